//
// Generated by NVIDIA NVVM Compiler
//
// Compiler Build ID: CL-36424714
// Cuda compilation tools, release 13.0, V13.0.88
// Based on NVVM 20.0.0
//

.version 9.0
.target sm_100
.address_size 64

.const .align 4 .b8 const_p[32];
.const .align 4 .b8 const_G_jacobian[100];
.const .align 4 .b8 const_n[32];
.global .align 4 .b8 const_G_table[25600];
.const .align 4 .b8 K[256] = {152, 47, 138, 66, 145, 68, 55, 113, 207, 251, 192, 181, 165, 219, 181, 233, 91, 194, 86, 57, 241, 17, 241, 89, 164, 130, 63, 146, 213, 94, 28, 171, 152, 170, 7, 216, 1, 91, 131, 18, 190, 133, 49, 36, 195, 125, 12, 85, 116, 93, 190, 114, 254, 177, 222, 128, 167, 6, 220, 155, 116, 241, 155, 193, 193, 105, 155, 228, 134, 71, 190, 239, 198, 157, 193, 15, 204, 161, 12, 36, 111, 44, 233, 45, 170, 132, 116, 74, 220, 169, 176, 92, 218, 136, 249, 118, 82, 81, 62, 152, 109, 198, 49, 168, 200, 39, 3, 176, 199, 127, 89, 191, 243, 11, 224, 198, 71, 145, 167, 213, 81, 99, 202, 6, 103, 41, 41, 20, 133, 10, 183, 39, 56, 33, 27, 46, 252, 109, 44, 77, 19, 13, 56, 83, 84, 115, 10, 101, 187, 10, 106, 118, 46, 201, 194, 129, 133, 44, 114, 146, 161, 232, 191, 162, 75, 102, 26, 168, 112, 139, 75, 194, 163, 81, 108, 199, 25, 232, 146, 209, 36, 6, 153, 214, 133, 53, 14, 244, 112, 160, 106, 16, 22, 193, 164, 25, 8, 108, 55, 30, 76, 119, 72, 39, 181, 188, 176, 52, 179, 12, 28, 57, 74, 170, 216, 78, 79, 202, 156, 91, 243, 111, 46, 104, 238, 130, 143, 116, 111, 99, 165, 120, 20, 120, 200, 132, 8, 2, 199, 140, 250, 255, 190, 144, 235, 108, 80, 164, 247, 163, 249, 190, 242, 120, 113, 198};
.const .align 4 .b8 I[32] = {103, 230, 9, 106, 133, 174, 103, 187, 114, 243, 110, 60, 58, 245, 79, 165, 127, 82, 14, 81, 140, 104, 5, 155, 171, 217, 131, 31, 25, 205, 224, 91};
.const .align 8 .u64 ripemd160_sizedesc_32 = 256;

.func _Z15_GetHash160CompPmhPh(
	.param .b64 _Z15_GetHash160CompPmhPh_param_0,
	.param .b32 _Z15_GetHash160CompPmhPh_param_1,
	.param .b64 _Z15_GetHash160CompPmhPh_param_2
)
{
	.reg .b16 	%rs<3>;
	.reg .b32 	%r<3577>;
	.reg .b64 	%rd<5>;

	ld.param.u64 	%rd1, [_Z15_GetHash160CompPmhPh_param_0];
	ld.param.u8 	%rs1, [_Z15_GetHash160CompPmhPh_param_1];
	ld.param.u64 	%rd2, [_Z15_GetHash160CompPmhPh_param_2];
	cvta.to.local.u64 	%rd3, %rd2;
	cvta.to.local.u64 	%rd4, %rd1;
	ld.local.u32 	%r1, [%rd4+28];
	add.s16 	%rs2, %rs1, 2;
	cvt.u32.u16 	%r2, %rs2;
	and.b32  	%r3, %r2, 255;
	mov.b32 	%r4, 17185;
	prmt.b32 	%r5, %r1, %r3, %r4;
	ld.local.u32 	%r6, [%rd4+24];
	mov.b32 	%r7, 1893;
	prmt.b32 	%r8, %r1, %r6, %r7;
	ld.local.u32 	%r9, [%rd4+20];
	prmt.b32 	%r10, %r6, %r9, %r7;
	ld.local.u32 	%r11, [%rd4+16];
	prmt.b32 	%r12, %r9, %r11, %r7;
	ld.local.u32 	%r13, [%rd4+12];
	prmt.b32 	%r14, %r11, %r13, %r7;
	ld.local.u32 	%r15, [%rd4+8];
	prmt.b32 	%r16, %r13, %r15, %r7;
	ld.local.u32 	%r17, [%rd4+4];
	prmt.b32 	%r18, %r15, %r17, %r7;
	ld.local.u32 	%r19, [%rd4];
	prmt.b32 	%r20, %r17, %r19, %r7;
	mov.b32 	%r21, 1110;
	mov.b32 	%r22, 128;
	prmt.b32 	%r23, %r19, %r22, %r21;
	ld.const.u32 	%r24, [I];
	ld.const.u32 	%r25, [I+4];
	ld.const.u32 	%r26, [I+8];
	ld.const.u32 	%r27, [I+12];
	ld.const.u32 	%r28, [I+16];
	ld.const.u32 	%r29, [I+20];
	ld.const.u32 	%r30, [I+24];
	ld.const.u32 	%r31, [I+28];
	shf.l.wrap.b32 	%r32, %r28, %r28, 26;
	shf.l.wrap.b32 	%r33, %r28, %r28, 21;
	xor.b32  	%r34, %r32, %r33;
	shf.l.wrap.b32 	%r35, %r28, %r28, 7;
	xor.b32  	%r36, %r34, %r35;
	xor.b32  	%r37, %r30, %r29;
	and.b32  	%r38, %r37, %r28;
	xor.b32  	%r39, %r38, %r30;
	ld.const.u32 	%r40, [K];
	add.s32 	%r41, %r36, %r5;
	add.s32 	%r42, %r41, %r31;
	add.s32 	%r43, %r42, %r40;
	add.s32 	%r44, %r43, %r39;
	shf.l.wrap.b32 	%r45, %r24, %r24, 30;
	shf.l.wrap.b32 	%r46, %r24, %r24, 19;
	xor.b32  	%r47, %r45, %r46;
	shf.l.wrap.b32 	%r48, %r24, %r24, 10;
	xor.b32  	%r49, %r47, %r48;
	and.b32  	%r50, %r25, %r24;
	or.b32  	%r51, %r25, %r24;
	and.b32  	%r52, %r26, %r51;
	or.b32  	%r53, %r52, %r50;
	add.s32 	%r54, %r53, %r49;
	add.s32 	%r55, %r44, %r27;
	add.s32 	%r56, %r54, %r44;
	shf.l.wrap.b32 	%r57, %r55, %r55, 26;
	shf.l.wrap.b32 	%r58, %r55, %r55, 21;
	xor.b32  	%r59, %r57, %r58;
	shf.l.wrap.b32 	%r60, %r55, %r55, 7;
	xor.b32  	%r61, %r59, %r60;
	xor.b32  	%r62, %r29, %r28;
	and.b32  	%r63, %r55, %r62;
	xor.b32  	%r64, %r63, %r29;
	ld.const.u32 	%r65, [K+4];
	add.s32 	%r66, %r30, %r8;
	add.s32 	%r67, %r66, %r65;
	add.s32 	%r68, %r67, %r64;
	add.s32 	%r69, %r68, %r61;
	shf.l.wrap.b32 	%r70, %r56, %r56, 30;
	shf.l.wrap.b32 	%r71, %r56, %r56, 19;
	xor.b32  	%r72, %r70, %r71;
	shf.l.wrap.b32 	%r73, %r56, %r56, 10;
	xor.b32  	%r74, %r72, %r73;
	and.b32  	%r75, %r56, %r24;
	or.b32  	%r76, %r56, %r24;
	and.b32  	%r77, %r76, %r25;
	or.b32  	%r78, %r77, %r75;
	add.s32 	%r79, %r74, %r78;
	add.s32 	%r80, %r69, %r26;
	add.s32 	%r81, %r79, %r69;
	shf.l.wrap.b32 	%r82, %r80, %r80, 26;
	shf.l.wrap.b32 	%r83, %r80, %r80, 21;
	xor.b32  	%r84, %r82, %r83;
	shf.l.wrap.b32 	%r85, %r80, %r80, 7;
	xor.b32  	%r86, %r84, %r85;
	xor.b32  	%r87, %r55, %r28;
	and.b32  	%r88, %r80, %r87;
	xor.b32  	%r89, %r88, %r28;
	ld.const.u32 	%r90, [K+8];
	add.s32 	%r91, %r29, %r10;
	add.s32 	%r92, %r91, %r90;
	add.s32 	%r93, %r92, %r89;
	add.s32 	%r94, %r93, %r86;
	shf.l.wrap.b32 	%r95, %r81, %r81, 30;
	shf.l.wrap.b32 	%r96, %r81, %r81, 19;
	xor.b32  	%r97, %r95, %r96;
	shf.l.wrap.b32 	%r98, %r81, %r81, 10;
	xor.b32  	%r99, %r97, %r98;
	and.b32  	%r100, %r81, %r56;
	or.b32  	%r101, %r81, %r56;
	and.b32  	%r102, %r101, %r24;
	or.b32  	%r103, %r102, %r100;
	add.s32 	%r104, %r99, %r103;
	add.s32 	%r105, %r94, %r25;
	add.s32 	%r106, %r104, %r94;
	shf.l.wrap.b32 	%r107, %r105, %r105, 26;
	shf.l.wrap.b32 	%r108, %r105, %r105, 21;
	xor.b32  	%r109, %r107, %r108;
	shf.l.wrap.b32 	%r110, %r105, %r105, 7;
	xor.b32  	%r111, %r109, %r110;
	xor.b32  	%r112, %r80, %r55;
	and.b32  	%r113, %r105, %r112;
	xor.b32  	%r114, %r113, %r55;
	ld.const.u32 	%r115, [K+12];
	add.s32 	%r116, %r28, %r12;
	add.s32 	%r117, %r116, %r115;
	add.s32 	%r118, %r117, %r114;
	add.s32 	%r119, %r118, %r111;
	shf.l.wrap.b32 	%r120, %r106, %r106, 30;
	shf.l.wrap.b32 	%r121, %r106, %r106, 19;
	xor.b32  	%r122, %r120, %r121;
	shf.l.wrap.b32 	%r123, %r106, %r106, 10;
	xor.b32  	%r124, %r122, %r123;
	and.b32  	%r125, %r106, %r81;
	or.b32  	%r126, %r106, %r81;
	and.b32  	%r127, %r126, %r56;
	or.b32  	%r128, %r127, %r125;
	add.s32 	%r129, %r124, %r128;
	add.s32 	%r130, %r119, %r24;
	add.s32 	%r131, %r129, %r119;
	shf.l.wrap.b32 	%r132, %r130, %r130, 26;
	shf.l.wrap.b32 	%r133, %r130, %r130, 21;
	xor.b32  	%r134, %r132, %r133;
	shf.l.wrap.b32 	%r135, %r130, %r130, 7;
	xor.b32  	%r136, %r134, %r135;
	xor.b32  	%r137, %r105, %r80;
	and.b32  	%r138, %r130, %r137;
	xor.b32  	%r139, %r138, %r80;
	ld.const.u32 	%r140, [K+16];
	add.s32 	%r141, %r140, %r14;
	add.s32 	%r142, %r141, %r55;
	add.s32 	%r143, %r142, %r139;
	add.s32 	%r144, %r143, %r136;
	shf.l.wrap.b32 	%r145, %r131, %r131, 30;
	shf.l.wrap.b32 	%r146, %r131, %r131, 19;
	xor.b32  	%r147, %r145, %r146;
	shf.l.wrap.b32 	%r148, %r131, %r131, 10;
	xor.b32  	%r149, %r147, %r148;
	and.b32  	%r150, %r131, %r106;
	or.b32  	%r151, %r131, %r106;
	and.b32  	%r152, %r151, %r81;
	or.b32  	%r153, %r152, %r150;
	add.s32 	%r154, %r149, %r153;
	add.s32 	%r155, %r144, %r56;
	add.s32 	%r156, %r154, %r144;
	shf.l.wrap.b32 	%r157, %r155, %r155, 26;
	shf.l.wrap.b32 	%r158, %r155, %r155, 21;
	xor.b32  	%r159, %r157, %r158;
	shf.l.wrap.b32 	%r160, %r155, %r155, 7;
	xor.b32  	%r161, %r159, %r160;
	xor.b32  	%r162, %r130, %r105;
	and.b32  	%r163, %r155, %r162;
	xor.b32  	%r164, %r163, %r105;
	ld.const.u32 	%r165, [K+20];
	add.s32 	%r166, %r165, %r16;
	add.s32 	%r167, %r166, %r80;
	add.s32 	%r168, %r167, %r164;
	add.s32 	%r169, %r168, %r161;
	shf.l.wrap.b32 	%r170, %r156, %r156, 30;
	shf.l.wrap.b32 	%r171, %r156, %r156, 19;
	xor.b32  	%r172, %r170, %r171;
	shf.l.wrap.b32 	%r173, %r156, %r156, 10;
	xor.b32  	%r174, %r172, %r173;
	and.b32  	%r175, %r156, %r131;
	or.b32  	%r176, %r156, %r131;
	and.b32  	%r177, %r176, %r106;
	or.b32  	%r178, %r177, %r175;
	add.s32 	%r179, %r174, %r178;
	add.s32 	%r180, %r169, %r81;
	add.s32 	%r181, %r179, %r169;
	shf.l.wrap.b32 	%r182, %r180, %r180, 26;
	shf.l.wrap.b32 	%r183, %r180, %r180, 21;
	xor.b32  	%r184, %r182, %r183;
	shf.l.wrap.b32 	%r185, %r180, %r180, 7;
	xor.b32  	%r186, %r184, %r185;
	xor.b32  	%r187, %r155, %r130;
	and.b32  	%r188, %r180, %r187;
	xor.b32  	%r189, %r188, %r130;
	ld.const.u32 	%r190, [K+24];
	add.s32 	%r191, %r190, %r18;
	add.s32 	%r192, %r191, %r105;
	add.s32 	%r193, %r192, %r189;
	add.s32 	%r194, %r193, %r186;
	shf.l.wrap.b32 	%r195, %r181, %r181, 30;
	shf.l.wrap.b32 	%r196, %r181, %r181, 19;
	xor.b32  	%r197, %r195, %r196;
	shf.l.wrap.b32 	%r198, %r181, %r181, 10;
	xor.b32  	%r199, %r197, %r198;
	and.b32  	%r200, %r181, %r156;
	or.b32  	%r201, %r181, %r156;
	and.b32  	%r202, %r201, %r131;
	or.b32  	%r203, %r202, %r200;
	add.s32 	%r204, %r199, %r203;
	add.s32 	%r205, %r194, %r106;
	add.s32 	%r206, %r204, %r194;
	shf.l.wrap.b32 	%r207, %r205, %r205, 26;
	shf.l.wrap.b32 	%r208, %r205, %r205, 21;
	xor.b32  	%r209, %r207, %r208;
	shf.l.wrap.b32 	%r210, %r205, %r205, 7;
	xor.b32  	%r211, %r209, %r210;
	xor.b32  	%r212, %r180, %r155;
	and.b32  	%r213, %r205, %r212;
	xor.b32  	%r214, %r213, %r155;
	ld.const.u32 	%r215, [K+28];
	add.s32 	%r216, %r215, %r20;
	add.s32 	%r217, %r216, %r130;
	add.s32 	%r218, %r217, %r214;
	add.s32 	%r219, %r218, %r211;
	shf.l.wrap.b32 	%r220, %r206, %r206, 30;
	shf.l.wrap.b32 	%r221, %r206, %r206, 19;
	xor.b32  	%r222, %r220, %r221;
	shf.l.wrap.b32 	%r223, %r206, %r206, 10;
	xor.b32  	%r224, %r222, %r223;
	and.b32  	%r225, %r206, %r181;
	or.b32  	%r226, %r206, %r181;
	and.b32  	%r227, %r226, %r156;
	or.b32  	%r228, %r227, %r225;
	add.s32 	%r229, %r224, %r228;
	add.s32 	%r230, %r219, %r131;
	add.s32 	%r231, %r229, %r219;
	shf.l.wrap.b32 	%r232, %r230, %r230, 26;
	shf.l.wrap.b32 	%r233, %r230, %r230, 21;
	xor.b32  	%r234, %r232, %r233;
	shf.l.wrap.b32 	%r235, %r230, %r230, 7;
	xor.b32  	%r236, %r234, %r235;
	xor.b32  	%r237, %r205, %r180;
	and.b32  	%r238, %r230, %r237;
	xor.b32  	%r239, %r238, %r180;
	ld.const.u32 	%r240, [K+32];
	add.s32 	%r241, %r240, %r23;
	add.s32 	%r242, %r241, %r155;
	add.s32 	%r243, %r242, %r239;
	add.s32 	%r244, %r243, %r236;
	shf.l.wrap.b32 	%r245, %r231, %r231, 30;
	shf.l.wrap.b32 	%r246, %r231, %r231, 19;
	xor.b32  	%r247, %r245, %r246;
	shf.l.wrap.b32 	%r248, %r231, %r231, 10;
	xor.b32  	%r249, %r247, %r248;
	and.b32  	%r250, %r231, %r206;
	or.b32  	%r251, %r231, %r206;
	and.b32  	%r252, %r251, %r181;
	or.b32  	%r253, %r252, %r250;
	add.s32 	%r254, %r249, %r253;
	add.s32 	%r255, %r244, %r156;
	add.s32 	%r256, %r254, %r244;
	shf.l.wrap.b32 	%r257, %r255, %r255, 26;
	shf.l.wrap.b32 	%r258, %r255, %r255, 21;
	xor.b32  	%r259, %r257, %r258;
	shf.l.wrap.b32 	%r260, %r255, %r255, 7;
	xor.b32  	%r261, %r259, %r260;
	xor.b32  	%r262, %r230, %r205;
	and.b32  	%r263, %r255, %r262;
	xor.b32  	%r264, %r263, %r205;
	ld.const.u32 	%r265, [K+36];
	add.s32 	%r266, %r180, %r265;
	add.s32 	%r267, %r266, %r264;
	add.s32 	%r268, %r267, %r261;
	shf.l.wrap.b32 	%r269, %r256, %r256, 30;
	shf.l.wrap.b32 	%r270, %r256, %r256, 19;
	xor.b32  	%r271, %r269, %r270;
	shf.l.wrap.b32 	%r272, %r256, %r256, 10;
	xor.b32  	%r273, %r271, %r272;
	and.b32  	%r274, %r256, %r231;
	or.b32  	%r275, %r256, %r231;
	and.b32  	%r276, %r275, %r206;
	or.b32  	%r277, %r276, %r274;
	add.s32 	%r278, %r273, %r277;
	add.s32 	%r279, %r268, %r181;
	add.s32 	%r280, %r278, %r268;
	shf.l.wrap.b32 	%r281, %r279, %r279, 26;
	shf.l.wrap.b32 	%r282, %r279, %r279, 21;
	xor.b32  	%r283, %r281, %r282;
	shf.l.wrap.b32 	%r284, %r279, %r279, 7;
	xor.b32  	%r285, %r283, %r284;
	xor.b32  	%r286, %r255, %r230;
	and.b32  	%r287, %r279, %r286;
	xor.b32  	%r288, %r287, %r230;
	ld.const.u32 	%r289, [K+40];
	add.s32 	%r290, %r205, %r289;
	add.s32 	%r291, %r290, %r288;
	add.s32 	%r292, %r291, %r285;
	shf.l.wrap.b32 	%r293, %r280, %r280, 30;
	shf.l.wrap.b32 	%r294, %r280, %r280, 19;
	xor.b32  	%r295, %r293, %r294;
	shf.l.wrap.b32 	%r296, %r280, %r280, 10;
	xor.b32  	%r297, %r295, %r296;
	and.b32  	%r298, %r280, %r256;
	or.b32  	%r299, %r280, %r256;
	and.b32  	%r300, %r299, %r231;
	or.b32  	%r301, %r300, %r298;
	add.s32 	%r302, %r297, %r301;
	add.s32 	%r303, %r292, %r206;
	add.s32 	%r304, %r302, %r292;
	shf.l.wrap.b32 	%r305, %r303, %r303, 26;
	shf.l.wrap.b32 	%r306, %r303, %r303, 21;
	xor.b32  	%r307, %r305, %r306;
	shf.l.wrap.b32 	%r308, %r303, %r303, 7;
	xor.b32  	%r309, %r307, %r308;
	xor.b32  	%r310, %r279, %r255;
	and.b32  	%r311, %r303, %r310;
	xor.b32  	%r312, %r311, %r255;
	ld.const.u32 	%r313, [K+44];
	add.s32 	%r314, %r230, %r313;
	add.s32 	%r315, %r314, %r312;
	add.s32 	%r316, %r315, %r309;
	shf.l.wrap.b32 	%r317, %r304, %r304, 30;
	shf.l.wrap.b32 	%r318, %r304, %r304, 19;
	xor.b32  	%r319, %r317, %r318;
	shf.l.wrap.b32 	%r320, %r304, %r304, 10;
	xor.b32  	%r321, %r319, %r320;
	and.b32  	%r322, %r304, %r280;
	or.b32  	%r323, %r304, %r280;
	and.b32  	%r324, %r323, %r256;
	or.b32  	%r325, %r324, %r322;
	add.s32 	%r326, %r321, %r325;
	add.s32 	%r327, %r316, %r231;
	add.s32 	%r328, %r326, %r316;
	shf.l.wrap.b32 	%r329, %r327, %r327, 26;
	shf.l.wrap.b32 	%r330, %r327, %r327, 21;
	xor.b32  	%r331, %r329, %r330;
	shf.l.wrap.b32 	%r332, %r327, %r327, 7;
	xor.b32  	%r333, %r331, %r332;
	xor.b32  	%r334, %r303, %r279;
	and.b32  	%r335, %r327, %r334;
	xor.b32  	%r336, %r335, %r279;
	ld.const.u32 	%r337, [K+48];
	add.s32 	%r338, %r255, %r337;
	add.s32 	%r339, %r338, %r336;
	add.s32 	%r340, %r339, %r333;
	shf.l.wrap.b32 	%r341, %r328, %r328, 30;
	shf.l.wrap.b32 	%r342, %r328, %r328, 19;
	xor.b32  	%r343, %r341, %r342;
	shf.l.wrap.b32 	%r344, %r328, %r328, 10;
	xor.b32  	%r345, %r343, %r344;
	and.b32  	%r346, %r328, %r304;
	or.b32  	%r347, %r328, %r304;
	and.b32  	%r348, %r347, %r280;
	or.b32  	%r349, %r348, %r346;
	add.s32 	%r350, %r345, %r349;
	add.s32 	%r351, %r340, %r256;
	add.s32 	%r352, %r350, %r340;
	shf.l.wrap.b32 	%r353, %r351, %r351, 26;
	shf.l.wrap.b32 	%r354, %r351, %r351, 21;
	xor.b32  	%r355, %r353, %r354;
	shf.l.wrap.b32 	%r356, %r351, %r351, 7;
	xor.b32  	%r357, %r355, %r356;
	xor.b32  	%r358, %r327, %r303;
	and.b32  	%r359, %r351, %r358;
	xor.b32  	%r360, %r359, %r303;
	ld.const.u32 	%r361, [K+52];
	add.s32 	%r362, %r279, %r361;
	add.s32 	%r363, %r362, %r360;
	add.s32 	%r364, %r363, %r357;
	shf.l.wrap.b32 	%r365, %r352, %r352, 30;
	shf.l.wrap.b32 	%r366, %r352, %r352, 19;
	xor.b32  	%r367, %r365, %r366;
	shf.l.wrap.b32 	%r368, %r352, %r352, 10;
	xor.b32  	%r369, %r367, %r368;
	and.b32  	%r370, %r352, %r328;
	or.b32  	%r371, %r352, %r328;
	and.b32  	%r372, %r371, %r304;
	or.b32  	%r373, %r372, %r370;
	add.s32 	%r374, %r369, %r373;
	add.s32 	%r375, %r364, %r280;
	add.s32 	%r376, %r374, %r364;
	shf.l.wrap.b32 	%r377, %r375, %r375, 26;
	shf.l.wrap.b32 	%r378, %r375, %r375, 21;
	xor.b32  	%r379, %r377, %r378;
	shf.l.wrap.b32 	%r380, %r375, %r375, 7;
	xor.b32  	%r381, %r379, %r380;
	xor.b32  	%r382, %r351, %r327;
	and.b32  	%r383, %r375, %r382;
	xor.b32  	%r384, %r383, %r327;
	ld.const.u32 	%r385, [K+56];
	add.s32 	%r386, %r303, %r385;
	add.s32 	%r387, %r386, %r384;
	add.s32 	%r388, %r387, %r381;
	shf.l.wrap.b32 	%r389, %r376, %r376, 30;
	shf.l.wrap.b32 	%r390, %r376, %r376, 19;
	xor.b32  	%r391, %r389, %r390;
	shf.l.wrap.b32 	%r392, %r376, %r376, 10;
	xor.b32  	%r393, %r391, %r392;
	and.b32  	%r394, %r376, %r352;
	or.b32  	%r395, %r376, %r352;
	and.b32  	%r396, %r395, %r328;
	or.b32  	%r397, %r396, %r394;
	add.s32 	%r398, %r393, %r397;
	add.s32 	%r399, %r388, %r304;
	add.s32 	%r400, %r398, %r388;
	shf.l.wrap.b32 	%r401, %r399, %r399, 26;
	shf.l.wrap.b32 	%r402, %r399, %r399, 21;
	xor.b32  	%r403, %r401, %r402;
	shf.l.wrap.b32 	%r404, %r399, %r399, 7;
	xor.b32  	%r405, %r403, %r404;
	xor.b32  	%r406, %r375, %r351;
	and.b32  	%r407, %r399, %r406;
	xor.b32  	%r408, %r407, %r351;
	ld.const.u32 	%r409, [K+60];
	add.s32 	%r410, %r409, %r327;
	add.s32 	%r411, %r410, %r408;
	add.s32 	%r412, %r411, %r405;
	add.s32 	%r413, %r412, 264;
	shf.l.wrap.b32 	%r414, %r400, %r400, 30;
	shf.l.wrap.b32 	%r415, %r400, %r400, 19;
	xor.b32  	%r416, %r414, %r415;
	shf.l.wrap.b32 	%r417, %r400, %r400, 10;
	xor.b32  	%r418, %r416, %r417;
	and.b32  	%r419, %r400, %r376;
	or.b32  	%r420, %r400, %r376;
	and.b32  	%r421, %r420, %r352;
	or.b32  	%r422, %r421, %r419;
	add.s32 	%r423, %r418, %r422;
	add.s32 	%r424, %r413, %r328;
	add.s32 	%r425, %r423, %r413;
	shf.l.wrap.b32 	%r426, %r8, %r8, 25;
	shf.l.wrap.b32 	%r427, %r8, %r8, 14;
	xor.b32  	%r428, %r426, %r427;
	shr.u32 	%r429, %r8, 3;
	xor.b32  	%r430, %r428, %r429;
	add.s32 	%r431, %r430, %r5;
	shf.l.wrap.b32 	%r432, %r10, %r10, 25;
	shf.l.wrap.b32 	%r433, %r10, %r10, 14;
	xor.b32  	%r434, %r432, %r433;
	shr.u32 	%r435, %r10, 3;
	xor.b32  	%r436, %r434, %r435;
	add.s32 	%r437, %r8, %r436;
	add.s32 	%r438, %r437, 10813440;
	shf.l.wrap.b32 	%r439, %r431, %r431, 15;
	shf.l.wrap.b32 	%r440, %r431, %r431, 13;
	xor.b32  	%r441, %r439, %r440;
	shr.u32 	%r442, %r431, 10;
	xor.b32  	%r443, %r441, %r442;
	shf.l.wrap.b32 	%r444, %r12, %r12, 25;
	shf.l.wrap.b32 	%r445, %r12, %r12, 14;
	xor.b32  	%r446, %r444, %r445;
	shr.u32 	%r447, %r12, 3;
	xor.b32  	%r448, %r446, %r447;
	add.s32 	%r449, %r448, %r10;
	add.s32 	%r450, %r449, %r443;
	shf.l.wrap.b32 	%r451, %r438, %r438, 15;
	shf.l.wrap.b32 	%r452, %r438, %r438, 13;
	xor.b32  	%r453, %r451, %r452;
	shr.u32 	%r454, %r438, 10;
	xor.b32  	%r455, %r453, %r454;
	shf.l.wrap.b32 	%r456, %r14, %r14, 25;
	shf.l.wrap.b32 	%r457, %r14, %r14, 14;
	xor.b32  	%r458, %r456, %r457;
	shr.u32 	%r459, %r14, 3;
	xor.b32  	%r460, %r458, %r459;
	add.s32 	%r461, %r460, %r12;
	add.s32 	%r462, %r461, %r455;
	shf.l.wrap.b32 	%r463, %r450, %r450, 15;
	shf.l.wrap.b32 	%r464, %r450, %r450, 13;
	xor.b32  	%r465, %r463, %r464;
	shr.u32 	%r466, %r450, 10;
	xor.b32  	%r467, %r465, %r466;
	shf.l.wrap.b32 	%r468, %r16, %r16, 25;
	shf.l.wrap.b32 	%r469, %r16, %r16, 14;
	xor.b32  	%r470, %r468, %r469;
	shr.u32 	%r471, %r16, 3;
	xor.b32  	%r472, %r470, %r471;
	add.s32 	%r473, %r472, %r14;
	add.s32 	%r474, %r473, %r467;
	shf.l.wrap.b32 	%r475, %r462, %r462, 15;
	shf.l.wrap.b32 	%r476, %r462, %r462, 13;
	xor.b32  	%r477, %r475, %r476;
	shr.u32 	%r478, %r462, 10;
	xor.b32  	%r479, %r477, %r478;
	shf.l.wrap.b32 	%r480, %r18, %r18, 25;
	shf.l.wrap.b32 	%r481, %r18, %r18, 14;
	xor.b32  	%r482, %r480, %r481;
	shr.u32 	%r483, %r18, 3;
	xor.b32  	%r484, %r482, %r483;
	add.s32 	%r485, %r484, %r16;
	add.s32 	%r486, %r485, %r479;
	shf.l.wrap.b32 	%r487, %r474, %r474, 15;
	shf.l.wrap.b32 	%r488, %r474, %r474, 13;
	xor.b32  	%r489, %r487, %r488;
	shr.u32 	%r490, %r474, 10;
	xor.b32  	%r491, %r489, %r490;
	shf.l.wrap.b32 	%r492, %r20, %r20, 25;
	shf.l.wrap.b32 	%r493, %r20, %r20, 14;
	xor.b32  	%r494, %r492, %r493;
	shr.u32 	%r495, %r20, 3;
	xor.b32  	%r496, %r494, %r495;
	add.s32 	%r497, %r18, %r496;
	add.s32 	%r498, %r497, %r491;
	add.s32 	%r499, %r498, 264;
	shf.l.wrap.b32 	%r500, %r486, %r486, 15;
	shf.l.wrap.b32 	%r501, %r486, %r486, 13;
	xor.b32  	%r502, %r500, %r501;
	shr.u32 	%r503, %r486, 10;
	xor.b32  	%r504, %r502, %r503;
	shf.l.wrap.b32 	%r505, %r23, %r23, 25;
	shf.l.wrap.b32 	%r506, %r23, %r23, 14;
	xor.b32  	%r507, %r505, %r506;
	shr.u32 	%r508, %r23, 3;
	xor.b32  	%r509, %r507, %r508;
	add.s32 	%r510, %r20, %r431;
	add.s32 	%r511, %r510, %r509;
	add.s32 	%r512, %r511, %r504;
	shf.l.wrap.b32 	%r513, %r499, %r499, 15;
	shf.l.wrap.b32 	%r514, %r499, %r499, 13;
	xor.b32  	%r515, %r513, %r514;
	shr.u32 	%r516, %r499, 10;
	xor.b32  	%r517, %r515, %r516;
	add.s32 	%r518, %r23, %r438;
	add.s32 	%r519, %r518, %r517;
	shf.l.wrap.b32 	%r520, %r512, %r512, 15;
	shf.l.wrap.b32 	%r521, %r512, %r512, 13;
	xor.b32  	%r522, %r520, %r521;
	shr.u32 	%r523, %r512, 10;
	xor.b32  	%r524, %r522, %r523;
	add.s32 	%r525, %r524, %r450;
	shf.l.wrap.b32 	%r526, %r519, %r519, 15;
	shf.l.wrap.b32 	%r527, %r519, %r519, 13;
	xor.b32  	%r528, %r526, %r527;
	shr.u32 	%r529, %r519, 10;
	xor.b32  	%r530, %r528, %r529;
	add.s32 	%r531, %r530, %r462;
	shf.l.wrap.b32 	%r532, %r525, %r525, 15;
	shf.l.wrap.b32 	%r533, %r525, %r525, 13;
	xor.b32  	%r534, %r532, %r533;
	shr.u32 	%r535, %r525, 10;
	xor.b32  	%r536, %r534, %r535;
	add.s32 	%r537, %r536, %r474;
	shf.l.wrap.b32 	%r538, %r531, %r531, 15;
	shf.l.wrap.b32 	%r539, %r531, %r531, 13;
	xor.b32  	%r540, %r538, %r539;
	shr.u32 	%r541, %r531, 10;
	xor.b32  	%r542, %r540, %r541;
	add.s32 	%r543, %r542, %r486;
	shf.l.wrap.b32 	%r544, %r537, %r537, 15;
	shf.l.wrap.b32 	%r545, %r537, %r537, 13;
	xor.b32  	%r546, %r544, %r545;
	shr.u32 	%r547, %r537, 10;
	xor.b32  	%r548, %r546, %r547;
	add.s32 	%r549, %r548, %r499;
	shf.l.wrap.b32 	%r550, %r543, %r543, 15;
	shf.l.wrap.b32 	%r551, %r543, %r543, 13;
	xor.b32  	%r552, %r550, %r551;
	shr.u32 	%r553, %r543, 10;
	xor.b32  	%r554, %r552, %r553;
	add.s32 	%r555, %r512, %r554;
	add.s32 	%r556, %r555, 272760867;
	shf.l.wrap.b32 	%r557, %r549, %r549, 15;
	shf.l.wrap.b32 	%r558, %r549, %r549, 13;
	xor.b32  	%r559, %r557, %r558;
	shr.u32 	%r560, %r549, 10;
	xor.b32  	%r561, %r559, %r560;
	shf.l.wrap.b32 	%r562, %r431, %r431, 25;
	shf.l.wrap.b32 	%r563, %r431, %r431, 14;
	xor.b32  	%r564, %r562, %r563;
	shr.u32 	%r565, %r431, 3;
	xor.b32  	%r566, %r564, %r565;
	add.s32 	%r567, %r566, %r519;
	add.s32 	%r568, %r567, %r561;
	add.s32 	%r569, %r568, 264;
	shf.l.wrap.b32 	%r570, %r424, %r424, 26;
	shf.l.wrap.b32 	%r571, %r424, %r424, 21;
	xor.b32  	%r572, %r570, %r571;
	shf.l.wrap.b32 	%r573, %r424, %r424, 7;
	xor.b32  	%r574, %r572, %r573;
	xor.b32  	%r575, %r399, %r375;
	and.b32  	%r576, %r424, %r575;
	xor.b32  	%r577, %r576, %r375;
	ld.const.u32 	%r578, [K+64];
	add.s32 	%r579, %r578, %r431;
	add.s32 	%r580, %r579, %r351;
	add.s32 	%r581, %r580, %r577;
	add.s32 	%r582, %r581, %r574;
	shf.l.wrap.b32 	%r583, %r425, %r425, 30;
	shf.l.wrap.b32 	%r584, %r425, %r425, 19;
	xor.b32  	%r585, %r583, %r584;
	shf.l.wrap.b32 	%r586, %r425, %r425, 10;
	xor.b32  	%r587, %r585, %r586;
	and.b32  	%r588, %r425, %r400;
	or.b32  	%r589, %r425, %r400;
	and.b32  	%r590, %r589, %r376;
	or.b32  	%r591, %r590, %r588;
	add.s32 	%r592, %r587, %r591;
	add.s32 	%r593, %r582, %r352;
	add.s32 	%r594, %r592, %r582;
	shf.l.wrap.b32 	%r595, %r593, %r593, 26;
	shf.l.wrap.b32 	%r596, %r593, %r593, 21;
	xor.b32  	%r597, %r595, %r596;
	shf.l.wrap.b32 	%r598, %r593, %r593, 7;
	xor.b32  	%r599, %r597, %r598;
	xor.b32  	%r600, %r424, %r399;
	and.b32  	%r601, %r593, %r600;
	xor.b32  	%r602, %r601, %r399;
	ld.const.u32 	%r603, [K+68];
	add.s32 	%r604, %r603, %r438;
	add.s32 	%r605, %r604, %r375;
	add.s32 	%r606, %r605, %r602;
	add.s32 	%r607, %r606, %r599;
	shf.l.wrap.b32 	%r608, %r594, %r594, 30;
	shf.l.wrap.b32 	%r609, %r594, %r594, 19;
	xor.b32  	%r610, %r608, %r609;
	shf.l.wrap.b32 	%r611, %r594, %r594, 10;
	xor.b32  	%r612, %r610, %r611;
	and.b32  	%r613, %r594, %r425;
	or.b32  	%r614, %r594, %r425;
	and.b32  	%r615, %r614, %r400;
	or.b32  	%r616, %r615, %r613;
	add.s32 	%r617, %r612, %r616;
	add.s32 	%r618, %r607, %r376;
	add.s32 	%r619, %r617, %r607;
	shf.l.wrap.b32 	%r620, %r618, %r618, 26;
	shf.l.wrap.b32 	%r621, %r618, %r618, 21;
	xor.b32  	%r622, %r620, %r621;
	shf.l.wrap.b32 	%r623, %r618, %r618, 7;
	xor.b32  	%r624, %r622, %r623;
	xor.b32  	%r625, %r593, %r424;
	and.b32  	%r626, %r618, %r625;
	xor.b32  	%r627, %r626, %r424;
	ld.const.u32 	%r628, [K+72];
	add.s32 	%r629, %r628, %r450;
	add.s32 	%r630, %r629, %r399;
	add.s32 	%r631, %r630, %r627;
	add.s32 	%r632, %r631, %r624;
	shf.l.wrap.b32 	%r633, %r619, %r619, 30;
	shf.l.wrap.b32 	%r634, %r619, %r619, 19;
	xor.b32  	%r635, %r633, %r634;
	shf.l.wrap.b32 	%r636, %r619, %r619, 10;
	xor.b32  	%r637, %r635, %r636;
	and.b32  	%r638, %r619, %r594;
	or.b32  	%r639, %r619, %r594;
	and.b32  	%r640, %r639, %r425;
	or.b32  	%r641, %r640, %r638;
	add.s32 	%r642, %r637, %r641;
	add.s32 	%r643, %r632, %r400;
	add.s32 	%r644, %r642, %r632;
	shf.l.wrap.b32 	%r645, %r643, %r643, 26;
	shf.l.wrap.b32 	%r646, %r643, %r643, 21;
	xor.b32  	%r647, %r645, %r646;
	shf.l.wrap.b32 	%r648, %r643, %r643, 7;
	xor.b32  	%r649, %r647, %r648;
	xor.b32  	%r650, %r618, %r593;
	and.b32  	%r651, %r643, %r650;
	xor.b32  	%r652, %r651, %r593;
	ld.const.u32 	%r653, [K+76];
	add.s32 	%r654, %r653, %r462;
	add.s32 	%r655, %r654, %r424;
	add.s32 	%r656, %r655, %r652;
	add.s32 	%r657, %r656, %r649;
	shf.l.wrap.b32 	%r658, %r644, %r644, 30;
	shf.l.wrap.b32 	%r659, %r644, %r644, 19;
	xor.b32  	%r660, %r658, %r659;
	shf.l.wrap.b32 	%r661, %r644, %r644, 10;
	xor.b32  	%r662, %r660, %r661;
	and.b32  	%r663, %r644, %r619;
	or.b32  	%r664, %r644, %r619;
	and.b32  	%r665, %r664, %r594;
	or.b32  	%r666, %r665, %r663;
	add.s32 	%r667, %r662, %r666;
	add.s32 	%r668, %r657, %r425;
	add.s32 	%r669, %r667, %r657;
	shf.l.wrap.b32 	%r670, %r668, %r668, 26;
	shf.l.wrap.b32 	%r671, %r668, %r668, 21;
	xor.b32  	%r672, %r670, %r671;
	shf.l.wrap.b32 	%r673, %r668, %r668, 7;
	xor.b32  	%r674, %r672, %r673;
	xor.b32  	%r675, %r643, %r618;
	and.b32  	%r676, %r668, %r675;
	xor.b32  	%r677, %r676, %r618;
	ld.const.u32 	%r678, [K+80];
	add.s32 	%r679, %r678, %r474;
	add.s32 	%r680, %r679, %r593;
	add.s32 	%r681, %r680, %r677;
	add.s32 	%r682, %r681, %r674;
	shf.l.wrap.b32 	%r683, %r669, %r669, 30;
	shf.l.wrap.b32 	%r684, %r669, %r669, 19;
	xor.b32  	%r685, %r683, %r684;
	shf.l.wrap.b32 	%r686, %r669, %r669, 10;
	xor.b32  	%r687, %r685, %r686;
	and.b32  	%r688, %r669, %r644;
	or.b32  	%r689, %r669, %r644;
	and.b32  	%r690, %r689, %r619;
	or.b32  	%r691, %r690, %r688;
	add.s32 	%r692, %r687, %r691;
	add.s32 	%r693, %r682, %r594;
	add.s32 	%r694, %r692, %r682;
	shf.l.wrap.b32 	%r695, %r693, %r693, 26;
	shf.l.wrap.b32 	%r696, %r693, %r693, 21;
	xor.b32  	%r697, %r695, %r696;
	shf.l.wrap.b32 	%r698, %r693, %r693, 7;
	xor.b32  	%r699, %r697, %r698;
	xor.b32  	%r700, %r668, %r643;
	and.b32  	%r701, %r693, %r700;
	xor.b32  	%r702, %r701, %r643;
	ld.const.u32 	%r703, [K+84];
	add.s32 	%r704, %r703, %r486;
	add.s32 	%r705, %r704, %r618;
	add.s32 	%r706, %r705, %r702;
	add.s32 	%r707, %r706, %r699;
	shf.l.wrap.b32 	%r708, %r694, %r694, 30;
	shf.l.wrap.b32 	%r709, %r694, %r694, 19;
	xor.b32  	%r710, %r708, %r709;
	shf.l.wrap.b32 	%r711, %r694, %r694, 10;
	xor.b32  	%r712, %r710, %r711;
	and.b32  	%r713, %r694, %r669;
	or.b32  	%r714, %r694, %r669;
	and.b32  	%r715, %r714, %r644;
	or.b32  	%r716, %r715, %r713;
	add.s32 	%r717, %r712, %r716;
	add.s32 	%r718, %r707, %r619;
	add.s32 	%r719, %r717, %r707;
	shf.l.wrap.b32 	%r720, %r718, %r718, 26;
	shf.l.wrap.b32 	%r721, %r718, %r718, 21;
	xor.b32  	%r722, %r720, %r721;
	shf.l.wrap.b32 	%r723, %r718, %r718, 7;
	xor.b32  	%r724, %r722, %r723;
	xor.b32  	%r725, %r693, %r668;
	and.b32  	%r726, %r718, %r725;
	xor.b32  	%r727, %r726, %r668;
	ld.const.u32 	%r728, [K+88];
	add.s32 	%r729, %r728, %r499;
	add.s32 	%r730, %r729, %r643;
	add.s32 	%r731, %r730, %r727;
	add.s32 	%r732, %r731, %r724;
	shf.l.wrap.b32 	%r733, %r719, %r719, 30;
	shf.l.wrap.b32 	%r734, %r719, %r719, 19;
	xor.b32  	%r735, %r733, %r734;
	shf.l.wrap.b32 	%r736, %r719, %r719, 10;
	xor.b32  	%r737, %r735, %r736;
	and.b32  	%r738, %r719, %r694;
	or.b32  	%r739, %r719, %r694;
	and.b32  	%r740, %r739, %r669;
	or.b32  	%r741, %r740, %r738;
	add.s32 	%r742, %r737, %r741;
	add.s32 	%r743, %r732, %r644;
	add.s32 	%r744, %r742, %r732;
	shf.l.wrap.b32 	%r745, %r743, %r743, 26;
	shf.l.wrap.b32 	%r746, %r743, %r743, 21;
	xor.b32  	%r747, %r745, %r746;
	shf.l.wrap.b32 	%r748, %r743, %r743, 7;
	xor.b32  	%r749, %r747, %r748;
	xor.b32  	%r750, %r718, %r693;
	and.b32  	%r751, %r743, %r750;
	xor.b32  	%r752, %r751, %r693;
	ld.const.u32 	%r753, [K+92];
	add.s32 	%r754, %r753, %r512;
	add.s32 	%r755, %r754, %r668;
	add.s32 	%r756, %r755, %r752;
	add.s32 	%r757, %r756, %r749;
	shf.l.wrap.b32 	%r758, %r744, %r744, 30;
	shf.l.wrap.b32 	%r759, %r744, %r744, 19;
	xor.b32  	%r760, %r758, %r759;
	shf.l.wrap.b32 	%r761, %r744, %r744, 10;
	xor.b32  	%r762, %r760, %r761;
	and.b32  	%r763, %r744, %r719;
	or.b32  	%r764, %r744, %r719;
	and.b32  	%r765, %r764, %r694;
	or.b32  	%r766, %r765, %r763;
	add.s32 	%r767, %r762, %r766;
	add.s32 	%r768, %r757, %r669;
	add.s32 	%r769, %r767, %r757;
	shf.l.wrap.b32 	%r770, %r768, %r768, 26;
	shf.l.wrap.b32 	%r771, %r768, %r768, 21;
	xor.b32  	%r772, %r770, %r771;
	shf.l.wrap.b32 	%r773, %r768, %r768, 7;
	xor.b32  	%r774, %r772, %r773;
	xor.b32  	%r775, %r743, %r718;
	and.b32  	%r776, %r768, %r775;
	xor.b32  	%r777, %r776, %r718;
	ld.const.u32 	%r778, [K+96];
	add.s32 	%r779, %r778, %r519;
	add.s32 	%r780, %r779, %r693;
	add.s32 	%r781, %r780, %r777;
	add.s32 	%r782, %r781, %r774;
	shf.l.wrap.b32 	%r783, %r769, %r769, 30;
	shf.l.wrap.b32 	%r784, %r769, %r769, 19;
	xor.b32  	%r785, %r783, %r784;
	shf.l.wrap.b32 	%r786, %r769, %r769, 10;
	xor.b32  	%r787, %r785, %r786;
	and.b32  	%r788, %r769, %r744;
	or.b32  	%r789, %r769, %r744;
	and.b32  	%r790, %r789, %r719;
	or.b32  	%r791, %r790, %r788;
	add.s32 	%r792, %r787, %r791;
	add.s32 	%r793, %r782, %r694;
	add.s32 	%r794, %r792, %r782;
	shf.l.wrap.b32 	%r795, %r793, %r793, 26;
	shf.l.wrap.b32 	%r796, %r793, %r793, 21;
	xor.b32  	%r797, %r795, %r796;
	shf.l.wrap.b32 	%r798, %r793, %r793, 7;
	xor.b32  	%r799, %r797, %r798;
	xor.b32  	%r800, %r768, %r743;
	and.b32  	%r801, %r793, %r800;
	xor.b32  	%r802, %r801, %r743;
	ld.const.u32 	%r803, [K+100];
	add.s32 	%r804, %r803, %r525;
	add.s32 	%r805, %r804, %r718;
	add.s32 	%r806, %r805, %r802;
	add.s32 	%r807, %r806, %r799;
	shf.l.wrap.b32 	%r808, %r794, %r794, 30;
	shf.l.wrap.b32 	%r809, %r794, %r794, 19;
	xor.b32  	%r810, %r808, %r809;
	shf.l.wrap.b32 	%r811, %r794, %r794, 10;
	xor.b32  	%r812, %r810, %r811;
	and.b32  	%r813, %r794, %r769;
	or.b32  	%r814, %r794, %r769;
	and.b32  	%r815, %r814, %r744;
	or.b32  	%r816, %r815, %r813;
	add.s32 	%r817, %r812, %r816;
	add.s32 	%r818, %r807, %r719;
	add.s32 	%r819, %r817, %r807;
	shf.l.wrap.b32 	%r820, %r818, %r818, 26;
	shf.l.wrap.b32 	%r821, %r818, %r818, 21;
	xor.b32  	%r822, %r820, %r821;
	shf.l.wrap.b32 	%r823, %r818, %r818, 7;
	xor.b32  	%r824, %r822, %r823;
	xor.b32  	%r825, %r793, %r768;
	and.b32  	%r826, %r818, %r825;
	xor.b32  	%r827, %r826, %r768;
	ld.const.u32 	%r828, [K+104];
	add.s32 	%r829, %r828, %r531;
	add.s32 	%r830, %r829, %r743;
	add.s32 	%r831, %r830, %r827;
	add.s32 	%r832, %r831, %r824;
	shf.l.wrap.b32 	%r833, %r819, %r819, 30;
	shf.l.wrap.b32 	%r834, %r819, %r819, 19;
	xor.b32  	%r835, %r833, %r834;
	shf.l.wrap.b32 	%r836, %r819, %r819, 10;
	xor.b32  	%r837, %r835, %r836;
	and.b32  	%r838, %r819, %r794;
	or.b32  	%r839, %r819, %r794;
	and.b32  	%r840, %r839, %r769;
	or.b32  	%r841, %r840, %r838;
	add.s32 	%r842, %r837, %r841;
	add.s32 	%r843, %r832, %r744;
	add.s32 	%r844, %r842, %r832;
	shf.l.wrap.b32 	%r845, %r843, %r843, 26;
	shf.l.wrap.b32 	%r846, %r843, %r843, 21;
	xor.b32  	%r847, %r845, %r846;
	shf.l.wrap.b32 	%r848, %r843, %r843, 7;
	xor.b32  	%r849, %r847, %r848;
	xor.b32  	%r850, %r818, %r793;
	and.b32  	%r851, %r843, %r850;
	xor.b32  	%r852, %r851, %r793;
	ld.const.u32 	%r853, [K+108];
	add.s32 	%r854, %r853, %r537;
	add.s32 	%r855, %r854, %r768;
	add.s32 	%r856, %r855, %r852;
	add.s32 	%r857, %r856, %r849;
	shf.l.wrap.b32 	%r858, %r844, %r844, 30;
	shf.l.wrap.b32 	%r859, %r844, %r844, 19;
	xor.b32  	%r860, %r858, %r859;
	shf.l.wrap.b32 	%r861, %r844, %r844, 10;
	xor.b32  	%r862, %r860, %r861;
	and.b32  	%r863, %r844, %r819;
	or.b32  	%r864, %r844, %r819;
	and.b32  	%r865, %r864, %r794;
	or.b32  	%r866, %r865, %r863;
	add.s32 	%r867, %r862, %r866;
	add.s32 	%r868, %r857, %r769;
	add.s32 	%r869, %r867, %r857;
	shf.l.wrap.b32 	%r870, %r868, %r868, 26;
	shf.l.wrap.b32 	%r871, %r868, %r868, 21;
	xor.b32  	%r872, %r870, %r871;
	shf.l.wrap.b32 	%r873, %r868, %r868, 7;
	xor.b32  	%r874, %r872, %r873;
	xor.b32  	%r875, %r843, %r818;
	and.b32  	%r876, %r868, %r875;
	xor.b32  	%r877, %r876, %r818;
	ld.const.u32 	%r878, [K+112];
	add.s32 	%r879, %r878, %r543;
	add.s32 	%r880, %r879, %r793;
	add.s32 	%r881, %r880, %r877;
	add.s32 	%r882, %r881, %r874;
	shf.l.wrap.b32 	%r883, %r869, %r869, 30;
	shf.l.wrap.b32 	%r884, %r869, %r869, 19;
	xor.b32  	%r885, %r883, %r884;
	shf.l.wrap.b32 	%r886, %r869, %r869, 10;
	xor.b32  	%r887, %r885, %r886;
	and.b32  	%r888, %r869, %r844;
	or.b32  	%r889, %r869, %r844;
	and.b32  	%r890, %r889, %r819;
	or.b32  	%r891, %r890, %r888;
	add.s32 	%r892, %r887, %r891;
	add.s32 	%r893, %r882, %r794;
	add.s32 	%r894, %r892, %r882;
	shf.l.wrap.b32 	%r895, %r893, %r893, 26;
	shf.l.wrap.b32 	%r896, %r893, %r893, 21;
	xor.b32  	%r897, %r895, %r896;
	shf.l.wrap.b32 	%r898, %r893, %r893, 7;
	xor.b32  	%r899, %r897, %r898;
	xor.b32  	%r900, %r868, %r843;
	and.b32  	%r901, %r893, %r900;
	xor.b32  	%r902, %r901, %r843;
	ld.const.u32 	%r903, [K+116];
	add.s32 	%r904, %r903, %r549;
	add.s32 	%r905, %r904, %r818;
	add.s32 	%r906, %r905, %r902;
	add.s32 	%r907, %r906, %r899;
	shf.l.wrap.b32 	%r908, %r894, %r894, 30;
	shf.l.wrap.b32 	%r909, %r894, %r894, 19;
	xor.b32  	%r910, %r908, %r909;
	shf.l.wrap.b32 	%r911, %r894, %r894, 10;
	xor.b32  	%r912, %r910, %r911;
	and.b32  	%r913, %r894, %r869;
	or.b32  	%r914, %r894, %r869;
	and.b32  	%r915, %r914, %r844;
	or.b32  	%r916, %r915, %r913;
	add.s32 	%r917, %r912, %r916;
	add.s32 	%r918, %r907, %r819;
	add.s32 	%r919, %r917, %r907;
	shf.l.wrap.b32 	%r920, %r918, %r918, 26;
	shf.l.wrap.b32 	%r921, %r918, %r918, 21;
	xor.b32  	%r922, %r920, %r921;
	shf.l.wrap.b32 	%r923, %r918, %r918, 7;
	xor.b32  	%r924, %r922, %r923;
	xor.b32  	%r925, %r893, %r868;
	and.b32  	%r926, %r918, %r925;
	xor.b32  	%r927, %r926, %r868;
	ld.const.u32 	%r928, [K+120];
	add.s32 	%r929, %r928, %r556;
	add.s32 	%r930, %r929, %r843;
	add.s32 	%r931, %r930, %r927;
	add.s32 	%r932, %r931, %r924;
	shf.l.wrap.b32 	%r933, %r919, %r919, 30;
	shf.l.wrap.b32 	%r934, %r919, %r919, 19;
	xor.b32  	%r935, %r933, %r934;
	shf.l.wrap.b32 	%r936, %r919, %r919, 10;
	xor.b32  	%r937, %r935, %r936;
	and.b32  	%r938, %r919, %r894;
	or.b32  	%r939, %r919, %r894;
	and.b32  	%r940, %r939, %r869;
	or.b32  	%r941, %r940, %r938;
	add.s32 	%r942, %r937, %r941;
	add.s32 	%r943, %r932, %r844;
	add.s32 	%r944, %r942, %r932;
	shf.l.wrap.b32 	%r945, %r943, %r943, 26;
	shf.l.wrap.b32 	%r946, %r943, %r943, 21;
	xor.b32  	%r947, %r945, %r946;
	shf.l.wrap.b32 	%r948, %r943, %r943, 7;
	xor.b32  	%r949, %r947, %r948;
	xor.b32  	%r950, %r918, %r893;
	and.b32  	%r951, %r943, %r950;
	xor.b32  	%r952, %r951, %r893;
	ld.const.u32 	%r953, [K+124];
	add.s32 	%r954, %r953, %r569;
	add.s32 	%r955, %r954, %r868;
	add.s32 	%r956, %r955, %r952;
	add.s32 	%r957, %r956, %r949;
	shf.l.wrap.b32 	%r958, %r944, %r944, 30;
	shf.l.wrap.b32 	%r959, %r944, %r944, 19;
	xor.b32  	%r960, %r958, %r959;
	shf.l.wrap.b32 	%r961, %r944, %r944, 10;
	xor.b32  	%r962, %r960, %r961;
	and.b32  	%r963, %r944, %r919;
	or.b32  	%r964, %r944, %r919;
	and.b32  	%r965, %r964, %r894;
	or.b32  	%r966, %r965, %r963;
	add.s32 	%r967, %r962, %r966;
	add.s32 	%r968, %r957, %r869;
	add.s32 	%r969, %r967, %r957;
	shf.l.wrap.b32 	%r970, %r556, %r556, 15;
	shf.l.wrap.b32 	%r971, %r556, %r556, 13;
	xor.b32  	%r972, %r970, %r971;
	shr.u32 	%r973, %r556, 10;
	xor.b32  	%r974, %r972, %r973;
	shf.l.wrap.b32 	%r975, %r438, %r438, 25;
	shf.l.wrap.b32 	%r976, %r438, %r438, 14;
	xor.b32  	%r977, %r975, %r976;
	shr.u32 	%r978, %r438, 3;
	xor.b32  	%r979, %r977, %r978;
	add.s32 	%r980, %r979, %r431;
	add.s32 	%r981, %r980, %r525;
	add.s32 	%r982, %r981, %r974;
	shf.l.wrap.b32 	%r983, %r569, %r569, 15;
	shf.l.wrap.b32 	%r984, %r569, %r569, 13;
	xor.b32  	%r985, %r983, %r984;
	shr.u32 	%r986, %r569, 10;
	xor.b32  	%r987, %r985, %r986;
	shf.l.wrap.b32 	%r988, %r450, %r450, 25;
	shf.l.wrap.b32 	%r989, %r450, %r450, 14;
	xor.b32  	%r990, %r988, %r989;
	shr.u32 	%r991, %r450, 3;
	xor.b32  	%r992, %r990, %r991;
	add.s32 	%r993, %r992, %r438;
	add.s32 	%r994, %r993, %r531;
	add.s32 	%r995, %r994, %r987;
	shf.l.wrap.b32 	%r996, %r982, %r982, 15;
	shf.l.wrap.b32 	%r997, %r982, %r982, 13;
	xor.b32  	%r998, %r996, %r997;
	shr.u32 	%r999, %r982, 10;
	xor.b32  	%r1000, %r998, %r999;
	shf.l.wrap.b32 	%r1001, %r462, %r462, 25;
	shf.l.wrap.b32 	%r1002, %r462, %r462, 14;
	xor.b32  	%r1003, %r1001, %r1002;
	shr.u32 	%r1004, %r462, 3;
	xor.b32  	%r1005, %r1003, %r1004;
	add.s32 	%r1006, %r1005, %r450;
	add.s32 	%r1007, %r1006, %r537;
	add.s32 	%r1008, %r1007, %r1000;
	shf.l.wrap.b32 	%r1009, %r995, %r995, 15;
	shf.l.wrap.b32 	%r1010, %r995, %r995, 13;
	xor.b32  	%r1011, %r1009, %r1010;
	shr.u32 	%r1012, %r995, 10;
	xor.b32  	%r1013, %r1011, %r1012;
	shf.l.wrap.b32 	%r1014, %r474, %r474, 25;
	shf.l.wrap.b32 	%r1015, %r474, %r474, 14;
	xor.b32  	%r1016, %r1014, %r1015;
	shr.u32 	%r1017, %r474, 3;
	xor.b32  	%r1018, %r1016, %r1017;
	add.s32 	%r1019, %r1018, %r462;
	add.s32 	%r1020, %r1019, %r543;
	add.s32 	%r1021, %r1020, %r1013;
	shf.l.wrap.b32 	%r1022, %r1008, %r1008, 15;
	shf.l.wrap.b32 	%r1023, %r1008, %r1008, 13;
	xor.b32  	%r1024, %r1022, %r1023;
	shr.u32 	%r1025, %r1008, 10;
	xor.b32  	%r1026, %r1024, %r1025;
	shf.l.wrap.b32 	%r1027, %r486, %r486, 25;
	shf.l.wrap.b32 	%r1028, %r486, %r486, 14;
	xor.b32  	%r1029, %r1027, %r1028;
	shr.u32 	%r1030, %r486, 3;
	xor.b32  	%r1031, %r1029, %r1030;
	add.s32 	%r1032, %r1031, %r474;
	add.s32 	%r1033, %r1032, %r549;
	add.s32 	%r1034, %r1033, %r1026;
	shf.l.wrap.b32 	%r1035, %r1021, %r1021, 15;
	shf.l.wrap.b32 	%r1036, %r1021, %r1021, 13;
	xor.b32  	%r1037, %r1035, %r1036;
	shr.u32 	%r1038, %r1021, 10;
	xor.b32  	%r1039, %r1037, %r1038;
	shf.l.wrap.b32 	%r1040, %r499, %r499, 25;
	shf.l.wrap.b32 	%r1041, %r499, %r499, 14;
	xor.b32  	%r1042, %r1040, %r1041;
	shr.u32 	%r1043, %r499, 3;
	xor.b32  	%r1044, %r1042, %r1043;
	add.s32 	%r1045, %r1044, %r486;
	add.s32 	%r1046, %r1045, %r556;
	add.s32 	%r1047, %r1046, %r1039;
	shf.l.wrap.b32 	%r1048, %r1034, %r1034, 15;
	shf.l.wrap.b32 	%r1049, %r1034, %r1034, 13;
	xor.b32  	%r1050, %r1048, %r1049;
	shr.u32 	%r1051, %r1034, 10;
	xor.b32  	%r1052, %r1050, %r1051;
	shf.l.wrap.b32 	%r1053, %r512, %r512, 25;
	shf.l.wrap.b32 	%r1054, %r512, %r512, 14;
	xor.b32  	%r1055, %r1053, %r1054;
	shr.u32 	%r1056, %r512, 3;
	xor.b32  	%r1057, %r1055, %r1056;
	add.s32 	%r1058, %r1057, %r499;
	add.s32 	%r1059, %r1058, %r569;
	add.s32 	%r1060, %r1059, %r1052;
	shf.l.wrap.b32 	%r1061, %r1047, %r1047, 15;
	shf.l.wrap.b32 	%r1062, %r1047, %r1047, 13;
	xor.b32  	%r1063, %r1061, %r1062;
	shr.u32 	%r1064, %r1047, 10;
	xor.b32  	%r1065, %r1063, %r1064;
	shf.l.wrap.b32 	%r1066, %r519, %r519, 25;
	shf.l.wrap.b32 	%r1067, %r519, %r519, 14;
	xor.b32  	%r1068, %r1066, %r1067;
	shr.u32 	%r1069, %r519, 3;
	xor.b32  	%r1070, %r1068, %r1069;
	add.s32 	%r1071, %r1070, %r512;
	add.s32 	%r1072, %r1071, %r982;
	add.s32 	%r1073, %r1072, %r1065;
	shf.l.wrap.b32 	%r1074, %r1060, %r1060, 15;
	shf.l.wrap.b32 	%r1075, %r1060, %r1060, 13;
	xor.b32  	%r1076, %r1074, %r1075;
	shr.u32 	%r1077, %r1060, 10;
	xor.b32  	%r1078, %r1076, %r1077;
	shf.l.wrap.b32 	%r1079, %r525, %r525, 25;
	shf.l.wrap.b32 	%r1080, %r525, %r525, 14;
	xor.b32  	%r1081, %r1079, %r1080;
	shr.u32 	%r1082, %r525, 3;
	xor.b32  	%r1083, %r1081, %r1082;
	add.s32 	%r1084, %r1083, %r519;
	add.s32 	%r1085, %r1084, %r995;
	add.s32 	%r1086, %r1085, %r1078;
	shf.l.wrap.b32 	%r1087, %r1073, %r1073, 15;
	shf.l.wrap.b32 	%r1088, %r1073, %r1073, 13;
	xor.b32  	%r1089, %r1087, %r1088;
	shr.u32 	%r1090, %r1073, 10;
	xor.b32  	%r1091, %r1089, %r1090;
	shf.l.wrap.b32 	%r1092, %r531, %r531, 25;
	shf.l.wrap.b32 	%r1093, %r531, %r531, 14;
	xor.b32  	%r1094, %r1092, %r1093;
	shr.u32 	%r1095, %r531, 3;
	xor.b32  	%r1096, %r1094, %r1095;
	add.s32 	%r1097, %r1096, %r525;
	add.s32 	%r1098, %r1097, %r1008;
	add.s32 	%r1099, %r1098, %r1091;
	shf.l.wrap.b32 	%r1100, %r1086, %r1086, 15;
	shf.l.wrap.b32 	%r1101, %r1086, %r1086, 13;
	xor.b32  	%r1102, %r1100, %r1101;
	shr.u32 	%r1103, %r1086, 10;
	xor.b32  	%r1104, %r1102, %r1103;
	shf.l.wrap.b32 	%r1105, %r537, %r537, 25;
	shf.l.wrap.b32 	%r1106, %r537, %r537, 14;
	xor.b32  	%r1107, %r1105, %r1106;
	shr.u32 	%r1108, %r537, 3;
	xor.b32  	%r1109, %r1107, %r1108;
	add.s32 	%r1110, %r1109, %r531;
	add.s32 	%r1111, %r1110, %r1021;
	add.s32 	%r1112, %r1111, %r1104;
	shf.l.wrap.b32 	%r1113, %r1099, %r1099, 15;
	shf.l.wrap.b32 	%r1114, %r1099, %r1099, 13;
	xor.b32  	%r1115, %r1113, %r1114;
	shr.u32 	%r1116, %r1099, 10;
	xor.b32  	%r1117, %r1115, %r1116;
	shf.l.wrap.b32 	%r1118, %r543, %r543, 25;
	shf.l.wrap.b32 	%r1119, %r543, %r543, 14;
	xor.b32  	%r1120, %r1118, %r1119;
	shr.u32 	%r1121, %r543, 3;
	xor.b32  	%r1122, %r1120, %r1121;
	add.s32 	%r1123, %r1122, %r537;
	add.s32 	%r1124, %r1123, %r1034;
	add.s32 	%r1125, %r1124, %r1117;
	shf.l.wrap.b32 	%r1126, %r1112, %r1112, 15;
	shf.l.wrap.b32 	%r1127, %r1112, %r1112, 13;
	xor.b32  	%r1128, %r1126, %r1127;
	shr.u32 	%r1129, %r1112, 10;
	xor.b32  	%r1130, %r1128, %r1129;
	shf.l.wrap.b32 	%r1131, %r549, %r549, 25;
	shf.l.wrap.b32 	%r1132, %r549, %r549, 14;
	xor.b32  	%r1133, %r1131, %r1132;
	shr.u32 	%r1134, %r549, 3;
	xor.b32  	%r1135, %r1133, %r1134;
	add.s32 	%r1136, %r1135, %r543;
	add.s32 	%r1137, %r1136, %r1047;
	add.s32 	%r1138, %r1137, %r1130;
	shf.l.wrap.b32 	%r1139, %r1125, %r1125, 15;
	shf.l.wrap.b32 	%r1140, %r1125, %r1125, 13;
	xor.b32  	%r1141, %r1139, %r1140;
	shr.u32 	%r1142, %r1125, 10;
	xor.b32  	%r1143, %r1141, %r1142;
	shf.l.wrap.b32 	%r1144, %r556, %r556, 25;
	shf.l.wrap.b32 	%r1145, %r556, %r556, 14;
	xor.b32  	%r1146, %r1144, %r1145;
	shr.u32 	%r1147, %r556, 3;
	xor.b32  	%r1148, %r1146, %r1147;
	add.s32 	%r1149, %r1148, %r549;
	add.s32 	%r1150, %r1149, %r1060;
	add.s32 	%r1151, %r1150, %r1143;
	shf.l.wrap.b32 	%r1152, %r1138, %r1138, 15;
	shf.l.wrap.b32 	%r1153, %r1138, %r1138, 13;
	xor.b32  	%r1154, %r1152, %r1153;
	shr.u32 	%r1155, %r1138, 10;
	xor.b32  	%r1156, %r1154, %r1155;
	shf.l.wrap.b32 	%r1157, %r569, %r569, 25;
	shf.l.wrap.b32 	%r1158, %r569, %r569, 14;
	xor.b32  	%r1159, %r1157, %r1158;
	shr.u32 	%r1160, %r569, 3;
	xor.b32  	%r1161, %r1159, %r1160;
	add.s32 	%r1162, %r1161, %r556;
	add.s32 	%r1163, %r1162, %r1073;
	add.s32 	%r1164, %r1163, %r1156;
	shf.l.wrap.b32 	%r1165, %r1151, %r1151, 15;
	shf.l.wrap.b32 	%r1166, %r1151, %r1151, 13;
	xor.b32  	%r1167, %r1165, %r1166;
	shr.u32 	%r1168, %r1151, 10;
	xor.b32  	%r1169, %r1167, %r1168;
	shf.l.wrap.b32 	%r1170, %r982, %r982, 25;
	shf.l.wrap.b32 	%r1171, %r982, %r982, 14;
	xor.b32  	%r1172, %r1170, %r1171;
	shr.u32 	%r1173, %r982, 3;
	xor.b32  	%r1174, %r1172, %r1173;
	add.s32 	%r1175, %r1174, %r569;
	add.s32 	%r1176, %r1175, %r1086;
	add.s32 	%r1177, %r1176, %r1169;
	shf.l.wrap.b32 	%r1178, %r968, %r968, 26;
	shf.l.wrap.b32 	%r1179, %r968, %r968, 21;
	xor.b32  	%r1180, %r1178, %r1179;
	shf.l.wrap.b32 	%r1181, %r968, %r968, 7;
	xor.b32  	%r1182, %r1180, %r1181;
	xor.b32  	%r1183, %r943, %r918;
	and.b32  	%r1184, %r968, %r1183;
	xor.b32  	%r1185, %r1184, %r918;
	ld.const.u32 	%r1186, [K+128];
	add.s32 	%r1187, %r1186, %r982;
	add.s32 	%r1188, %r1187, %r893;
	add.s32 	%r1189, %r1188, %r1185;
	add.s32 	%r1190, %r1189, %r1182;
	shf.l.wrap.b32 	%r1191, %r969, %r969, 30;
	shf.l.wrap.b32 	%r1192, %r969, %r969, 19;
	xor.b32  	%r1193, %r1191, %r1192;
	shf.l.wrap.b32 	%r1194, %r969, %r969, 10;
	xor.b32  	%r1195, %r1193, %r1194;
	and.b32  	%r1196, %r969, %r944;
	or.b32  	%r1197, %r969, %r944;
	and.b32  	%r1198, %r1197, %r919;
	or.b32  	%r1199, %r1198, %r1196;
	add.s32 	%r1200, %r1195, %r1199;
	add.s32 	%r1201, %r1190, %r894;
	add.s32 	%r1202, %r1200, %r1190;
	shf.l.wrap.b32 	%r1203, %r1201, %r1201, 26;
	shf.l.wrap.b32 	%r1204, %r1201, %r1201, 21;
	xor.b32  	%r1205, %r1203, %r1204;
	shf.l.wrap.b32 	%r1206, %r1201, %r1201, 7;
	xor.b32  	%r1207, %r1205, %r1206;
	xor.b32  	%r1208, %r968, %r943;
	and.b32  	%r1209, %r1201, %r1208;
	xor.b32  	%r1210, %r1209, %r943;
	ld.const.u32 	%r1211, [K+132];
	add.s32 	%r1212, %r1211, %r995;
	add.s32 	%r1213, %r1212, %r918;
	add.s32 	%r1214, %r1213, %r1210;
	add.s32 	%r1215, %r1214, %r1207;
	shf.l.wrap.b32 	%r1216, %r1202, %r1202, 30;
	shf.l.wrap.b32 	%r1217, %r1202, %r1202, 19;
	xor.b32  	%r1218, %r1216, %r1217;
	shf.l.wrap.b32 	%r1219, %r1202, %r1202, 10;
	xor.b32  	%r1220, %r1218, %r1219;
	and.b32  	%r1221, %r1202, %r969;
	or.b32  	%r1222, %r1202, %r969;
	and.b32  	%r1223, %r1222, %r944;
	or.b32  	%r1224, %r1223, %r1221;
	add.s32 	%r1225, %r1220, %r1224;
	add.s32 	%r1226, %r1215, %r919;
	add.s32 	%r1227, %r1225, %r1215;
	shf.l.wrap.b32 	%r1228, %r1226, %r1226, 26;
	shf.l.wrap.b32 	%r1229, %r1226, %r1226, 21;
	xor.b32  	%r1230, %r1228, %r1229;
	shf.l.wrap.b32 	%r1231, %r1226, %r1226, 7;
	xor.b32  	%r1232, %r1230, %r1231;
	xor.b32  	%r1233, %r1201, %r968;
	and.b32  	%r1234, %r1226, %r1233;
	xor.b32  	%r1235, %r1234, %r968;
	ld.const.u32 	%r1236, [K+136];
	add.s32 	%r1237, %r1236, %r1008;
	add.s32 	%r1238, %r1237, %r943;
	add.s32 	%r1239, %r1238, %r1235;
	add.s32 	%r1240, %r1239, %r1232;
	shf.l.wrap.b32 	%r1241, %r1227, %r1227, 30;
	shf.l.wrap.b32 	%r1242, %r1227, %r1227, 19;
	xor.b32  	%r1243, %r1241, %r1242;
	shf.l.wrap.b32 	%r1244, %r1227, %r1227, 10;
	xor.b32  	%r1245, %r1243, %r1244;
	and.b32  	%r1246, %r1227, %r1202;
	or.b32  	%r1247, %r1227, %r1202;
	and.b32  	%r1248, %r1247, %r969;
	or.b32  	%r1249, %r1248, %r1246;
	add.s32 	%r1250, %r1245, %r1249;
	add.s32 	%r1251, %r1240, %r944;
	add.s32 	%r1252, %r1250, %r1240;
	shf.l.wrap.b32 	%r1253, %r1251, %r1251, 26;
	shf.l.wrap.b32 	%r1254, %r1251, %r1251, 21;
	xor.b32  	%r1255, %r1253, %r1254;
	shf.l.wrap.b32 	%r1256, %r1251, %r1251, 7;
	xor.b32  	%r1257, %r1255, %r1256;
	xor.b32  	%r1258, %r1226, %r1201;
	and.b32  	%r1259, %r1251, %r1258;
	xor.b32  	%r1260, %r1259, %r1201;
	ld.const.u32 	%r1261, [K+140];
	add.s32 	%r1262, %r1261, %r1021;
	add.s32 	%r1263, %r1262, %r968;
	add.s32 	%r1264, %r1263, %r1260;
	add.s32 	%r1265, %r1264, %r1257;
	shf.l.wrap.b32 	%r1266, %r1252, %r1252, 30;
	shf.l.wrap.b32 	%r1267, %r1252, %r1252, 19;
	xor.b32  	%r1268, %r1266, %r1267;
	shf.l.wrap.b32 	%r1269, %r1252, %r1252, 10;
	xor.b32  	%r1270, %r1268, %r1269;
	and.b32  	%r1271, %r1252, %r1227;
	or.b32  	%r1272, %r1252, %r1227;
	and.b32  	%r1273, %r1272, %r1202;
	or.b32  	%r1274, %r1273, %r1271;
	add.s32 	%r1275, %r1270, %r1274;
	add.s32 	%r1276, %r1265, %r969;
	add.s32 	%r1277, %r1275, %r1265;
	shf.l.wrap.b32 	%r1278, %r1276, %r1276, 26;
	shf.l.wrap.b32 	%r1279, %r1276, %r1276, 21;
	xor.b32  	%r1280, %r1278, %r1279;
	shf.l.wrap.b32 	%r1281, %r1276, %r1276, 7;
	xor.b32  	%r1282, %r1280, %r1281;
	xor.b32  	%r1283, %r1251, %r1226;
	and.b32  	%r1284, %r1276, %r1283;
	xor.b32  	%r1285, %r1284, %r1226;
	ld.const.u32 	%r1286, [K+144];
	add.s32 	%r1287, %r1286, %r1034;
	add.s32 	%r1288, %r1287, %r1201;
	add.s32 	%r1289, %r1288, %r1285;
	add.s32 	%r1290, %r1289, %r1282;
	shf.l.wrap.b32 	%r1291, %r1277, %r1277, 30;
	shf.l.wrap.b32 	%r1292, %r1277, %r1277, 19;
	xor.b32  	%r1293, %r1291, %r1292;
	shf.l.wrap.b32 	%r1294, %r1277, %r1277, 10;
	xor.b32  	%r1295, %r1293, %r1294;
	and.b32  	%r1296, %r1277, %r1252;
	or.b32  	%r1297, %r1277, %r1252;
	and.b32  	%r1298, %r1297, %r1227;
	or.b32  	%r1299, %r1298, %r1296;
	add.s32 	%r1300, %r1295, %r1299;
	add.s32 	%r1301, %r1290, %r1202;
	add.s32 	%r1302, %r1300, %r1290;
	shf.l.wrap.b32 	%r1303, %r1301, %r1301, 26;
	shf.l.wrap.b32 	%r1304, %r1301, %r1301, 21;
	xor.b32  	%r1305, %r1303, %r1304;
	shf.l.wrap.b32 	%r1306, %r1301, %r1301, 7;
	xor.b32  	%r1307, %r1305, %r1306;
	xor.b32  	%r1308, %r1276, %r1251;
	and.b32  	%r1309, %r1301, %r1308;
	xor.b32  	%r1310, %r1309, %r1251;
	ld.const.u32 	%r1311, [K+148];
	add.s32 	%r1312, %r1311, %r1047;
	add.s32 	%r1313, %r1312, %r1226;
	add.s32 	%r1314, %r1313, %r1310;
	add.s32 	%r1315, %r1314, %r1307;
	shf.l.wrap.b32 	%r1316, %r1302, %r1302, 30;
	shf.l.wrap.b32 	%r1317, %r1302, %r1302, 19;
	xor.b32  	%r1318, %r1316, %r1317;
	shf.l.wrap.b32 	%r1319, %r1302, %r1302, 10;
	xor.b32  	%r1320, %r1318, %r1319;
	and.b32  	%r1321, %r1302, %r1277;
	or.b32  	%r1322, %r1302, %r1277;
	and.b32  	%r1323, %r1322, %r1252;
	or.b32  	%r1324, %r1323, %r1321;
	add.s32 	%r1325, %r1320, %r1324;
	add.s32 	%r1326, %r1315, %r1227;
	add.s32 	%r1327, %r1325, %r1315;
	shf.l.wrap.b32 	%r1328, %r1326, %r1326, 26;
	shf.l.wrap.b32 	%r1329, %r1326, %r1326, 21;
	xor.b32  	%r1330, %r1328, %r1329;
	shf.l.wrap.b32 	%r1331, %r1326, %r1326, 7;
	xor.b32  	%r1332, %r1330, %r1331;
	xor.b32  	%r1333, %r1301, %r1276;
	and.b32  	%r1334, %r1326, %r1333;
	xor.b32  	%r1335, %r1334, %r1276;
	ld.const.u32 	%r1336, [K+152];
	add.s32 	%r1337, %r1336, %r1060;
	add.s32 	%r1338, %r1337, %r1251;
	add.s32 	%r1339, %r1338, %r1335;
	add.s32 	%r1340, %r1339, %r1332;
	shf.l.wrap.b32 	%r1341, %r1327, %r1327, 30;
	shf.l.wrap.b32 	%r1342, %r1327, %r1327, 19;
	xor.b32  	%r1343, %r1341, %r1342;
	shf.l.wrap.b32 	%r1344, %r1327, %r1327, 10;
	xor.b32  	%r1345, %r1343, %r1344;
	and.b32  	%r1346, %r1327, %r1302;
	or.b32  	%r1347, %r1327, %r1302;
	and.b32  	%r1348, %r1347, %r1277;
	or.b32  	%r1349, %r1348, %r1346;
	add.s32 	%r1350, %r1345, %r1349;
	add.s32 	%r1351, %r1340, %r1252;
	add.s32 	%r1352, %r1350, %r1340;
	shf.l.wrap.b32 	%r1353, %r1351, %r1351, 26;
	shf.l.wrap.b32 	%r1354, %r1351, %r1351, 21;
	xor.b32  	%r1355, %r1353, %r1354;
	shf.l.wrap.b32 	%r1356, %r1351, %r1351, 7;
	xor.b32  	%r1357, %r1355, %r1356;
	xor.b32  	%r1358, %r1326, %r1301;
	and.b32  	%r1359, %r1351, %r1358;
	xor.b32  	%r1360, %r1359, %r1301;
	ld.const.u32 	%r1361, [K+156];
	add.s32 	%r1362, %r1361, %r1073;
	add.s32 	%r1363, %r1362, %r1276;
	add.s32 	%r1364, %r1363, %r1360;
	add.s32 	%r1365, %r1364, %r1357;
	shf.l.wrap.b32 	%r1366, %r1352, %r1352, 30;
	shf.l.wrap.b32 	%r1367, %r1352, %r1352, 19;
	xor.b32  	%r1368, %r1366, %r1367;
	shf.l.wrap.b32 	%r1369, %r1352, %r1352, 10;
	xor.b32  	%r1370, %r1368, %r1369;
	and.b32  	%r1371, %r1352, %r1327;
	or.b32  	%r1372, %r1352, %r1327;
	and.b32  	%r1373, %r1372, %r1302;
	or.b32  	%r1374, %r1373, %r1371;
	add.s32 	%r1375, %r1370, %r1374;
	add.s32 	%r1376, %r1365, %r1277;
	add.s32 	%r1377, %r1375, %r1365;
	shf.l.wrap.b32 	%r1378, %r1376, %r1376, 26;
	shf.l.wrap.b32 	%r1379, %r1376, %r1376, 21;
	xor.b32  	%r1380, %r1378, %r1379;
	shf.l.wrap.b32 	%r1381, %r1376, %r1376, 7;
	xor.b32  	%r1382, %r1380, %r1381;
	xor.b32  	%r1383, %r1351, %r1326;
	and.b32  	%r1384, %r1376, %r1383;
	xor.b32  	%r1385, %r1384, %r1326;
	ld.const.u32 	%r1386, [K+160];
	add.s32 	%r1387, %r1386, %r1086;
	add.s32 	%r1388, %r1387, %r1301;
	add.s32 	%r1389, %r1388, %r1385;
	add.s32 	%r1390, %r1389, %r1382;
	shf.l.wrap.b32 	%r1391, %r1377, %r1377, 30;
	shf.l.wrap.b32 	%r1392, %r1377, %r1377, 19;
	xor.b32  	%r1393, %r1391, %r1392;
	shf.l.wrap.b32 	%r1394, %r1377, %r1377, 10;
	xor.b32  	%r1395, %r1393, %r1394;
	and.b32  	%r1396, %r1377, %r1352;
	or.b32  	%r1397, %r1377, %r1352;
	and.b32  	%r1398, %r1397, %r1327;
	or.b32  	%r1399, %r1398, %r1396;
	add.s32 	%r1400, %r1395, %r1399;
	add.s32 	%r1401, %r1390, %r1302;
	add.s32 	%r1402, %r1400, %r1390;
	shf.l.wrap.b32 	%r1403, %r1401, %r1401, 26;
	shf.l.wrap.b32 	%r1404, %r1401, %r1401, 21;
	xor.b32  	%r1405, %r1403, %r1404;
	shf.l.wrap.b32 	%r1406, %r1401, %r1401, 7;
	xor.b32  	%r1407, %r1405, %r1406;
	xor.b32  	%r1408, %r1376, %r1351;
	and.b32  	%r1409, %r1401, %r1408;
	xor.b32  	%r1410, %r1409, %r1351;
	ld.const.u32 	%r1411, [K+164];
	add.s32 	%r1412, %r1411, %r1099;
	add.s32 	%r1413, %r1412, %r1326;
	add.s32 	%r1414, %r1413, %r1410;
	add.s32 	%r1415, %r1414, %r1407;
	shf.l.wrap.b32 	%r1416, %r1402, %r1402, 30;
	shf.l.wrap.b32 	%r1417, %r1402, %r1402, 19;
	xor.b32  	%r1418, %r1416, %r1417;
	shf.l.wrap.b32 	%r1419, %r1402, %r1402, 10;
	xor.b32  	%r1420, %r1418, %r1419;
	and.b32  	%r1421, %r1402, %r1377;
	or.b32  	%r1422, %r1402, %r1377;
	and.b32  	%r1423, %r1422, %r1352;
	or.b32  	%r1424, %r1423, %r1421;
	add.s32 	%r1425, %r1420, %r1424;
	add.s32 	%r1426, %r1415, %r1327;
	add.s32 	%r1427, %r1425, %r1415;
	shf.l.wrap.b32 	%r1428, %r1426, %r1426, 26;
	shf.l.wrap.b32 	%r1429, %r1426, %r1426, 21;
	xor.b32  	%r1430, %r1428, %r1429;
	shf.l.wrap.b32 	%r1431, %r1426, %r1426, 7;
	xor.b32  	%r1432, %r1430, %r1431;
	xor.b32  	%r1433, %r1401, %r1376;
	and.b32  	%r1434, %r1426, %r1433;
	xor.b32  	%r1435, %r1434, %r1376;
	ld.const.u32 	%r1436, [K+168];
	add.s32 	%r1437, %r1436, %r1112;
	add.s32 	%r1438, %r1437, %r1351;
	add.s32 	%r1439, %r1438, %r1435;
	add.s32 	%r1440, %r1439, %r1432;
	shf.l.wrap.b32 	%r1441, %r1427, %r1427, 30;
	shf.l.wrap.b32 	%r1442, %r1427, %r1427, 19;
	xor.b32  	%r1443, %r1441, %r1442;
	shf.l.wrap.b32 	%r1444, %r1427, %r1427, 10;
	xor.b32  	%r1445, %r1443, %r1444;
	and.b32  	%r1446, %r1427, %r1402;
	or.b32  	%r1447, %r1427, %r1402;
	and.b32  	%r1448, %r1447, %r1377;
	or.b32  	%r1449, %r1448, %r1446;
	add.s32 	%r1450, %r1445, %r1449;
	add.s32 	%r1451, %r1440, %r1352;
	add.s32 	%r1452, %r1450, %r1440;
	shf.l.wrap.b32 	%r1453, %r1451, %r1451, 26;
	shf.l.wrap.b32 	%r1454, %r1451, %r1451, 21;
	xor.b32  	%r1455, %r1453, %r1454;
	shf.l.wrap.b32 	%r1456, %r1451, %r1451, 7;
	xor.b32  	%r1457, %r1455, %r1456;
	xor.b32  	%r1458, %r1426, %r1401;
	and.b32  	%r1459, %r1451, %r1458;
	xor.b32  	%r1460, %r1459, %r1401;
	ld.const.u32 	%r1461, [K+172];
	add.s32 	%r1462, %r1461, %r1125;
	add.s32 	%r1463, %r1462, %r1376;
	add.s32 	%r1464, %r1463, %r1460;
	add.s32 	%r1465, %r1464, %r1457;
	shf.l.wrap.b32 	%r1466, %r1452, %r1452, 30;
	shf.l.wrap.b32 	%r1467, %r1452, %r1452, 19;
	xor.b32  	%r1468, %r1466, %r1467;
	shf.l.wrap.b32 	%r1469, %r1452, %r1452, 10;
	xor.b32  	%r1470, %r1468, %r1469;
	and.b32  	%r1471, %r1452, %r1427;
	or.b32  	%r1472, %r1452, %r1427;
	and.b32  	%r1473, %r1472, %r1402;
	or.b32  	%r1474, %r1473, %r1471;
	add.s32 	%r1475, %r1470, %r1474;
	add.s32 	%r1476, %r1465, %r1377;
	add.s32 	%r1477, %r1475, %r1465;
	shf.l.wrap.b32 	%r1478, %r1476, %r1476, 26;
	shf.l.wrap.b32 	%r1479, %r1476, %r1476, 21;
	xor.b32  	%r1480, %r1478, %r1479;
	shf.l.wrap.b32 	%r1481, %r1476, %r1476, 7;
	xor.b32  	%r1482, %r1480, %r1481;
	xor.b32  	%r1483, %r1451, %r1426;
	and.b32  	%r1484, %r1476, %r1483;
	xor.b32  	%r1485, %r1484, %r1426;
	ld.const.u32 	%r1486, [K+176];
	add.s32 	%r1487, %r1486, %r1138;
	add.s32 	%r1488, %r1487, %r1401;
	add.s32 	%r1489, %r1488, %r1485;
	add.s32 	%r1490, %r1489, %r1482;
	shf.l.wrap.b32 	%r1491, %r1477, %r1477, 30;
	shf.l.wrap.b32 	%r1492, %r1477, %r1477, 19;
	xor.b32  	%r1493, %r1491, %r1492;
	shf.l.wrap.b32 	%r1494, %r1477, %r1477, 10;
	xor.b32  	%r1495, %r1493, %r1494;
	and.b32  	%r1496, %r1477, %r1452;
	or.b32  	%r1497, %r1477, %r1452;
	and.b32  	%r1498, %r1497, %r1427;
	or.b32  	%r1499, %r1498, %r1496;
	add.s32 	%r1500, %r1495, %r1499;
	add.s32 	%r1501, %r1490, %r1402;
	add.s32 	%r1502, %r1500, %r1490;
	shf.l.wrap.b32 	%r1503, %r1501, %r1501, 26;
	shf.l.wrap.b32 	%r1504, %r1501, %r1501, 21;
	xor.b32  	%r1505, %r1503, %r1504;
	shf.l.wrap.b32 	%r1506, %r1501, %r1501, 7;
	xor.b32  	%r1507, %r1505, %r1506;
	xor.b32  	%r1508, %r1476, %r1451;
	and.b32  	%r1509, %r1501, %r1508;
	xor.b32  	%r1510, %r1509, %r1451;
	ld.const.u32 	%r1511, [K+180];
	add.s32 	%r1512, %r1511, %r1151;
	add.s32 	%r1513, %r1512, %r1426;
	add.s32 	%r1514, %r1513, %r1510;
	add.s32 	%r1515, %r1514, %r1507;
	shf.l.wrap.b32 	%r1516, %r1502, %r1502, 30;
	shf.l.wrap.b32 	%r1517, %r1502, %r1502, 19;
	xor.b32  	%r1518, %r1516, %r1517;
	shf.l.wrap.b32 	%r1519, %r1502, %r1502, 10;
	xor.b32  	%r1520, %r1518, %r1519;
	and.b32  	%r1521, %r1502, %r1477;
	or.b32  	%r1522, %r1502, %r1477;
	and.b32  	%r1523, %r1522, %r1452;
	or.b32  	%r1524, %r1523, %r1521;
	add.s32 	%r1525, %r1520, %r1524;
	add.s32 	%r1526, %r1515, %r1427;
	add.s32 	%r1527, %r1525, %r1515;
	shf.l.wrap.b32 	%r1528, %r1526, %r1526, 26;
	shf.l.wrap.b32 	%r1529, %r1526, %r1526, 21;
	xor.b32  	%r1530, %r1528, %r1529;
	shf.l.wrap.b32 	%r1531, %r1526, %r1526, 7;
	xor.b32  	%r1532, %r1530, %r1531;
	xor.b32  	%r1533, %r1501, %r1476;
	and.b32  	%r1534, %r1526, %r1533;
	xor.b32  	%r1535, %r1534, %r1476;
	ld.const.u32 	%r1536, [K+184];
	add.s32 	%r1537, %r1536, %r1164;
	add.s32 	%r1538, %r1537, %r1451;
	add.s32 	%r1539, %r1538, %r1535;
	add.s32 	%r1540, %r1539, %r1532;
	shf.l.wrap.b32 	%r1541, %r1527, %r1527, 30;
	shf.l.wrap.b32 	%r1542, %r1527, %r1527, 19;
	xor.b32  	%r1543, %r1541, %r1542;
	shf.l.wrap.b32 	%r1544, %r1527, %r1527, 10;
	xor.b32  	%r1545, %r1543, %r1544;
	and.b32  	%r1546, %r1527, %r1502;
	or.b32  	%r1547, %r1527, %r1502;
	and.b32  	%r1548, %r1547, %r1477;
	or.b32  	%r1549, %r1548, %r1546;
	add.s32 	%r1550, %r1545, %r1549;
	add.s32 	%r1551, %r1540, %r1452;
	add.s32 	%r1552, %r1550, %r1540;
	shf.l.wrap.b32 	%r1553, %r1551, %r1551, 26;
	shf.l.wrap.b32 	%r1554, %r1551, %r1551, 21;
	xor.b32  	%r1555, %r1553, %r1554;
	shf.l.wrap.b32 	%r1556, %r1551, %r1551, 7;
	xor.b32  	%r1557, %r1555, %r1556;
	xor.b32  	%r1558, %r1526, %r1501;
	and.b32  	%r1559, %r1551, %r1558;
	xor.b32  	%r1560, %r1559, %r1501;
	ld.const.u32 	%r1561, [K+188];
	add.s32 	%r1562, %r1561, %r1177;
	add.s32 	%r1563, %r1562, %r1476;
	add.s32 	%r1564, %r1563, %r1560;
	add.s32 	%r1565, %r1564, %r1557;
	shf.l.wrap.b32 	%r1566, %r1552, %r1552, 30;
	shf.l.wrap.b32 	%r1567, %r1552, %r1552, 19;
	xor.b32  	%r1568, %r1566, %r1567;
	shf.l.wrap.b32 	%r1569, %r1552, %r1552, 10;
	xor.b32  	%r1570, %r1568, %r1569;
	and.b32  	%r1571, %r1552, %r1527;
	or.b32  	%r1572, %r1552, %r1527;
	and.b32  	%r1573, %r1572, %r1502;
	or.b32  	%r1574, %r1573, %r1571;
	add.s32 	%r1575, %r1570, %r1574;
	add.s32 	%r1576, %r1565, %r1477;
	add.s32 	%r1577, %r1575, %r1565;
	shf.l.wrap.b32 	%r1578, %r1164, %r1164, 15;
	shf.l.wrap.b32 	%r1579, %r1164, %r1164, 13;
	xor.b32  	%r1580, %r1578, %r1579;
	shr.u32 	%r1581, %r1164, 10;
	xor.b32  	%r1582, %r1580, %r1581;
	shf.l.wrap.b32 	%r1583, %r995, %r995, 25;
	shf.l.wrap.b32 	%r1584, %r995, %r995, 14;
	xor.b32  	%r1585, %r1583, %r1584;
	shr.u32 	%r1586, %r995, 3;
	xor.b32  	%r1587, %r1585, %r1586;
	add.s32 	%r1588, %r1587, %r982;
	add.s32 	%r1589, %r1588, %r1099;
	add.s32 	%r1590, %r1589, %r1582;
	shf.l.wrap.b32 	%r1591, %r1177, %r1177, 15;
	shf.l.wrap.b32 	%r1592, %r1177, %r1177, 13;
	xor.b32  	%r1593, %r1591, %r1592;
	shr.u32 	%r1594, %r1177, 10;
	xor.b32  	%r1595, %r1593, %r1594;
	shf.l.wrap.b32 	%r1596, %r1008, %r1008, 25;
	shf.l.wrap.b32 	%r1597, %r1008, %r1008, 14;
	xor.b32  	%r1598, %r1596, %r1597;
	shr.u32 	%r1599, %r1008, 3;
	xor.b32  	%r1600, %r1598, %r1599;
	add.s32 	%r1601, %r1600, %r995;
	add.s32 	%r1602, %r1601, %r1112;
	add.s32 	%r1603, %r1602, %r1595;
	shf.l.wrap.b32 	%r1604, %r1590, %r1590, 15;
	shf.l.wrap.b32 	%r1605, %r1590, %r1590, 13;
	xor.b32  	%r1606, %r1604, %r1605;
	shr.u32 	%r1607, %r1590, 10;
	xor.b32  	%r1608, %r1606, %r1607;
	shf.l.wrap.b32 	%r1609, %r1021, %r1021, 25;
	shf.l.wrap.b32 	%r1610, %r1021, %r1021, 14;
	xor.b32  	%r1611, %r1609, %r1610;
	shr.u32 	%r1612, %r1021, 3;
	xor.b32  	%r1613, %r1611, %r1612;
	add.s32 	%r1614, %r1613, %r1008;
	add.s32 	%r1615, %r1614, %r1125;
	add.s32 	%r1616, %r1615, %r1608;
	shf.l.wrap.b32 	%r1617, %r1603, %r1603, 15;
	shf.l.wrap.b32 	%r1618, %r1603, %r1603, 13;
	xor.b32  	%r1619, %r1617, %r1618;
	shr.u32 	%r1620, %r1603, 10;
	xor.b32  	%r1621, %r1619, %r1620;
	shf.l.wrap.b32 	%r1622, %r1034, %r1034, 25;
	shf.l.wrap.b32 	%r1623, %r1034, %r1034, 14;
	xor.b32  	%r1624, %r1622, %r1623;
	shr.u32 	%r1625, %r1034, 3;
	xor.b32  	%r1626, %r1624, %r1625;
	add.s32 	%r1627, %r1626, %r1021;
	add.s32 	%r1628, %r1627, %r1138;
	add.s32 	%r1629, %r1628, %r1621;
	shf.l.wrap.b32 	%r1630, %r1616, %r1616, 15;
	shf.l.wrap.b32 	%r1631, %r1616, %r1616, 13;
	xor.b32  	%r1632, %r1630, %r1631;
	shr.u32 	%r1633, %r1616, 10;
	xor.b32  	%r1634, %r1632, %r1633;
	shf.l.wrap.b32 	%r1635, %r1047, %r1047, 25;
	shf.l.wrap.b32 	%r1636, %r1047, %r1047, 14;
	xor.b32  	%r1637, %r1635, %r1636;
	shr.u32 	%r1638, %r1047, 3;
	xor.b32  	%r1639, %r1637, %r1638;
	add.s32 	%r1640, %r1639, %r1034;
	add.s32 	%r1641, %r1640, %r1151;
	add.s32 	%r1642, %r1641, %r1634;
	shf.l.wrap.b32 	%r1643, %r1629, %r1629, 15;
	shf.l.wrap.b32 	%r1644, %r1629, %r1629, 13;
	xor.b32  	%r1645, %r1643, %r1644;
	shr.u32 	%r1646, %r1629, 10;
	xor.b32  	%r1647, %r1645, %r1646;
	shf.l.wrap.b32 	%r1648, %r1060, %r1060, 25;
	shf.l.wrap.b32 	%r1649, %r1060, %r1060, 14;
	xor.b32  	%r1650, %r1648, %r1649;
	shr.u32 	%r1651, %r1060, 3;
	xor.b32  	%r1652, %r1650, %r1651;
	add.s32 	%r1653, %r1652, %r1047;
	add.s32 	%r1654, %r1653, %r1164;
	add.s32 	%r1655, %r1654, %r1647;
	shf.l.wrap.b32 	%r1656, %r1642, %r1642, 15;
	shf.l.wrap.b32 	%r1657, %r1642, %r1642, 13;
	xor.b32  	%r1658, %r1656, %r1657;
	shr.u32 	%r1659, %r1642, 10;
	xor.b32  	%r1660, %r1658, %r1659;
	shf.l.wrap.b32 	%r1661, %r1073, %r1073, 25;
	shf.l.wrap.b32 	%r1662, %r1073, %r1073, 14;
	xor.b32  	%r1663, %r1661, %r1662;
	shr.u32 	%r1664, %r1073, 3;
	xor.b32  	%r1665, %r1663, %r1664;
	add.s32 	%r1666, %r1665, %r1060;
	add.s32 	%r1667, %r1666, %r1177;
	add.s32 	%r1668, %r1667, %r1660;
	shf.l.wrap.b32 	%r1669, %r1655, %r1655, 15;
	shf.l.wrap.b32 	%r1670, %r1655, %r1655, 13;
	xor.b32  	%r1671, %r1669, %r1670;
	shr.u32 	%r1672, %r1655, 10;
	xor.b32  	%r1673, %r1671, %r1672;
	shf.l.wrap.b32 	%r1674, %r1086, %r1086, 25;
	shf.l.wrap.b32 	%r1675, %r1086, %r1086, 14;
	xor.b32  	%r1676, %r1674, %r1675;
	shr.u32 	%r1677, %r1086, 3;
	xor.b32  	%r1678, %r1676, %r1677;
	add.s32 	%r1679, %r1678, %r1073;
	add.s32 	%r1680, %r1679, %r1590;
	add.s32 	%r1681, %r1680, %r1673;
	shf.l.wrap.b32 	%r1682, %r1668, %r1668, 15;
	shf.l.wrap.b32 	%r1683, %r1668, %r1668, 13;
	xor.b32  	%r1684, %r1682, %r1683;
	shr.u32 	%r1685, %r1668, 10;
	xor.b32  	%r1686, %r1684, %r1685;
	shf.l.wrap.b32 	%r1687, %r1099, %r1099, 25;
	shf.l.wrap.b32 	%r1688, %r1099, %r1099, 14;
	xor.b32  	%r1689, %r1687, %r1688;
	shr.u32 	%r1690, %r1099, 3;
	xor.b32  	%r1691, %r1689, %r1690;
	add.s32 	%r1692, %r1691, %r1086;
	add.s32 	%r1693, %r1692, %r1603;
	add.s32 	%r1694, %r1693, %r1686;
	shf.l.wrap.b32 	%r1695, %r1681, %r1681, 15;
	shf.l.wrap.b32 	%r1696, %r1681, %r1681, 13;
	xor.b32  	%r1697, %r1695, %r1696;
	shr.u32 	%r1698, %r1681, 10;
	xor.b32  	%r1699, %r1697, %r1698;
	shf.l.wrap.b32 	%r1700, %r1112, %r1112, 25;
	shf.l.wrap.b32 	%r1701, %r1112, %r1112, 14;
	xor.b32  	%r1702, %r1700, %r1701;
	shr.u32 	%r1703, %r1112, 3;
	xor.b32  	%r1704, %r1702, %r1703;
	add.s32 	%r1705, %r1704, %r1099;
	add.s32 	%r1706, %r1705, %r1616;
	add.s32 	%r1707, %r1706, %r1699;
	shf.l.wrap.b32 	%r1708, %r1694, %r1694, 15;
	shf.l.wrap.b32 	%r1709, %r1694, %r1694, 13;
	xor.b32  	%r1710, %r1708, %r1709;
	shr.u32 	%r1711, %r1694, 10;
	xor.b32  	%r1712, %r1710, %r1711;
	shf.l.wrap.b32 	%r1713, %r1125, %r1125, 25;
	shf.l.wrap.b32 	%r1714, %r1125, %r1125, 14;
	xor.b32  	%r1715, %r1713, %r1714;
	shr.u32 	%r1716, %r1125, 3;
	xor.b32  	%r1717, %r1715, %r1716;
	add.s32 	%r1718, %r1717, %r1112;
	add.s32 	%r1719, %r1718, %r1629;
	add.s32 	%r1720, %r1719, %r1712;
	shf.l.wrap.b32 	%r1721, %r1707, %r1707, 15;
	shf.l.wrap.b32 	%r1722, %r1707, %r1707, 13;
	xor.b32  	%r1723, %r1721, %r1722;
	shr.u32 	%r1724, %r1707, 10;
	xor.b32  	%r1725, %r1723, %r1724;
	shf.l.wrap.b32 	%r1726, %r1138, %r1138, 25;
	shf.l.wrap.b32 	%r1727, %r1138, %r1138, 14;
	xor.b32  	%r1728, %r1726, %r1727;
	shr.u32 	%r1729, %r1138, 3;
	xor.b32  	%r1730, %r1728, %r1729;
	add.s32 	%r1731, %r1730, %r1125;
	add.s32 	%r1732, %r1731, %r1642;
	add.s32 	%r1733, %r1732, %r1725;
	shf.l.wrap.b32 	%r1734, %r1720, %r1720, 15;
	shf.l.wrap.b32 	%r1735, %r1720, %r1720, 13;
	xor.b32  	%r1736, %r1734, %r1735;
	shr.u32 	%r1737, %r1720, 10;
	xor.b32  	%r1738, %r1736, %r1737;
	shf.l.wrap.b32 	%r1739, %r1151, %r1151, 25;
	shf.l.wrap.b32 	%r1740, %r1151, %r1151, 14;
	xor.b32  	%r1741, %r1739, %r1740;
	shr.u32 	%r1742, %r1151, 3;
	xor.b32  	%r1743, %r1741, %r1742;
	add.s32 	%r1744, %r1743, %r1138;
	add.s32 	%r1745, %r1744, %r1655;
	add.s32 	%r1746, %r1745, %r1738;
	shf.l.wrap.b32 	%r1747, %r1733, %r1733, 15;
	shf.l.wrap.b32 	%r1748, %r1733, %r1733, 13;
	xor.b32  	%r1749, %r1747, %r1748;
	shr.u32 	%r1750, %r1733, 10;
	xor.b32  	%r1751, %r1749, %r1750;
	shf.l.wrap.b32 	%r1752, %r1164, %r1164, 25;
	shf.l.wrap.b32 	%r1753, %r1164, %r1164, 14;
	xor.b32  	%r1754, %r1752, %r1753;
	shr.u32 	%r1755, %r1164, 3;
	xor.b32  	%r1756, %r1754, %r1755;
	add.s32 	%r1757, %r1756, %r1151;
	add.s32 	%r1758, %r1757, %r1668;
	add.s32 	%r1759, %r1758, %r1751;
	shf.l.wrap.b32 	%r1760, %r1746, %r1746, 15;
	shf.l.wrap.b32 	%r1761, %r1746, %r1746, 13;
	xor.b32  	%r1762, %r1760, %r1761;
	shr.u32 	%r1763, %r1746, 10;
	xor.b32  	%r1764, %r1762, %r1763;
	shf.l.wrap.b32 	%r1765, %r1177, %r1177, 25;
	shf.l.wrap.b32 	%r1766, %r1177, %r1177, 14;
	xor.b32  	%r1767, %r1765, %r1766;
	shr.u32 	%r1768, %r1177, 3;
	xor.b32  	%r1769, %r1767, %r1768;
	shf.l.wrap.b32 	%r1770, %r1759, %r1759, 15;
	shf.l.wrap.b32 	%r1771, %r1759, %r1759, 13;
	xor.b32  	%r1772, %r1770, %r1771;
	shr.u32 	%r1773, %r1759, 10;
	xor.b32  	%r1774, %r1772, %r1773;
	shf.l.wrap.b32 	%r1775, %r1590, %r1590, 25;
	shf.l.wrap.b32 	%r1776, %r1590, %r1590, 14;
	xor.b32  	%r1777, %r1775, %r1776;
	shr.u32 	%r1778, %r1590, 3;
	xor.b32  	%r1779, %r1777, %r1778;
	shf.l.wrap.b32 	%r1780, %r1576, %r1576, 26;
	shf.l.wrap.b32 	%r1781, %r1576, %r1576, 21;
	xor.b32  	%r1782, %r1780, %r1781;
	shf.l.wrap.b32 	%r1783, %r1576, %r1576, 7;
	xor.b32  	%r1784, %r1782, %r1783;
	xor.b32  	%r1785, %r1551, %r1526;
	and.b32  	%r1786, %r1576, %r1785;
	xor.b32  	%r1787, %r1786, %r1526;
	ld.const.u32 	%r1788, [K+192];
	add.s32 	%r1789, %r1788, %r1590;
	add.s32 	%r1790, %r1789, %r1501;
	add.s32 	%r1791, %r1790, %r1787;
	add.s32 	%r1792, %r1791, %r1784;
	shf.l.wrap.b32 	%r1793, %r1577, %r1577, 30;
	shf.l.wrap.b32 	%r1794, %r1577, %r1577, 19;
	xor.b32  	%r1795, %r1793, %r1794;
	shf.l.wrap.b32 	%r1796, %r1577, %r1577, 10;
	xor.b32  	%r1797, %r1795, %r1796;
	and.b32  	%r1798, %r1577, %r1552;
	or.b32  	%r1799, %r1577, %r1552;
	and.b32  	%r1800, %r1799, %r1527;
	or.b32  	%r1801, %r1800, %r1798;
	add.s32 	%r1802, %r1797, %r1801;
	add.s32 	%r1803, %r1792, %r1502;
	add.s32 	%r1804, %r1802, %r1792;
	shf.l.wrap.b32 	%r1805, %r1803, %r1803, 26;
	shf.l.wrap.b32 	%r1806, %r1803, %r1803, 21;
	xor.b32  	%r1807, %r1805, %r1806;
	shf.l.wrap.b32 	%r1808, %r1803, %r1803, 7;
	xor.b32  	%r1809, %r1807, %r1808;
	xor.b32  	%r1810, %r1576, %r1551;
	and.b32  	%r1811, %r1803, %r1810;
	xor.b32  	%r1812, %r1811, %r1551;
	ld.const.u32 	%r1813, [K+196];
	add.s32 	%r1814, %r1813, %r1603;
	add.s32 	%r1815, %r1814, %r1526;
	add.s32 	%r1816, %r1815, %r1812;
	add.s32 	%r1817, %r1816, %r1809;
	shf.l.wrap.b32 	%r1818, %r1804, %r1804, 30;
	shf.l.wrap.b32 	%r1819, %r1804, %r1804, 19;
	xor.b32  	%r1820, %r1818, %r1819;
	shf.l.wrap.b32 	%r1821, %r1804, %r1804, 10;
	xor.b32  	%r1822, %r1820, %r1821;
	and.b32  	%r1823, %r1804, %r1577;
	or.b32  	%r1824, %r1804, %r1577;
	and.b32  	%r1825, %r1824, %r1552;
	or.b32  	%r1826, %r1825, %r1823;
	add.s32 	%r1827, %r1822, %r1826;
	add.s32 	%r1828, %r1817, %r1527;
	add.s32 	%r1829, %r1827, %r1817;
	shf.l.wrap.b32 	%r1830, %r1828, %r1828, 26;
	shf.l.wrap.b32 	%r1831, %r1828, %r1828, 21;
	xor.b32  	%r1832, %r1830, %r1831;
	shf.l.wrap.b32 	%r1833, %r1828, %r1828, 7;
	xor.b32  	%r1834, %r1832, %r1833;
	xor.b32  	%r1835, %r1803, %r1576;
	and.b32  	%r1836, %r1828, %r1835;
	xor.b32  	%r1837, %r1836, %r1576;
	ld.const.u32 	%r1838, [K+200];
	add.s32 	%r1839, %r1838, %r1616;
	add.s32 	%r1840, %r1839, %r1551;
	add.s32 	%r1841, %r1840, %r1837;
	add.s32 	%r1842, %r1841, %r1834;
	shf.l.wrap.b32 	%r1843, %r1829, %r1829, 30;
	shf.l.wrap.b32 	%r1844, %r1829, %r1829, 19;
	xor.b32  	%r1845, %r1843, %r1844;
	shf.l.wrap.b32 	%r1846, %r1829, %r1829, 10;
	xor.b32  	%r1847, %r1845, %r1846;
	and.b32  	%r1848, %r1829, %r1804;
	or.b32  	%r1849, %r1829, %r1804;
	and.b32  	%r1850, %r1849, %r1577;
	or.b32  	%r1851, %r1850, %r1848;
	add.s32 	%r1852, %r1847, %r1851;
	add.s32 	%r1853, %r1842, %r1552;
	add.s32 	%r1854, %r1852, %r1842;
	shf.l.wrap.b32 	%r1855, %r1853, %r1853, 26;
	shf.l.wrap.b32 	%r1856, %r1853, %r1853, 21;
	xor.b32  	%r1857, %r1855, %r1856;
	shf.l.wrap.b32 	%r1858, %r1853, %r1853, 7;
	xor.b32  	%r1859, %r1857, %r1858;
	xor.b32  	%r1860, %r1828, %r1803;
	and.b32  	%r1861, %r1853, %r1860;
	xor.b32  	%r1862, %r1861, %r1803;
	ld.const.u32 	%r1863, [K+204];
	add.s32 	%r1864, %r1863, %r1629;
	add.s32 	%r1865, %r1864, %r1576;
	add.s32 	%r1866, %r1865, %r1862;
	add.s32 	%r1867, %r1866, %r1859;
	shf.l.wrap.b32 	%r1868, %r1854, %r1854, 30;
	shf.l.wrap.b32 	%r1869, %r1854, %r1854, 19;
	xor.b32  	%r1870, %r1868, %r1869;
	shf.l.wrap.b32 	%r1871, %r1854, %r1854, 10;
	xor.b32  	%r1872, %r1870, %r1871;
	and.b32  	%r1873, %r1854, %r1829;
	or.b32  	%r1874, %r1854, %r1829;
	and.b32  	%r1875, %r1874, %r1804;
	or.b32  	%r1876, %r1875, %r1873;
	add.s32 	%r1877, %r1872, %r1876;
	add.s32 	%r1878, %r1867, %r1577;
	add.s32 	%r1879, %r1877, %r1867;
	shf.l.wrap.b32 	%r1880, %r1878, %r1878, 26;
	shf.l.wrap.b32 	%r1881, %r1878, %r1878, 21;
	xor.b32  	%r1882, %r1880, %r1881;
	shf.l.wrap.b32 	%r1883, %r1878, %r1878, 7;
	xor.b32  	%r1884, %r1882, %r1883;
	xor.b32  	%r1885, %r1853, %r1828;
	and.b32  	%r1886, %r1878, %r1885;
	xor.b32  	%r1887, %r1886, %r1828;
	ld.const.u32 	%r1888, [K+208];
	add.s32 	%r1889, %r1888, %r1642;
	add.s32 	%r1890, %r1889, %r1803;
	add.s32 	%r1891, %r1890, %r1887;
	add.s32 	%r1892, %r1891, %r1884;
	shf.l.wrap.b32 	%r1893, %r1879, %r1879, 30;
	shf.l.wrap.b32 	%r1894, %r1879, %r1879, 19;
	xor.b32  	%r1895, %r1893, %r1894;
	shf.l.wrap.b32 	%r1896, %r1879, %r1879, 10;
	xor.b32  	%r1897, %r1895, %r1896;
	and.b32  	%r1898, %r1879, %r1854;
	or.b32  	%r1899, %r1879, %r1854;
	and.b32  	%r1900, %r1899, %r1829;
	or.b32  	%r1901, %r1900, %r1898;
	add.s32 	%r1902, %r1897, %r1901;
	add.s32 	%r1903, %r1892, %r1804;
	add.s32 	%r1904, %r1902, %r1892;
	shf.l.wrap.b32 	%r1905, %r1903, %r1903, 26;
	shf.l.wrap.b32 	%r1906, %r1903, %r1903, 21;
	xor.b32  	%r1907, %r1905, %r1906;
	shf.l.wrap.b32 	%r1908, %r1903, %r1903, 7;
	xor.b32  	%r1909, %r1907, %r1908;
	xor.b32  	%r1910, %r1878, %r1853;
	and.b32  	%r1911, %r1903, %r1910;
	xor.b32  	%r1912, %r1911, %r1853;
	ld.const.u32 	%r1913, [K+212];
	add.s32 	%r1914, %r1913, %r1655;
	add.s32 	%r1915, %r1914, %r1828;
	add.s32 	%r1916, %r1915, %r1912;
	add.s32 	%r1917, %r1916, %r1909;
	shf.l.wrap.b32 	%r1918, %r1904, %r1904, 30;
	shf.l.wrap.b32 	%r1919, %r1904, %r1904, 19;
	xor.b32  	%r1920, %r1918, %r1919;
	shf.l.wrap.b32 	%r1921, %r1904, %r1904, 10;
	xor.b32  	%r1922, %r1920, %r1921;
	and.b32  	%r1923, %r1904, %r1879;
	or.b32  	%r1924, %r1904, %r1879;
	and.b32  	%r1925, %r1924, %r1854;
	or.b32  	%r1926, %r1925, %r1923;
	add.s32 	%r1927, %r1922, %r1926;
	add.s32 	%r1928, %r1917, %r1829;
	add.s32 	%r1929, %r1927, %r1917;
	shf.l.wrap.b32 	%r1930, %r1928, %r1928, 26;
	shf.l.wrap.b32 	%r1931, %r1928, %r1928, 21;
	xor.b32  	%r1932, %r1930, %r1931;
	shf.l.wrap.b32 	%r1933, %r1928, %r1928, 7;
	xor.b32  	%r1934, %r1932, %r1933;
	xor.b32  	%r1935, %r1903, %r1878;
	and.b32  	%r1936, %r1928, %r1935;
	xor.b32  	%r1937, %r1936, %r1878;
	ld.const.u32 	%r1938, [K+216];
	add.s32 	%r1939, %r1938, %r1668;
	add.s32 	%r1940, %r1939, %r1853;
	add.s32 	%r1941, %r1940, %r1937;
	add.s32 	%r1942, %r1941, %r1934;
	shf.l.wrap.b32 	%r1943, %r1929, %r1929, 30;
	shf.l.wrap.b32 	%r1944, %r1929, %r1929, 19;
	xor.b32  	%r1945, %r1943, %r1944;
	shf.l.wrap.b32 	%r1946, %r1929, %r1929, 10;
	xor.b32  	%r1947, %r1945, %r1946;
	and.b32  	%r1948, %r1929, %r1904;
	or.b32  	%r1949, %r1929, %r1904;
	and.b32  	%r1950, %r1949, %r1879;
	or.b32  	%r1951, %r1950, %r1948;
	add.s32 	%r1952, %r1947, %r1951;
	add.s32 	%r1953, %r1942, %r1854;
	add.s32 	%r1954, %r1952, %r1942;
	shf.l.wrap.b32 	%r1955, %r1953, %r1953, 26;
	shf.l.wrap.b32 	%r1956, %r1953, %r1953, 21;
	xor.b32  	%r1957, %r1955, %r1956;
	shf.l.wrap.b32 	%r1958, %r1953, %r1953, 7;
	xor.b32  	%r1959, %r1957, %r1958;
	xor.b32  	%r1960, %r1928, %r1903;
	and.b32  	%r1961, %r1953, %r1960;
	xor.b32  	%r1962, %r1961, %r1903;
	ld.const.u32 	%r1963, [K+220];
	add.s32 	%r1964, %r1963, %r1681;
	add.s32 	%r1965, %r1964, %r1878;
	add.s32 	%r1966, %r1965, %r1962;
	add.s32 	%r1967, %r1966, %r1959;
	shf.l.wrap.b32 	%r1968, %r1954, %r1954, 30;
	shf.l.wrap.b32 	%r1969, %r1954, %r1954, 19;
	xor.b32  	%r1970, %r1968, %r1969;
	shf.l.wrap.b32 	%r1971, %r1954, %r1954, 10;
	xor.b32  	%r1972, %r1970, %r1971;
	and.b32  	%r1973, %r1954, %r1929;
	or.b32  	%r1974, %r1954, %r1929;
	and.b32  	%r1975, %r1974, %r1904;
	or.b32  	%r1976, %r1975, %r1973;
	add.s32 	%r1977, %r1972, %r1976;
	add.s32 	%r1978, %r1967, %r1879;
	add.s32 	%r1979, %r1977, %r1967;
	shf.l.wrap.b32 	%r1980, %r1978, %r1978, 26;
	shf.l.wrap.b32 	%r1981, %r1978, %r1978, 21;
	xor.b32  	%r1982, %r1980, %r1981;
	shf.l.wrap.b32 	%r1983, %r1978, %r1978, 7;
	xor.b32  	%r1984, %r1982, %r1983;
	xor.b32  	%r1985, %r1953, %r1928;
	and.b32  	%r1986, %r1978, %r1985;
	xor.b32  	%r1987, %r1986, %r1928;
	ld.const.u32 	%r1988, [K+224];
	add.s32 	%r1989, %r1988, %r1694;
	add.s32 	%r1990, %r1989, %r1903;
	add.s32 	%r1991, %r1990, %r1987;
	add.s32 	%r1992, %r1991, %r1984;
	shf.l.wrap.b32 	%r1993, %r1979, %r1979, 30;
	shf.l.wrap.b32 	%r1994, %r1979, %r1979, 19;
	xor.b32  	%r1995, %r1993, %r1994;
	shf.l.wrap.b32 	%r1996, %r1979, %r1979, 10;
	xor.b32  	%r1997, %r1995, %r1996;
	and.b32  	%r1998, %r1979, %r1954;
	or.b32  	%r1999, %r1979, %r1954;
	and.b32  	%r2000, %r1999, %r1929;
	or.b32  	%r2001, %r2000, %r1998;
	add.s32 	%r2002, %r1997, %r2001;
	add.s32 	%r2003, %r1992, %r1904;
	add.s32 	%r2004, %r2002, %r1992;
	shf.l.wrap.b32 	%r2005, %r2003, %r2003, 26;
	shf.l.wrap.b32 	%r2006, %r2003, %r2003, 21;
	xor.b32  	%r2007, %r2005, %r2006;
	shf.l.wrap.b32 	%r2008, %r2003, %r2003, 7;
	xor.b32  	%r2009, %r2007, %r2008;
	xor.b32  	%r2010, %r1978, %r1953;
	and.b32  	%r2011, %r2003, %r2010;
	xor.b32  	%r2012, %r2011, %r1953;
	ld.const.u32 	%r2013, [K+228];
	add.s32 	%r2014, %r2013, %r1707;
	add.s32 	%r2015, %r2014, %r1928;
	add.s32 	%r2016, %r2015, %r2012;
	add.s32 	%r2017, %r2016, %r2009;
	shf.l.wrap.b32 	%r2018, %r2004, %r2004, 30;
	shf.l.wrap.b32 	%r2019, %r2004, %r2004, 19;
	xor.b32  	%r2020, %r2018, %r2019;
	shf.l.wrap.b32 	%r2021, %r2004, %r2004, 10;
	xor.b32  	%r2022, %r2020, %r2021;
	and.b32  	%r2023, %r2004, %r1979;
	or.b32  	%r2024, %r2004, %r1979;
	and.b32  	%r2025, %r2024, %r1954;
	or.b32  	%r2026, %r2025, %r2023;
	add.s32 	%r2027, %r2022, %r2026;
	add.s32 	%r2028, %r2017, %r1929;
	add.s32 	%r2029, %r2027, %r2017;
	shf.l.wrap.b32 	%r2030, %r2028, %r2028, 26;
	shf.l.wrap.b32 	%r2031, %r2028, %r2028, 21;
	xor.b32  	%r2032, %r2030, %r2031;
	shf.l.wrap.b32 	%r2033, %r2028, %r2028, 7;
	xor.b32  	%r2034, %r2032, %r2033;
	xor.b32  	%r2035, %r2003, %r1978;
	and.b32  	%r2036, %r2028, %r2035;
	xor.b32  	%r2037, %r2036, %r1978;
	ld.const.u32 	%r2038, [K+232];
	add.s32 	%r2039, %r2038, %r1720;
	add.s32 	%r2040, %r2039, %r1953;
	add.s32 	%r2041, %r2040, %r2037;
	add.s32 	%r2042, %r2041, %r2034;
	shf.l.wrap.b32 	%r2043, %r2029, %r2029, 30;
	shf.l.wrap.b32 	%r2044, %r2029, %r2029, 19;
	xor.b32  	%r2045, %r2043, %r2044;
	shf.l.wrap.b32 	%r2046, %r2029, %r2029, 10;
	xor.b32  	%r2047, %r2045, %r2046;
	and.b32  	%r2048, %r2029, %r2004;
	or.b32  	%r2049, %r2029, %r2004;
	and.b32  	%r2050, %r2049, %r1979;
	or.b32  	%r2051, %r2050, %r2048;
	add.s32 	%r2052, %r2047, %r2051;
	add.s32 	%r2053, %r2042, %r1954;
	add.s32 	%r2054, %r2052, %r2042;
	shf.l.wrap.b32 	%r2055, %r2053, %r2053, 26;
	shf.l.wrap.b32 	%r2056, %r2053, %r2053, 21;
	xor.b32  	%r2057, %r2055, %r2056;
	shf.l.wrap.b32 	%r2058, %r2053, %r2053, 7;
	xor.b32  	%r2059, %r2057, %r2058;
	xor.b32  	%r2060, %r2028, %r2003;
	and.b32  	%r2061, %r2053, %r2060;
	xor.b32  	%r2062, %r2061, %r2003;
	ld.const.u32 	%r2063, [K+236];
	add.s32 	%r2064, %r2063, %r1733;
	add.s32 	%r2065, %r2064, %r1978;
	add.s32 	%r2066, %r2065, %r2062;
	add.s32 	%r2067, %r2066, %r2059;
	shf.l.wrap.b32 	%r2068, %r2054, %r2054, 30;
	shf.l.wrap.b32 	%r2069, %r2054, %r2054, 19;
	xor.b32  	%r2070, %r2068, %r2069;
	shf.l.wrap.b32 	%r2071, %r2054, %r2054, 10;
	xor.b32  	%r2072, %r2070, %r2071;
	and.b32  	%r2073, %r2054, %r2029;
	or.b32  	%r2074, %r2054, %r2029;
	and.b32  	%r2075, %r2074, %r2004;
	or.b32  	%r2076, %r2075, %r2073;
	add.s32 	%r2077, %r2072, %r2076;
	add.s32 	%r2078, %r2067, %r1979;
	add.s32 	%r2079, %r2077, %r2067;
	shf.l.wrap.b32 	%r2080, %r2078, %r2078, 26;
	shf.l.wrap.b32 	%r2081, %r2078, %r2078, 21;
	xor.b32  	%r2082, %r2080, %r2081;
	shf.l.wrap.b32 	%r2083, %r2078, %r2078, 7;
	xor.b32  	%r2084, %r2082, %r2083;
	xor.b32  	%r2085, %r2053, %r2028;
	and.b32  	%r2086, %r2078, %r2085;
	xor.b32  	%r2087, %r2086, %r2028;
	ld.const.u32 	%r2088, [K+240];
	add.s32 	%r2089, %r2088, %r1746;
	add.s32 	%r2090, %r2089, %r2003;
	add.s32 	%r2091, %r2090, %r2087;
	add.s32 	%r2092, %r2091, %r2084;
	shf.l.wrap.b32 	%r2093, %r2079, %r2079, 30;
	shf.l.wrap.b32 	%r2094, %r2079, %r2079, 19;
	xor.b32  	%r2095, %r2093, %r2094;
	shf.l.wrap.b32 	%r2096, %r2079, %r2079, 10;
	xor.b32  	%r2097, %r2095, %r2096;
	and.b32  	%r2098, %r2079, %r2054;
	or.b32  	%r2099, %r2079, %r2054;
	and.b32  	%r2100, %r2099, %r2029;
	or.b32  	%r2101, %r2100, %r2098;
	add.s32 	%r2102, %r2097, %r2101;
	add.s32 	%r2103, %r2092, %r2004;
	add.s32 	%r2104, %r2102, %r2092;
	shf.l.wrap.b32 	%r2105, %r2103, %r2103, 26;
	shf.l.wrap.b32 	%r2106, %r2103, %r2103, 21;
	xor.b32  	%r2107, %r2105, %r2106;
	shf.l.wrap.b32 	%r2108, %r2103, %r2103, 7;
	xor.b32  	%r2109, %r2107, %r2108;
	xor.b32  	%r2110, %r2078, %r2053;
	and.b32  	%r2111, %r2103, %r2110;
	xor.b32  	%r2112, %r2111, %r2053;
	ld.const.u32 	%r2113, [K+244];
	add.s32 	%r2114, %r2113, %r1759;
	add.s32 	%r2115, %r2114, %r2028;
	add.s32 	%r2116, %r2115, %r2112;
	add.s32 	%r2117, %r2116, %r2109;
	shf.l.wrap.b32 	%r2118, %r2104, %r2104, 30;
	shf.l.wrap.b32 	%r2119, %r2104, %r2104, 19;
	xor.b32  	%r2120, %r2118, %r2119;
	shf.l.wrap.b32 	%r2121, %r2104, %r2104, 10;
	xor.b32  	%r2122, %r2120, %r2121;
	and.b32  	%r2123, %r2104, %r2079;
	or.b32  	%r2124, %r2104, %r2079;
	and.b32  	%r2125, %r2124, %r2054;
	or.b32  	%r2126, %r2125, %r2123;
	add.s32 	%r2127, %r2122, %r2126;
	add.s32 	%r2128, %r2117, %r2029;
	add.s32 	%r2129, %r2127, %r2117;
	shf.l.wrap.b32 	%r2130, %r2128, %r2128, 26;
	shf.l.wrap.b32 	%r2131, %r2128, %r2128, 21;
	xor.b32  	%r2132, %r2130, %r2131;
	shf.l.wrap.b32 	%r2133, %r2128, %r2128, 7;
	xor.b32  	%r2134, %r2132, %r2133;
	xor.b32  	%r2135, %r2103, %r2078;
	and.b32  	%r2136, %r2128, %r2135;
	xor.b32  	%r2137, %r2136, %r2078;
	ld.const.u32 	%r2138, [K+248];
	add.s32 	%r2139, %r1769, %r1164;
	add.s32 	%r2140, %r2139, %r1681;
	add.s32 	%r2141, %r2140, %r1764;
	add.s32 	%r2142, %r2141, %r2138;
	add.s32 	%r2143, %r2142, %r2053;
	add.s32 	%r2144, %r2143, %r2137;
	add.s32 	%r2145, %r2144, %r2134;
	shf.l.wrap.b32 	%r2146, %r2129, %r2129, 30;
	shf.l.wrap.b32 	%r2147, %r2129, %r2129, 19;
	xor.b32  	%r2148, %r2146, %r2147;
	shf.l.wrap.b32 	%r2149, %r2129, %r2129, 10;
	xor.b32  	%r2150, %r2148, %r2149;
	and.b32  	%r2151, %r2129, %r2104;
	or.b32  	%r2152, %r2129, %r2104;
	and.b32  	%r2153, %r2152, %r2079;
	or.b32  	%r2154, %r2153, %r2151;
	add.s32 	%r2155, %r2150, %r2154;
	add.s32 	%r2156, %r2145, %r2054;
	add.s32 	%r2157, %r2155, %r2145;
	shf.l.wrap.b32 	%r2158, %r2156, %r2156, 26;
	shf.l.wrap.b32 	%r2159, %r2156, %r2156, 21;
	xor.b32  	%r2160, %r2158, %r2159;
	shf.l.wrap.b32 	%r2161, %r2156, %r2156, 7;
	xor.b32  	%r2162, %r2160, %r2161;
	xor.b32  	%r2163, %r2128, %r2103;
	and.b32  	%r2164, %r2156, %r2163;
	xor.b32  	%r2165, %r2164, %r2103;
	ld.const.u32 	%r2166, [K+252];
	add.s32 	%r2167, %r1779, %r1177;
	add.s32 	%r2168, %r2167, %r1694;
	add.s32 	%r2169, %r2168, %r1774;
	add.s32 	%r2170, %r2169, %r2166;
	add.s32 	%r2171, %r2170, %r2078;
	add.s32 	%r2172, %r2171, %r2165;
	add.s32 	%r2173, %r2172, %r2162;
	shf.l.wrap.b32 	%r2174, %r2157, %r2157, 30;
	shf.l.wrap.b32 	%r2175, %r2157, %r2157, 19;
	xor.b32  	%r2176, %r2174, %r2175;
	shf.l.wrap.b32 	%r2177, %r2157, %r2157, 10;
	xor.b32  	%r2178, %r2176, %r2177;
	and.b32  	%r2179, %r2157, %r2129;
	or.b32  	%r2180, %r2157, %r2129;
	and.b32  	%r2181, %r2180, %r2104;
	or.b32  	%r2182, %r2181, %r2179;
	add.s32 	%r2183, %r2182, %r24;
	add.s32 	%r2184, %r2183, %r2178;
	add.s32 	%r2185, %r2184, %r2173;
	add.s32 	%r2186, %r2157, %r25;
	add.s32 	%r2187, %r2129, %r26;
	add.s32 	%r2188, %r2104, %r27;
	add.s32 	%r2189, %r2079, %r28;
	add.s32 	%r2190, %r2189, %r2173;
	add.s32 	%r2191, %r2156, %r29;
	add.s32 	%r2192, %r2128, %r30;
	add.s32 	%r2193, %r2103, %r31;
	mov.b32 	%r2194, 291;
	mov.b32 	%r2195, 0;
	prmt.b32 	%r2196, %r2185, %r2195, %r2194;
	prmt.b32 	%r2197, %r2186, %r2195, %r2194;
	prmt.b32 	%r2198, %r2187, %r2195, %r2194;
	prmt.b32 	%r2199, %r2188, %r2195, %r2194;
	prmt.b32 	%r2200, %r2190, %r2195, %r2194;
	prmt.b32 	%r2201, %r2191, %r2195, %r2194;
	prmt.b32 	%r2202, %r2192, %r2195, %r2194;
	prmt.b32 	%r2203, %r2193, %r2195, %r2194;
	add.s32 	%r2204, %r2196, -829798910;
	shf.l.wrap.b32 	%r2205, %r2204, %r2204, 11;
	add.s32 	%r2206, %r2205, -1009589776;
	add.s32 	%r2207, %r2201, -937819299;
	shf.l.wrap.b32 	%r2208, %r2207, %r2207, 8;
	add.s32 	%r2209, %r2208, -1009589776;
	xor.b32  	%r2210, %r2206, 79581675;
	add.s32 	%r2211, %r2197, %r2210;
	add.s32 	%r2212, %r2211, -1009589776;
	shf.l.wrap.b32 	%r2213, %r2212, %r2212, 14;
	add.s32 	%r2214, %r2213, 271733878;
	xor.b32  	%r2215, %r2209, -3297379;
	ld.const.v2.u32 	{%r2216, %r2217}, [ripemd160_sizedesc_32];
	add.s32 	%r2218, %r2216, %r2215;
	add.s32 	%r2219, %r2218, 343240150;
	shf.l.wrap.b32 	%r2220, %r2219, %r2219, 9;
	add.s32 	%r2221, %r2220, 271733878;
	xor.b32  	%r2222, %r2206, %r2214;
	xor.b32  	%r2223, %r2222, 917383103;
	add.s32 	%r2224, %r2198, %r2223;
	add.s32 	%r2225, %r2224, 271733878;
	shf.l.wrap.b32 	%r2226, %r2225, %r2225, 15;
	add.s32 	%r2227, %r2226, -344720798;
	shf.l.wrap.b32 	%r2228, %r2206, %r2206, 10;
	or.b32  	%r2229, %r2209, -917383104;
	xor.b32  	%r2230, %r2221, %r2229;
	add.s32 	%r2231, %r2203, %r2230;
	add.s32 	%r2232, %r2231, 1624563804;
	shf.l.wrap.b32 	%r2233, %r2232, %r2232, 9;
	add.s32 	%r2234, %r2233, -344720798;
	shf.l.wrap.b32 	%r2235, %r2209, %r2209, 10;
	xor.b32  	%r2236, %r2214, %r2228;
	xor.b32  	%r2237, %r2236, %r2227;
	add.s32 	%r2238, %r2199, %r2237;
	add.s32 	%r2239, %r2238, -344720798;
	shf.l.wrap.b32 	%r2240, %r2239, %r2239, 12;
	add.s32 	%r2241, %r2240, 917383103;
	shf.l.wrap.b32 	%r2242, %r2214, %r2214, 10;
	not.b32 	%r2243, %r2235;
	or.b32  	%r2244, %r2221, %r2243;
	xor.b32  	%r2245, %r2234, %r2244;
	add.s32 	%r2246, %r2196, %r2245;
	add.s32 	%r2247, %r2246, 1008109128;
	shf.l.wrap.b32 	%r2248, %r2247, %r2247, 11;
	add.s32 	%r2249, %r2248, 917383103;
	shf.l.wrap.b32 	%r2250, %r2221, %r2221, 10;
	xor.b32  	%r2251, %r2227, %r2242;
	xor.b32  	%r2252, %r2251, %r2241;
	add.s32 	%r2253, %r2200, %r2252;
	add.s32 	%r2254, %r2253, 917383103;
	shf.l.wrap.b32 	%r2255, %r2254, %r2254, 5;
	add.s32 	%r2256, %r2255, %r2228;
	shf.l.wrap.b32 	%r2257, %r2227, %r2227, 10;
	not.b32 	%r2258, %r2250;
	or.b32  	%r2259, %r2234, %r2258;
	xor.b32  	%r2260, %r2249, %r2259;
	add.s32 	%r2261, %r2260, -2024754267;
	shf.l.wrap.b32 	%r2262, %r2261, %r2261, 13;
	add.s32 	%r2263, %r2262, %r2235;
	shf.l.wrap.b32 	%r2264, %r2234, %r2234, 10;
	xor.b32  	%r2265, %r2241, %r2257;
	xor.b32  	%r2266, %r2265, %r2256;
	add.s32 	%r2267, %r2201, %r2228;
	add.s32 	%r2268, %r2267, %r2266;
	shf.l.wrap.b32 	%r2269, %r2268, %r2268, 8;
	add.s32 	%r2270, %r2269, %r2242;
	shf.l.wrap.b32 	%r2271, %r2241, %r2241, 10;
	not.b32 	%r2272, %r2264;
	or.b32  	%r2273, %r2249, %r2272;
	xor.b32  	%r2274, %r2263, %r2273;
	add.s32 	%r2275, %r2235, %r2198;
	add.s32 	%r2276, %r2275, %r2274;
	add.s32 	%r2277, %r2276, 1352829926;
	shf.l.wrap.b32 	%r2278, %r2277, %r2277, 15;
	add.s32 	%r2279, %r2278, %r2250;
	shf.l.wrap.b32 	%r2280, %r2249, %r2249, 10;
	xor.b32  	%r2281, %r2256, %r2271;
	xor.b32  	%r2282, %r2281, %r2270;
	add.s32 	%r2283, %r2202, %r2242;
	add.s32 	%r2284, %r2283, %r2282;
	shf.l.wrap.b32 	%r2285, %r2284, %r2284, 7;
	add.s32 	%r2286, %r2285, %r2257;
	shf.l.wrap.b32 	%r2287, %r2256, %r2256, 10;
	not.b32 	%r2288, %r2280;
	or.b32  	%r2289, %r2263, %r2288;
	xor.b32  	%r2290, %r2279, %r2289;
	add.s32 	%r2291, %r2250, %r2290;
	add.s32 	%r2292, %r2291, 1352829926;
	shf.l.wrap.b32 	%r2293, %r2292, %r2292, 15;
	add.s32 	%r2294, %r2293, %r2264;
	shf.l.wrap.b32 	%r2295, %r2263, %r2263, 10;
	xor.b32  	%r2296, %r2270, %r2287;
	xor.b32  	%r2297, %r2296, %r2286;
	add.s32 	%r2298, %r2257, %r2203;
	add.s32 	%r2299, %r2298, %r2297;
	shf.l.wrap.b32 	%r2300, %r2299, %r2299, 9;
	add.s32 	%r2301, %r2300, %r2271;
	shf.l.wrap.b32 	%r2302, %r2270, %r2270, 10;
	not.b32 	%r2303, %r2295;
	or.b32  	%r2304, %r2279, %r2303;
	xor.b32  	%r2305, %r2294, %r2304;
	add.s32 	%r2306, %r2264, %r2200;
	add.s32 	%r2307, %r2306, %r2305;
	add.s32 	%r2308, %r2307, 1352829926;
	shf.l.wrap.b32 	%r2309, %r2308, %r2308, 5;
	add.s32 	%r2310, %r2309, %r2280;
	shf.l.wrap.b32 	%r2311, %r2279, %r2279, 10;
	xor.b32  	%r2312, %r2286, %r2302;
	xor.b32  	%r2313, %r2312, %r2301;
	add.s32 	%r2314, %r2271, %r2313;
	add.s32 	%r2315, %r2314, 128;
	shf.l.wrap.b32 	%r2316, %r2315, %r2315, 11;
	add.s32 	%r2317, %r2316, %r2287;
	shf.l.wrap.b32 	%r2318, %r2286, %r2286, 10;
	not.b32 	%r2319, %r2311;
	or.b32  	%r2320, %r2294, %r2319;
	xor.b32  	%r2321, %r2310, %r2320;
	add.s32 	%r2322, %r2280, %r2321;
	add.s32 	%r2323, %r2322, 1352829926;
	shf.l.wrap.b32 	%r2324, %r2323, %r2323, 7;
	add.s32 	%r2325, %r2324, %r2295;
	shf.l.wrap.b32 	%r2326, %r2294, %r2294, 10;
	xor.b32  	%r2327, %r2301, %r2318;
	xor.b32  	%r2328, %r2327, %r2317;
	add.s32 	%r2329, %r2287, %r2328;
	shf.l.wrap.b32 	%r2330, %r2329, %r2329, 13;
	add.s32 	%r2331, %r2330, %r2302;
	shf.l.wrap.b32 	%r2332, %r2301, %r2301, 10;
	not.b32 	%r2333, %r2326;
	or.b32  	%r2334, %r2310, %r2333;
	xor.b32  	%r2335, %r2325, %r2334;
	add.s32 	%r2336, %r2202, %r2295;
	add.s32 	%r2337, %r2336, %r2335;
	add.s32 	%r2338, %r2337, 1352829926;
	shf.l.wrap.b32 	%r2339, %r2338, %r2338, 7;
	add.s32 	%r2340, %r2339, %r2311;
	shf.l.wrap.b32 	%r2341, %r2310, %r2310, 10;
	xor.b32  	%r2342, %r2317, %r2332;
	xor.b32  	%r2343, %r2342, %r2331;
	add.s32 	%r2344, %r2302, %r2343;
	shf.l.wrap.b32 	%r2345, %r2344, %r2344, 14;
	add.s32 	%r2346, %r2345, %r2318;
	shf.l.wrap.b32 	%r2347, %r2317, %r2317, 10;
	not.b32 	%r2348, %r2341;
	or.b32  	%r2349, %r2325, %r2348;
	xor.b32  	%r2350, %r2340, %r2349;
	add.s32 	%r2351, %r2217, %r2311;
	add.s32 	%r2352, %r2351, %r2350;
	add.s32 	%r2353, %r2352, 1352829926;
	shf.l.wrap.b32 	%r2354, %r2353, %r2353, 8;
	add.s32 	%r2355, %r2354, %r2326;
	shf.l.wrap.b32 	%r2356, %r2325, %r2325, 10;
	xor.b32  	%r2357, %r2331, %r2347;
	xor.b32  	%r2358, %r2357, %r2346;
	add.s32 	%r2359, %r2318, %r2358;
	shf.l.wrap.b32 	%r2360, %r2359, %r2359, 15;
	add.s32 	%r2361, %r2360, %r2332;
	shf.l.wrap.b32 	%r2362, %r2331, %r2331, 10;
	not.b32 	%r2363, %r2356;
	or.b32  	%r2364, %r2340, %r2363;
	xor.b32  	%r2365, %r2355, %r2364;
	add.s32 	%r2366, %r2326, %r2365;
	add.s32 	%r2367, %r2366, 1352830054;
	shf.l.wrap.b32 	%r2368, %r2367, %r2367, 11;
	add.s32 	%r2369, %r2368, %r2341;
	shf.l.wrap.b32 	%r2370, %r2340, %r2340, 10;
	xor.b32  	%r2371, %r2346, %r2362;
	xor.b32  	%r2372, %r2371, %r2361;
	add.s32 	%r2373, %r2332, %r2372;
	shf.l.wrap.b32 	%r2374, %r2373, %r2373, 6;
	add.s32 	%r2375, %r2374, %r2347;
	shf.l.wrap.b32 	%r2376, %r2346, %r2346, 10;
	not.b32 	%r2377, %r2370;
	or.b32  	%r2378, %r2355, %r2377;
	xor.b32  	%r2379, %r2369, %r2378;
	add.s32 	%r2380, %r2197, %r2341;
	add.s32 	%r2381, %r2380, %r2379;
	add.s32 	%r2382, %r2381, 1352829926;
	shf.l.wrap.b32 	%r2383, %r2382, %r2382, 14;
	add.s32 	%r2384, %r2383, %r2356;
	shf.l.wrap.b32 	%r2385, %r2355, %r2355, 10;
	xor.b32  	%r2386, %r2361, %r2376;
	xor.b32  	%r2387, %r2386, %r2375;
	add.s32 	%r2388, %r2347, %r2387;
	shf.l.wrap.b32 	%r2389, %r2388, %r2388, 7;
	add.s32 	%r2390, %r2389, %r2362;
	shf.l.wrap.b32 	%r2391, %r2361, %r2361, 10;
	not.b32 	%r2392, %r2385;
	or.b32  	%r2393, %r2369, %r2392;
	xor.b32  	%r2394, %r2384, %r2393;
	add.s32 	%r2395, %r2356, %r2394;
	add.s32 	%r2396, %r2395, 1352829926;
	shf.l.wrap.b32 	%r2397, %r2396, %r2396, 14;
	add.s32 	%r2398, %r2397, %r2370;
	shf.l.wrap.b32 	%r2399, %r2369, %r2369, 10;
	xor.b32  	%r2400, %r2375, %r2391;
	xor.b32  	%r2401, %r2400, %r2390;
	add.s32 	%r2402, %r2362, %r2216;
	add.s32 	%r2403, %r2402, %r2401;
	shf.l.wrap.b32 	%r2404, %r2403, %r2403, 9;
	add.s32 	%r2405, %r2404, %r2376;
	shf.l.wrap.b32 	%r2406, %r2375, %r2375, 10;
	not.b32 	%r2407, %r2399;
	or.b32  	%r2408, %r2384, %r2407;
	xor.b32  	%r2409, %r2398, %r2408;
	add.s32 	%r2410, %r2199, %r2370;
	add.s32 	%r2411, %r2410, %r2409;
	add.s32 	%r2412, %r2411, 1352829926;
	shf.l.wrap.b32 	%r2413, %r2412, %r2412, 12;
	add.s32 	%r2414, %r2413, %r2385;
	shf.l.wrap.b32 	%r2415, %r2384, %r2384, 10;
	xor.b32  	%r2416, %r2390, %r2406;
	xor.b32  	%r2417, %r2416, %r2405;
	add.s32 	%r2418, %r2376, %r2217;
	add.s32 	%r2419, %r2418, %r2417;
	shf.l.wrap.b32 	%r2420, %r2419, %r2419, 8;
	add.s32 	%r2421, %r2420, %r2391;
	shf.l.wrap.b32 	%r2422, %r2390, %r2390, 10;
	not.b32 	%r2423, %r2415;
	or.b32  	%r2424, %r2398, %r2423;
	xor.b32  	%r2425, %r2414, %r2424;
	add.s32 	%r2426, %r2385, %r2425;
	add.s32 	%r2427, %r2426, 1352829926;
	shf.l.wrap.b32 	%r2428, %r2427, %r2427, 6;
	add.s32 	%r2429, %r2428, %r2399;
	shf.l.wrap.b32 	%r2430, %r2398, %r2398, 10;
	and.b32  	%r2431, %r2421, %r2405;
	not.b32 	%r2432, %r2421;
	and.b32  	%r2433, %r2422, %r2432;
	or.b32  	%r2434, %r2431, %r2433;
	add.s32 	%r2435, %r2203, %r2391;
	add.s32 	%r2436, %r2435, %r2434;
	add.s32 	%r2437, %r2436, 1518500249;
	shf.l.wrap.b32 	%r2438, %r2437, %r2437, 7;
	add.s32 	%r2439, %r2438, %r2406;
	shf.l.wrap.b32 	%r2440, %r2405, %r2405, 10;
	and.b32  	%r2441, %r2429, %r2430;
	not.b32 	%r2442, %r2430;
	and.b32  	%r2443, %r2414, %r2442;
	or.b32  	%r2444, %r2441, %r2443;
	add.s32 	%r2445, %r2202, %r2399;
	add.s32 	%r2446, %r2445, %r2444;
	add.s32 	%r2447, %r2446, 1548603684;
	shf.l.wrap.b32 	%r2448, %r2447, %r2447, 9;
	add.s32 	%r2449, %r2448, %r2415;
	shf.l.wrap.b32 	%r2450, %r2414, %r2414, 10;
	and.b32  	%r2451, %r2439, %r2421;
	not.b32 	%r2452, %r2439;
	and.b32  	%r2453, %r2440, %r2452;
	or.b32  	%r2454, %r2451, %r2453;
	add.s32 	%r2455, %r2200, %r2406;
	add.s32 	%r2456, %r2455, %r2454;
	add.s32 	%r2457, %r2456, 1518500249;
	shf.l.wrap.b32 	%r2458, %r2457, %r2457, 6;
	add.s32 	%r2459, %r2458, %r2422;
	shf.l.wrap.b32 	%r2460, %r2421, %r2421, 10;
	and.b32  	%r2461, %r2449, %r2450;
	not.b32 	%r2462, %r2450;
	and.b32  	%r2463, %r2429, %r2462;
	or.b32  	%r2464, %r2461, %r2463;
	add.s32 	%r2465, %r2415, %r2464;
	add.s32 	%r2466, %r2465, 1548603684;
	shf.l.wrap.b32 	%r2467, %r2466, %r2466, 13;
	add.s32 	%r2468, %r2467, %r2430;
	shf.l.wrap.b32 	%r2469, %r2429, %r2429, 10;
	and.b32  	%r2470, %r2459, %r2439;
	not.b32 	%r2471, %r2459;
	and.b32  	%r2472, %r2460, %r2471;
	or.b32  	%r2473, %r2470, %r2472;
	add.s32 	%r2474, %r2422, %r2473;
	add.s32 	%r2475, %r2474, 1518500249;
	shf.l.wrap.b32 	%r2476, %r2475, %r2475, 8;
	add.s32 	%r2477, %r2476, %r2440;
	shf.l.wrap.b32 	%r2478, %r2439, %r2439, 10;
	and.b32  	%r2479, %r2468, %r2469;
	not.b32 	%r2480, %r2469;
	and.b32  	%r2481, %r2449, %r2480;
	or.b32  	%r2482, %r2479, %r2481;
	add.s32 	%r2483, %r2199, %r2430;
	add.s32 	%r2484, %r2483, %r2482;
	add.s32 	%r2485, %r2484, 1548603684;
	shf.l.wrap.b32 	%r2486, %r2485, %r2485, 15;
	add.s32 	%r2487, %r2486, %r2450;
	shf.l.wrap.b32 	%r2488, %r2449, %r2449, 10;
	and.b32  	%r2489, %r2477, %r2459;
	not.b32 	%r2490, %r2477;
	and.b32  	%r2491, %r2478, %r2490;
	or.b32  	%r2492, %r2489, %r2491;
	add.s32 	%r2493, %r2197, %r2440;
	add.s32 	%r2494, %r2493, %r2492;
	add.s32 	%r2495, %r2494, 1518500249;
	shf.l.wrap.b32 	%r2496, %r2495, %r2495, 13;
	add.s32 	%r2497, %r2496, %r2460;
	shf.l.wrap.b32 	%r2498, %r2459, %r2459, 10;
	and.b32  	%r2499, %r2487, %r2488;
	not.b32 	%r2500, %r2488;
	and.b32  	%r2501, %r2468, %r2500;
	or.b32  	%r2502, %r2499, %r2501;
	add.s32 	%r2503, %r2203, %r2450;
	add.s32 	%r2504, %r2503, %r2502;
	add.s32 	%r2505, %r2504, 1548603684;
	shf.l.wrap.b32 	%r2506, %r2505, %r2505, 7;
	add.s32 	%r2507, %r2506, %r2469;
	shf.l.wrap.b32 	%r2508, %r2468, %r2468, 10;
	and.b32  	%r2509, %r2497, %r2477;
	not.b32 	%r2510, %r2497;
	and.b32  	%r2511, %r2498, %r2510;
	or.b32  	%r2512, %r2509, %r2511;
	add.s32 	%r2513, %r2460, %r2512;
	add.s32 	%r2514, %r2513, 1518500249;
	shf.l.wrap.b32 	%r2515, %r2514, %r2514, 11;
	add.s32 	%r2516, %r2515, %r2478;
	shf.l.wrap.b32 	%r2517, %r2477, %r2477, 10;
	and.b32  	%r2518, %r2507, %r2508;
	not.b32 	%r2519, %r2508;
	and.b32  	%r2520, %r2487, %r2519;
	or.b32  	%r2521, %r2518, %r2520;
	add.s32 	%r2522, %r2196, %r2469;
	add.s32 	%r2523, %r2522, %r2521;
	add.s32 	%r2524, %r2523, 1548603684;
	shf.l.wrap.b32 	%r2525, %r2524, %r2524, 12;
	add.s32 	%r2526, %r2525, %r2488;
	shf.l.wrap.b32 	%r2527, %r2487, %r2487, 10;
	and.b32  	%r2528, %r2516, %r2497;
	not.b32 	%r2529, %r2516;
	and.b32  	%r2530, %r2517, %r2529;
	or.b32  	%r2531, %r2528, %r2530;
	add.s32 	%r2532, %r2202, %r2478;
	add.s32 	%r2533, %r2532, %r2531;
	add.s32 	%r2534, %r2533, 1518500249;
	shf.l.wrap.b32 	%r2535, %r2534, %r2534, 9;
	add.s32 	%r2536, %r2535, %r2498;
	shf.l.wrap.b32 	%r2537, %r2497, %r2497, 10;
	and.b32  	%r2538, %r2526, %r2527;
	not.b32 	%r2539, %r2527;
	and.b32  	%r2540, %r2507, %r2539;
	or.b32  	%r2541, %r2538, %r2540;
	add.s32 	%r2542, %r2488, %r2541;
	add.s32 	%r2543, %r2542, 1548603684;
	shf.l.wrap.b32 	%r2544, %r2543, %r2543, 8;
	add.s32 	%r2545, %r2544, %r2508;
	shf.l.wrap.b32 	%r2546, %r2507, %r2507, 10;
	and.b32  	%r2547, %r2536, %r2516;
	not.b32 	%r2548, %r2536;
	and.b32  	%r2549, %r2537, %r2548;
	or.b32  	%r2550, %r2547, %r2549;
	add.s32 	%r2551, %r2217, %r2498;
	add.s32 	%r2552, %r2551, %r2550;
	add.s32 	%r2553, %r2552, 1518500249;
	shf.l.wrap.b32 	%r2554, %r2553, %r2553, 7;
	add.s32 	%r2555, %r2554, %r2517;
	shf.l.wrap.b32 	%r2556, %r2516, %r2516, 10;
	and.b32  	%r2557, %r2545, %r2546;
	not.b32 	%r2558, %r2546;
	and.b32  	%r2559, %r2526, %r2558;
	or.b32  	%r2560, %r2557, %r2559;
	add.s32 	%r2561, %r2201, %r2508;
	add.s32 	%r2562, %r2561, %r2560;
	add.s32 	%r2563, %r2562, 1548603684;
	shf.l.wrap.b32 	%r2564, %r2563, %r2563, 9;
	add.s32 	%r2565, %r2564, %r2527;
	shf.l.wrap.b32 	%r2566, %r2526, %r2526, 10;
	and.b32  	%r2567, %r2555, %r2536;
	not.b32 	%r2568, %r2555;
	and.b32  	%r2569, %r2556, %r2568;
	or.b32  	%r2570, %r2567, %r2569;
	add.s32 	%r2571, %r2199, %r2517;
	add.s32 	%r2572, %r2571, %r2570;
	add.s32 	%r2573, %r2572, 1518500249;
	shf.l.wrap.b32 	%r2574, %r2573, %r2573, 15;
	add.s32 	%r2575, %r2574, %r2537;
	shf.l.wrap.b32 	%r2576, %r2536, %r2536, 10;
	and.b32  	%r2577, %r2565, %r2566;
	not.b32 	%r2578, %r2566;
	and.b32  	%r2579, %r2545, %r2578;
	or.b32  	%r2580, %r2577, %r2579;
	add.s32 	%r2581, %r2527, %r2580;
	add.s32 	%r2582, %r2581, 1548603684;
	shf.l.wrap.b32 	%r2583, %r2582, %r2582, 11;
	add.s32 	%r2584, %r2583, %r2546;
	shf.l.wrap.b32 	%r2585, %r2545, %r2545, 10;
	and.b32  	%r2586, %r2575, %r2555;
	not.b32 	%r2587, %r2575;
	and.b32  	%r2588, %r2576, %r2587;
	or.b32  	%r2589, %r2586, %r2588;
	add.s32 	%r2590, %r2537, %r2589;
	add.s32 	%r2591, %r2590, 1518500249;
	shf.l.wrap.b32 	%r2592, %r2591, %r2591, 7;
	add.s32 	%r2593, %r2592, %r2556;
	shf.l.wrap.b32 	%r2594, %r2555, %r2555, 10;
	and.b32  	%r2595, %r2584, %r2585;
	not.b32 	%r2596, %r2585;
	and.b32  	%r2597, %r2565, %r2596;
	or.b32  	%r2598, %r2595, %r2597;
	add.s32 	%r2599, %r2216, %r2546;
	add.s32 	%r2600, %r2599, %r2598;
	add.s32 	%r2601, %r2600, 1548603684;
	shf.l.wrap.b32 	%r2602, %r2601, %r2601, 7;
	add.s32 	%r2603, %r2602, %r2566;
	shf.l.wrap.b32 	%r2604, %r2565, %r2565, 10;
	and.b32  	%r2605, %r2593, %r2575;
	not.b32 	%r2606, %r2593;
	and.b32  	%r2607, %r2594, %r2606;
	or.b32  	%r2608, %r2605, %r2607;
	add.s32 	%r2609, %r2196, %r2556;
	add.s32 	%r2610, %r2609, %r2608;
	add.s32 	%r2611, %r2610, 1518500249;
	shf.l.wrap.b32 	%r2612, %r2611, %r2611, 12;
	add.s32 	%r2613, %r2612, %r2576;
	shf.l.wrap.b32 	%r2614, %r2575, %r2575, 10;
	and.b32  	%r2615, %r2603, %r2604;
	not.b32 	%r2616, %r2604;
	and.b32  	%r2617, %r2584, %r2616;
	or.b32  	%r2618, %r2615, %r2617;
	add.s32 	%r2619, %r2217, %r2566;
	add.s32 	%r2620, %r2619, %r2618;
	add.s32 	%r2621, %r2620, 1548603684;
	shf.l.wrap.b32 	%r2622, %r2621, %r2621, 7;
	add.s32 	%r2623, %r2622, %r2585;
	shf.l.wrap.b32 	%r2624, %r2584, %r2584, 10;
	and.b32  	%r2625, %r2613, %r2593;
	not.b32 	%r2626, %r2613;
	and.b32  	%r2627, %r2614, %r2626;
	or.b32  	%r2628, %r2625, %r2627;
	add.s32 	%r2629, %r2576, %r2628;
	add.s32 	%r2630, %r2629, 1518500249;
	shf.l.wrap.b32 	%r2631, %r2630, %r2630, 15;
	add.s32 	%r2632, %r2631, %r2594;
	shf.l.wrap.b32 	%r2633, %r2593, %r2593, 10;
	and.b32  	%r2634, %r2623, %r2624;
	not.b32 	%r2635, %r2624;
	and.b32  	%r2636, %r2603, %r2635;
	or.b32  	%r2637, %r2634, %r2636;
	add.s32 	%r2638, %r2585, %r2637;
	add.s32 	%r2639, %r2638, 1548603812;
	shf.l.wrap.b32 	%r2640, %r2639, %r2639, 12;
	add.s32 	%r2641, %r2640, %r2604;
	shf.l.wrap.b32 	%r2642, %r2603, %r2603, 10;
	and.b32  	%r2643, %r2632, %r2613;
	not.b32 	%r2644, %r2632;
	and.b32  	%r2645, %r2633, %r2644;
	or.b32  	%r2646, %r2643, %r2645;
	add.s32 	%r2647, %r2201, %r2594;
	add.s32 	%r2648, %r2647, %r2646;
	add.s32 	%r2649, %r2648, 1518500249;
	shf.l.wrap.b32 	%r2650, %r2649, %r2649, 9;
	add.s32 	%r2651, %r2650, %r2614;
	shf.l.wrap.b32 	%r2652, %r2613, %r2613, 10;
	and.b32  	%r2653, %r2641, %r2642;
	not.b32 	%r2654, %r2642;
	and.b32  	%r2655, %r2623, %r2654;
	or.b32  	%r2656, %r2653, %r2655;
	add.s32 	%r2657, %r2604, %r2656;
	add.s32 	%r2658, %r2657, 1548603684;
	shf.l.wrap.b32 	%r2659, %r2658, %r2658, 7;
	add.s32 	%r2660, %r2659, %r2624;
	shf.l.wrap.b32 	%r2661, %r2623, %r2623, 10;
	and.b32  	%r2662, %r2651, %r2632;
	not.b32 	%r2663, %r2651;
	and.b32  	%r2664, %r2652, %r2663;
	or.b32  	%r2665, %r2662, %r2664;
	add.s32 	%r2666, %r2198, %r2614;
	add.s32 	%r2667, %r2666, %r2665;
	add.s32 	%r2668, %r2667, 1518500249;
	shf.l.wrap.b32 	%r2669, %r2668, %r2668, 11;
	add.s32 	%r2670, %r2669, %r2633;
	shf.l.wrap.b32 	%r2671, %r2632, %r2632, 10;
	and.b32  	%r2672, %r2660, %r2661;
	not.b32 	%r2673, %r2661;
	and.b32  	%r2674, %r2641, %r2673;
	or.b32  	%r2675, %r2672, %r2674;
	add.s32 	%r2676, %r2200, %r2624;
	add.s32 	%r2677, %r2676, %r2675;
	add.s32 	%r2678, %r2677, 1548603684;
	shf.l.wrap.b32 	%r2679, %r2678, %r2678, 6;
	add.s32 	%r2680, %r2679, %r2642;
	shf.l.wrap.b32 	%r2681, %r2641, %r2641, 10;
	and.b32  	%r2682, %r2670, %r2651;
	not.b32 	%r2683, %r2670;
	and.b32  	%r2684, %r2671, %r2683;
	or.b32  	%r2685, %r2682, %r2684;
	add.s32 	%r2686, %r2216, %r2633;
	add.s32 	%r2687, %r2686, %r2685;
	add.s32 	%r2688, %r2687, 1518500249;
	shf.l.wrap.b32 	%r2689, %r2688, %r2688, 7;
	add.s32 	%r2690, %r2689, %r2652;
	shf.l.wrap.b32 	%r2691, %r2651, %r2651, 10;
	and.b32  	%r2692, %r2680, %r2681;
	not.b32 	%r2693, %r2681;
	and.b32  	%r2694, %r2660, %r2693;
	or.b32  	%r2695, %r2692, %r2694;
	add.s32 	%r2696, %r2642, %r2695;
	add.s32 	%r2697, %r2696, 1548603684;
	shf.l.wrap.b32 	%r2698, %r2697, %r2697, 15;
	add.s32 	%r2699, %r2698, %r2661;
	shf.l.wrap.b32 	%r2700, %r2660, %r2660, 10;
	and.b32  	%r2701, %r2690, %r2670;
	not.b32 	%r2702, %r2690;
	and.b32  	%r2703, %r2691, %r2702;
	or.b32  	%r2704, %r2701, %r2703;
	add.s32 	%r2705, %r2652, %r2704;
	add.s32 	%r2706, %r2705, 1518500249;
	shf.l.wrap.b32 	%r2707, %r2706, %r2706, 13;
	add.s32 	%r2708, %r2707, %r2671;
	shf.l.wrap.b32 	%r2709, %r2670, %r2670, 10;
	and.b32  	%r2710, %r2699, %r2700;
	not.b32 	%r2711, %r2700;
	and.b32  	%r2712, %r2680, %r2711;
	or.b32  	%r2713, %r2710, %r2712;
	add.s32 	%r2714, %r2197, %r2661;
	add.s32 	%r2715, %r2714, %r2713;
	add.s32 	%r2716, %r2715, 1548603684;
	shf.l.wrap.b32 	%r2717, %r2716, %r2716, 13;
	add.s32 	%r2718, %r2717, %r2681;
	shf.l.wrap.b32 	%r2719, %r2680, %r2680, 10;
	and.b32  	%r2720, %r2708, %r2690;
	not.b32 	%r2721, %r2708;
	and.b32  	%r2722, %r2709, %r2721;
	or.b32  	%r2723, %r2720, %r2722;
	add.s32 	%r2724, %r2671, %r2723;
	add.s32 	%r2725, %r2724, 1518500377;
	shf.l.wrap.b32 	%r2726, %r2725, %r2725, 12;
	add.s32 	%r2727, %r2726, %r2691;
	shf.l.wrap.b32 	%r2728, %r2690, %r2690, 10;
	and.b32  	%r2729, %r2718, %r2719;
	not.b32 	%r2730, %r2719;
	and.b32  	%r2731, %r2699, %r2730;
	or.b32  	%r2732, %r2729, %r2731;
	add.s32 	%r2733, %r2198, %r2681;
	add.s32 	%r2734, %r2733, %r2732;
	add.s32 	%r2735, %r2734, 1548603684;
	shf.l.wrap.b32 	%r2736, %r2735, %r2735, 11;
	add.s32 	%r2737, %r2736, %r2700;
	shf.l.wrap.b32 	%r2738, %r2699, %r2699, 10;
	or.b32  	%r2739, %r2727, %r2721;
	xor.b32  	%r2740, %r2739, %r2728;
	add.s32 	%r2741, %r2199, %r2691;
	add.s32 	%r2742, %r2741, %r2740;
	add.s32 	%r2743, %r2742, 1859775393;
	shf.l.wrap.b32 	%r2744, %r2743, %r2743, 11;
	add.s32 	%r2745, %r2744, %r2709;
	shf.l.wrap.b32 	%r2746, %r2708, %r2708, 10;
	not.b32 	%r2747, %r2718;
	or.b32  	%r2748, %r2737, %r2747;
	xor.b32  	%r2749, %r2748, %r2738;
	add.s32 	%r2750, %r2217, %r2700;
	add.s32 	%r2751, %r2750, %r2749;
	add.s32 	%r2752, %r2751, 1836072691;
	shf.l.wrap.b32 	%r2753, %r2752, %r2752, 9;
	add.s32 	%r2754, %r2753, %r2719;
	shf.l.wrap.b32 	%r2755, %r2718, %r2718, 10;
	not.b32 	%r2756, %r2727;
	or.b32  	%r2757, %r2745, %r2756;
	xor.b32  	%r2758, %r2757, %r2746;
	add.s32 	%r2759, %r2709, %r2758;
	add.s32 	%r2760, %r2759, 1859775393;
	shf.l.wrap.b32 	%r2761, %r2760, %r2760, 13;
	add.s32 	%r2762, %r2761, %r2728;
	shf.l.wrap.b32 	%r2763, %r2727, %r2727, 10;
	not.b32 	%r2764, %r2737;
	or.b32  	%r2765, %r2754, %r2764;
	xor.b32  	%r2766, %r2765, %r2755;
	add.s32 	%r2767, %r2201, %r2719;
	add.s32 	%r2768, %r2767, %r2766;
	add.s32 	%r2769, %r2768, 1836072691;
	shf.l.wrap.b32 	%r2770, %r2769, %r2769, 7;
	add.s32 	%r2771, %r2770, %r2738;
	shf.l.wrap.b32 	%r2772, %r2737, %r2737, 10;
	not.b32 	%r2773, %r2745;
	or.b32  	%r2774, %r2762, %r2773;
	xor.b32  	%r2775, %r2774, %r2763;
	add.s32 	%r2776, %r2216, %r2728;
	add.s32 	%r2777, %r2776, %r2775;
	add.s32 	%r2778, %r2777, 1859775393;
	shf.l.wrap.b32 	%r2779, %r2778, %r2778, 6;
	add.s32 	%r2780, %r2779, %r2746;
	shf.l.wrap.b32 	%r2781, %r2745, %r2745, 10;
	not.b32 	%r2782, %r2754;
	or.b32  	%r2783, %r2771, %r2782;
	xor.b32  	%r2784, %r2783, %r2772;
	add.s32 	%r2785, %r2197, %r2738;
	add.s32 	%r2786, %r2785, %r2784;
	add.s32 	%r2787, %r2786, 1836072691;
	shf.l.wrap.b32 	%r2788, %r2787, %r2787, 15;
	add.s32 	%r2789, %r2788, %r2755;
	shf.l.wrap.b32 	%r2790, %r2754, %r2754, 10;
	not.b32 	%r2791, %r2762;
	or.b32  	%r2792, %r2780, %r2791;
	xor.b32  	%r2793, %r2792, %r2781;
	add.s32 	%r2794, %r2200, %r2746;
	add.s32 	%r2795, %r2794, %r2793;
	add.s32 	%r2796, %r2795, 1859775393;
	shf.l.wrap.b32 	%r2797, %r2796, %r2796, 7;
	add.s32 	%r2798, %r2797, %r2763;
	shf.l.wrap.b32 	%r2799, %r2762, %r2762, 10;
	not.b32 	%r2800, %r2771;
	or.b32  	%r2801, %r2789, %r2800;
	xor.b32  	%r2802, %r2801, %r2790;
	add.s32 	%r2803, %r2199, %r2755;
	add.s32 	%r2804, %r2803, %r2802;
	add.s32 	%r2805, %r2804, 1836072691;
	shf.l.wrap.b32 	%r2806, %r2805, %r2805, 11;
	add.s32 	%r2807, %r2806, %r2772;
	shf.l.wrap.b32 	%r2808, %r2771, %r2771, 10;
	not.b32 	%r2809, %r2780;
	or.b32  	%r2810, %r2798, %r2809;
	xor.b32  	%r2811, %r2810, %r2799;
	add.s32 	%r2812, %r2763, %r2811;
	add.s32 	%r2813, %r2812, 1859775393;
	shf.l.wrap.b32 	%r2814, %r2813, %r2813, 14;
	add.s32 	%r2815, %r2814, %r2781;
	shf.l.wrap.b32 	%r2816, %r2780, %r2780, 10;
	not.b32 	%r2817, %r2789;
	or.b32  	%r2818, %r2807, %r2817;
	xor.b32  	%r2819, %r2818, %r2808;
	add.s32 	%r2820, %r2203, %r2772;
	add.s32 	%r2821, %r2820, %r2819;
	add.s32 	%r2822, %r2821, 1836072691;
	shf.l.wrap.b32 	%r2823, %r2822, %r2822, 8;
	add.s32 	%r2824, %r2823, %r2790;
	shf.l.wrap.b32 	%r2825, %r2789, %r2789, 10;
	not.b32 	%r2826, %r2798;
	or.b32  	%r2827, %r2815, %r2826;
	xor.b32  	%r2828, %r2827, %r2816;
	add.s32 	%r2829, %r2217, %r2781;
	add.s32 	%r2830, %r2829, %r2828;
	add.s32 	%r2831, %r2830, 1859775393;
	shf.l.wrap.b32 	%r2832, %r2831, %r2831, 9;
	add.s32 	%r2833, %r2832, %r2799;
	shf.l.wrap.b32 	%r2834, %r2798, %r2798, 10;
	not.b32 	%r2835, %r2807;
	or.b32  	%r2836, %r2824, %r2835;
	xor.b32  	%r2837, %r2836, %r2825;
	add.s32 	%r2838, %r2216, %r2790;
	add.s32 	%r2839, %r2838, %r2837;
	add.s32 	%r2840, %r2839, 1836072691;
	shf.l.wrap.b32 	%r2841, %r2840, %r2840, 6;
	add.s32 	%r2842, %r2841, %r2808;
	shf.l.wrap.b32 	%r2843, %r2807, %r2807, 10;
	not.b32 	%r2844, %r2815;
	or.b32  	%r2845, %r2833, %r2844;
	xor.b32  	%r2846, %r2845, %r2834;
	add.s32 	%r2847, %r2799, %r2846;
	add.s32 	%r2848, %r2847, 1859775521;
	shf.l.wrap.b32 	%r2849, %r2848, %r2848, 13;
	add.s32 	%r2850, %r2849, %r2816;
	shf.l.wrap.b32 	%r2851, %r2815, %r2815, 10;
	not.b32 	%r2852, %r2824;
	or.b32  	%r2853, %r2842, %r2852;
	xor.b32  	%r2854, %r2853, %r2843;
	add.s32 	%r2855, %r2202, %r2808;
	add.s32 	%r2856, %r2855, %r2854;
	add.s32 	%r2857, %r2856, 1836072691;
	shf.l.wrap.b32 	%r2858, %r2857, %r2857, 6;
	add.s32 	%r2859, %r2858, %r2825;
	shf.l.wrap.b32 	%r2860, %r2824, %r2824, 10;
	not.b32 	%r2861, %r2833;
	or.b32  	%r2862, %r2850, %r2861;
	xor.b32  	%r2863, %r2862, %r2851;
	add.s32 	%r2864, %r2197, %r2816;
	add.s32 	%r2865, %r2864, %r2863;
	add.s32 	%r2866, %r2865, 1859775393;
	shf.l.wrap.b32 	%r2867, %r2866, %r2866, 15;
	add.s32 	%r2868, %r2867, %r2834;
	shf.l.wrap.b32 	%r2869, %r2833, %r2833, 10;
	not.b32 	%r2870, %r2842;
	or.b32  	%r2871, %r2859, %r2870;
	xor.b32  	%r2872, %r2871, %r2860;
	add.s32 	%r2873, %r2825, %r2872;
	add.s32 	%r2874, %r2873, 1836072691;
	shf.l.wrap.b32 	%r2875, %r2874, %r2874, 14;
	add.s32 	%r2876, %r2875, %r2843;
	shf.l.wrap.b32 	%r2877, %r2842, %r2842, 10;
	not.b32 	%r2878, %r2850;
	or.b32  	%r2879, %r2868, %r2878;
	xor.b32  	%r2880, %r2879, %r2869;
	add.s32 	%r2881, %r2198, %r2834;
	add.s32 	%r2882, %r2881, %r2880;
	add.s32 	%r2883, %r2882, 1859775393;
	shf.l.wrap.b32 	%r2884, %r2883, %r2883, 14;
	add.s32 	%r2885, %r2884, %r2851;
	shf.l.wrap.b32 	%r2886, %r2850, %r2850, 10;
	not.b32 	%r2887, %r2859;
	or.b32  	%r2888, %r2876, %r2887;
	xor.b32  	%r2889, %r2888, %r2877;
	add.s32 	%r2890, %r2843, %r2889;
	add.s32 	%r2891, %r2890, 1836072691;
	shf.l.wrap.b32 	%r2892, %r2891, %r2891, 12;
	add.s32 	%r2893, %r2892, %r2860;
	shf.l.wrap.b32 	%r2894, %r2859, %r2859, 10;
	not.b32 	%r2895, %r2868;
	or.b32  	%r2896, %r2885, %r2895;
	xor.b32  	%r2897, %r2896, %r2886;
	add.s32 	%r2898, %r2203, %r2851;
	add.s32 	%r2899, %r2898, %r2897;
	add.s32 	%r2900, %r2899, 1859775393;
	shf.l.wrap.b32 	%r2901, %r2900, %r2900, 8;
	add.s32 	%r2902, %r2901, %r2869;
	shf.l.wrap.b32 	%r2903, %r2868, %r2868, 10;
	not.b32 	%r2904, %r2876;
	or.b32  	%r2905, %r2893, %r2904;
	xor.b32  	%r2906, %r2905, %r2894;
	add.s32 	%r2907, %r2860, %r2906;
	add.s32 	%r2908, %r2907, 1836072819;
	shf.l.wrap.b32 	%r2909, %r2908, %r2908, 13;
	add.s32 	%r2910, %r2909, %r2877;
	shf.l.wrap.b32 	%r2911, %r2876, %r2876, 10;
	not.b32 	%r2912, %r2885;
	or.b32  	%r2913, %r2902, %r2912;
	xor.b32  	%r2914, %r2913, %r2903;
	add.s32 	%r2915, %r2196, %r2869;
	add.s32 	%r2916, %r2915, %r2914;
	add.s32 	%r2917, %r2916, 1859775393;
	shf.l.wrap.b32 	%r2918, %r2917, %r2917, 13;
	add.s32 	%r2919, %r2918, %r2886;
	shf.l.wrap.b32 	%r2920, %r2885, %r2885, 10;
	not.b32 	%r2921, %r2893;
	or.b32  	%r2922, %r2910, %r2921;
	xor.b32  	%r2923, %r2922, %r2911;
	add.s32 	%r2924, %r2877, %r2923;
	add.s32 	%r2925, %r2924, 1836072691;
	shf.l.wrap.b32 	%r2926, %r2925, %r2925, 5;
	add.s32 	%r2927, %r2926, %r2894;
	shf.l.wrap.b32 	%r2928, %r2893, %r2893, 10;
	not.b32 	%r2929, %r2902;
	or.b32  	%r2930, %r2919, %r2929;
	xor.b32  	%r2931, %r2930, %r2920;
	add.s32 	%r2932, %r2202, %r2886;
	add.s32 	%r2933, %r2932, %r2931;
	add.s32 	%r2934, %r2933, 1859775393;
	shf.l.wrap.b32 	%r2935, %r2934, %r2934, 6;
	add.s32 	%r2936, %r2935, %r2903;
	shf.l.wrap.b32 	%r2937, %r2902, %r2902, 10;
	not.b32 	%r2938, %r2910;
	or.b32  	%r2939, %r2927, %r2938;
	xor.b32  	%r2940, %r2939, %r2928;
	add.s32 	%r2941, %r2198, %r2894;
	add.s32 	%r2942, %r2941, %r2940;
	add.s32 	%r2943, %r2942, 1836072691;
	shf.l.wrap.b32 	%r2944, %r2943, %r2943, 14;
	add.s32 	%r2945, %r2944, %r2911;
	shf.l.wrap.b32 	%r2946, %r2910, %r2910, 10;
	not.b32 	%r2947, %r2919;
	or.b32  	%r2948, %r2936, %r2947;
	xor.b32  	%r2949, %r2948, %r2937;
	add.s32 	%r2950, %r2903, %r2949;
	add.s32 	%r2951, %r2950, 1859775393;
	shf.l.wrap.b32 	%r2952, %r2951, %r2951, 5;
	add.s32 	%r2953, %r2952, %r2920;
	shf.l.wrap.b32 	%r2954, %r2919, %r2919, 10;
	not.b32 	%r2955, %r2927;
	or.b32  	%r2956, %r2945, %r2955;
	xor.b32  	%r2957, %r2956, %r2946;
	add.s32 	%r2958, %r2911, %r2957;
	add.s32 	%r2959, %r2958, 1836072691;
	shf.l.wrap.b32 	%r2960, %r2959, %r2959, 13;
	add.s32 	%r2961, %r2960, %r2928;
	shf.l.wrap.b32 	%r2962, %r2927, %r2927, 10;
	not.b32 	%r2963, %r2936;
	or.b32  	%r2964, %r2953, %r2963;
	xor.b32  	%r2965, %r2964, %r2954;
	add.s32 	%r2966, %r2920, %r2965;
	add.s32 	%r2967, %r2966, 1859775393;
	shf.l.wrap.b32 	%r2968, %r2967, %r2967, 12;
	add.s32 	%r2969, %r2968, %r2937;
	shf.l.wrap.b32 	%r2970, %r2936, %r2936, 10;
	not.b32 	%r2971, %r2945;
	or.b32  	%r2972, %r2961, %r2971;
	xor.b32  	%r2973, %r2972, %r2962;
	add.s32 	%r2974, %r2196, %r2928;
	add.s32 	%r2975, %r2974, %r2973;
	add.s32 	%r2976, %r2975, 1836072691;
	shf.l.wrap.b32 	%r2977, %r2976, %r2976, 13;
	add.s32 	%r2978, %r2977, %r2946;
	shf.l.wrap.b32 	%r2979, %r2945, %r2945, 10;
	not.b32 	%r2980, %r2953;
	or.b32  	%r2981, %r2969, %r2980;
	xor.b32  	%r2982, %r2981, %r2970;
	add.s32 	%r2983, %r2201, %r2937;
	add.s32 	%r2984, %r2983, %r2982;
	add.s32 	%r2985, %r2984, 1859775393;
	shf.l.wrap.b32 	%r2986, %r2985, %r2985, 7;
	add.s32 	%r2987, %r2986, %r2954;
	shf.l.wrap.b32 	%r2988, %r2953, %r2953, 10;
	not.b32 	%r2989, %r2961;
	or.b32  	%r2990, %r2978, %r2989;
	xor.b32  	%r2991, %r2990, %r2979;
	add.s32 	%r2992, %r2200, %r2946;
	add.s32 	%r2993, %r2992, %r2991;
	add.s32 	%r2994, %r2993, 1836072691;
	shf.l.wrap.b32 	%r2995, %r2994, %r2994, 7;
	add.s32 	%r2996, %r2995, %r2962;
	shf.l.wrap.b32 	%r2997, %r2961, %r2961, 10;
	not.b32 	%r2998, %r2969;
	or.b32  	%r2999, %r2987, %r2998;
	xor.b32  	%r3000, %r2999, %r2988;
	add.s32 	%r3001, %r2954, %r3000;
	add.s32 	%r3002, %r3001, 1859775393;
	shf.l.wrap.b32 	%r3003, %r3002, %r3002, 5;
	add.s32 	%r3004, %r3003, %r2970;
	shf.l.wrap.b32 	%r3005, %r2969, %r2969, 10;
	not.b32 	%r3006, %r2978;
	or.b32  	%r3007, %r2996, %r3006;
	xor.b32  	%r3008, %r3007, %r2997;
	add.s32 	%r3009, %r2962, %r3008;
	add.s32 	%r3010, %r3009, 1836072691;
	shf.l.wrap.b32 	%r3011, %r3010, %r3010, 5;
	add.s32 	%r3012, %r3011, %r2979;
	shf.l.wrap.b32 	%r3013, %r2978, %r2978, 10;
	and.b32  	%r3014, %r3004, %r3005;
	not.b32 	%r3015, %r3005;
	and.b32  	%r3016, %r2987, %r3015;
	or.b32  	%r3017, %r3014, %r3016;
	add.s32 	%r3018, %r2197, %r2970;
	add.s32 	%r3019, %r3018, %r3017;
	add.s32 	%r3020, %r3019, -1894007588;
	shf.l.wrap.b32 	%r3021, %r3020, %r3020, 11;
	add.s32 	%r3022, %r3021, %r2988;
	shf.l.wrap.b32 	%r3023, %r2987, %r2987, 10;
	and.b32  	%r3024, %r3012, %r2996;
	not.b32 	%r3025, %r3012;
	and.b32  	%r3026, %r3013, %r3025;
	or.b32  	%r3027, %r3024, %r3026;
	add.s32 	%r3028, %r2979, %r3027;
	add.s32 	%r3029, %r3028, 2053994345;
	shf.l.wrap.b32 	%r3030, %r3029, %r3029, 15;
	add.s32 	%r3031, %r3030, %r2997;
	shf.l.wrap.b32 	%r3032, %r2996, %r2996, 10;
	and.b32  	%r3033, %r3022, %r3023;
	not.b32 	%r3034, %r3023;
	and.b32  	%r3035, %r3004, %r3034;
	or.b32  	%r3036, %r3033, %r3035;
	add.s32 	%r3037, %r2988, %r3036;
	add.s32 	%r3038, %r3037, -1894007588;
	shf.l.wrap.b32 	%r3039, %r3038, %r3038, 12;
	add.s32 	%r3040, %r3039, %r3005;
	shf.l.wrap.b32 	%r3041, %r3004, %r3004, 10;
	and.b32  	%r3042, %r3031, %r3012;
	not.b32 	%r3043, %r3031;
	and.b32  	%r3044, %r3032, %r3043;
	or.b32  	%r3045, %r3042, %r3044;
	add.s32 	%r3046, %r2202, %r2997;
	add.s32 	%r3047, %r3046, %r3045;
	add.s32 	%r3048, %r3047, 2053994217;
	shf.l.wrap.b32 	%r3049, %r3048, %r3048, 5;
	add.s32 	%r3050, %r3049, %r3013;
	shf.l.wrap.b32 	%r3051, %r3012, %r3012, 10;
	and.b32  	%r3052, %r3040, %r3041;
	not.b32 	%r3053, %r3041;
	and.b32  	%r3054, %r3022, %r3053;
	or.b32  	%r3055, %r3052, %r3054;
	add.s32 	%r3056, %r3005, %r3055;
	add.s32 	%r3057, %r3056, -1894007588;
	shf.l.wrap.b32 	%r3058, %r3057, %r3057, 14;
	add.s32 	%r3059, %r3058, %r3023;
	shf.l.wrap.b32 	%r3060, %r3022, %r3022, 10;
	and.b32  	%r3061, %r3050, %r3031;
	not.b32 	%r3062, %r3050;
	and.b32  	%r3063, %r3051, %r3062;
	or.b32  	%r3064, %r3061, %r3063;
	add.s32 	%r3065, %r2200, %r3013;
	add.s32 	%r3066, %r3065, %r3064;
	add.s32 	%r3067, %r3066, 2053994217;
	shf.l.wrap.b32 	%r3068, %r3067, %r3067, 8;
	add.s32 	%r3069, %r3068, %r3032;
	shf.l.wrap.b32 	%r3070, %r3031, %r3031, 10;
	and.b32  	%r3071, %r3059, %r3060;
	not.b32 	%r3072, %r3060;
	and.b32  	%r3073, %r3040, %r3072;
	or.b32  	%r3074, %r3071, %r3073;
	add.s32 	%r3075, %r3023, %r3074;
	add.s32 	%r3076, %r3075, -1894007588;
	shf.l.wrap.b32 	%r3077, %r3076, %r3076, 15;
	add.s32 	%r3078, %r3077, %r3041;
	shf.l.wrap.b32 	%r3079, %r3040, %r3040, 10;
	and.b32  	%r3080, %r3069, %r3050;
	not.b32 	%r3081, %r3069;
	and.b32  	%r3082, %r3070, %r3081;
	or.b32  	%r3083, %r3080, %r3082;
	add.s32 	%r3084, %r2197, %r3032;
	add.s32 	%r3085, %r3084, %r3083;
	add.s32 	%r3086, %r3085, 2053994217;
	shf.l.wrap.b32 	%r3087, %r3086, %r3086, 11;
	add.s32 	%r3088, %r3087, %r3051;
	shf.l.wrap.b32 	%r3089, %r3050, %r3050, 10;
	and.b32  	%r3090, %r3078, %r3079;
	not.b32 	%r3091, %r3079;
	and.b32  	%r3092, %r3059, %r3091;
	or.b32  	%r3093, %r3090, %r3092;
	add.s32 	%r3094, %r2196, %r3041;
	add.s32 	%r3095, %r3094, %r3093;
	add.s32 	%r3096, %r3095, -1894007588;
	shf.l.wrap.b32 	%r3097, %r3096, %r3096, 14;
	add.s32 	%r3098, %r3097, %r3060;
	shf.l.wrap.b32 	%r3099, %r3059, %r3059, 10;
	and.b32  	%r3100, %r3088, %r3069;
	not.b32 	%r3101, %r3088;
	and.b32  	%r3102, %r3089, %r3101;
	or.b32  	%r3103, %r3100, %r3102;
	add.s32 	%r3104, %r2199, %r3051;
	add.s32 	%r3105, %r3104, %r3103;
	add.s32 	%r3106, %r3105, 2053994217;
	shf.l.wrap.b32 	%r3107, %r3106, %r3106, 14;
	add.s32 	%r3108, %r3107, %r3070;
	shf.l.wrap.b32 	%r3109, %r3069, %r3069, 10;
	and.b32  	%r3110, %r3098, %r3099;
	not.b32 	%r3111, %r3099;
	and.b32  	%r3112, %r3078, %r3111;
	or.b32  	%r3113, %r3110, %r3112;
	add.s32 	%r3114, %r3060, %r3113;
	add.s32 	%r3115, %r3114, -1894007460;
	shf.l.wrap.b32 	%r3116, %r3115, %r3115, 15;
	add.s32 	%r3117, %r3116, %r3079;
	shf.l.wrap.b32 	%r3118, %r3078, %r3078, 10;
	and.b32  	%r3119, %r3108, %r3088;
	not.b32 	%r3120, %r3108;
	and.b32  	%r3121, %r3109, %r3120;
	or.b32  	%r3122, %r3119, %r3121;
	add.s32 	%r3123, %r3070, %r3122;
	add.s32 	%r3124, %r3123, 2053994217;
	shf.l.wrap.b32 	%r3125, %r3124, %r3124, 14;
	add.s32 	%r3126, %r3125, %r3089;
	shf.l.wrap.b32 	%r3127, %r3088, %r3088, 10;
	and.b32  	%r3128, %r3117, %r3118;
	not.b32 	%r3129, %r3118;
	and.b32  	%r3130, %r3098, %r3129;
	or.b32  	%r3131, %r3128, %r3130;
	add.s32 	%r3132, %r3079, %r3131;
	add.s32 	%r3133, %r3132, -1894007588;
	shf.l.wrap.b32 	%r3134, %r3133, %r3133, 9;
	add.s32 	%r3135, %r3134, %r3099;
	shf.l.wrap.b32 	%r3136, %r3098, %r3098, 10;
	and.b32  	%r3137, %r3126, %r3108;
	not.b32 	%r3138, %r3126;
	and.b32  	%r3139, %r3127, %r3138;
	or.b32  	%r3140, %r3137, %r3139;
	add.s32 	%r3141, %r2217, %r3089;
	add.s32 	%r3142, %r3141, %r3140;
	add.s32 	%r3143, %r3142, 2053994217;
	shf.l.wrap.b32 	%r3144, %r3143, %r3143, 6;
	add.s32 	%r3145, %r3144, %r3109;
	shf.l.wrap.b32 	%r3146, %r3108, %r3108, 10;
	and.b32  	%r3147, %r3135, %r3136;
	not.b32 	%r3148, %r3136;
	and.b32  	%r3149, %r3117, %r3148;
	or.b32  	%r3150, %r3147, %r3149;
	add.s32 	%r3151, %r2200, %r3099;
	add.s32 	%r3152, %r3151, %r3150;
	add.s32 	%r3153, %r3152, -1894007588;
	shf.l.wrap.b32 	%r3154, %r3153, %r3153, 8;
	add.s32 	%r3155, %r3154, %r3118;
	shf.l.wrap.b32 	%r3156, %r3117, %r3117, 10;
	and.b32  	%r3157, %r3145, %r3126;
	not.b32 	%r3158, %r3145;
	and.b32  	%r3159, %r3146, %r3158;
	or.b32  	%r3160, %r3157, %r3159;
	add.s32 	%r3161, %r2196, %r3109;
	add.s32 	%r3162, %r3161, %r3160;
	add.s32 	%r3163, %r3162, 2053994217;
	shf.l.wrap.b32 	%r3164, %r3163, %r3163, 14;
	add.s32 	%r3165, %r3164, %r3127;
	shf.l.wrap.b32 	%r3166, %r3126, %r3126, 10;
	and.b32  	%r3167, %r3155, %r3156;
	not.b32 	%r3168, %r3156;
	and.b32  	%r3169, %r3135, %r3168;
	or.b32  	%r3170, %r3167, %r3169;
	add.s32 	%r3171, %r3118, %r3170;
	add.s32 	%r3172, %r3171, -1894007588;
	shf.l.wrap.b32 	%r3173, %r3172, %r3172, 9;
	add.s32 	%r3174, %r3173, %r3136;
	shf.l.wrap.b32 	%r3175, %r3135, %r3135, 10;
	and.b32  	%r3176, %r3165, %r3145;
	not.b32 	%r3177, %r3165;
	and.b32  	%r3178, %r3166, %r3177;
	or.b32  	%r3179, %r3176, %r3178;
	add.s32 	%r3180, %r2201, %r3127;
	add.s32 	%r3181, %r3180, %r3179;
	add.s32 	%r3182, %r3181, 2053994217;
	shf.l.wrap.b32 	%r3183, %r3182, %r3182, 6;
	add.s32 	%r3184, %r3183, %r3146;
	shf.l.wrap.b32 	%r3185, %r3145, %r3145, 10;
	and.b32  	%r3186, %r3174, %r3175;
	not.b32 	%r3187, %r3175;
	and.b32  	%r3188, %r3155, %r3187;
	or.b32  	%r3189, %r3186, %r3188;
	add.s32 	%r3190, %r2199, %r3136;
	add.s32 	%r3191, %r3190, %r3189;
	add.s32 	%r3192, %r3191, -1894007588;
	shf.l.wrap.b32 	%r3193, %r3192, %r3192, 14;
	add.s32 	%r3194, %r3193, %r3156;
	shf.l.wrap.b32 	%r3195, %r3155, %r3155, 10;
	and.b32  	%r3196, %r3184, %r3165;
	not.b32 	%r3197, %r3184;
	and.b32  	%r3198, %r3185, %r3197;
	or.b32  	%r3199, %r3196, %r3198;
	add.s32 	%r3200, %r3146, %r3199;
	add.s32 	%r3201, %r3200, 2053994217;
	shf.l.wrap.b32 	%r3202, %r3201, %r3201, 9;
	add.s32 	%r3203, %r3202, %r3166;
	shf.l.wrap.b32 	%r3204, %r3165, %r3165, 10;
	and.b32  	%r3205, %r3194, %r3195;
	not.b32 	%r3206, %r3195;
	and.b32  	%r3207, %r3174, %r3206;
	or.b32  	%r3208, %r3205, %r3207;
	add.s32 	%r3209, %r2203, %r3156;
	add.s32 	%r3210, %r3209, %r3208;
	add.s32 	%r3211, %r3210, -1894007588;
	shf.l.wrap.b32 	%r3212, %r3211, %r3211, 5;
	add.s32 	%r3213, %r3212, %r3175;
	shf.l.wrap.b32 	%r3214, %r3174, %r3174, 10;
	and.b32  	%r3215, %r3203, %r3184;
	not.b32 	%r3216, %r3203;
	and.b32  	%r3217, %r3204, %r3216;
	or.b32  	%r3218, %r3215, %r3217;
	add.s32 	%r3219, %r2198, %r3166;
	add.s32 	%r3220, %r3219, %r3218;
	add.s32 	%r3221, %r3220, 2053994217;
	shf.l.wrap.b32 	%r3222, %r3221, %r3221, 12;
	add.s32 	%r3223, %r3222, %r3185;
	shf.l.wrap.b32 	%r3224, %r3184, %r3184, 10;
	and.b32  	%r3225, %r3213, %r3214;
	not.b32 	%r3226, %r3214;
	and.b32  	%r3227, %r3194, %r3226;
	or.b32  	%r3228, %r3225, %r3227;
	add.s32 	%r3229, %r2217, %r3175;
	add.s32 	%r3230, %r3229, %r3228;
	add.s32 	%r3231, %r3230, -1894007588;
	shf.l.wrap.b32 	%r3232, %r3231, %r3231, 6;
	add.s32 	%r3233, %r3232, %r3195;
	shf.l.wrap.b32 	%r3234, %r3194, %r3194, 10;
	and.b32  	%r3235, %r3223, %r3203;
	not.b32 	%r3236, %r3223;
	and.b32  	%r3237, %r3224, %r3236;
	or.b32  	%r3238, %r3235, %r3237;
	add.s32 	%r3239, %r3185, %r3238;
	add.s32 	%r3240, %r3239, 2053994217;
	shf.l.wrap.b32 	%r3241, %r3240, %r3240, 9;
	add.s32 	%r3242, %r3241, %r3204;
	shf.l.wrap.b32 	%r3243, %r3203, %r3203, 10;
	and.b32  	%r3244, %r3233, %r3234;
	not.b32 	%r3245, %r3234;
	and.b32  	%r3246, %r3213, %r3245;
	or.b32  	%r3247, %r3244, %r3246;
	add.s32 	%r3248, %r2216, %r3195;
	add.s32 	%r3249, %r3248, %r3247;
	add.s32 	%r3250, %r3249, -1894007588;
	shf.l.wrap.b32 	%r3251, %r3250, %r3250, 8;
	add.s32 	%r3252, %r3251, %r3214;
	shf.l.wrap.b32 	%r3253, %r3213, %r3213, 10;
	and.b32  	%r3254, %r3242, %r3223;
	not.b32 	%r3255, %r3242;
	and.b32  	%r3256, %r3243, %r3255;
	or.b32  	%r3257, %r3254, %r3256;
	add.s32 	%r3258, %r3204, %r3257;
	add.s32 	%r3259, %r3258, 2053994217;
	shf.l.wrap.b32 	%r3260, %r3259, %r3259, 12;
	add.s32 	%r3261, %r3260, %r3224;
	shf.l.wrap.b32 	%r3262, %r3223, %r3223, 10;
	and.b32  	%r3263, %r3252, %r3253;
	not.b32 	%r3264, %r3253;
	and.b32  	%r3265, %r3233, %r3264;
	or.b32  	%r3266, %r3263, %r3265;
	add.s32 	%r3267, %r2201, %r3214;
	add.s32 	%r3268, %r3267, %r3266;
	add.s32 	%r3269, %r3268, -1894007588;
	shf.l.wrap.b32 	%r3270, %r3269, %r3269, 6;
	add.s32 	%r3271, %r3270, %r3234;
	shf.l.wrap.b32 	%r3272, %r3233, %r3233, 10;
	and.b32  	%r3273, %r3261, %r3242;
	not.b32 	%r3274, %r3261;
	and.b32  	%r3275, %r3262, %r3274;
	or.b32  	%r3276, %r3273, %r3275;
	add.s32 	%r3277, %r2203, %r3224;
	add.s32 	%r3278, %r3277, %r3276;
	add.s32 	%r3279, %r3278, 2053994217;
	shf.l.wrap.b32 	%r3280, %r3279, %r3279, 5;
	add.s32 	%r3281, %r3280, %r3243;
	shf.l.wrap.b32 	%r3282, %r3242, %r3242, 10;
	and.b32  	%r3283, %r3271, %r3272;
	not.b32 	%r3284, %r3272;
	and.b32  	%r3285, %r3252, %r3284;
	or.b32  	%r3286, %r3283, %r3285;
	add.s32 	%r3287, %r2202, %r3234;
	add.s32 	%r3288, %r3287, %r3286;
	add.s32 	%r3289, %r3288, -1894007588;
	shf.l.wrap.b32 	%r3290, %r3289, %r3289, 5;
	add.s32 	%r3291, %r3290, %r3253;
	shf.l.wrap.b32 	%r3292, %r3252, %r3252, 10;
	and.b32  	%r3293, %r3281, %r3261;
	not.b32 	%r3294, %r3281;
	and.b32  	%r3295, %r3282, %r3294;
	or.b32  	%r3296, %r3293, %r3295;
	add.s32 	%r3297, %r3243, %r3296;
	add.s32 	%r3298, %r3297, 2053994217;
	shf.l.wrap.b32 	%r3299, %r3298, %r3298, 15;
	add.s32 	%r3300, %r3299, %r3262;
	shf.l.wrap.b32 	%r3301, %r3261, %r3261, 10;
	and.b32  	%r3302, %r3291, %r3292;
	not.b32 	%r3303, %r3292;
	and.b32  	%r3304, %r3271, %r3303;
	or.b32  	%r3305, %r3302, %r3304;
	add.s32 	%r3306, %r2198, %r3253;
	add.s32 	%r3307, %r3306, %r3305;
	add.s32 	%r3308, %r3307, -1894007588;
	shf.l.wrap.b32 	%r3309, %r3308, %r3308, 12;
	add.s32 	%r3310, %r3309, %r3272;
	shf.l.wrap.b32 	%r3311, %r3271, %r3271, 10;
	and.b32  	%r3312, %r3300, %r3281;
	not.b32 	%r3313, %r3300;
	and.b32  	%r3314, %r3301, %r3313;
	or.b32  	%r3315, %r3312, %r3314;
	add.s32 	%r3316, %r2216, %r3262;
	add.s32 	%r3317, %r3316, %r3315;
	add.s32 	%r3318, %r3317, 2053994217;
	shf.l.wrap.b32 	%r3319, %r3318, %r3318, 8;
	add.s32 	%r3320, %r3319, %r3282;
	shf.l.wrap.b32 	%r3321, %r3281, %r3281, 10;
	not.b32 	%r3322, %r3311;
	or.b32  	%r3323, %r3291, %r3322;
	xor.b32  	%r3324, %r3310, %r3323;
	add.s32 	%r3325, %r2200, %r3272;
	add.s32 	%r3326, %r3325, %r3324;
	add.s32 	%r3327, %r3326, -1454113458;
	shf.l.wrap.b32 	%r3328, %r3327, %r3327, 9;
	add.s32 	%r3329, %r3328, %r3292;
	shf.l.wrap.b32 	%r3330, %r3291, %r3291, 10;
	xor.b32  	%r3331, %r3300, %r3321;
	xor.b32  	%r3332, %r3331, %r3320;
	add.s32 	%r3333, %r3282, %r3332;
	shf.l.wrap.b32 	%r3334, %r3333, %r3333, 8;
	add.s32 	%r3335, %r3334, %r3301;
	shf.l.wrap.b32 	%r3336, %r3300, %r3300, 10;
	not.b32 	%r3337, %r3330;
	or.b32  	%r3338, %r3310, %r3337;
	xor.b32  	%r3339, %r3329, %r3338;
	add.s32 	%r3340, %r2196, %r3292;
	add.s32 	%r3341, %r3340, %r3339;
	add.s32 	%r3342, %r3341, -1454113458;
	shf.l.wrap.b32 	%r3343, %r3342, %r3342, 15;
	add.s32 	%r3344, %r3343, %r3311;
	shf.l.wrap.b32 	%r3345, %r3310, %r3310, 10;
	xor.b32  	%r3346, %r3320, %r3336;
	xor.b32  	%r3347, %r3346, %r3335;
	add.s32 	%r3348, %r3301, %r2217;
	add.s32 	%r3349, %r3348, %r3347;
	shf.l.wrap.b32 	%r3350, %r3349, %r3349, 5;
	add.s32 	%r3351, %r3350, %r3321;
	shf.l.wrap.b32 	%r3352, %r3320, %r3320, 10;
	not.b32 	%r3353, %r3345;
	or.b32  	%r3354, %r3329, %r3353;
	xor.b32  	%r3355, %r3344, %r3354;
	add.s32 	%r3356, %r2201, %r3311;
	add.s32 	%r3357, %r3356, %r3355;
	add.s32 	%r3358, %r3357, -1454113458;
	shf.l.wrap.b32 	%r3359, %r3358, %r3358, 5;
	add.s32 	%r3360, %r3359, %r3330;
	shf.l.wrap.b32 	%r3361, %r3329, %r3329, 10;
	xor.b32  	%r3362, %r3335, %r3352;
	xor.b32  	%r3363, %r3362, %r3351;
	add.s32 	%r3364, %r3321, %r3363;
	shf.l.wrap.b32 	%r3365, %r3364, %r3364, 12;
	add.s32 	%r3366, %r3365, %r3336;
	shf.l.wrap.b32 	%r3367, %r3335, %r3335, 10;
	not.b32 	%r3368, %r3361;
	or.b32  	%r3369, %r3344, %r3368;
	xor.b32  	%r3370, %r3360, %r3369;
	add.s32 	%r3371, %r3330, %r3370;
	add.s32 	%r3372, %r3371, -1454113458;
	shf.l.wrap.b32 	%r3373, %r3372, %r3372, 11;
	add.s32 	%r3374, %r3373, %r3345;
	shf.l.wrap.b32 	%r3375, %r3344, %r3344, 10;
	xor.b32  	%r3376, %r3351, %r3367;
	xor.b32  	%r3377, %r3376, %r3366;
	add.s32 	%r3378, %r3336, %r2200;
	add.s32 	%r3379, %r3378, %r3377;
	shf.l.wrap.b32 	%r3380, %r3379, %r3379, 9;
	add.s32 	%r3381, %r3380, %r3352;
	shf.l.wrap.b32 	%r3382, %r3351, %r3351, 10;
	not.b32 	%r3383, %r3375;
	or.b32  	%r3384, %r3360, %r3383;
	xor.b32  	%r3385, %r3374, %r3384;
	add.s32 	%r3386, %r2203, %r3345;
	add.s32 	%r3387, %r3386, %r3385;
	add.s32 	%r3388, %r3387, -1454113458;
	shf.l.wrap.b32 	%r3389, %r3388, %r3388, 6;
	add.s32 	%r3390, %r3389, %r3361;
	shf.l.wrap.b32 	%r3391, %r3360, %r3360, 10;
	xor.b32  	%r3392, %r3366, %r3382;
	xor.b32  	%r3393, %r3392, %r3381;
	add.s32 	%r3394, %r3352, %r2197;
	add.s32 	%r3395, %r3394, %r3393;
	shf.l.wrap.b32 	%r3396, %r3395, %r3395, 12;
	add.s32 	%r3397, %r3396, %r3367;
	shf.l.wrap.b32 	%r3398, %r3366, %r3366, 10;
	not.b32 	%r3399, %r3391;
	or.b32  	%r3400, %r3374, %r3399;
	xor.b32  	%r3401, %r3390, %r3400;
	add.s32 	%r3402, %r3361, %r3401;
	add.s32 	%r3403, %r3402, -1454113458;
	shf.l.wrap.b32 	%r3404, %r3403, %r3403, 8;
	add.s32 	%r3405, %r3404, %r3375;
	shf.l.wrap.b32 	%r3406, %r3374, %r3374, 10;
	xor.b32  	%r3407, %r3381, %r3398;
	xor.b32  	%r3408, %r3407, %r3397;
	add.s32 	%r3409, %r3367, %r2201;
	add.s32 	%r3410, %r3409, %r3408;
	shf.l.wrap.b32 	%r3411, %r3410, %r3410, 5;
	add.s32 	%r3412, %r3411, %r3382;
	shf.l.wrap.b32 	%r3413, %r3381, %r3381, 10;
	not.b32 	%r3414, %r3406;
	or.b32  	%r3415, %r3390, %r3414;
	xor.b32  	%r3416, %r3405, %r3415;
	add.s32 	%r3417, %r2198, %r3375;
	add.s32 	%r3418, %r3417, %r3416;
	add.s32 	%r3419, %r3418, -1454113458;
	shf.l.wrap.b32 	%r3420, %r3419, %r3419, 13;
	add.s32 	%r3421, %r3420, %r3391;
	shf.l.wrap.b32 	%r3422, %r3390, %r3390, 10;
	xor.b32  	%r3423, %r3397, %r3413;
	xor.b32  	%r3424, %r3423, %r3412;
	add.s32 	%r3425, %r3382, %r3424;
	add.s32 	%r3426, %r3425, 128;
	shf.l.wrap.b32 	%r3427, %r3426, %r3426, 14;
	add.s32 	%r3428, %r3427, %r3398;
	shf.l.wrap.b32 	%r3429, %r3397, %r3397, 10;
	not.b32 	%r3430, %r3422;
	or.b32  	%r3431, %r3405, %r3430;
	xor.b32  	%r3432, %r3421, %r3431;
	add.s32 	%r3433, %r3391, %r3432;
	add.s32 	%r3434, %r3433, -1454113458;
	shf.l.wrap.b32 	%r3435, %r3434, %r3434, 12;
	add.s32 	%r3436, %r3435, %r3406;
	shf.l.wrap.b32 	%r3437, %r3405, %r3405, 10;
	xor.b32  	%r3438, %r3412, %r3429;
	xor.b32  	%r3439, %r3438, %r3428;
	add.s32 	%r3440, %r3398, %r2203;
	add.s32 	%r3441, %r3440, %r3439;
	shf.l.wrap.b32 	%r3442, %r3441, %r3441, 6;
	add.s32 	%r3443, %r3442, %r3413;
	shf.l.wrap.b32 	%r3444, %r3412, %r3412, 10;
	not.b32 	%r3445, %r3437;
	or.b32  	%r3446, %r3421, %r3445;
	xor.b32  	%r3447, %r3436, %r3446;
	add.s32 	%r3448, %r2216, %r3406;
	add.s32 	%r3449, %r3448, %r3447;
	add.s32 	%r3450, %r3449, -1454113458;
	shf.l.wrap.b32 	%r3451, %r3450, %r3450, 5;
	add.s32 	%r3452, %r3451, %r3422;
	shf.l.wrap.b32 	%r3453, %r3421, %r3421, 10;
	xor.b32  	%r3454, %r3428, %r3444;
	xor.b32  	%r3455, %r3454, %r3443;
	add.s32 	%r3456, %r3413, %r2202;
	add.s32 	%r3457, %r3456, %r3455;
	shf.l.wrap.b32 	%r3458, %r3457, %r3457, 8;
	add.s32 	%r3459, %r3458, %r3429;
	shf.l.wrap.b32 	%r3460, %r3428, %r3428, 10;
	not.b32 	%r3461, %r3453;
	or.b32  	%r3462, %r3436, %r3461;
	xor.b32  	%r3463, %r3452, %r3462;
	add.s32 	%r3464, %r2197, %r3422;
	add.s32 	%r3465, %r3464, %r3463;
	add.s32 	%r3466, %r3465, -1454113458;
	shf.l.wrap.b32 	%r3467, %r3466, %r3466, 12;
	add.s32 	%r3468, %r3467, %r3437;
	shf.l.wrap.b32 	%r3469, %r3436, %r3436, 10;
	xor.b32  	%r3470, %r3443, %r3460;
	xor.b32  	%r3471, %r3470, %r3459;
	add.s32 	%r3472, %r3429, %r2198;
	add.s32 	%r3473, %r3472, %r3471;
	shf.l.wrap.b32 	%r3474, %r3473, %r3473, 13;
	add.s32 	%r3475, %r3474, %r3444;
	shf.l.wrap.b32 	%r3476, %r3443, %r3443, 10;
	not.b32 	%r3477, %r3469;
	or.b32  	%r3478, %r3452, %r3477;
	xor.b32  	%r3479, %r3468, %r3478;
	add.s32 	%r3480, %r2199, %r3437;
	add.s32 	%r3481, %r3480, %r3479;
	add.s32 	%r3482, %r3481, -1454113458;
	shf.l.wrap.b32 	%r3483, %r3482, %r3482, 13;
	add.s32 	%r3484, %r3483, %r3453;
	shf.l.wrap.b32 	%r3485, %r3452, %r3452, 10;
	xor.b32  	%r3486, %r3459, %r3476;
	xor.b32  	%r3487, %r3486, %r3475;
	add.s32 	%r3488, %r3444, %r3487;
	shf.l.wrap.b32 	%r3489, %r3488, %r3488, 6;
	add.s32 	%r3490, %r3489, %r3460;
	shf.l.wrap.b32 	%r3491, %r3459, %r3459, 10;
	not.b32 	%r3492, %r3485;
	or.b32  	%r3493, %r3468, %r3492;
	xor.b32  	%r3494, %r3484, %r3493;
	add.s32 	%r3495, %r3453, %r3494;
	add.s32 	%r3496, %r3495, -1454113330;
	shf.l.wrap.b32 	%r3497, %r3496, %r3496, 14;
	add.s32 	%r3498, %r3497, %r3469;
	shf.l.wrap.b32 	%r3499, %r3468, %r3468, 10;
	xor.b32  	%r3500, %r3475, %r3491;
	xor.b32  	%r3501, %r3500, %r3490;
	add.s32 	%r3502, %r3460, %r2216;
	add.s32 	%r3503, %r3502, %r3501;
	shf.l.wrap.b32 	%r3504, %r3503, %r3503, 5;
	add.s32 	%r3505, %r3504, %r3476;
	shf.l.wrap.b32 	%r3506, %r3475, %r3475, 10;
	not.b32 	%r3507, %r3499;
	or.b32  	%r3508, %r3484, %r3507;
	xor.b32  	%r3509, %r3498, %r3508;
	add.s32 	%r3510, %r3469, %r3509;
	add.s32 	%r3511, %r3510, -1454113458;
	shf.l.wrap.b32 	%r3512, %r3511, %r3511, 11;
	add.s32 	%r3513, %r3512, %r3485;
	shf.l.wrap.b32 	%r3514, %r3484, %r3484, 10;
	xor.b32  	%r3515, %r3490, %r3506;
	xor.b32  	%r3516, %r3515, %r3505;
	add.s32 	%r3517, %r3476, %r2196;
	add.s32 	%r3518, %r3517, %r3516;
	shf.l.wrap.b32 	%r3519, %r3518, %r3518, 15;
	add.s32 	%r3520, %r3519, %r3491;
	shf.l.wrap.b32 	%r3521, %r3490, %r3490, 10;
	not.b32 	%r3522, %r3514;
	or.b32  	%r3523, %r3498, %r3522;
	xor.b32  	%r3524, %r3513, %r3523;
	add.s32 	%r3525, %r2202, %r3485;
	add.s32 	%r3526, %r3525, %r3524;
	add.s32 	%r3527, %r3526, -1454113458;
	shf.l.wrap.b32 	%r3528, %r3527, %r3527, 8;
	add.s32 	%r3529, %r3528, %r3499;
	shf.l.wrap.b32 	%r3530, %r3498, %r3498, 10;
	xor.b32  	%r3531, %r3505, %r3521;
	xor.b32  	%r3532, %r3531, %r3520;
	add.s32 	%r3533, %r3491, %r2199;
	add.s32 	%r3534, %r3533, %r3532;
	shf.l.wrap.b32 	%r3535, %r3534, %r3534, 13;
	add.s32 	%r3536, %r3535, %r3506;
	shf.l.wrap.b32 	%r3537, %r3505, %r3505, 10;
	not.b32 	%r3538, %r3530;
	or.b32  	%r3539, %r3513, %r3538;
	xor.b32  	%r3540, %r3529, %r3539;
	add.s32 	%r3541, %r2217, %r3499;
	add.s32 	%r3542, %r3541, %r3540;
	add.s32 	%r3543, %r3542, -1454113458;
	shf.l.wrap.b32 	%r3544, %r3543, %r3543, 5;
	add.s32 	%r3545, %r3544, %r3514;
	shf.l.wrap.b32 	%r3546, %r3513, %r3513, 10;
	xor.b32  	%r3547, %r3520, %r3537;
	xor.b32  	%r3548, %r3547, %r3536;
	add.s32 	%r3549, %r3506, %r3548;
	shf.l.wrap.b32 	%r3550, %r3549, %r3549, 11;
	add.s32 	%r3551, %r3550, %r3521;
	shf.l.wrap.b32 	%r3552, %r3520, %r3520, 10;
	not.b32 	%r3553, %r3546;
	or.b32  	%r3554, %r3529, %r3553;
	xor.b32  	%r3555, %r3545, %r3554;
	add.s32 	%r3556, %r3514, %r3555;
	add.s32 	%r3557, %r3556, -1454113458;
	shf.l.wrap.b32 	%r3558, %r3557, %r3557, 6;
	shf.l.wrap.b32 	%r3559, %r3529, %r3529, 10;
	xor.b32  	%r3560, %r3536, %r3552;
	xor.b32  	%r3561, %r3560, %r3551;
	add.s32 	%r3562, %r3521, %r3561;
	shf.l.wrap.b32 	%r3563, %r3562, %r3562, 11;
	shf.l.wrap.b32 	%r3564, %r3536, %r3536, 10;
	add.s32 	%r3565, %r3564, %r3545;
	add.s32 	%r3566, %r3565, -271733879;
	st.local.u32 	[%rd3], %r3566;
	add.s32 	%r3567, %r3552, %r3559;
	add.s32 	%r3568, %r3567, -1732584194;
	st.local.u32 	[%rd3+4], %r3568;
	add.s32 	%r3569, %r3537, %r3546;
	add.s32 	%r3570, %r3569, 271733878;
	st.local.u32 	[%rd3+8], %r3570;
	add.s32 	%r3571, %r3537, %r3530;
	add.s32 	%r3572, %r3571, %r3563;
	add.s32 	%r3573, %r3572, -1009589776;
	st.local.u32 	[%rd3+12], %r3573;
	add.s32 	%r3574, %r3530, %r3551;
	add.s32 	%r3575, %r3574, %r3558;
	add.s32 	%r3576, %r3575, 1732584193;
	st.local.u32 	[%rd3+16], %r3576;
	ret;

}
	// .globl	precompute_G_table_kernel
.visible .entry precompute_G_table_kernel()
{
	.reg .pred 	%p<746>;
	.reg .b16 	%rs<17>;
	.reg .b32 	%r<1734>;
	.reg .b64 	%rd<4072>;

	mov.u32 	%r667, %tid.x;
	setp.ne.s32 	%p25, %r667, 0;
	@%p25 bra 	$L__BB1_437;
	ld.const.u32 	%r1733, [const_G_jacobian];
	ld.const.u32 	%r1732, [const_G_jacobian+4];
	ld.const.u32 	%r1731, [const_G_jacobian+8];
	ld.const.u32 	%r1730, [const_G_jacobian+12];
	ld.const.u32 	%r1729, [const_G_jacobian+16];
	ld.const.u32 	%r1728, [const_G_jacobian+20];
	ld.const.u32 	%r1727, [const_G_jacobian+24];
	ld.const.u32 	%r1726, [const_G_jacobian+28];
	ld.const.u32 	%r1725, [const_G_jacobian+32];
	ld.const.u32 	%r1724, [const_G_jacobian+36];
	ld.const.u32 	%r1723, [const_G_jacobian+40];
	ld.const.u32 	%r1722, [const_G_jacobian+44];
	ld.const.u32 	%r1721, [const_G_jacobian+48];
	ld.const.u32 	%r1720, [const_G_jacobian+52];
	ld.const.u32 	%r1719, [const_G_jacobian+56];
	ld.const.u32 	%r1718, [const_G_jacobian+60];
	ld.const.u32 	%r1717, [const_G_jacobian+64];
	ld.const.u32 	%r1716, [const_G_jacobian+68];
	ld.const.u32 	%r1715, [const_G_jacobian+72];
	ld.const.u32 	%r1714, [const_G_jacobian+76];
	ld.const.u32 	%r1713, [const_G_jacobian+80];
	ld.const.u32 	%r1712, [const_G_jacobian+84];
	ld.const.u32 	%r1711, [const_G_jacobian+88];
	ld.const.u32 	%r1710, [const_G_jacobian+92];
	ld.const.u8 	%rs16, [const_G_jacobian+96];
	st.global.u32 	[const_G_table], %r1733;
	mov.u64 	%rd366, const_G_table;
	st.global.u32 	[const_G_table+4], %r1732;
	st.global.u32 	[const_G_table+8], %r1731;
	st.global.u32 	[const_G_table+12], %r1730;
	st.global.u32 	[const_G_table+16], %r1729;
	st.global.u32 	[const_G_table+20], %r1728;
	st.global.u32 	[const_G_table+24], %r1727;
	st.global.u32 	[const_G_table+28], %r1726;
	st.global.u32 	[const_G_table+32], %r1725;
	st.global.u32 	[const_G_table+36], %r1724;
	st.global.u32 	[const_G_table+40], %r1723;
	st.global.u32 	[const_G_table+44], %r1722;
	st.global.u32 	[const_G_table+48], %r1721;
	st.global.u32 	[const_G_table+52], %r1720;
	st.global.u32 	[const_G_table+56], %r1719;
	st.global.u32 	[const_G_table+60], %r1718;
	st.global.u32 	[const_G_table+64], %r1717;
	st.global.u32 	[const_G_table+68], %r1716;
	st.global.u32 	[const_G_table+72], %r1715;
	st.global.u32 	[const_G_table+76], %r1714;
	st.global.u32 	[const_G_table+80], %r1713;
	st.global.u32 	[const_G_table+84], %r1712;
	st.global.u32 	[const_G_table+88], %r1711;
	st.global.u32 	[const_G_table+92], %r1710;
	st.global.u8 	[const_G_table+96], %rs16;
	add.s64 	%rd3969, %rd366, 196;
	mov.b32 	%r1483, 0;
$L__BB1_2:
	mov.u32 	%r41, %r1725;
	mov.u32 	%r40, %r1724;
	mov.u32 	%r39, %r1723;
	mov.u32 	%r38, %r1722;
	mov.u32 	%r37, %r1721;
	mov.u32 	%r36, %r1720;
	mov.u32 	%r35, %r1719;
	mov.u32 	%r34, %r1718;
	and.b16  	%rs5, %rs16, 255;
	setp.ne.s16 	%p26, %rs5, 0;
	mov.b16 	%rs16, 1;
	@%p26 bra 	$L__BB1_436;
	or.b32  	%r670, %r41, %r40;
	or.b32  	%r671, %r670, %r39;
	or.b32  	%r672, %r671, %r38;
	or.b32  	%r673, %r672, %r37;
	or.b32  	%r674, %r673, %r36;
	or.b32  	%r675, %r674, %r35;
	or.b32  	%r676, %r675, %r34;
	setp.eq.s32 	%p27, %r676, 0;
	mov.b32 	%r1718, 0;
	mov.u32 	%r1719, %r1718;
	mov.u32 	%r1720, %r1718;
	mov.u32 	%r1721, %r1718;
	mov.u32 	%r1722, %r1718;
	mov.u32 	%r1723, %r1718;
	mov.u32 	%r1724, %r1718;
	mov.u32 	%r1725, %r1718;
	@%p27 bra 	$L__BB1_436;
	mul.wide.u32 	%rd367, %r41, %r41;
	cvt.u32.u64 	%r677, %rd367;
	shr.u64 	%rd368, %rd367, 32;
	mul.wide.u32 	%rd369, %r40, %r41;
	add.s64 	%rd370, %rd368, %rd369;
	shr.u64 	%rd371, %rd370, 32;
	mul.wide.u32 	%rd372, %r39, %r41;
	add.s64 	%rd373, %rd371, %rd372;
	shr.u64 	%rd374, %rd373, 32;
	mul.wide.u32 	%rd375, %r38, %r41;
	add.s64 	%rd376, %rd374, %rd375;
	shr.u64 	%rd377, %rd376, 32;
	mul.wide.u32 	%rd378, %r37, %r41;
	add.s64 	%rd379, %rd377, %rd378;
	shr.u64 	%rd380, %rd379, 32;
	mul.wide.u32 	%rd381, %r36, %r41;
	add.s64 	%rd382, %rd380, %rd381;
	shr.u64 	%rd383, %rd382, 32;
	mul.wide.u32 	%rd384, %r35, %r41;
	add.s64 	%rd385, %rd383, %rd384;
	shr.u64 	%rd386, %rd385, 32;
	mul.wide.u32 	%rd387, %r34, %r41;
	add.s64 	%rd388, %rd386, %rd387;
	shr.u64 	%rd389, %rd388, 32;
	and.b64  	%rd390, %rd370, 4294967295;
	add.s64 	%rd391, %rd369, %rd390;
	shr.u64 	%rd392, %rd391, 32;
	and.b64  	%rd393, %rd373, 4294967295;
	mul.wide.u32 	%rd394, %r40, %r40;
	add.s64 	%rd395, %rd392, %rd393;
	add.s64 	%rd396, %rd395, %rd394;
	shr.u64 	%rd397, %rd396, 32;
	and.b64  	%rd398, %rd376, 4294967295;
	mul.wide.u32 	%rd399, %r39, %r40;
	add.s64 	%rd400, %rd397, %rd398;
	add.s64 	%rd401, %rd400, %rd399;
	shr.u64 	%rd402, %rd401, 32;
	and.b64  	%rd403, %rd379, 4294967295;
	mul.wide.u32 	%rd404, %r38, %r40;
	add.s64 	%rd405, %rd402, %rd403;
	add.s64 	%rd406, %rd405, %rd404;
	shr.u64 	%rd407, %rd406, 32;
	and.b64  	%rd408, %rd382, 4294967295;
	mul.wide.u32 	%rd409, %r37, %r40;
	add.s64 	%rd410, %rd407, %rd408;
	add.s64 	%rd411, %rd410, %rd409;
	shr.u64 	%rd412, %rd411, 32;
	and.b64  	%rd413, %rd385, 4294967295;
	mul.wide.u32 	%rd414, %r36, %r40;
	add.s64 	%rd415, %rd412, %rd413;
	add.s64 	%rd416, %rd415, %rd414;
	shr.u64 	%rd417, %rd416, 32;
	and.b64  	%rd418, %rd388, 4294967295;
	mul.wide.u32 	%rd419, %r35, %r40;
	add.s64 	%rd420, %rd417, %rd418;
	add.s64 	%rd421, %rd420, %rd419;
	shr.u64 	%rd422, %rd421, 32;
	mul.wide.u32 	%rd423, %r34, %r40;
	add.s64 	%rd424, %rd422, %rd389;
	add.s64 	%rd425, %rd424, %rd423;
	shr.u64 	%rd426, %rd425, 32;
	and.b64  	%rd427, %rd396, 4294967295;
	add.s64 	%rd428, %rd372, %rd427;
	shr.u64 	%rd429, %rd428, 32;
	and.b64  	%rd430, %rd401, 4294967295;
	add.s64 	%rd431, %rd429, %rd430;
	add.s64 	%rd432, %rd431, %rd399;
	shr.u64 	%rd433, %rd432, 32;
	and.b64  	%rd434, %rd406, 4294967295;
	mul.wide.u32 	%rd435, %r39, %r39;
	add.s64 	%rd436, %rd433, %rd434;
	add.s64 	%rd437, %rd436, %rd435;
	shr.u64 	%rd438, %rd437, 32;
	and.b64  	%rd439, %rd411, 4294967295;
	mul.wide.u32 	%rd440, %r38, %r39;
	add.s64 	%rd441, %rd438, %rd439;
	add.s64 	%rd442, %rd441, %rd440;
	shr.u64 	%rd443, %rd442, 32;
	and.b64  	%rd444, %rd416, 4294967295;
	mul.wide.u32 	%rd445, %r37, %r39;
	add.s64 	%rd446, %rd443, %rd444;
	add.s64 	%rd447, %rd446, %rd445;
	shr.u64 	%rd448, %rd447, 32;
	and.b64  	%rd449, %rd421, 4294967295;
	mul.wide.u32 	%rd450, %r36, %r39;
	add.s64 	%rd451, %rd448, %rd449;
	add.s64 	%rd452, %rd451, %rd450;
	shr.u64 	%rd453, %rd452, 32;
	and.b64  	%rd454, %rd425, 4294967295;
	mul.wide.u32 	%rd455, %r35, %r39;
	add.s64 	%rd456, %rd453, %rd454;
	add.s64 	%rd457, %rd456, %rd455;
	shr.u64 	%rd458, %rd457, 32;
	mul.wide.u32 	%rd459, %r34, %r39;
	add.s64 	%rd460, %rd458, %rd426;
	add.s64 	%rd461, %rd460, %rd459;
	shr.u64 	%rd462, %rd461, 32;
	and.b64  	%rd463, %rd432, 4294967295;
	add.s64 	%rd464, %rd375, %rd463;
	shr.u64 	%rd465, %rd464, 32;
	and.b64  	%rd466, %rd437, 4294967295;
	add.s64 	%rd467, %rd465, %rd466;
	add.s64 	%rd468, %rd467, %rd404;
	shr.u64 	%rd469, %rd468, 32;
	and.b64  	%rd470, %rd442, 4294967295;
	add.s64 	%rd471, %rd469, %rd470;
	add.s64 	%rd472, %rd471, %rd440;
	shr.u64 	%rd473, %rd472, 32;
	and.b64  	%rd474, %rd447, 4294967295;
	mul.wide.u32 	%rd475, %r38, %r38;
	add.s64 	%rd476, %rd473, %rd474;
	add.s64 	%rd477, %rd476, %rd475;
	shr.u64 	%rd478, %rd477, 32;
	and.b64  	%rd479, %rd452, 4294967295;
	mul.wide.u32 	%rd480, %r37, %r38;
	add.s64 	%rd481, %rd478, %rd479;
	add.s64 	%rd482, %rd481, %rd480;
	shr.u64 	%rd483, %rd482, 32;
	and.b64  	%rd484, %rd457, 4294967295;
	mul.wide.u32 	%rd485, %r36, %r38;
	add.s64 	%rd486, %rd483, %rd484;
	add.s64 	%rd487, %rd486, %rd485;
	shr.u64 	%rd488, %rd487, 32;
	and.b64  	%rd489, %rd461, 4294967295;
	mul.wide.u32 	%rd490, %r35, %r38;
	add.s64 	%rd491, %rd488, %rd489;
	add.s64 	%rd492, %rd491, %rd490;
	shr.u64 	%rd493, %rd492, 32;
	mul.wide.u32 	%rd494, %r34, %r38;
	add.s64 	%rd495, %rd493, %rd462;
	add.s64 	%rd496, %rd495, %rd494;
	shr.u64 	%rd497, %rd496, 32;
	and.b64  	%rd498, %rd468, 4294967295;
	add.s64 	%rd499, %rd378, %rd498;
	shr.u64 	%rd500, %rd499, 32;
	and.b64  	%rd501, %rd472, 4294967295;
	add.s64 	%rd502, %rd500, %rd501;
	add.s64 	%rd503, %rd502, %rd409;
	shr.u64 	%rd504, %rd503, 32;
	and.b64  	%rd505, %rd477, 4294967295;
	add.s64 	%rd506, %rd504, %rd505;
	add.s64 	%rd507, %rd506, %rd445;
	shr.u64 	%rd508, %rd507, 32;
	and.b64  	%rd509, %rd482, 4294967295;
	add.s64 	%rd510, %rd508, %rd509;
	add.s64 	%rd511, %rd510, %rd480;
	shr.u64 	%rd512, %rd511, 32;
	and.b64  	%rd513, %rd487, 4294967295;
	mul.wide.u32 	%rd514, %r37, %r37;
	add.s64 	%rd515, %rd512, %rd513;
	add.s64 	%rd516, %rd515, %rd514;
	shr.u64 	%rd517, %rd516, 32;
	and.b64  	%rd518, %rd492, 4294967295;
	mul.wide.u32 	%rd519, %r36, %r37;
	add.s64 	%rd520, %rd517, %rd518;
	add.s64 	%rd521, %rd520, %rd519;
	shr.u64 	%rd522, %rd521, 32;
	and.b64  	%rd523, %rd496, 4294967295;
	mul.wide.u32 	%rd524, %r35, %r37;
	add.s64 	%rd525, %rd522, %rd523;
	add.s64 	%rd526, %rd525, %rd524;
	shr.u64 	%rd527, %rd526, 32;
	mul.wide.u32 	%rd528, %r34, %r37;
	add.s64 	%rd529, %rd527, %rd497;
	add.s64 	%rd530, %rd529, %rd528;
	shr.u64 	%rd531, %rd530, 32;
	and.b64  	%rd532, %rd503, 4294967295;
	add.s64 	%rd533, %rd381, %rd532;
	shr.u64 	%rd534, %rd533, 32;
	and.b64  	%rd535, %rd507, 4294967295;
	add.s64 	%rd536, %rd534, %rd535;
	add.s64 	%rd537, %rd536, %rd414;
	shr.u64 	%rd538, %rd537, 32;
	and.b64  	%rd539, %rd511, 4294967295;
	add.s64 	%rd540, %rd538, %rd539;
	add.s64 	%rd541, %rd540, %rd450;
	shr.u64 	%rd542, %rd541, 32;
	and.b64  	%rd543, %rd516, 4294967295;
	add.s64 	%rd544, %rd542, %rd543;
	add.s64 	%rd545, %rd544, %rd485;
	shr.u64 	%rd546, %rd545, 32;
	and.b64  	%rd547, %rd521, 4294967295;
	add.s64 	%rd548, %rd546, %rd547;
	add.s64 	%rd549, %rd548, %rd519;
	shr.u64 	%rd550, %rd549, 32;
	and.b64  	%rd551, %rd526, 4294967295;
	mul.wide.u32 	%rd552, %r36, %r36;
	add.s64 	%rd553, %rd550, %rd551;
	add.s64 	%rd554, %rd553, %rd552;
	shr.u64 	%rd555, %rd554, 32;
	and.b64  	%rd556, %rd530, 4294967295;
	mul.wide.u32 	%rd557, %r35, %r36;
	add.s64 	%rd558, %rd555, %rd556;
	add.s64 	%rd559, %rd558, %rd557;
	shr.u64 	%rd560, %rd559, 32;
	mul.wide.u32 	%rd561, %r34, %r36;
	add.s64 	%rd562, %rd560, %rd531;
	add.s64 	%rd563, %rd562, %rd561;
	shr.u64 	%rd564, %rd563, 32;
	and.b64  	%rd565, %rd537, 4294967295;
	add.s64 	%rd566, %rd384, %rd565;
	shr.u64 	%rd567, %rd566, 32;
	and.b64  	%rd568, %rd541, 4294967295;
	add.s64 	%rd569, %rd567, %rd568;
	add.s64 	%rd570, %rd569, %rd419;
	shr.u64 	%rd571, %rd570, 32;
	and.b64  	%rd572, %rd545, 4294967295;
	add.s64 	%rd573, %rd571, %rd572;
	add.s64 	%rd574, %rd573, %rd455;
	shr.u64 	%rd575, %rd574, 32;
	and.b64  	%rd576, %rd549, 4294967295;
	add.s64 	%rd577, %rd575, %rd576;
	add.s64 	%rd578, %rd577, %rd490;
	shr.u64 	%rd579, %rd578, 32;
	and.b64  	%rd580, %rd554, 4294967295;
	add.s64 	%rd581, %rd579, %rd580;
	add.s64 	%rd582, %rd581, %rd524;
	shr.u64 	%rd583, %rd582, 32;
	and.b64  	%rd584, %rd559, 4294967295;
	add.s64 	%rd585, %rd583, %rd584;
	add.s64 	%rd586, %rd585, %rd557;
	shr.u64 	%rd587, %rd586, 32;
	and.b64  	%rd588, %rd563, 4294967295;
	mul.wide.u32 	%rd589, %r35, %r35;
	add.s64 	%rd590, %rd587, %rd588;
	add.s64 	%rd591, %rd590, %rd589;
	shr.u64 	%rd592, %rd591, 32;
	mul.wide.u32 	%rd593, %r34, %r35;
	add.s64 	%rd594, %rd592, %rd564;
	add.s64 	%rd595, %rd594, %rd593;
	shr.u64 	%rd596, %rd595, 32;
	and.b64  	%rd597, %rd570, 4294967295;
	add.s64 	%rd598, %rd387, %rd597;
	shr.u64 	%rd599, %rd598, 32;
	and.b64  	%rd600, %rd574, 4294967295;
	add.s64 	%rd601, %rd599, %rd600;
	add.s64 	%rd602, %rd601, %rd423;
	shr.u64 	%rd603, %rd602, 32;
	and.b64  	%rd604, %rd578, 4294967295;
	add.s64 	%rd605, %rd603, %rd604;
	add.s64 	%rd606, %rd605, %rd459;
	shr.u64 	%rd607, %rd606, 32;
	and.b64  	%rd608, %rd582, 4294967295;
	add.s64 	%rd609, %rd607, %rd608;
	add.s64 	%rd610, %rd609, %rd494;
	shr.u64 	%rd611, %rd610, 32;
	and.b64  	%rd612, %rd586, 4294967295;
	add.s64 	%rd613, %rd611, %rd612;
	add.s64 	%rd614, %rd613, %rd528;
	shr.u64 	%rd615, %rd614, 32;
	and.b64  	%rd616, %rd591, 4294967295;
	add.s64 	%rd617, %rd615, %rd616;
	add.s64 	%rd618, %rd617, %rd561;
	shr.u64 	%rd619, %rd618, 32;
	and.b64  	%rd620, %rd595, 4294967295;
	add.s64 	%rd621, %rd619, %rd620;
	add.s64 	%rd622, %rd621, %rd593;
	shr.u64 	%rd623, %rd622, 32;
	mul.wide.u32 	%rd624, %r34, %r34;
	add.s64 	%rd625, %rd623, %rd596;
	add.s64 	%rd626, %rd625, %rd624;
	shr.u64 	%rd627, %rd626, 32;
	{ .reg .b32 tmp; mov.b64 {tmp, %r678}, %rd626; }
	and.b64  	%rd628, %rd602, 4294967295;
	mul.lo.s64 	%rd629, %rd628, 977;
	cvt.u32.u64 	%r679, %rd629;
	shr.u64 	%rd630, %rd629, 32;
	and.b64  	%rd631, %rd606, 4294967295;
	mad.lo.s64 	%rd632, %rd631, 977, %rd630;
	shr.u64 	%rd633, %rd632, 32;
	and.b64  	%rd634, %rd610, 4294967295;
	mad.lo.s64 	%rd635, %rd634, 977, %rd633;
	shr.u64 	%rd636, %rd635, 32;
	and.b64  	%rd637, %rd614, 4294967295;
	mad.lo.s64 	%rd638, %rd637, 977, %rd636;
	shr.u64 	%rd639, %rd638, 32;
	and.b64  	%rd640, %rd618, 4294967295;
	mad.lo.s64 	%rd641, %rd640, 977, %rd639;
	shr.u64 	%rd642, %rd641, 32;
	and.b64  	%rd643, %rd622, 4294967295;
	mad.lo.s64 	%rd644, %rd643, 977, %rd642;
	shr.u64 	%rd645, %rd644, 32;
	and.b64  	%rd646, %rd626, 4294967295;
	mad.lo.s64 	%rd647, %rd646, 977, %rd645;
	shr.u64 	%rd648, %rd647, 32;
	mad.lo.s64 	%rd649, %rd627, 977, %rd648;
	{ .reg .b32 tmp; mov.b64 {tmp, %r680}, %rd649; }
	add.s32 	%r1524, %r677, %r679;
	setp.lt.u32 	%p29, %r1524, %r677;
	selp.u64 	%rd650, 1, 0, %p29;
	and.b64  	%rd651, %rd391, 4294967295;
	and.b64  	%rd652, %rd632, 4294967295;
	add.s64 	%rd653, %rd651, %rd650;
	add.s64 	%rd654, %rd653, %rd652;
	shr.u64 	%rd655, %rd654, 32;
	and.b64  	%rd656, %rd428, 4294967295;
	and.b64  	%rd657, %rd635, 4294967295;
	add.s64 	%rd658, %rd655, %rd656;
	add.s64 	%rd659, %rd658, %rd657;
	shr.u64 	%rd660, %rd659, 32;
	and.b64  	%rd661, %rd464, 4294967295;
	and.b64  	%rd662, %rd638, 4294967295;
	add.s64 	%rd663, %rd660, %rd661;
	add.s64 	%rd664, %rd663, %rd662;
	shr.u64 	%rd665, %rd664, 32;
	and.b64  	%rd666, %rd499, 4294967295;
	and.b64  	%rd667, %rd641, 4294967295;
	add.s64 	%rd668, %rd665, %rd666;
	add.s64 	%rd669, %rd668, %rd667;
	shr.u64 	%rd670, %rd669, 32;
	and.b64  	%rd671, %rd533, 4294967295;
	and.b64  	%rd672, %rd644, 4294967295;
	add.s64 	%rd673, %rd670, %rd671;
	add.s64 	%rd674, %rd673, %rd672;
	shr.u64 	%rd675, %rd674, 32;
	and.b64  	%rd676, %rd566, 4294967295;
	and.b64  	%rd677, %rd647, 4294967295;
	add.s64 	%rd678, %rd675, %rd676;
	add.s64 	%rd679, %rd678, %rd677;
	shr.u64 	%rd680, %rd679, 32;
	and.b64  	%rd681, %rd598, 4294967295;
	and.b64  	%rd682, %rd649, 4294967295;
	add.s64 	%rd683, %rd680, %rd681;
	add.s64 	%rd684, %rd683, %rd682;
	{ .reg .b32 tmp; mov.b64 {tmp, %r681}, %rd684; }
	add.s32 	%r682, %r681, %r680;
	and.b64  	%rd685, %rd654, 4294967295;
	add.s64 	%rd3976, %rd685, %rd628;
	shr.u64 	%rd686, %rd3976, 32;
	and.b64  	%rd687, %rd659, 4294967295;
	add.s64 	%rd688, %rd686, %rd687;
	add.s64 	%rd3975, %rd688, %rd631;
	shr.u64 	%rd689, %rd3975, 32;
	and.b64  	%rd690, %rd664, 4294967295;
	add.s64 	%rd691, %rd689, %rd690;
	add.s64 	%rd3974, %rd691, %rd634;
	shr.u64 	%rd692, %rd3974, 32;
	and.b64  	%rd693, %rd669, 4294967295;
	add.s64 	%rd694, %rd692, %rd693;
	add.s64 	%rd3973, %rd694, %rd637;
	shr.u64 	%rd695, %rd3973, 32;
	and.b64  	%rd696, %rd674, 4294967295;
	add.s64 	%rd697, %rd695, %rd696;
	add.s64 	%rd3972, %rd697, %rd640;
	shr.u64 	%rd698, %rd3972, 32;
	and.b64  	%rd699, %rd679, 4294967295;
	add.s64 	%rd700, %rd698, %rd699;
	add.s64 	%rd3971, %rd700, %rd643;
	shr.u64 	%rd701, %rd3971, 32;
	and.b64  	%rd702, %rd684, 4294967295;
	add.s64 	%rd703, %rd701, %rd702;
	add.s64 	%rd3970, %rd703, %rd646;
	{ .reg .b32 tmp; mov.b64 {tmp, %r683}, %rd3970; }
	add.s32 	%r684, %r682, %r683;
	add.s32 	%r51, %r684, %r678;
	setp.eq.s32 	%p30, %r51, 0;
	mov.pred 	%p734, 0;
	@%p30 bra 	$L__BB1_6;
	cvt.u64.u32 	%rd704, %r51;
	mul.wide.u32 	%rd705, %r51, 977;
	cvt.u32.u64 	%r685, %rd705;
	shr.u64 	%rd706, %rd705, 32;
	add.s64 	%rd707, %rd706, %rd704;
	shr.u64 	%rd708, %rd707, 32;
	add.s32 	%r52, %r1524, %r685;
	setp.lt.u32 	%p31, %r52, %r1524;
	selp.u64 	%rd709, 1, 0, %p31;
	and.b64  	%rd710, %rd3976, 4294967295;
	and.b64  	%rd711, %rd707, 4294967295;
	add.s64 	%rd712, %rd710, %rd709;
	add.s64 	%rd3976, %rd712, %rd711;
	shr.u64 	%rd713, %rd3976, 32;
	and.b64  	%rd714, %rd3975, 4294967295;
	add.s64 	%rd715, %rd713, %rd714;
	add.s64 	%rd3975, %rd715, %rd708;
	shr.u64 	%rd716, %rd3975, 32;
	and.b64  	%rd717, %rd3974, 4294967295;
	add.s64 	%rd3974, %rd716, %rd717;
	shr.u64 	%rd718, %rd3974, 32;
	and.b64  	%rd719, %rd3973, 4294967295;
	add.s64 	%rd3973, %rd718, %rd719;
	shr.u64 	%rd720, %rd3973, 32;
	and.b64  	%rd721, %rd3972, 4294967295;
	add.s64 	%rd3972, %rd720, %rd721;
	shr.u64 	%rd722, %rd3972, 32;
	and.b64  	%rd723, %rd3971, 4294967295;
	add.s64 	%rd3971, %rd722, %rd723;
	shr.u64 	%rd724, %rd3971, 32;
	and.b64  	%rd725, %rd3970, 4294967295;
	add.s64 	%rd3970, %rd724, %rd725;
	setp.gt.u64 	%p734, %rd3970, 4294967295;
	mov.u32 	%r1524, %r52;
$L__BB1_6:
	ld.const.u32 	%rd23, [const_p+12];
	ld.const.u32 	%rd24, [const_p+16];
	ld.const.u32 	%rd25, [const_p+8];
	ld.const.u32 	%rd26, [const_p+20];
	ld.const.u32 	%rd27, [const_p+4];
	ld.const.u32 	%rd28, [const_p+24];
	ld.const.u32 	%r54, [const_p];
	cvt.u32.u64 	%r1523, %rd3976;
	cvt.u32.u64 	%r1522, %rd3975;
	cvt.u32.u64 	%r1521, %rd3974;
	cvt.u32.u64 	%r1520, %rd3973;
	cvt.u32.u64 	%r1519, %rd3972;
	cvt.u32.u64 	%r1518, %rd3971;
	cvt.u32.u64 	%r1517, %rd3970;
	ld.const.u32 	%r686, [const_p+28];
	setp.lt.u32 	%p32, %r686, %r1517;
	or.pred  	%p33, %p734, %p32;
	@%p33 bra 	$L__BB1_20;
	setp.gt.u32 	%p34, %r686, %r1517;
	@%p34 bra 	$L__BB1_21;
	cvt.u32.u64 	%r687, %rd28;
	setp.lt.u32 	%p35, %r687, %r1518;
	@%p35 bra 	$L__BB1_20;
	setp.gt.u32 	%p36, %r687, %r1518;
	@%p36 bra 	$L__BB1_21;
	cvt.u32.u64 	%r689, %rd26;
	setp.lt.u32 	%p37, %r689, %r1519;
	@%p37 bra 	$L__BB1_20;
	setp.gt.u32 	%p38, %r689, %r1519;
	@%p38 bra 	$L__BB1_21;
	cvt.u32.u64 	%r691, %rd24;
	setp.lt.u32 	%p39, %r691, %r1520;
	@%p39 bra 	$L__BB1_20;
	setp.gt.u32 	%p40, %r691, %r1520;
	@%p40 bra 	$L__BB1_21;
	cvt.u32.u64 	%r693, %rd23;
	setp.lt.u32 	%p41, %r693, %r1521;
	@%p41 bra 	$L__BB1_20;
	setp.gt.u32 	%p42, %r693, %r1521;
	@%p42 bra 	$L__BB1_21;
	cvt.u32.u64 	%r695, %rd25;
	setp.lt.u32 	%p43, %r695, %r1522;
	@%p43 bra 	$L__BB1_20;
	setp.gt.u32 	%p44, %r695, %r1522;
	@%p44 bra 	$L__BB1_21;
	cvt.u32.u64 	%r697, %rd27;
	setp.lt.u32 	%p45, %r697, %r1523;
	@%p45 bra 	$L__BB1_20;
	setp.gt.u32 	%p46, %r697, %r1523;
	setp.lt.u32 	%p47, %r1524, %r54;
	or.pred  	%p48, %p46, %p47;
	@%p48 bra 	$L__BB1_21;
$L__BB1_20:
	cvt.u32.u64 	%r699, %rd23;
	cvt.u32.u64 	%r700, %rd25;
	cvt.u32.u64 	%r701, %rd27;
	cvt.u32.u64 	%r702, %rd28;
	cvt.u32.u64 	%r703, %rd26;
	cvt.u32.u64 	%r704, %rd24;
	setp.lt.u32 	%p49, %r1524, %r54;
	selp.s64 	%rd727, -1, 0, %p49;
	sub.s32 	%r1524, %r1524, %r54;
	and.b64  	%rd728, %rd3976, 4294967295;
	add.s64 	%rd729, %rd728, %rd727;
	setp.lt.u64 	%p50, %rd729, %rd27;
	selp.s64 	%rd730, -1, 0, %p50;
	cvt.u32.u64 	%r705, %rd729;
	sub.s32 	%r1523, %r705, %r701;
	and.b64  	%rd731, %rd3975, 4294967295;
	add.s64 	%rd732, %rd731, %rd730;
	setp.lt.u64 	%p51, %rd732, %rd25;
	selp.s64 	%rd733, -1, 0, %p51;
	cvt.u32.u64 	%r706, %rd732;
	sub.s32 	%r1522, %r706, %r700;
	and.b64  	%rd734, %rd3974, 4294967295;
	add.s64 	%rd735, %rd734, %rd733;
	setp.lt.u64 	%p52, %rd735, %rd23;
	selp.s64 	%rd736, -1, 0, %p52;
	cvt.u32.u64 	%r707, %rd735;
	sub.s32 	%r1521, %r707, %r699;
	and.b64  	%rd737, %rd3973, 4294967295;
	add.s64 	%rd738, %rd737, %rd736;
	setp.lt.u64 	%p53, %rd738, %rd24;
	selp.s64 	%rd739, -1, 0, %p53;
	cvt.u32.u64 	%r708, %rd738;
	sub.s32 	%r1520, %r708, %r704;
	and.b64  	%rd740, %rd3972, 4294967295;
	add.s64 	%rd741, %rd740, %rd739;
	setp.lt.u64 	%p54, %rd741, %rd26;
	selp.s64 	%rd742, -1, 0, %p54;
	cvt.u32.u64 	%r709, %rd741;
	sub.s32 	%r1519, %r709, %r703;
	and.b64  	%rd743, %rd3971, 4294967295;
	add.s64 	%rd744, %rd743, %rd742;
	setp.lt.u64 	%p55, %rd744, %rd28;
	selp.s32 	%r710, -1, 0, %p55;
	cvt.u32.u64 	%r711, %rd744;
	sub.s32 	%r1518, %r711, %r702;
	add.s32 	%r712, %r1517, %r710;
	sub.s32 	%r1517, %r712, %r686;
$L__BB1_21:
	setp.gt.u32 	%p56, %r1517, %r686;
	@%p56 bra 	$L__BB1_34;
	bra.uni 	$L__BB1_35;
$L__BB1_22:
	cvt.u32.u64 	%r713, %rd28;
	setp.gt.u32 	%p58, %r1518, %r713;
	@%p58 bra 	$L__BB1_34;
	setp.lt.u32 	%p59, %r1518, %r713;
	@%p59 bra 	$L__BB1_36;
	cvt.u32.u64 	%r715, %rd26;
	setp.gt.u32 	%p60, %r1519, %r715;
	@%p60 bra 	$L__BB1_34;
	setp.lt.u32 	%p61, %r1519, %r715;
	@%p61 bra 	$L__BB1_36;
	cvt.u32.u64 	%r717, %rd24;
	setp.gt.u32 	%p62, %r1520, %r717;
	@%p62 bra 	$L__BB1_34;
	setp.lt.u32 	%p63, %r1520, %r717;
	@%p63 bra 	$L__BB1_36;
	cvt.u32.u64 	%r719, %rd23;
	setp.gt.u32 	%p64, %r1521, %r719;
	@%p64 bra 	$L__BB1_34;
	setp.lt.u32 	%p65, %r1521, %r719;
	@%p65 bra 	$L__BB1_36;
	cvt.u32.u64 	%r721, %rd25;
	setp.gt.u32 	%p66, %r1522, %r721;
	@%p66 bra 	$L__BB1_34;
	setp.lt.u32 	%p67, %r1522, %r721;
	@%p67 bra 	$L__BB1_36;
	cvt.u32.u64 	%r723, %rd27;
	setp.gt.u32 	%p68, %r1523, %r723;
	@%p68 bra 	$L__BB1_34;
	setp.lt.u32 	%p69, %r1523, %r723;
	setp.lt.u32 	%p70, %r1524, %r54;
	or.pred  	%p71, %p69, %p70;
	@%p71 bra 	$L__BB1_36;
$L__BB1_34:
	cvt.u32.u64 	%r725, %rd23;
	cvt.u32.u64 	%r726, %rd25;
	cvt.u32.u64 	%r727, %rd27;
	cvt.u32.u64 	%r728, %rd28;
	cvt.u32.u64 	%r729, %rd26;
	cvt.u32.u64 	%r730, %rd24;
	setp.lt.u32 	%p72, %r1524, %r54;
	selp.s64 	%rd745, -1, 0, %p72;
	sub.s32 	%r1524, %r1524, %r54;
	cvt.u64.u32 	%rd746, %r1523;
	add.s64 	%rd747, %rd745, %rd746;
	setp.lt.u64 	%p73, %rd747, %rd27;
	selp.s64 	%rd748, -1, 0, %p73;
	cvt.u32.u64 	%r731, %rd747;
	sub.s32 	%r1523, %r731, %r727;
	cvt.u64.u32 	%rd749, %r1522;
	add.s64 	%rd750, %rd748, %rd749;
	setp.lt.u64 	%p74, %rd750, %rd25;
	selp.s64 	%rd751, -1, 0, %p74;
	cvt.u32.u64 	%r732, %rd750;
	sub.s32 	%r1522, %r732, %r726;
	cvt.u64.u32 	%rd752, %r1521;
	add.s64 	%rd753, %rd751, %rd752;
	setp.lt.u64 	%p75, %rd753, %rd23;
	selp.s64 	%rd754, -1, 0, %p75;
	cvt.u32.u64 	%r733, %rd753;
	sub.s32 	%r1521, %r733, %r725;
	cvt.u64.u32 	%rd755, %r1520;
	add.s64 	%rd756, %rd754, %rd755;
	setp.lt.u64 	%p76, %rd756, %rd24;
	selp.s64 	%rd757, -1, 0, %p76;
	cvt.u32.u64 	%r734, %rd756;
	sub.s32 	%r1520, %r734, %r730;
	cvt.u64.u32 	%rd758, %r1519;
	add.s64 	%rd759, %rd757, %rd758;
	setp.lt.u64 	%p77, %rd759, %rd26;
	selp.s64 	%rd760, -1, 0, %p77;
	cvt.u32.u64 	%r735, %rd759;
	sub.s32 	%r1519, %r735, %r729;
	cvt.u64.u32 	%rd761, %r1518;
	add.s64 	%rd762, %rd760, %rd761;
	setp.lt.u64 	%p78, %rd762, %rd28;
	selp.s32 	%r736, -1, 0, %p78;
	cvt.u32.u64 	%r737, %rd762;
	sub.s32 	%r1518, %r737, %r728;
	add.s32 	%r738, %r1517, %r736;
	sub.s32 	%r1517, %r738, %r686;
	bra.uni 	$L__BB1_36;
$L__BB1_35:
	setp.lt.u32 	%p57, %r1517, %r686;
	@%p57 bra 	$L__BB1_36;
	bra.uni 	$L__BB1_22;
$L__BB1_36:
	mul.wide.u32 	%rd763, %r1524, %r1733;
	cvt.u32.u64 	%r739, %rd763;
	shr.u64 	%rd764, %rd763, 32;
	mul.wide.u32 	%rd765, %r1523, %r1733;
	add.s64 	%rd766, %rd764, %rd765;
	shr.u64 	%rd767, %rd766, 32;
	mul.wide.u32 	%rd768, %r1522, %r1733;
	add.s64 	%rd769, %rd767, %rd768;
	shr.u64 	%rd770, %rd769, 32;
	mul.wide.u32 	%rd771, %r1521, %r1733;
	add.s64 	%rd772, %rd770, %rd771;
	shr.u64 	%rd773, %rd772, 32;
	mul.wide.u32 	%rd774, %r1520, %r1733;
	add.s64 	%rd775, %rd773, %rd774;
	shr.u64 	%rd776, %rd775, 32;
	mul.wide.u32 	%rd777, %r1519, %r1733;
	add.s64 	%rd778, %rd776, %rd777;
	shr.u64 	%rd779, %rd778, 32;
	mul.wide.u32 	%rd780, %r1518, %r1733;
	add.s64 	%rd781, %rd779, %rd780;
	shr.u64 	%rd782, %rd781, 32;
	mul.wide.u32 	%rd783, %r1517, %r1733;
	add.s64 	%rd784, %rd782, %rd783;
	shr.u64 	%rd785, %rd784, 32;
	and.b64  	%rd786, %rd766, 4294967295;
	mul.wide.u32 	%rd787, %r1524, %r1732;
	add.s64 	%rd788, %rd787, %rd786;
	shr.u64 	%rd789, %rd788, 32;
	and.b64  	%rd790, %rd769, 4294967295;
	mul.wide.u32 	%rd791, %r1523, %r1732;
	add.s64 	%rd792, %rd789, %rd790;
	add.s64 	%rd793, %rd792, %rd791;
	shr.u64 	%rd794, %rd793, 32;
	and.b64  	%rd795, %rd772, 4294967295;
	mul.wide.u32 	%rd796, %r1522, %r1732;
	add.s64 	%rd797, %rd794, %rd795;
	add.s64 	%rd798, %rd797, %rd796;
	shr.u64 	%rd799, %rd798, 32;
	and.b64  	%rd800, %rd775, 4294967295;
	mul.wide.u32 	%rd801, %r1521, %r1732;
	add.s64 	%rd802, %rd799, %rd800;
	add.s64 	%rd803, %rd802, %rd801;
	shr.u64 	%rd804, %rd803, 32;
	and.b64  	%rd805, %rd778, 4294967295;
	mul.wide.u32 	%rd806, %r1520, %r1732;
	add.s64 	%rd807, %rd804, %rd805;
	add.s64 	%rd808, %rd807, %rd806;
	shr.u64 	%rd809, %rd808, 32;
	and.b64  	%rd810, %rd781, 4294967295;
	mul.wide.u32 	%rd811, %r1519, %r1732;
	add.s64 	%rd812, %rd809, %rd810;
	add.s64 	%rd813, %rd812, %rd811;
	shr.u64 	%rd814, %rd813, 32;
	and.b64  	%rd815, %rd784, 4294967295;
	mul.wide.u32 	%rd816, %r1518, %r1732;
	add.s64 	%rd817, %rd814, %rd815;
	add.s64 	%rd818, %rd817, %rd816;
	shr.u64 	%rd819, %rd818, 32;
	mul.wide.u32 	%rd820, %r1517, %r1732;
	add.s64 	%rd821, %rd819, %rd785;
	add.s64 	%rd822, %rd821, %rd820;
	shr.u64 	%rd823, %rd822, 32;
	and.b64  	%rd824, %rd793, 4294967295;
	mul.wide.u32 	%rd825, %r1524, %r1731;
	add.s64 	%rd826, %rd825, %rd824;
	shr.u64 	%rd827, %rd826, 32;
	and.b64  	%rd828, %rd798, 4294967295;
	mul.wide.u32 	%rd829, %r1523, %r1731;
	add.s64 	%rd830, %rd827, %rd828;
	add.s64 	%rd831, %rd830, %rd829;
	shr.u64 	%rd832, %rd831, 32;
	and.b64  	%rd833, %rd803, 4294967295;
	mul.wide.u32 	%rd834, %r1522, %r1731;
	add.s64 	%rd835, %rd832, %rd833;
	add.s64 	%rd836, %rd835, %rd834;
	shr.u64 	%rd837, %rd836, 32;
	and.b64  	%rd838, %rd808, 4294967295;
	mul.wide.u32 	%rd839, %r1521, %r1731;
	add.s64 	%rd840, %rd837, %rd838;
	add.s64 	%rd841, %rd840, %rd839;
	shr.u64 	%rd842, %rd841, 32;
	and.b64  	%rd843, %rd813, 4294967295;
	mul.wide.u32 	%rd844, %r1520, %r1731;
	add.s64 	%rd845, %rd842, %rd843;
	add.s64 	%rd846, %rd845, %rd844;
	shr.u64 	%rd847, %rd846, 32;
	and.b64  	%rd848, %rd818, 4294967295;
	mul.wide.u32 	%rd849, %r1519, %r1731;
	add.s64 	%rd850, %rd847, %rd848;
	add.s64 	%rd851, %rd850, %rd849;
	shr.u64 	%rd852, %rd851, 32;
	and.b64  	%rd853, %rd822, 4294967295;
	mul.wide.u32 	%rd854, %r1518, %r1731;
	add.s64 	%rd855, %rd852, %rd853;
	add.s64 	%rd856, %rd855, %rd854;
	shr.u64 	%rd857, %rd856, 32;
	mul.wide.u32 	%rd858, %r1517, %r1731;
	add.s64 	%rd859, %rd857, %rd823;
	add.s64 	%rd860, %rd859, %rd858;
	shr.u64 	%rd861, %rd860, 32;
	and.b64  	%rd862, %rd831, 4294967295;
	mul.wide.u32 	%rd863, %r1524, %r1730;
	add.s64 	%rd864, %rd863, %rd862;
	shr.u64 	%rd865, %rd864, 32;
	and.b64  	%rd866, %rd836, 4294967295;
	mul.wide.u32 	%rd867, %r1523, %r1730;
	add.s64 	%rd868, %rd865, %rd866;
	add.s64 	%rd869, %rd868, %rd867;
	shr.u64 	%rd870, %rd869, 32;
	and.b64  	%rd871, %rd841, 4294967295;
	mul.wide.u32 	%rd872, %r1522, %r1730;
	add.s64 	%rd873, %rd870, %rd871;
	add.s64 	%rd874, %rd873, %rd872;
	shr.u64 	%rd875, %rd874, 32;
	and.b64  	%rd876, %rd846, 4294967295;
	mul.wide.u32 	%rd877, %r1521, %r1730;
	add.s64 	%rd878, %rd875, %rd876;
	add.s64 	%rd879, %rd878, %rd877;
	shr.u64 	%rd880, %rd879, 32;
	and.b64  	%rd881, %rd851, 4294967295;
	mul.wide.u32 	%rd882, %r1520, %r1730;
	add.s64 	%rd883, %rd880, %rd881;
	add.s64 	%rd884, %rd883, %rd882;
	shr.u64 	%rd885, %rd884, 32;
	and.b64  	%rd886, %rd856, 4294967295;
	mul.wide.u32 	%rd887, %r1519, %r1730;
	add.s64 	%rd888, %rd885, %rd886;
	add.s64 	%rd889, %rd888, %rd887;
	shr.u64 	%rd890, %rd889, 32;
	and.b64  	%rd891, %rd860, 4294967295;
	mul.wide.u32 	%rd892, %r1518, %r1730;
	add.s64 	%rd893, %rd890, %rd891;
	add.s64 	%rd894, %rd893, %rd892;
	shr.u64 	%rd895, %rd894, 32;
	mul.wide.u32 	%rd896, %r1517, %r1730;
	add.s64 	%rd897, %rd895, %rd861;
	add.s64 	%rd898, %rd897, %rd896;
	shr.u64 	%rd899, %rd898, 32;
	and.b64  	%rd900, %rd869, 4294967295;
	mul.wide.u32 	%rd901, %r1524, %r1729;
	add.s64 	%rd902, %rd901, %rd900;
	shr.u64 	%rd903, %rd902, 32;
	and.b64  	%rd904, %rd874, 4294967295;
	mul.wide.u32 	%rd905, %r1523, %r1729;
	add.s64 	%rd906, %rd903, %rd904;
	add.s64 	%rd907, %rd906, %rd905;
	shr.u64 	%rd908, %rd907, 32;
	and.b64  	%rd909, %rd879, 4294967295;
	mul.wide.u32 	%rd910, %r1522, %r1729;
	add.s64 	%rd911, %rd908, %rd909;
	add.s64 	%rd912, %rd911, %rd910;
	shr.u64 	%rd913, %rd912, 32;
	and.b64  	%rd914, %rd884, 4294967295;
	mul.wide.u32 	%rd915, %r1521, %r1729;
	add.s64 	%rd916, %rd913, %rd914;
	add.s64 	%rd917, %rd916, %rd915;
	shr.u64 	%rd918, %rd917, 32;
	and.b64  	%rd919, %rd889, 4294967295;
	mul.wide.u32 	%rd920, %r1520, %r1729;
	add.s64 	%rd921, %rd918, %rd919;
	add.s64 	%rd922, %rd921, %rd920;
	shr.u64 	%rd923, %rd922, 32;
	and.b64  	%rd924, %rd894, 4294967295;
	mul.wide.u32 	%rd925, %r1519, %r1729;
	add.s64 	%rd926, %rd923, %rd924;
	add.s64 	%rd927, %rd926, %rd925;
	shr.u64 	%rd928, %rd927, 32;
	and.b64  	%rd929, %rd898, 4294967295;
	mul.wide.u32 	%rd930, %r1518, %r1729;
	add.s64 	%rd931, %rd928, %rd929;
	add.s64 	%rd932, %rd931, %rd930;
	shr.u64 	%rd933, %rd932, 32;
	mul.wide.u32 	%rd934, %r1517, %r1729;
	add.s64 	%rd935, %rd933, %rd899;
	add.s64 	%rd936, %rd935, %rd934;
	shr.u64 	%rd937, %rd936, 32;
	and.b64  	%rd938, %rd907, 4294967295;
	mul.wide.u32 	%rd939, %r1524, %r1728;
	add.s64 	%rd940, %rd939, %rd938;
	shr.u64 	%rd941, %rd940, 32;
	and.b64  	%rd942, %rd912, 4294967295;
	mul.wide.u32 	%rd943, %r1523, %r1728;
	add.s64 	%rd944, %rd941, %rd942;
	add.s64 	%rd945, %rd944, %rd943;
	shr.u64 	%rd946, %rd945, 32;
	and.b64  	%rd947, %rd917, 4294967295;
	mul.wide.u32 	%rd948, %r1522, %r1728;
	add.s64 	%rd949, %rd946, %rd947;
	add.s64 	%rd950, %rd949, %rd948;
	shr.u64 	%rd951, %rd950, 32;
	and.b64  	%rd952, %rd922, 4294967295;
	mul.wide.u32 	%rd953, %r1521, %r1728;
	add.s64 	%rd954, %rd951, %rd952;
	add.s64 	%rd955, %rd954, %rd953;
	shr.u64 	%rd956, %rd955, 32;
	and.b64  	%rd957, %rd927, 4294967295;
	mul.wide.u32 	%rd958, %r1520, %r1728;
	add.s64 	%rd959, %rd956, %rd957;
	add.s64 	%rd960, %rd959, %rd958;
	shr.u64 	%rd961, %rd960, 32;
	and.b64  	%rd962, %rd932, 4294967295;
	mul.wide.u32 	%rd963, %r1519, %r1728;
	add.s64 	%rd964, %rd961, %rd962;
	add.s64 	%rd965, %rd964, %rd963;
	shr.u64 	%rd966, %rd965, 32;
	and.b64  	%rd967, %rd936, 4294967295;
	mul.wide.u32 	%rd968, %r1518, %r1728;
	add.s64 	%rd969, %rd966, %rd967;
	add.s64 	%rd970, %rd969, %rd968;
	shr.u64 	%rd971, %rd970, 32;
	mul.wide.u32 	%rd972, %r1517, %r1728;
	add.s64 	%rd973, %rd971, %rd937;
	add.s64 	%rd974, %rd973, %rd972;
	shr.u64 	%rd975, %rd974, 32;
	and.b64  	%rd976, %rd945, 4294967295;
	mul.wide.u32 	%rd977, %r1524, %r1727;
	add.s64 	%rd978, %rd977, %rd976;
	shr.u64 	%rd979, %rd978, 32;
	and.b64  	%rd980, %rd950, 4294967295;
	mul.wide.u32 	%rd981, %r1523, %r1727;
	add.s64 	%rd982, %rd979, %rd980;
	add.s64 	%rd983, %rd982, %rd981;
	shr.u64 	%rd984, %rd983, 32;
	and.b64  	%rd985, %rd955, 4294967295;
	mul.wide.u32 	%rd986, %r1522, %r1727;
	add.s64 	%rd987, %rd984, %rd985;
	add.s64 	%rd988, %rd987, %rd986;
	shr.u64 	%rd989, %rd988, 32;
	and.b64  	%rd990, %rd960, 4294967295;
	mul.wide.u32 	%rd991, %r1521, %r1727;
	add.s64 	%rd992, %rd989, %rd990;
	add.s64 	%rd993, %rd992, %rd991;
	shr.u64 	%rd994, %rd993, 32;
	and.b64  	%rd995, %rd965, 4294967295;
	mul.wide.u32 	%rd996, %r1520, %r1727;
	add.s64 	%rd997, %rd994, %rd995;
	add.s64 	%rd998, %rd997, %rd996;
	shr.u64 	%rd999, %rd998, 32;
	and.b64  	%rd1000, %rd970, 4294967295;
	mul.wide.u32 	%rd1001, %r1519, %r1727;
	add.s64 	%rd1002, %rd999, %rd1000;
	add.s64 	%rd1003, %rd1002, %rd1001;
	shr.u64 	%rd1004, %rd1003, 32;
	and.b64  	%rd1005, %rd974, 4294967295;
	mul.wide.u32 	%rd1006, %r1518, %r1727;
	add.s64 	%rd1007, %rd1004, %rd1005;
	add.s64 	%rd1008, %rd1007, %rd1006;
	shr.u64 	%rd1009, %rd1008, 32;
	mul.wide.u32 	%rd1010, %r1517, %r1727;
	add.s64 	%rd1011, %rd1009, %rd975;
	add.s64 	%rd1012, %rd1011, %rd1010;
	shr.u64 	%rd1013, %rd1012, 32;
	and.b64  	%rd1014, %rd983, 4294967295;
	mul.wide.u32 	%rd1015, %r1524, %r1726;
	add.s64 	%rd1016, %rd1015, %rd1014;
	shr.u64 	%rd1017, %rd1016, 32;
	and.b64  	%rd1018, %rd988, 4294967295;
	mul.wide.u32 	%rd1019, %r1523, %r1726;
	add.s64 	%rd1020, %rd1017, %rd1018;
	add.s64 	%rd1021, %rd1020, %rd1019;
	shr.u64 	%rd1022, %rd1021, 32;
	and.b64  	%rd1023, %rd993, 4294967295;
	mul.wide.u32 	%rd1024, %r1522, %r1726;
	add.s64 	%rd1025, %rd1022, %rd1023;
	add.s64 	%rd1026, %rd1025, %rd1024;
	shr.u64 	%rd1027, %rd1026, 32;
	and.b64  	%rd1028, %rd998, 4294967295;
	mul.wide.u32 	%rd1029, %r1521, %r1726;
	add.s64 	%rd1030, %rd1027, %rd1028;
	add.s64 	%rd1031, %rd1030, %rd1029;
	shr.u64 	%rd1032, %rd1031, 32;
	and.b64  	%rd1033, %rd1003, 4294967295;
	mul.wide.u32 	%rd1034, %r1520, %r1726;
	add.s64 	%rd1035, %rd1032, %rd1033;
	add.s64 	%rd1036, %rd1035, %rd1034;
	shr.u64 	%rd1037, %rd1036, 32;
	and.b64  	%rd1038, %rd1008, 4294967295;
	mul.wide.u32 	%rd1039, %r1519, %r1726;
	add.s64 	%rd1040, %rd1037, %rd1038;
	add.s64 	%rd1041, %rd1040, %rd1039;
	shr.u64 	%rd1042, %rd1041, 32;
	and.b64  	%rd1043, %rd1012, 4294967295;
	mul.wide.u32 	%rd1044, %r1518, %r1726;
	add.s64 	%rd1045, %rd1042, %rd1043;
	add.s64 	%rd1046, %rd1045, %rd1044;
	shr.u64 	%rd1047, %rd1046, 32;
	mul.wide.u32 	%rd1048, %r1517, %r1726;
	add.s64 	%rd1049, %rd1047, %rd1013;
	add.s64 	%rd1050, %rd1049, %rd1048;
	shr.u64 	%rd1051, %rd1050, 32;
	{ .reg .b32 tmp; mov.b64 {tmp, %r740}, %rd1050; }
	and.b64  	%rd1052, %rd1021, 4294967295;
	mul.lo.s64 	%rd1053, %rd1052, 977;
	cvt.u32.u64 	%r741, %rd1053;
	shr.u64 	%rd1054, %rd1053, 32;
	and.b64  	%rd1055, %rd1026, 4294967295;
	mad.lo.s64 	%rd1056, %rd1055, 977, %rd1054;
	shr.u64 	%rd1057, %rd1056, 32;
	and.b64  	%rd1058, %rd1031, 4294967295;
	mad.lo.s64 	%rd1059, %rd1058, 977, %rd1057;
	shr.u64 	%rd1060, %rd1059, 32;
	and.b64  	%rd1061, %rd1036, 4294967295;
	mad.lo.s64 	%rd1062, %rd1061, 977, %rd1060;
	shr.u64 	%rd1063, %rd1062, 32;
	and.b64  	%rd1064, %rd1041, 4294967295;
	mad.lo.s64 	%rd1065, %rd1064, 977, %rd1063;
	shr.u64 	%rd1066, %rd1065, 32;
	and.b64  	%rd1067, %rd1046, 4294967295;
	mad.lo.s64 	%rd1068, %rd1067, 977, %rd1066;
	shr.u64 	%rd1069, %rd1068, 32;
	and.b64  	%rd1070, %rd1050, 4294967295;
	mad.lo.s64 	%rd1071, %rd1070, 977, %rd1069;
	shr.u64 	%rd1072, %rd1071, 32;
	mad.lo.s64 	%rd1073, %rd1051, 977, %rd1072;
	{ .reg .b32 tmp; mov.b64 {tmp, %r742}, %rd1073; }
	add.s32 	%r1541, %r739, %r741;
	setp.lt.u32 	%p80, %r1541, %r739;
	selp.u64 	%rd1074, 1, 0, %p80;
	and.b64  	%rd1075, %rd788, 4294967295;
	and.b64  	%rd1076, %rd1056, 4294967295;
	add.s64 	%rd1077, %rd1075, %rd1074;
	add.s64 	%rd1078, %rd1077, %rd1076;
	shr.u64 	%rd1079, %rd1078, 32;
	and.b64  	%rd1080, %rd826, 4294967295;
	and.b64  	%rd1081, %rd1059, 4294967295;
	add.s64 	%rd1082, %rd1079, %rd1080;
	add.s64 	%rd1083, %rd1082, %rd1081;
	shr.u64 	%rd1084, %rd1083, 32;
	and.b64  	%rd1085, %rd864, 4294967295;
	and.b64  	%rd1086, %rd1062, 4294967295;
	add.s64 	%rd1087, %rd1084, %rd1085;
	add.s64 	%rd1088, %rd1087, %rd1086;
	shr.u64 	%rd1089, %rd1088, 32;
	and.b64  	%rd1090, %rd902, 4294967295;
	and.b64  	%rd1091, %rd1065, 4294967295;
	add.s64 	%rd1092, %rd1089, %rd1090;
	add.s64 	%rd1093, %rd1092, %rd1091;
	shr.u64 	%rd1094, %rd1093, 32;
	and.b64  	%rd1095, %rd940, 4294967295;
	and.b64  	%rd1096, %rd1068, 4294967295;
	add.s64 	%rd1097, %rd1094, %rd1095;
	add.s64 	%rd1098, %rd1097, %rd1096;
	shr.u64 	%rd1099, %rd1098, 32;
	and.b64  	%rd1100, %rd978, 4294967295;
	and.b64  	%rd1101, %rd1071, 4294967295;
	add.s64 	%rd1102, %rd1099, %rd1100;
	add.s64 	%rd1103, %rd1102, %rd1101;
	shr.u64 	%rd1104, %rd1103, 32;
	and.b64  	%rd1105, %rd1016, 4294967295;
	and.b64  	%rd1106, %rd1073, 4294967295;
	add.s64 	%rd1107, %rd1104, %rd1105;
	add.s64 	%rd1108, %rd1107, %rd1106;
	{ .reg .b32 tmp; mov.b64 {tmp, %r743}, %rd1108; }
	add.s32 	%r744, %r743, %r742;
	and.b64  	%rd1109, %rd1078, 4294967295;
	add.s64 	%rd3977, %rd1109, %rd1052;
	shr.u64 	%rd1110, %rd3977, 32;
	and.b64  	%rd1111, %rd1083, 4294967295;
	add.s64 	%rd1112, %rd1110, %rd1111;
	add.s64 	%rd3978, %rd1112, %rd1055;
	shr.u64 	%rd1113, %rd3978, 32;
	and.b64  	%rd1114, %rd1088, 4294967295;
	add.s64 	%rd1115, %rd1113, %rd1114;
	add.s64 	%rd3979, %rd1115, %rd1058;
	shr.u64 	%rd1116, %rd3979, 32;
	and.b64  	%rd1117, %rd1093, 4294967295;
	add.s64 	%rd1118, %rd1116, %rd1117;
	add.s64 	%rd3980, %rd1118, %rd1061;
	shr.u64 	%rd1119, %rd3980, 32;
	and.b64  	%rd1120, %rd1098, 4294967295;
	add.s64 	%rd1121, %rd1119, %rd1120;
	add.s64 	%rd3981, %rd1121, %rd1064;
	shr.u64 	%rd1122, %rd3981, 32;
	and.b64  	%rd1123, %rd1103, 4294967295;
	add.s64 	%rd1124, %rd1122, %rd1123;
	add.s64 	%rd3982, %rd1124, %rd1067;
	shr.u64 	%rd1125, %rd3982, 32;
	and.b64  	%rd1126, %rd1108, 4294967295;
	add.s64 	%rd1127, %rd1125, %rd1126;
	add.s64 	%rd3983, %rd1127, %rd1070;
	{ .reg .b32 tmp; mov.b64 {tmp, %r745}, %rd3983; }
	add.s32 	%r746, %r744, %r745;
	add.s32 	%r96, %r746, %r740;
	setp.eq.s32 	%p81, %r96, 0;
	mov.pred 	%p735, 0;
	@%p81 bra 	$L__BB1_38;
	cvt.u64.u32 	%rd1128, %r96;
	mul.wide.u32 	%rd1129, %r96, 977;
	cvt.u32.u64 	%r747, %rd1129;
	shr.u64 	%rd1130, %rd1129, 32;
	add.s64 	%rd1131, %rd1130, %rd1128;
	shr.u64 	%rd1132, %rd1131, 32;
	add.s32 	%r97, %r1541, %r747;
	setp.lt.u32 	%p82, %r97, %r1541;
	selp.u64 	%rd1133, 1, 0, %p82;
	and.b64  	%rd1134, %rd3977, 4294967295;
	and.b64  	%rd1135, %rd1131, 4294967295;
	add.s64 	%rd1136, %rd1134, %rd1133;
	add.s64 	%rd3977, %rd1136, %rd1135;
	shr.u64 	%rd1137, %rd3977, 32;
	and.b64  	%rd1138, %rd3978, 4294967295;
	add.s64 	%rd1139, %rd1137, %rd1138;
	add.s64 	%rd3978, %rd1139, %rd1132;
	shr.u64 	%rd1140, %rd3978, 32;
	and.b64  	%rd1141, %rd3979, 4294967295;
	add.s64 	%rd3979, %rd1140, %rd1141;
	shr.u64 	%rd1142, %rd3979, 32;
	and.b64  	%rd1143, %rd3980, 4294967295;
	add.s64 	%rd3980, %rd1142, %rd1143;
	shr.u64 	%rd1144, %rd3980, 32;
	and.b64  	%rd1145, %rd3981, 4294967295;
	add.s64 	%rd3981, %rd1144, %rd1145;
	shr.u64 	%rd1146, %rd3981, 32;
	and.b64  	%rd1147, %rd3982, 4294967295;
	add.s64 	%rd3982, %rd1146, %rd1147;
	shr.u64 	%rd1148, %rd3982, 32;
	and.b64  	%rd1149, %rd3983, 4294967295;
	add.s64 	%rd3983, %rd1148, %rd1149;
	setp.gt.u64 	%p735, %rd3983, 4294967295;
	mov.u32 	%r1541, %r97;
$L__BB1_38:
	ld.const.u32 	%rd50, [const_p+12];
	ld.const.u32 	%rd51, [const_p+16];
	ld.const.u32 	%rd52, [const_p+8];
	ld.const.u32 	%rd53, [const_p+20];
	ld.const.u32 	%rd54, [const_p+4];
	ld.const.u32 	%rd55, [const_p+24];
	cvt.u32.u64 	%r1534, %rd3983;
	cvt.u32.u64 	%r1535, %rd3982;
	cvt.u32.u64 	%r1536, %rd3981;
	cvt.u32.u64 	%r1537, %rd3980;
	cvt.u32.u64 	%r1538, %rd3979;
	cvt.u32.u64 	%r1539, %rd3978;
	cvt.u32.u64 	%r1540, %rd3977;
	ld.const.u32 	%r748, [const_p+28];
	setp.lt.u32 	%p83, %r748, %r1534;
	or.pred  	%p84, %p735, %p83;
	@%p84 bra 	$L__BB1_52;
	setp.gt.u32 	%p85, %r748, %r1534;
	@%p85 bra 	$L__BB1_53;
	cvt.u32.u64 	%r749, %rd55;
	setp.lt.u32 	%p86, %r749, %r1535;
	@%p86 bra 	$L__BB1_52;
	setp.gt.u32 	%p87, %r749, %r1535;
	@%p87 bra 	$L__BB1_53;
	cvt.u32.u64 	%r751, %rd53;
	setp.lt.u32 	%p88, %r751, %r1536;
	@%p88 bra 	$L__BB1_52;
	setp.gt.u32 	%p89, %r751, %r1536;
	@%p89 bra 	$L__BB1_53;
	cvt.u32.u64 	%r753, %rd51;
	setp.lt.u32 	%p90, %r753, %r1537;
	@%p90 bra 	$L__BB1_52;
	setp.gt.u32 	%p91, %r753, %r1537;
	@%p91 bra 	$L__BB1_53;
	cvt.u32.u64 	%r755, %rd50;
	setp.lt.u32 	%p92, %r755, %r1538;
	@%p92 bra 	$L__BB1_52;
	setp.gt.u32 	%p93, %r755, %r1538;
	@%p93 bra 	$L__BB1_53;
	cvt.u32.u64 	%r757, %rd52;
	setp.lt.u32 	%p94, %r757, %r1539;
	@%p94 bra 	$L__BB1_52;
	setp.gt.u32 	%p95, %r757, %r1539;
	@%p95 bra 	$L__BB1_53;
	cvt.u32.u64 	%r759, %rd54;
	setp.lt.u32 	%p96, %r759, %r1540;
	@%p96 bra 	$L__BB1_52;
	setp.gt.u32 	%p97, %r759, %r1540;
	ld.const.u32 	%r761, [const_p];
	setp.lt.u32 	%p98, %r1541, %r761;
	or.pred  	%p99, %p97, %p98;
	@%p99 bra 	$L__BB1_53;
$L__BB1_52:
	cvt.u32.u64 	%r763, %rd50;
	cvt.u32.u64 	%r764, %rd52;
	cvt.u32.u64 	%r765, %rd54;
	cvt.u32.u64 	%r766, %rd55;
	cvt.u32.u64 	%r767, %rd53;
	cvt.u32.u64 	%r768, %rd51;
	ld.const.u32 	%r769, [const_p];
	setp.lt.u32 	%p100, %r1541, %r769;
	selp.s64 	%rd1151, -1, 0, %p100;
	sub.s32 	%r1541, %r1541, %r769;
	and.b64  	%rd1152, %rd3977, 4294967295;
	add.s64 	%rd1153, %rd1152, %rd1151;
	setp.lt.u64 	%p101, %rd1153, %rd54;
	selp.s64 	%rd1154, -1, 0, %p101;
	cvt.u32.u64 	%r770, %rd1153;
	sub.s32 	%r1540, %r770, %r765;
	and.b64  	%rd1155, %rd3978, 4294967295;
	add.s64 	%rd1156, %rd1155, %rd1154;
	setp.lt.u64 	%p102, %rd1156, %rd52;
	selp.s64 	%rd1157, -1, 0, %p102;
	cvt.u32.u64 	%r771, %rd1156;
	sub.s32 	%r1539, %r771, %r764;
	and.b64  	%rd1158, %rd3979, 4294967295;
	add.s64 	%rd1159, %rd1158, %rd1157;
	setp.lt.u64 	%p103, %rd1159, %rd50;
	selp.s64 	%rd1160, -1, 0, %p103;
	cvt.u32.u64 	%r772, %rd1159;
	sub.s32 	%r1538, %r772, %r763;
	and.b64  	%rd1161, %rd3980, 4294967295;
	add.s64 	%rd1162, %rd1161, %rd1160;
	setp.lt.u64 	%p104, %rd1162, %rd51;
	selp.s64 	%rd1163, -1, 0, %p104;
	cvt.u32.u64 	%r773, %rd1162;
	sub.s32 	%r1537, %r773, %r768;
	and.b64  	%rd1164, %rd3981, 4294967295;
	add.s64 	%rd1165, %rd1164, %rd1163;
	setp.lt.u64 	%p105, %rd1165, %rd53;
	selp.s64 	%rd1166, -1, 0, %p105;
	cvt.u32.u64 	%r774, %rd1165;
	sub.s32 	%r1536, %r774, %r767;
	and.b64  	%rd1167, %rd3982, 4294967295;
	add.s64 	%rd1168, %rd1167, %rd1166;
	setp.lt.u64 	%p106, %rd1168, %rd55;
	selp.s32 	%r775, -1, 0, %p106;
	cvt.u32.u64 	%r776, %rd1168;
	sub.s32 	%r1535, %r776, %r766;
	add.s32 	%r777, %r1534, %r775;
	sub.s32 	%r1534, %r777, %r748;
$L__BB1_53:
	ld.const.u32 	%r123, [const_p];
	setp.gt.u32 	%p107, %r1534, %r748;
	@%p107 bra 	$L__BB1_66;
	bra.uni 	$L__BB1_67;
$L__BB1_54:
	cvt.u32.u64 	%r778, %rd55;
	setp.gt.u32 	%p109, %r1535, %r778;
	@%p109 bra 	$L__BB1_66;
	setp.lt.u32 	%p110, %r1535, %r778;
	@%p110 bra 	$L__BB1_68;
	cvt.u32.u64 	%r780, %rd53;
	setp.gt.u32 	%p111, %r1536, %r780;
	@%p111 bra 	$L__BB1_66;
	setp.lt.u32 	%p112, %r1536, %r780;
	@%p112 bra 	$L__BB1_68;
	cvt.u32.u64 	%r782, %rd51;
	setp.gt.u32 	%p113, %r1537, %r782;
	@%p113 bra 	$L__BB1_66;
	setp.lt.u32 	%p114, %r1537, %r782;
	@%p114 bra 	$L__BB1_68;
	cvt.u32.u64 	%r784, %rd50;
	setp.gt.u32 	%p115, %r1538, %r784;
	@%p115 bra 	$L__BB1_66;
	setp.lt.u32 	%p116, %r1538, %r784;
	@%p116 bra 	$L__BB1_68;
	cvt.u32.u64 	%r786, %rd52;
	setp.gt.u32 	%p117, %r1539, %r786;
	@%p117 bra 	$L__BB1_66;
	setp.lt.u32 	%p118, %r1539, %r786;
	@%p118 bra 	$L__BB1_68;
	cvt.u32.u64 	%r788, %rd54;
	setp.gt.u32 	%p119, %r1540, %r788;
	@%p119 bra 	$L__BB1_66;
	setp.lt.u32 	%p120, %r1540, %r788;
	setp.lt.u32 	%p121, %r1541, %r123;
	or.pred  	%p122, %p120, %p121;
	@%p122 bra 	$L__BB1_68;
$L__BB1_66:
	cvt.u32.u64 	%r790, %rd50;
	cvt.u32.u64 	%r791, %rd52;
	cvt.u32.u64 	%r792, %rd54;
	cvt.u32.u64 	%r793, %rd55;
	cvt.u32.u64 	%r794, %rd53;
	cvt.u32.u64 	%r795, %rd51;
	setp.lt.u32 	%p123, %r1541, %r123;
	selp.s64 	%rd1169, -1, 0, %p123;
	sub.s32 	%r1541, %r1541, %r123;
	cvt.u64.u32 	%rd1170, %r1540;
	add.s64 	%rd1171, %rd1169, %rd1170;
	setp.lt.u64 	%p124, %rd1171, %rd54;
	selp.s64 	%rd1172, -1, 0, %p124;
	cvt.u32.u64 	%r796, %rd1171;
	sub.s32 	%r1540, %r796, %r792;
	cvt.u64.u32 	%rd1173, %r1539;
	add.s64 	%rd1174, %rd1172, %rd1173;
	setp.lt.u64 	%p125, %rd1174, %rd52;
	selp.s64 	%rd1175, -1, 0, %p125;
	cvt.u32.u64 	%r797, %rd1174;
	sub.s32 	%r1539, %r797, %r791;
	cvt.u64.u32 	%rd1176, %r1538;
	add.s64 	%rd1177, %rd1175, %rd1176;
	setp.lt.u64 	%p126, %rd1177, %rd50;
	selp.s64 	%rd1178, -1, 0, %p126;
	cvt.u32.u64 	%r798, %rd1177;
	sub.s32 	%r1538, %r798, %r790;
	cvt.u64.u32 	%rd1179, %r1537;
	add.s64 	%rd1180, %rd1178, %rd1179;
	setp.lt.u64 	%p127, %rd1180, %rd51;
	selp.s64 	%rd1181, -1, 0, %p127;
	cvt.u32.u64 	%r799, %rd1180;
	sub.s32 	%r1537, %r799, %r795;
	cvt.u64.u32 	%rd1182, %r1536;
	add.s64 	%rd1183, %rd1181, %rd1182;
	setp.lt.u64 	%p128, %rd1183, %rd53;
	selp.s64 	%rd1184, -1, 0, %p128;
	cvt.u32.u64 	%r800, %rd1183;
	sub.s32 	%r1536, %r800, %r794;
	cvt.u64.u32 	%rd1185, %r1535;
	add.s64 	%rd1186, %rd1184, %rd1185;
	setp.lt.u64 	%p129, %rd1186, %rd55;
	selp.s32 	%r801, -1, 0, %p129;
	cvt.u32.u64 	%r802, %rd1186;
	sub.s32 	%r1535, %r802, %r793;
	add.s32 	%r803, %r1534, %r801;
	sub.s32 	%r1534, %r803, %r748;
	bra.uni 	$L__BB1_68;
$L__BB1_67:
	setp.lt.u32 	%p108, %r1534, %r748;
	@%p108 bra 	$L__BB1_68;
	bra.uni 	$L__BB1_54;
$L__BB1_68:
	shl.b32 	%r804, %r1541, 2;
	shr.u32 	%r805, %r1541, 30;
	cvt.u64.u32 	%rd1187, %r805;
	mul.wide.u32 	%rd1188, %r1540, 4;
	or.b64  	%rd1189, %rd1188, %rd1187;
	shr.u64 	%rd1190, %rd1188, 32;
	mul.wide.u32 	%rd1191, %r1539, 4;
	or.b64  	%rd1192, %rd1191, %rd1190;
	shr.u64 	%rd1193, %rd1191, 32;
	mul.wide.u32 	%rd1194, %r1538, 4;
	or.b64  	%rd1195, %rd1194, %rd1193;
	shr.u64 	%rd1196, %rd1194, 32;
	mul.wide.u32 	%rd1197, %r1537, 4;
	add.s64 	%rd1198, %rd1197, %rd1196;
	shr.u64 	%rd1199, %rd1198, 32;
	mul.wide.u32 	%rd1200, %r1536, 4;
	add.s64 	%rd1201, %rd1200, %rd1199;
	shr.u64 	%rd1202, %rd1201, 32;
	mul.wide.u32 	%rd1203, %r1535, 4;
	add.s64 	%rd1204, %rd1203, %rd1202;
	shr.u64 	%rd1205, %rd1204, 32;
	mul.wide.u32 	%rd1206, %r1534, 4;
	add.s64 	%rd1207, %rd1206, %rd1205;
	shr.u64 	%rd1208, %rd1207, 32;
	{ .reg .b32 tmp; mov.b64 {tmp, %r806}, %rd1207; }
	mad.lo.s32 	%r1551, %r806, 977, %r804;
	setp.lt.u32 	%p131, %r1551, %r804;
	selp.u64 	%rd1209, 1, 0, %p131;
	and.b64  	%rd1210, %rd1189, 4294967295;
	add.s64 	%rd1211, %rd1210, %rd1209;
	shr.u64 	%rd1212, %rd1211, 32;
	and.b64  	%rd1213, %rd1192, 4294967295;
	add.s64 	%rd1214, %rd1212, %rd1213;
	shr.u64 	%rd1215, %rd1214, 32;
	and.b64  	%rd1216, %rd1195, 4294967295;
	add.s64 	%rd1217, %rd1215, %rd1216;
	shr.u64 	%rd1218, %rd1217, 32;
	and.b64  	%rd1219, %rd1198, 4294967295;
	add.s64 	%rd1220, %rd1218, %rd1219;
	shr.u64 	%rd1221, %rd1220, 32;
	and.b64  	%rd1222, %rd1201, 4294967295;
	add.s64 	%rd1223, %rd1221, %rd1222;
	shr.u64 	%rd1224, %rd1223, 32;
	and.b64  	%rd1225, %rd1204, 4294967295;
	add.s64 	%rd1226, %rd1224, %rd1225;
	shr.u64 	%rd1227, %rd1226, 32;
	and.b64  	%rd1228, %rd1207, 4294967295;
	add.s64 	%rd1229, %rd1227, %rd1228;
	{ .reg .b32 tmp; mov.b64 {tmp, %r807}, %rd1229; }
	and.b64  	%rd1230, %rd1211, 4294967295;
	add.s64 	%rd3984, %rd1230, %rd1208;
	shr.u64 	%rd1231, %rd3984, 32;
	and.b64  	%rd1232, %rd1214, 4294967295;
	add.s64 	%rd3985, %rd1231, %rd1232;
	shr.u64 	%rd1233, %rd3985, 32;
	and.b64  	%rd1234, %rd1217, 4294967295;
	add.s64 	%rd3986, %rd1233, %rd1234;
	shr.u64 	%rd1235, %rd3986, 32;
	and.b64  	%rd1236, %rd1220, 4294967295;
	add.s64 	%rd3987, %rd1235, %rd1236;
	shr.u64 	%rd1237, %rd3987, 32;
	and.b64  	%rd1238, %rd1223, 4294967295;
	add.s64 	%rd3988, %rd1237, %rd1238;
	shr.u64 	%rd1239, %rd3988, 32;
	and.b64  	%rd1240, %rd1226, 4294967295;
	add.s64 	%rd3989, %rd1239, %rd1240;
	shr.u64 	%rd1241, %rd3989, 32;
	and.b64  	%rd1242, %rd1229, 4294967295;
	add.s64 	%rd3990, %rd1241, %rd1242;
	{ .reg .b32 tmp; mov.b64 {tmp, %r808}, %rd3990; }
	add.s32 	%r141, %r807, %r808;
	setp.eq.s32 	%p132, %r141, 0;
	mov.pred 	%p736, 0;
	@%p132 bra 	$L__BB1_70;
	mad.lo.s32 	%r142, %r141, 977, %r1551;
	setp.lt.u32 	%p133, %r142, %r1551;
	selp.u64 	%rd1243, 1, 0, %p133;
	and.b64  	%rd1244, %rd3984, 4294967295;
	cvt.u64.u32 	%rd1245, %r141;
	add.s64 	%rd1246, %rd1244, %rd1243;
	add.s64 	%rd3984, %rd1246, %rd1245;
	shr.u64 	%rd1247, %rd3984, 32;
	and.b64  	%rd1248, %rd3985, 4294967295;
	add.s64 	%rd3985, %rd1247, %rd1248;
	shr.u64 	%rd1249, %rd3985, 32;
	and.b64  	%rd1250, %rd3986, 4294967295;
	add.s64 	%rd3986, %rd1249, %rd1250;
	shr.u64 	%rd1251, %rd3986, 32;
	and.b64  	%rd1252, %rd3987, 4294967295;
	add.s64 	%rd3987, %rd1251, %rd1252;
	shr.u64 	%rd1253, %rd3987, 32;
	and.b64  	%rd1254, %rd3988, 4294967295;
	add.s64 	%rd3988, %rd1253, %rd1254;
	shr.u64 	%rd1255, %rd3988, 32;
	and.b64  	%rd1256, %rd3989, 4294967295;
	add.s64 	%rd3989, %rd1255, %rd1256;
	shr.u64 	%rd1257, %rd3989, 32;
	and.b64  	%rd1258, %rd3990, 4294967295;
	add.s64 	%rd3990, %rd1257, %rd1258;
	setp.gt.u64 	%p736, %rd3990, 4294967295;
	mov.u32 	%r1551, %r142;
$L__BB1_70:
	cvt.u32.u64 	%r1558, %rd3990;
	cvt.u32.u64 	%r1557, %rd3989;
	cvt.u32.u64 	%r1556, %rd3988;
	cvt.u32.u64 	%r1555, %rd3987;
	cvt.u32.u64 	%r1554, %rd3986;
	cvt.u32.u64 	%r1553, %rd3985;
	cvt.u32.u64 	%r1552, %rd3984;
	setp.lt.u32 	%p134, %r748, %r1558;
	or.pred  	%p135, %p736, %p134;
	@%p135 bra 	$L__BB1_84;
	setp.gt.u32 	%p136, %r748, %r1558;
	@%p136 bra 	$L__BB1_85;
	cvt.u32.u64 	%r809, %rd55;
	setp.lt.u32 	%p137, %r809, %r1557;
	@%p137 bra 	$L__BB1_84;
	setp.gt.u32 	%p138, %r809, %r1557;
	@%p138 bra 	$L__BB1_85;
	cvt.u32.u64 	%r811, %rd53;
	setp.lt.u32 	%p139, %r811, %r1556;
	@%p139 bra 	$L__BB1_84;
	setp.gt.u32 	%p140, %r811, %r1556;
	@%p140 bra 	$L__BB1_85;
	cvt.u32.u64 	%r813, %rd51;
	setp.lt.u32 	%p141, %r813, %r1555;
	@%p141 bra 	$L__BB1_84;
	setp.gt.u32 	%p142, %r813, %r1555;
	@%p142 bra 	$L__BB1_85;
	cvt.u32.u64 	%r815, %rd50;
	setp.lt.u32 	%p143, %r815, %r1554;
	@%p143 bra 	$L__BB1_84;
	setp.gt.u32 	%p144, %r815, %r1554;
	@%p144 bra 	$L__BB1_85;
	cvt.u32.u64 	%r817, %rd52;
	setp.lt.u32 	%p145, %r817, %r1553;
	@%p145 bra 	$L__BB1_84;
	setp.gt.u32 	%p146, %r817, %r1553;
	@%p146 bra 	$L__BB1_85;
	cvt.u32.u64 	%r819, %rd54;
	setp.lt.u32 	%p147, %r819, %r1552;
	@%p147 bra 	$L__BB1_84;
	setp.gt.u32 	%p148, %r819, %r1552;
	setp.lt.u32 	%p149, %r1551, %r123;
	or.pred  	%p150, %p148, %p149;
	@%p150 bra 	$L__BB1_85;
$L__BB1_84:
	cvt.u32.u64 	%r821, %rd50;
	cvt.u32.u64 	%r822, %rd52;
	cvt.u32.u64 	%r823, %rd54;
	cvt.u32.u64 	%r824, %rd55;
	cvt.u32.u64 	%r825, %rd53;
	cvt.u32.u64 	%r826, %rd51;
	setp.lt.u32 	%p151, %r1551, %r123;
	selp.s64 	%rd1260, -1, 0, %p151;
	sub.s32 	%r1551, %r1551, %r123;
	and.b64  	%rd1261, %rd3984, 4294967295;
	add.s64 	%rd1262, %rd1261, %rd1260;
	setp.lt.u64 	%p152, %rd1262, %rd54;
	selp.s64 	%rd1263, -1, 0, %p152;
	cvt.u32.u64 	%r828, %rd1262;
	sub.s32 	%r1552, %r828, %r823;
	and.b64  	%rd1264, %rd3985, 4294967295;
	add.s64 	%rd1265, %rd1264, %rd1263;
	setp.lt.u64 	%p153, %rd1265, %rd52;
	selp.s64 	%rd1266, -1, 0, %p153;
	cvt.u32.u64 	%r829, %rd1265;
	sub.s32 	%r1553, %r829, %r822;
	and.b64  	%rd1267, %rd3986, 4294967295;
	add.s64 	%rd1268, %rd1267, %rd1266;
	setp.lt.u64 	%p154, %rd1268, %rd50;
	selp.s64 	%rd1269, -1, 0, %p154;
	cvt.u32.u64 	%r830, %rd1268;
	sub.s32 	%r1554, %r830, %r821;
	and.b64  	%rd1270, %rd3987, 4294967295;
	add.s64 	%rd1271, %rd1270, %rd1269;
	setp.lt.u64 	%p155, %rd1271, %rd51;
	selp.s64 	%rd1272, -1, 0, %p155;
	cvt.u32.u64 	%r831, %rd1271;
	sub.s32 	%r1555, %r831, %r826;
	and.b64  	%rd1273, %rd3988, 4294967295;
	add.s64 	%rd1274, %rd1273, %rd1272;
	setp.lt.u64 	%p156, %rd1274, %rd53;
	selp.s64 	%rd1275, -1, 0, %p156;
	cvt.u32.u64 	%r832, %rd1274;
	sub.s32 	%r1556, %r832, %r825;
	and.b64  	%rd1276, %rd3989, 4294967295;
	add.s64 	%rd1277, %rd1276, %rd1275;
	setp.lt.u64 	%p157, %rd1277, %rd55;
	selp.s32 	%r833, -1, 0, %p157;
	cvt.u32.u64 	%r834, %rd1277;
	sub.s32 	%r1557, %r834, %r824;
	add.s32 	%r835, %r1558, %r833;
	sub.s32 	%r1558, %r835, %r748;
$L__BB1_85:
	setp.gt.u32 	%p158, %r1558, %r748;
	@%p158 bra 	$L__BB1_98;
	bra.uni 	$L__BB1_99;
$L__BB1_86:
	cvt.u32.u64 	%r836, %rd55;
	setp.gt.u32 	%p160, %r1557, %r836;
	@%p160 bra 	$L__BB1_98;
	setp.lt.u32 	%p161, %r1557, %r836;
	@%p161 bra 	$L__BB1_100;
	cvt.u32.u64 	%r838, %rd53;
	setp.gt.u32 	%p162, %r1556, %r838;
	@%p162 bra 	$L__BB1_98;
	setp.lt.u32 	%p163, %r1556, %r838;
	@%p163 bra 	$L__BB1_100;
	cvt.u32.u64 	%r840, %rd51;
	setp.gt.u32 	%p164, %r1555, %r840;
	@%p164 bra 	$L__BB1_98;
	setp.lt.u32 	%p165, %r1555, %r840;
	@%p165 bra 	$L__BB1_100;
	cvt.u32.u64 	%r842, %rd50;
	setp.gt.u32 	%p166, %r1554, %r842;
	@%p166 bra 	$L__BB1_98;
	setp.lt.u32 	%p167, %r1554, %r842;
	@%p167 bra 	$L__BB1_100;
	cvt.u32.u64 	%r844, %rd52;
	setp.gt.u32 	%p168, %r1553, %r844;
	@%p168 bra 	$L__BB1_98;
	setp.lt.u32 	%p169, %r1553, %r844;
	@%p169 bra 	$L__BB1_100;
	cvt.u32.u64 	%r846, %rd54;
	setp.gt.u32 	%p170, %r1552, %r846;
	@%p170 bra 	$L__BB1_98;
	setp.lt.u32 	%p171, %r1552, %r846;
	setp.lt.u32 	%p172, %r1551, %r123;
	or.pred  	%p173, %p171, %p172;
	@%p173 bra 	$L__BB1_100;
$L__BB1_98:
	cvt.u32.u64 	%r848, %rd50;
	cvt.u32.u64 	%r849, %rd52;
	cvt.u32.u64 	%r850, %rd54;
	cvt.u32.u64 	%r851, %rd55;
	cvt.u32.u64 	%r852, %rd53;
	cvt.u32.u64 	%r853, %rd51;
	setp.lt.u32 	%p174, %r1551, %r123;
	selp.s64 	%rd1278, -1, 0, %p174;
	sub.s32 	%r1551, %r1551, %r123;
	cvt.u64.u32 	%rd1279, %r1552;
	add.s64 	%rd1280, %rd1278, %rd1279;
	setp.lt.u64 	%p175, %rd1280, %rd54;
	selp.s64 	%rd1281, -1, 0, %p175;
	cvt.u32.u64 	%r854, %rd1280;
	sub.s32 	%r1552, %r854, %r850;
	cvt.u64.u32 	%rd1282, %r1553;
	add.s64 	%rd1283, %rd1281, %rd1282;
	setp.lt.u64 	%p176, %rd1283, %rd52;
	selp.s64 	%rd1284, -1, 0, %p176;
	cvt.u32.u64 	%r855, %rd1283;
	sub.s32 	%r1553, %r855, %r849;
	cvt.u64.u32 	%rd1285, %r1554;
	add.s64 	%rd1286, %rd1284, %rd1285;
	setp.lt.u64 	%p177, %rd1286, %rd50;
	selp.s64 	%rd1287, -1, 0, %p177;
	cvt.u32.u64 	%r856, %rd1286;
	sub.s32 	%r1554, %r856, %r848;
	cvt.u64.u32 	%rd1288, %r1555;
	add.s64 	%rd1289, %rd1287, %rd1288;
	setp.lt.u64 	%p178, %rd1289, %rd51;
	selp.s64 	%rd1290, -1, 0, %p178;
	cvt.u32.u64 	%r857, %rd1289;
	sub.s32 	%r1555, %r857, %r853;
	cvt.u64.u32 	%rd1291, %r1556;
	add.s64 	%rd1292, %rd1290, %rd1291;
	setp.lt.u64 	%p179, %rd1292, %rd53;
	selp.s64 	%rd1293, -1, 0, %p179;
	cvt.u32.u64 	%r858, %rd1292;
	sub.s32 	%r1556, %r858, %r852;
	cvt.u64.u32 	%rd1294, %r1557;
	add.s64 	%rd1295, %rd1293, %rd1294;
	setp.lt.u64 	%p180, %rd1295, %rd55;
	selp.s32 	%r859, -1, 0, %p180;
	cvt.u32.u64 	%r860, %rd1295;
	sub.s32 	%r1557, %r860, %r851;
	add.s32 	%r861, %r1558, %r859;
	sub.s32 	%r1558, %r861, %r748;
	bra.uni 	$L__BB1_100;
$L__BB1_99:
	setp.lt.u32 	%p159, %r1558, %r748;
	@%p159 bra 	$L__BB1_100;
	bra.uni 	$L__BB1_86;
$L__BB1_100:
	mul.wide.u32 	%rd1296, %r1524, %r1524;
	cvt.u32.u64 	%r862, %rd1296;
	shr.u64 	%rd1297, %rd1296, 32;
	mul.wide.u32 	%rd1298, %r1523, %r1524;
	add.s64 	%rd1299, %rd1297, %rd1298;
	shr.u64 	%rd1300, %rd1299, 32;
	mul.wide.u32 	%rd1301, %r1522, %r1524;
	add.s64 	%rd1302, %rd1300, %rd1301;
	shr.u64 	%rd1303, %rd1302, 32;
	mul.wide.u32 	%rd1304, %r1521, %r1524;
	add.s64 	%rd1305, %rd1303, %rd1304;
	shr.u64 	%rd1306, %rd1305, 32;
	mul.wide.u32 	%rd1307, %r1520, %r1524;
	add.s64 	%rd1308, %rd1306, %rd1307;
	shr.u64 	%rd1309, %rd1308, 32;
	mul.wide.u32 	%rd1310, %r1519, %r1524;
	add.s64 	%rd1311, %rd1309, %rd1310;
	shr.u64 	%rd1312, %rd1311, 32;
	mul.wide.u32 	%rd1313, %r1518, %r1524;
	add.s64 	%rd1314, %rd1312, %rd1313;
	shr.u64 	%rd1315, %rd1314, 32;
	mul.wide.u32 	%rd1316, %r1517, %r1524;
	add.s64 	%rd1317, %rd1315, %rd1316;
	shr.u64 	%rd1318, %rd1317, 32;
	and.b64  	%rd1319, %rd1299, 4294967295;
	add.s64 	%rd1320, %rd1298, %rd1319;
	shr.u64 	%rd1321, %rd1320, 32;
	and.b64  	%rd1322, %rd1302, 4294967295;
	mul.wide.u32 	%rd1323, %r1523, %r1523;
	add.s64 	%rd1324, %rd1321, %rd1322;
	add.s64 	%rd1325, %rd1324, %rd1323;
	shr.u64 	%rd1326, %rd1325, 32;
	and.b64  	%rd1327, %rd1305, 4294967295;
	mul.wide.u32 	%rd1328, %r1522, %r1523;
	add.s64 	%rd1329, %rd1326, %rd1327;
	add.s64 	%rd1330, %rd1329, %rd1328;
	shr.u64 	%rd1331, %rd1330, 32;
	and.b64  	%rd1332, %rd1308, 4294967295;
	mul.wide.u32 	%rd1333, %r1521, %r1523;
	add.s64 	%rd1334, %rd1331, %rd1332;
	add.s64 	%rd1335, %rd1334, %rd1333;
	shr.u64 	%rd1336, %rd1335, 32;
	and.b64  	%rd1337, %rd1311, 4294967295;
	mul.wide.u32 	%rd1338, %r1520, %r1523;
	add.s64 	%rd1339, %rd1336, %rd1337;
	add.s64 	%rd1340, %rd1339, %rd1338;
	shr.u64 	%rd1341, %rd1340, 32;
	and.b64  	%rd1342, %rd1314, 4294967295;
	mul.wide.u32 	%rd1343, %r1519, %r1523;
	add.s64 	%rd1344, %rd1341, %rd1342;
	add.s64 	%rd1345, %rd1344, %rd1343;
	shr.u64 	%rd1346, %rd1345, 32;
	and.b64  	%rd1347, %rd1317, 4294967295;
	mul.wide.u32 	%rd1348, %r1518, %r1523;
	add.s64 	%rd1349, %rd1346, %rd1347;
	add.s64 	%rd1350, %rd1349, %rd1348;
	shr.u64 	%rd1351, %rd1350, 32;
	mul.wide.u32 	%rd1352, %r1517, %r1523;
	add.s64 	%rd1353, %rd1351, %rd1318;
	add.s64 	%rd1354, %rd1353, %rd1352;
	shr.u64 	%rd1355, %rd1354, 32;
	and.b64  	%rd1356, %rd1325, 4294967295;
	add.s64 	%rd1357, %rd1301, %rd1356;
	shr.u64 	%rd1358, %rd1357, 32;
	and.b64  	%rd1359, %rd1330, 4294967295;
	add.s64 	%rd1360, %rd1358, %rd1359;
	add.s64 	%rd1361, %rd1360, %rd1328;
	shr.u64 	%rd1362, %rd1361, 32;
	and.b64  	%rd1363, %rd1335, 4294967295;
	mul.wide.u32 	%rd1364, %r1522, %r1522;
	add.s64 	%rd1365, %rd1362, %rd1363;
	add.s64 	%rd1366, %rd1365, %rd1364;
	shr.u64 	%rd1367, %rd1366, 32;
	and.b64  	%rd1368, %rd1340, 4294967295;
	mul.wide.u32 	%rd1369, %r1521, %r1522;
	add.s64 	%rd1370, %rd1367, %rd1368;
	add.s64 	%rd1371, %rd1370, %rd1369;
	shr.u64 	%rd1372, %rd1371, 32;
	and.b64  	%rd1373, %rd1345, 4294967295;
	mul.wide.u32 	%rd1374, %r1520, %r1522;
	add.s64 	%rd1375, %rd1372, %rd1373;
	add.s64 	%rd1376, %rd1375, %rd1374;
	shr.u64 	%rd1377, %rd1376, 32;
	and.b64  	%rd1378, %rd1350, 4294967295;
	mul.wide.u32 	%rd1379, %r1519, %r1522;
	add.s64 	%rd1380, %rd1377, %rd1378;
	add.s64 	%rd1381, %rd1380, %rd1379;
	shr.u64 	%rd1382, %rd1381, 32;
	and.b64  	%rd1383, %rd1354, 4294967295;
	mul.wide.u32 	%rd1384, %r1518, %r1522;
	add.s64 	%rd1385, %rd1382, %rd1383;
	add.s64 	%rd1386, %rd1385, %rd1384;
	shr.u64 	%rd1387, %rd1386, 32;
	mul.wide.u32 	%rd1388, %r1517, %r1522;
	add.s64 	%rd1389, %rd1387, %rd1355;
	add.s64 	%rd1390, %rd1389, %rd1388;
	shr.u64 	%rd1391, %rd1390, 32;
	and.b64  	%rd1392, %rd1361, 4294967295;
	add.s64 	%rd1393, %rd1304, %rd1392;
	shr.u64 	%rd1394, %rd1393, 32;
	and.b64  	%rd1395, %rd1366, 4294967295;
	add.s64 	%rd1396, %rd1394, %rd1395;
	add.s64 	%rd1397, %rd1396, %rd1333;
	shr.u64 	%rd1398, %rd1397, 32;
	and.b64  	%rd1399, %rd1371, 4294967295;
	add.s64 	%rd1400, %rd1398, %rd1399;
	add.s64 	%rd1401, %rd1400, %rd1369;
	shr.u64 	%rd1402, %rd1401, 32;
	and.b64  	%rd1403, %rd1376, 4294967295;
	mul.wide.u32 	%rd1404, %r1521, %r1521;
	add.s64 	%rd1405, %rd1402, %rd1403;
	add.s64 	%rd1406, %rd1405, %rd1404;
	shr.u64 	%rd1407, %rd1406, 32;
	and.b64  	%rd1408, %rd1381, 4294967295;
	mul.wide.u32 	%rd1409, %r1520, %r1521;
	add.s64 	%rd1410, %rd1407, %rd1408;
	add.s64 	%rd1411, %rd1410, %rd1409;
	shr.u64 	%rd1412, %rd1411, 32;
	and.b64  	%rd1413, %rd1386, 4294967295;
	mul.wide.u32 	%rd1414, %r1519, %r1521;
	add.s64 	%rd1415, %rd1412, %rd1413;
	add.s64 	%rd1416, %rd1415, %rd1414;
	shr.u64 	%rd1417, %rd1416, 32;
	and.b64  	%rd1418, %rd1390, 4294967295;
	mul.wide.u32 	%rd1419, %r1518, %r1521;
	add.s64 	%rd1420, %rd1417, %rd1418;
	add.s64 	%rd1421, %rd1420, %rd1419;
	shr.u64 	%rd1422, %rd1421, 32;
	mul.wide.u32 	%rd1423, %r1517, %r1521;
	add.s64 	%rd1424, %rd1422, %rd1391;
	add.s64 	%rd1425, %rd1424, %rd1423;
	shr.u64 	%rd1426, %rd1425, 32;
	and.b64  	%rd1427, %rd1397, 4294967295;
	add.s64 	%rd1428, %rd1307, %rd1427;
	shr.u64 	%rd1429, %rd1428, 32;
	and.b64  	%rd1430, %rd1401, 4294967295;
	add.s64 	%rd1431, %rd1429, %rd1430;
	add.s64 	%rd1432, %rd1431, %rd1338;
	shr.u64 	%rd1433, %rd1432, 32;
	and.b64  	%rd1434, %rd1406, 4294967295;
	add.s64 	%rd1435, %rd1433, %rd1434;
	add.s64 	%rd1436, %rd1435, %rd1374;
	shr.u64 	%rd1437, %rd1436, 32;
	and.b64  	%rd1438, %rd1411, 4294967295;
	add.s64 	%rd1439, %rd1437, %rd1438;
	add.s64 	%rd1440, %rd1439, %rd1409;
	shr.u64 	%rd1441, %rd1440, 32;
	and.b64  	%rd1442, %rd1416, 4294967295;
	mul.wide.u32 	%rd1443, %r1520, %r1520;
	add.s64 	%rd1444, %rd1441, %rd1442;
	add.s64 	%rd1445, %rd1444, %rd1443;
	shr.u64 	%rd1446, %rd1445, 32;
	and.b64  	%rd1447, %rd1421, 4294967295;
	mul.wide.u32 	%rd1448, %r1519, %r1520;
	add.s64 	%rd1449, %rd1446, %rd1447;
	add.s64 	%rd1450, %rd1449, %rd1448;
	shr.u64 	%rd1451, %rd1450, 32;
	and.b64  	%rd1452, %rd1425, 4294967295;
	mul.wide.u32 	%rd1453, %r1518, %r1520;
	add.s64 	%rd1454, %rd1451, %rd1452;
	add.s64 	%rd1455, %rd1454, %rd1453;
	shr.u64 	%rd1456, %rd1455, 32;
	mul.wide.u32 	%rd1457, %r1517, %r1520;
	add.s64 	%rd1458, %rd1456, %rd1426;
	add.s64 	%rd1459, %rd1458, %rd1457;
	shr.u64 	%rd1460, %rd1459, 32;
	and.b64  	%rd1461, %rd1432, 4294967295;
	add.s64 	%rd1462, %rd1310, %rd1461;
	shr.u64 	%rd1463, %rd1462, 32;
	and.b64  	%rd1464, %rd1436, 4294967295;
	add.s64 	%rd1465, %rd1463, %rd1464;
	add.s64 	%rd1466, %rd1465, %rd1343;
	shr.u64 	%rd1467, %rd1466, 32;
	and.b64  	%rd1468, %rd1440, 4294967295;
	add.s64 	%rd1469, %rd1467, %rd1468;
	add.s64 	%rd1470, %rd1469, %rd1379;
	shr.u64 	%rd1471, %rd1470, 32;
	and.b64  	%rd1472, %rd1445, 4294967295;
	add.s64 	%rd1473, %rd1471, %rd1472;
	add.s64 	%rd1474, %rd1473, %rd1414;
	shr.u64 	%rd1475, %rd1474, 32;
	and.b64  	%rd1476, %rd1450, 4294967295;
	add.s64 	%rd1477, %rd1475, %rd1476;
	add.s64 	%rd1478, %rd1477, %rd1448;
	shr.u64 	%rd1479, %rd1478, 32;
	and.b64  	%rd1480, %rd1455, 4294967295;
	mul.wide.u32 	%rd1481, %r1519, %r1519;
	add.s64 	%rd1482, %rd1479, %rd1480;
	add.s64 	%rd1483, %rd1482, %rd1481;
	shr.u64 	%rd1484, %rd1483, 32;
	and.b64  	%rd1485, %rd1459, 4294967295;
	mul.wide.u32 	%rd1486, %r1518, %r1519;
	add.s64 	%rd1487, %rd1484, %rd1485;
	add.s64 	%rd1488, %rd1487, %rd1486;
	shr.u64 	%rd1489, %rd1488, 32;
	mul.wide.u32 	%rd1490, %r1517, %r1519;
	add.s64 	%rd1491, %rd1489, %rd1460;
	add.s64 	%rd1492, %rd1491, %rd1490;
	shr.u64 	%rd1493, %rd1492, 32;
	and.b64  	%rd1494, %rd1466, 4294967295;
	add.s64 	%rd1495, %rd1313, %rd1494;
	shr.u64 	%rd1496, %rd1495, 32;
	and.b64  	%rd1497, %rd1470, 4294967295;
	add.s64 	%rd1498, %rd1496, %rd1497;
	add.s64 	%rd1499, %rd1498, %rd1348;
	shr.u64 	%rd1500, %rd1499, 32;
	and.b64  	%rd1501, %rd1474, 4294967295;
	add.s64 	%rd1502, %rd1500, %rd1501;
	add.s64 	%rd1503, %rd1502, %rd1384;
	shr.u64 	%rd1504, %rd1503, 32;
	and.b64  	%rd1505, %rd1478, 4294967295;
	add.s64 	%rd1506, %rd1504, %rd1505;
	add.s64 	%rd1507, %rd1506, %rd1419;
	shr.u64 	%rd1508, %rd1507, 32;
	and.b64  	%rd1509, %rd1483, 4294967295;
	add.s64 	%rd1510, %rd1508, %rd1509;
	add.s64 	%rd1511, %rd1510, %rd1453;
	shr.u64 	%rd1512, %rd1511, 32;
	and.b64  	%rd1513, %rd1488, 4294967295;
	add.s64 	%rd1514, %rd1512, %rd1513;
	add.s64 	%rd1515, %rd1514, %rd1486;
	shr.u64 	%rd1516, %rd1515, 32;
	and.b64  	%rd1517, %rd1492, 4294967295;
	mul.wide.u32 	%rd1518, %r1518, %r1518;
	add.s64 	%rd1519, %rd1516, %rd1517;
	add.s64 	%rd1520, %rd1519, %rd1518;
	shr.u64 	%rd1521, %rd1520, 32;
	mul.wide.u32 	%rd1522, %r1517, %r1518;
	add.s64 	%rd1523, %rd1521, %rd1493;
	add.s64 	%rd1524, %rd1523, %rd1522;
	shr.u64 	%rd1525, %rd1524, 32;
	and.b64  	%rd1526, %rd1499, 4294967295;
	add.s64 	%rd1527, %rd1316, %rd1526;
	shr.u64 	%rd1528, %rd1527, 32;
	and.b64  	%rd1529, %rd1503, 4294967295;
	add.s64 	%rd1530, %rd1528, %rd1529;
	add.s64 	%rd1531, %rd1530, %rd1352;
	shr.u64 	%rd1532, %rd1531, 32;
	and.b64  	%rd1533, %rd1507, 4294967295;
	add.s64 	%rd1534, %rd1532, %rd1533;
	add.s64 	%rd1535, %rd1534, %rd1388;
	shr.u64 	%rd1536, %rd1535, 32;
	and.b64  	%rd1537, %rd1511, 4294967295;
	add.s64 	%rd1538, %rd1536, %rd1537;
	add.s64 	%rd1539, %rd1538, %rd1423;
	shr.u64 	%rd1540, %rd1539, 32;
	and.b64  	%rd1541, %rd1515, 4294967295;
	add.s64 	%rd1542, %rd1540, %rd1541;
	add.s64 	%rd1543, %rd1542, %rd1457;
	shr.u64 	%rd1544, %rd1543, 32;
	and.b64  	%rd1545, %rd1520, 4294967295;
	add.s64 	%rd1546, %rd1544, %rd1545;
	add.s64 	%rd1547, %rd1546, %rd1490;
	shr.u64 	%rd1548, %rd1547, 32;
	and.b64  	%rd1549, %rd1524, 4294967295;
	add.s64 	%rd1550, %rd1548, %rd1549;
	add.s64 	%rd1551, %rd1550, %rd1522;
	shr.u64 	%rd1552, %rd1551, 32;
	mul.wide.u32 	%rd1553, %r1517, %r1517;
	add.s64 	%rd1554, %rd1552, %rd1525;
	add.s64 	%rd1555, %rd1554, %rd1553;
	shr.u64 	%rd1556, %rd1555, 32;
	{ .reg .b32 tmp; mov.b64 {tmp, %r863}, %rd1555; }
	and.b64  	%rd1557, %rd1531, 4294967295;
	mul.lo.s64 	%rd1558, %rd1557, 977;
	cvt.u32.u64 	%r864, %rd1558;
	shr.u64 	%rd1559, %rd1558, 32;
	and.b64  	%rd1560, %rd1535, 4294967295;
	mad.lo.s64 	%rd1561, %rd1560, 977, %rd1559;
	shr.u64 	%rd1562, %rd1561, 32;
	and.b64  	%rd1563, %rd1539, 4294967295;
	mad.lo.s64 	%rd1564, %rd1563, 977, %rd1562;
	shr.u64 	%rd1565, %rd1564, 32;
	and.b64  	%rd1566, %rd1543, 4294967295;
	mad.lo.s64 	%rd1567, %rd1566, 977, %rd1565;
	shr.u64 	%rd1568, %rd1567, 32;
	and.b64  	%rd1569, %rd1547, 4294967295;
	mad.lo.s64 	%rd1570, %rd1569, 977, %rd1568;
	shr.u64 	%rd1571, %rd1570, 32;
	and.b64  	%rd1572, %rd1551, 4294967295;
	mad.lo.s64 	%rd1573, %rd1572, 977, %rd1571;
	shr.u64 	%rd1574, %rd1573, 32;
	and.b64  	%rd1575, %rd1555, 4294967295;
	mad.lo.s64 	%rd1576, %rd1575, 977, %rd1574;
	shr.u64 	%rd1577, %rd1576, 32;
	mad.lo.s64 	%rd1578, %rd1556, 977, %rd1577;
	{ .reg .b32 tmp; mov.b64 {tmp, %r865}, %rd1578; }
	add.s32 	%r1568, %r862, %r864;
	setp.lt.u32 	%p182, %r1568, %r862;
	selp.u64 	%rd1579, 1, 0, %p182;
	and.b64  	%rd1580, %rd1320, 4294967295;
	and.b64  	%rd1581, %rd1561, 4294967295;
	add.s64 	%rd1582, %rd1580, %rd1579;
	add.s64 	%rd1583, %rd1582, %rd1581;
	shr.u64 	%rd1584, %rd1583, 32;
	and.b64  	%rd1585, %rd1357, 4294967295;
	and.b64  	%rd1586, %rd1564, 4294967295;
	add.s64 	%rd1587, %rd1584, %rd1585;
	add.s64 	%rd1588, %rd1587, %rd1586;
	shr.u64 	%rd1589, %rd1588, 32;
	and.b64  	%rd1590, %rd1393, 4294967295;
	and.b64  	%rd1591, %rd1567, 4294967295;
	add.s64 	%rd1592, %rd1589, %rd1590;
	add.s64 	%rd1593, %rd1592, %rd1591;
	shr.u64 	%rd1594, %rd1593, 32;
	and.b64  	%rd1595, %rd1428, 4294967295;
	and.b64  	%rd1596, %rd1570, 4294967295;
	add.s64 	%rd1597, %rd1594, %rd1595;
	add.s64 	%rd1598, %rd1597, %rd1596;
	shr.u64 	%rd1599, %rd1598, 32;
	and.b64  	%rd1600, %rd1462, 4294967295;
	and.b64  	%rd1601, %rd1573, 4294967295;
	add.s64 	%rd1602, %rd1599, %rd1600;
	add.s64 	%rd1603, %rd1602, %rd1601;
	shr.u64 	%rd1604, %rd1603, 32;
	and.b64  	%rd1605, %rd1495, 4294967295;
	and.b64  	%rd1606, %rd1576, 4294967295;
	add.s64 	%rd1607, %rd1604, %rd1605;
	add.s64 	%rd1608, %rd1607, %rd1606;
	shr.u64 	%rd1609, %rd1608, 32;
	and.b64  	%rd1610, %rd1527, 4294967295;
	and.b64  	%rd1611, %rd1578, 4294967295;
	add.s64 	%rd1612, %rd1609, %rd1610;
	add.s64 	%rd1613, %rd1612, %rd1611;
	{ .reg .b32 tmp; mov.b64 {tmp, %r866}, %rd1613; }
	add.s32 	%r867, %r866, %r865;
	and.b64  	%rd1614, %rd1583, 4294967295;
	add.s64 	%rd3991, %rd1614, %rd1557;
	shr.u64 	%rd1615, %rd3991, 32;
	and.b64  	%rd1616, %rd1588, 4294967295;
	add.s64 	%rd1617, %rd1615, %rd1616;
	add.s64 	%rd3992, %rd1617, %rd1560;
	shr.u64 	%rd1618, %rd3992, 32;
	and.b64  	%rd1619, %rd1593, 4294967295;
	add.s64 	%rd1620, %rd1618, %rd1619;
	add.s64 	%rd3993, %rd1620, %rd1563;
	shr.u64 	%rd1621, %rd3993, 32;
	and.b64  	%rd1622, %rd1598, 4294967295;
	add.s64 	%rd1623, %rd1621, %rd1622;
	add.s64 	%rd3994, %rd1623, %rd1566;
	shr.u64 	%rd1624, %rd3994, 32;
	and.b64  	%rd1625, %rd1603, 4294967295;
	add.s64 	%rd1626, %rd1624, %rd1625;
	add.s64 	%rd3995, %rd1626, %rd1569;
	shr.u64 	%rd1627, %rd3995, 32;
	and.b64  	%rd1628, %rd1608, 4294967295;
	add.s64 	%rd1629, %rd1627, %rd1628;
	add.s64 	%rd3996, %rd1629, %rd1572;
	shr.u64 	%rd1630, %rd3996, 32;
	and.b64  	%rd1631, %rd1613, 4294967295;
	add.s64 	%rd1632, %rd1630, %rd1631;
	add.s64 	%rd3997, %rd1632, %rd1575;
	{ .reg .b32 tmp; mov.b64 {tmp, %r868}, %rd3997; }
	add.s32 	%r869, %r867, %r868;
	add.s32 	%r185, %r869, %r863;
	setp.eq.s32 	%p183, %r185, 0;
	mov.pred 	%p737, 0;
	@%p183 bra 	$L__BB1_102;
	cvt.u64.u32 	%rd1633, %r185;
	mul.wide.u32 	%rd1634, %r185, 977;
	cvt.u32.u64 	%r870, %rd1634;
	shr.u64 	%rd1635, %rd1634, 32;
	add.s64 	%rd1636, %rd1635, %rd1633;
	shr.u64 	%rd1637, %rd1636, 32;
	add.s32 	%r186, %r1568, %r870;
	setp.lt.u32 	%p184, %r186, %r1568;
	selp.u64 	%rd1638, 1, 0, %p184;
	and.b64  	%rd1639, %rd3991, 4294967295;
	and.b64  	%rd1640, %rd1636, 4294967295;
	add.s64 	%rd1641, %rd1639, %rd1638;
	add.s64 	%rd3991, %rd1641, %rd1640;
	shr.u64 	%rd1642, %rd3991, 32;
	and.b64  	%rd1643, %rd3992, 4294967295;
	add.s64 	%rd1644, %rd1642, %rd1643;
	add.s64 	%rd3992, %rd1644, %rd1637;
	shr.u64 	%rd1645, %rd3992, 32;
	and.b64  	%rd1646, %rd3993, 4294967295;
	add.s64 	%rd3993, %rd1645, %rd1646;
	shr.u64 	%rd1647, %rd3993, 32;
	and.b64  	%rd1648, %rd3994, 4294967295;
	add.s64 	%rd3994, %rd1647, %rd1648;
	shr.u64 	%rd1649, %rd3994, 32;
	and.b64  	%rd1650, %rd3995, 4294967295;
	add.s64 	%rd3995, %rd1649, %rd1650;
	shr.u64 	%rd1651, %rd3995, 32;
	and.b64  	%rd1652, %rd3996, 4294967295;
	add.s64 	%rd3996, %rd1651, %rd1652;
	shr.u64 	%rd1653, %rd3996, 32;
	and.b64  	%rd1654, %rd3997, 4294967295;
	add.s64 	%rd3997, %rd1653, %rd1654;
	setp.gt.u64 	%p737, %rd3997, 4294967295;
	mov.u32 	%r1568, %r186;
$L__BB1_102:
	ld.const.u32 	%rd98, [const_p+12];
	ld.const.u32 	%rd99, [const_p+16];
	ld.const.u32 	%rd100, [const_p+8];
	ld.const.u32 	%rd101, [const_p+20];
	ld.const.u32 	%rd102, [const_p+4];
	ld.const.u32 	%rd103, [const_p+24];
	cvt.u32.u64 	%r1575, %rd3997;
	cvt.u32.u64 	%r1574, %rd3996;
	cvt.u32.u64 	%r1573, %rd3995;
	cvt.u32.u64 	%r1572, %rd3994;
	cvt.u32.u64 	%r1571, %rd3993;
	cvt.u32.u64 	%r1570, %rd3992;
	cvt.u32.u64 	%r1569, %rd3991;
	ld.const.u32 	%r871, [const_p+28];
	setp.lt.u32 	%p185, %r871, %r1575;
	or.pred  	%p186, %p737, %p185;
	@%p186 bra 	$L__BB1_116;
	setp.gt.u32 	%p187, %r871, %r1575;
	@%p187 bra 	$L__BB1_117;
	cvt.u32.u64 	%r872, %rd103;
	setp.lt.u32 	%p188, %r872, %r1574;
	@%p188 bra 	$L__BB1_116;
	setp.gt.u32 	%p189, %r872, %r1574;
	@%p189 bra 	$L__BB1_117;
	cvt.u32.u64 	%r874, %rd101;
	setp.lt.u32 	%p190, %r874, %r1573;
	@%p190 bra 	$L__BB1_116;
	setp.gt.u32 	%p191, %r874, %r1573;
	@%p191 bra 	$L__BB1_117;
	cvt.u32.u64 	%r876, %rd99;
	setp.lt.u32 	%p192, %r876, %r1572;
	@%p192 bra 	$L__BB1_116;
	setp.gt.u32 	%p193, %r876, %r1572;
	@%p193 bra 	$L__BB1_117;
	cvt.u32.u64 	%r878, %rd98;
	setp.lt.u32 	%p194, %r878, %r1571;
	@%p194 bra 	$L__BB1_116;
	setp.gt.u32 	%p195, %r878, %r1571;
	@%p195 bra 	$L__BB1_117;
	cvt.u32.u64 	%r880, %rd100;
	setp.lt.u32 	%p196, %r880, %r1570;
	@%p196 bra 	$L__BB1_116;
	setp.gt.u32 	%p197, %r880, %r1570;
	@%p197 bra 	$L__BB1_117;
	cvt.u32.u64 	%r882, %rd102;
	setp.lt.u32 	%p198, %r882, %r1569;
	@%p198 bra 	$L__BB1_116;
	setp.gt.u32 	%p199, %r882, %r1569;
	ld.const.u32 	%r884, [const_p];
	setp.lt.u32 	%p200, %r1568, %r884;
	or.pred  	%p201, %p199, %p200;
	@%p201 bra 	$L__BB1_117;
$L__BB1_116:
	cvt.u32.u64 	%r886, %rd98;
	cvt.u32.u64 	%r887, %rd100;
	cvt.u32.u64 	%r888, %rd102;
	cvt.u32.u64 	%r889, %rd103;
	cvt.u32.u64 	%r890, %rd101;
	cvt.u32.u64 	%r891, %rd99;
	ld.const.u32 	%r892, [const_p];
	setp.lt.u32 	%p202, %r1568, %r892;
	selp.s64 	%rd1656, -1, 0, %p202;
	sub.s32 	%r1568, %r1568, %r892;
	and.b64  	%rd1657, %rd3991, 4294967295;
	add.s64 	%rd1658, %rd1657, %rd1656;
	setp.lt.u64 	%p203, %rd1658, %rd102;
	selp.s64 	%rd1659, -1, 0, %p203;
	cvt.u32.u64 	%r893, %rd1658;
	sub.s32 	%r1569, %r893, %r888;
	and.b64  	%rd1660, %rd3992, 4294967295;
	add.s64 	%rd1661, %rd1660, %rd1659;
	setp.lt.u64 	%p204, %rd1661, %rd100;
	selp.s64 	%rd1662, -1, 0, %p204;
	cvt.u32.u64 	%r894, %rd1661;
	sub.s32 	%r1570, %r894, %r887;
	and.b64  	%rd1663, %rd3993, 4294967295;
	add.s64 	%rd1664, %rd1663, %rd1662;
	setp.lt.u64 	%p205, %rd1664, %rd98;
	selp.s64 	%rd1665, -1, 0, %p205;
	cvt.u32.u64 	%r895, %rd1664;
	sub.s32 	%r1571, %r895, %r886;
	and.b64  	%rd1666, %rd3994, 4294967295;
	add.s64 	%rd1667, %rd1666, %rd1665;
	setp.lt.u64 	%p206, %rd1667, %rd99;
	selp.s64 	%rd1668, -1, 0, %p206;
	cvt.u32.u64 	%r896, %rd1667;
	sub.s32 	%r1572, %r896, %r891;
	and.b64  	%rd1669, %rd3995, 4294967295;
	add.s64 	%rd1670, %rd1669, %rd1668;
	setp.lt.u64 	%p207, %rd1670, %rd101;
	selp.s64 	%rd1671, -1, 0, %p207;
	cvt.u32.u64 	%r897, %rd1670;
	sub.s32 	%r1573, %r897, %r890;
	and.b64  	%rd1672, %rd3996, 4294967295;
	add.s64 	%rd1673, %rd1672, %rd1671;
	setp.lt.u64 	%p208, %rd1673, %rd103;
	selp.s32 	%r898, -1, 0, %p208;
	cvt.u32.u64 	%r899, %rd1673;
	sub.s32 	%r1574, %r899, %r889;
	add.s32 	%r900, %r1575, %r898;
	sub.s32 	%r1575, %r900, %r871;
$L__BB1_117:
	ld.const.u32 	%r212, [const_p];
	setp.gt.u32 	%p209, %r1575, %r871;
	@%p209 bra 	$L__BB1_130;
	bra.uni 	$L__BB1_131;
$L__BB1_118:
	cvt.u32.u64 	%r901, %rd103;
	setp.gt.u32 	%p211, %r1574, %r901;
	@%p211 bra 	$L__BB1_130;
	setp.lt.u32 	%p212, %r1574, %r901;
	@%p212 bra 	$L__BB1_132;
	cvt.u32.u64 	%r903, %rd101;
	setp.gt.u32 	%p213, %r1573, %r903;
	@%p213 bra 	$L__BB1_130;
	setp.lt.u32 	%p214, %r1573, %r903;
	@%p214 bra 	$L__BB1_132;
	cvt.u32.u64 	%r905, %rd99;
	setp.gt.u32 	%p215, %r1572, %r905;
	@%p215 bra 	$L__BB1_130;
	setp.lt.u32 	%p216, %r1572, %r905;
	@%p216 bra 	$L__BB1_132;
	cvt.u32.u64 	%r907, %rd98;
	setp.gt.u32 	%p217, %r1571, %r907;
	@%p217 bra 	$L__BB1_130;
	setp.lt.u32 	%p218, %r1571, %r907;
	@%p218 bra 	$L__BB1_132;
	cvt.u32.u64 	%r909, %rd100;
	setp.gt.u32 	%p219, %r1570, %r909;
	@%p219 bra 	$L__BB1_130;
	setp.lt.u32 	%p220, %r1570, %r909;
	@%p220 bra 	$L__BB1_132;
	cvt.u32.u64 	%r911, %rd102;
	setp.gt.u32 	%p221, %r1569, %r911;
	@%p221 bra 	$L__BB1_130;
	setp.lt.u32 	%p222, %r1569, %r911;
	setp.lt.u32 	%p223, %r1568, %r212;
	or.pred  	%p224, %p222, %p223;
	@%p224 bra 	$L__BB1_132;
$L__BB1_130:
	cvt.u32.u64 	%r913, %rd98;
	cvt.u32.u64 	%r914, %rd100;
	cvt.u32.u64 	%r915, %rd102;
	cvt.u32.u64 	%r916, %rd103;
	cvt.u32.u64 	%r917, %rd101;
	cvt.u32.u64 	%r918, %rd99;
	setp.lt.u32 	%p225, %r1568, %r212;
	selp.s64 	%rd1674, -1, 0, %p225;
	sub.s32 	%r1568, %r1568, %r212;
	cvt.u64.u32 	%rd1675, %r1569;
	add.s64 	%rd1676, %rd1674, %rd1675;
	setp.lt.u64 	%p226, %rd1676, %rd102;
	selp.s64 	%rd1677, -1, 0, %p226;
	cvt.u32.u64 	%r919, %rd1676;
	sub.s32 	%r1569, %r919, %r915;
	cvt.u64.u32 	%rd1678, %r1570;
	add.s64 	%rd1679, %rd1677, %rd1678;
	setp.lt.u64 	%p227, %rd1679, %rd100;
	selp.s64 	%rd1680, -1, 0, %p227;
	cvt.u32.u64 	%r920, %rd1679;
	sub.s32 	%r1570, %r920, %r914;
	cvt.u64.u32 	%rd1681, %r1571;
	add.s64 	%rd1682, %rd1680, %rd1681;
	setp.lt.u64 	%p228, %rd1682, %rd98;
	selp.s64 	%rd1683, -1, 0, %p228;
	cvt.u32.u64 	%r921, %rd1682;
	sub.s32 	%r1571, %r921, %r913;
	cvt.u64.u32 	%rd1684, %r1572;
	add.s64 	%rd1685, %rd1683, %rd1684;
	setp.lt.u64 	%p229, %rd1685, %rd99;
	selp.s64 	%rd1686, -1, 0, %p229;
	cvt.u32.u64 	%r922, %rd1685;
	sub.s32 	%r1572, %r922, %r918;
	cvt.u64.u32 	%rd1687, %r1573;
	add.s64 	%rd1688, %rd1686, %rd1687;
	setp.lt.u64 	%p230, %rd1688, %rd101;
	selp.s64 	%rd1689, -1, 0, %p230;
	cvt.u32.u64 	%r923, %rd1688;
	sub.s32 	%r1573, %r923, %r917;
	cvt.u64.u32 	%rd1690, %r1574;
	add.s64 	%rd1691, %rd1689, %rd1690;
	setp.lt.u64 	%p231, %rd1691, %rd103;
	selp.s32 	%r924, -1, 0, %p231;
	cvt.u32.u64 	%r925, %rd1691;
	sub.s32 	%r1574, %r925, %r916;
	add.s32 	%r926, %r1575, %r924;
	sub.s32 	%r1575, %r926, %r871;
	bra.uni 	$L__BB1_132;
$L__BB1_131:
	setp.lt.u32 	%p210, %r1575, %r871;
	@%p210 bra 	$L__BB1_132;
	bra.uni 	$L__BB1_118;
$L__BB1_132:
	shl.b32 	%r927, %r1568, 3;
	shr.u32 	%r928, %r1568, 29;
	cvt.u64.u32 	%rd1692, %r928;
	mul.wide.u32 	%rd1693, %r1569, 8;
	or.b64  	%rd1694, %rd1693, %rd1692;
	shr.u64 	%rd1695, %rd1693, 32;
	mul.wide.u32 	%rd1696, %r1570, 8;
	or.b64  	%rd1697, %rd1696, %rd1695;
	shr.u64 	%rd1698, %rd1696, 32;
	mul.wide.u32 	%rd1699, %r1571, 8;
	or.b64  	%rd1700, %rd1699, %rd1698;
	shr.u64 	%rd1701, %rd1699, 32;
	mul.wide.u32 	%rd1702, %r1572, 8;
	add.s64 	%rd1703, %rd1702, %rd1701;
	shr.u64 	%rd1704, %rd1703, 32;
	mul.wide.u32 	%rd1705, %r1573, 8;
	add.s64 	%rd1706, %rd1705, %rd1704;
	shr.u64 	%rd1707, %rd1706, 32;
	mul.wide.u32 	%rd1708, %r1574, 8;
	add.s64 	%rd1709, %rd1708, %rd1707;
	shr.u64 	%rd1710, %rd1709, 32;
	mul.wide.u32 	%rd1711, %r1575, 8;
	add.s64 	%rd1712, %rd1711, %rd1710;
	shr.u64 	%rd1713, %rd1712, 32;
	{ .reg .b32 tmp; mov.b64 {tmp, %r929}, %rd1712; }
	mad.lo.s32 	%r1585, %r929, 977, %r927;
	setp.lt.u32 	%p233, %r1585, %r927;
	selp.u64 	%rd1714, 1, 0, %p233;
	and.b64  	%rd1715, %rd1694, 4294967295;
	add.s64 	%rd1716, %rd1715, %rd1714;
	shr.u64 	%rd1717, %rd1716, 32;
	and.b64  	%rd1718, %rd1697, 4294967295;
	add.s64 	%rd1719, %rd1717, %rd1718;
	shr.u64 	%rd1720, %rd1719, 32;
	and.b64  	%rd1721, %rd1700, 4294967295;
	add.s64 	%rd1722, %rd1720, %rd1721;
	shr.u64 	%rd1723, %rd1722, 32;
	and.b64  	%rd1724, %rd1703, 4294967295;
	add.s64 	%rd1725, %rd1723, %rd1724;
	shr.u64 	%rd1726, %rd1725, 32;
	and.b64  	%rd1727, %rd1706, 4294967295;
	add.s64 	%rd1728, %rd1726, %rd1727;
	shr.u64 	%rd1729, %rd1728, 32;
	and.b64  	%rd1730, %rd1709, 4294967295;
	add.s64 	%rd1731, %rd1729, %rd1730;
	shr.u64 	%rd1732, %rd1731, 32;
	and.b64  	%rd1733, %rd1712, 4294967295;
	add.s64 	%rd1734, %rd1732, %rd1733;
	{ .reg .b32 tmp; mov.b64 {tmp, %r930}, %rd1734; }
	and.b64  	%rd1735, %rd1716, 4294967295;
	add.s64 	%rd3998, %rd1735, %rd1713;
	shr.u64 	%rd1736, %rd3998, 32;
	and.b64  	%rd1737, %rd1719, 4294967295;
	add.s64 	%rd3999, %rd1736, %rd1737;
	shr.u64 	%rd1738, %rd3999, 32;
	and.b64  	%rd1739, %rd1722, 4294967295;
	add.s64 	%rd4000, %rd1738, %rd1739;
	shr.u64 	%rd1740, %rd4000, 32;
	and.b64  	%rd1741, %rd1725, 4294967295;
	add.s64 	%rd4001, %rd1740, %rd1741;
	shr.u64 	%rd1742, %rd4001, 32;
	and.b64  	%rd1743, %rd1728, 4294967295;
	add.s64 	%rd4002, %rd1742, %rd1743;
	shr.u64 	%rd1744, %rd4002, 32;
	and.b64  	%rd1745, %rd1731, 4294967295;
	add.s64 	%rd4003, %rd1744, %rd1745;
	shr.u64 	%rd1746, %rd4003, 32;
	and.b64  	%rd1747, %rd1734, 4294967295;
	add.s64 	%rd4004, %rd1746, %rd1747;
	{ .reg .b32 tmp; mov.b64 {tmp, %r931}, %rd4004; }
	add.s32 	%r230, %r930, %r931;
	setp.eq.s32 	%p234, %r230, 0;
	mov.pred 	%p738, 0;
	@%p234 bra 	$L__BB1_134;
	mad.lo.s32 	%r231, %r230, 977, %r1585;
	setp.lt.u32 	%p235, %r231, %r1585;
	selp.u64 	%rd1748, 1, 0, %p235;
	and.b64  	%rd1749, %rd3998, 4294967295;
	cvt.u64.u32 	%rd1750, %r230;
	add.s64 	%rd1751, %rd1749, %rd1748;
	add.s64 	%rd3998, %rd1751, %rd1750;
	shr.u64 	%rd1752, %rd3998, 32;
	and.b64  	%rd1753, %rd3999, 4294967295;
	add.s64 	%rd3999, %rd1752, %rd1753;
	shr.u64 	%rd1754, %rd3999, 32;
	and.b64  	%rd1755, %rd4000, 4294967295;
	add.s64 	%rd4000, %rd1754, %rd1755;
	shr.u64 	%rd1756, %rd4000, 32;
	and.b64  	%rd1757, %rd4001, 4294967295;
	add.s64 	%rd4001, %rd1756, %rd1757;
	shr.u64 	%rd1758, %rd4001, 32;
	and.b64  	%rd1759, %rd4002, 4294967295;
	add.s64 	%rd4002, %rd1758, %rd1759;
	shr.u64 	%rd1760, %rd4002, 32;
	and.b64  	%rd1761, %rd4003, 4294967295;
	add.s64 	%rd4003, %rd1760, %rd1761;
	shr.u64 	%rd1762, %rd4003, 32;
	and.b64  	%rd1763, %rd4004, 4294967295;
	add.s64 	%rd4004, %rd1762, %rd1763;
	setp.gt.u64 	%p738, %rd4004, 4294967295;
	mov.u32 	%r1585, %r231;
$L__BB1_134:
	cvt.u32.u64 	%r1592, %rd4004;
	cvt.u32.u64 	%r1591, %rd4003;
	cvt.u32.u64 	%r1590, %rd4002;
	cvt.u32.u64 	%r1589, %rd4001;
	cvt.u32.u64 	%r1588, %rd4000;
	cvt.u32.u64 	%r1587, %rd3999;
	cvt.u32.u64 	%r1586, %rd3998;
	setp.lt.u32 	%p236, %r871, %r1592;
	or.pred  	%p237, %p738, %p236;
	@%p237 bra 	$L__BB1_148;
	setp.gt.u32 	%p238, %r871, %r1592;
	@%p238 bra 	$L__BB1_149;
	cvt.u32.u64 	%r932, %rd103;
	setp.lt.u32 	%p239, %r932, %r1591;
	@%p239 bra 	$L__BB1_148;
	setp.gt.u32 	%p240, %r932, %r1591;
	@%p240 bra 	$L__BB1_149;
	cvt.u32.u64 	%r934, %rd101;
	setp.lt.u32 	%p241, %r934, %r1590;
	@%p241 bra 	$L__BB1_148;
	setp.gt.u32 	%p242, %r934, %r1590;
	@%p242 bra 	$L__BB1_149;
	cvt.u32.u64 	%r936, %rd99;
	setp.lt.u32 	%p243, %r936, %r1589;
	@%p243 bra 	$L__BB1_148;
	setp.gt.u32 	%p244, %r936, %r1589;
	@%p244 bra 	$L__BB1_149;
	cvt.u32.u64 	%r938, %rd98;
	setp.lt.u32 	%p245, %r938, %r1588;
	@%p245 bra 	$L__BB1_148;
	setp.gt.u32 	%p246, %r938, %r1588;
	@%p246 bra 	$L__BB1_149;
	cvt.u32.u64 	%r940, %rd100;
	setp.lt.u32 	%p247, %r940, %r1587;
	@%p247 bra 	$L__BB1_148;
	setp.gt.u32 	%p248, %r940, %r1587;
	@%p248 bra 	$L__BB1_149;
	cvt.u32.u64 	%r942, %rd102;
	setp.lt.u32 	%p249, %r942, %r1586;
	@%p249 bra 	$L__BB1_148;
	setp.gt.u32 	%p250, %r942, %r1586;
	setp.lt.u32 	%p251, %r1585, %r212;
	or.pred  	%p252, %p250, %p251;
	@%p252 bra 	$L__BB1_149;
$L__BB1_148:
	cvt.u32.u64 	%r944, %rd98;
	cvt.u32.u64 	%r945, %rd100;
	cvt.u32.u64 	%r946, %rd102;
	cvt.u32.u64 	%r947, %rd103;
	cvt.u32.u64 	%r948, %rd101;
	cvt.u32.u64 	%r949, %rd99;
	setp.lt.u32 	%p253, %r1585, %r212;
	selp.s64 	%rd1765, -1, 0, %p253;
	sub.s32 	%r1585, %r1585, %r212;
	and.b64  	%rd1766, %rd3998, 4294967295;
	add.s64 	%rd1767, %rd1766, %rd1765;
	setp.lt.u64 	%p254, %rd1767, %rd102;
	selp.s64 	%rd1768, -1, 0, %p254;
	cvt.u32.u64 	%r951, %rd1767;
	sub.s32 	%r1586, %r951, %r946;
	and.b64  	%rd1769, %rd3999, 4294967295;
	add.s64 	%rd1770, %rd1769, %rd1768;
	setp.lt.u64 	%p255, %rd1770, %rd100;
	selp.s64 	%rd1771, -1, 0, %p255;
	cvt.u32.u64 	%r952, %rd1770;
	sub.s32 	%r1587, %r952, %r945;
	and.b64  	%rd1772, %rd4000, 4294967295;
	add.s64 	%rd1773, %rd1772, %rd1771;
	setp.lt.u64 	%p256, %rd1773, %rd98;
	selp.s64 	%rd1774, -1, 0, %p256;
	cvt.u32.u64 	%r953, %rd1773;
	sub.s32 	%r1588, %r953, %r944;
	and.b64  	%rd1775, %rd4001, 4294967295;
	add.s64 	%rd1776, %rd1775, %rd1774;
	setp.lt.u64 	%p257, %rd1776, %rd99;
	selp.s64 	%rd1777, -1, 0, %p257;
	cvt.u32.u64 	%r954, %rd1776;
	sub.s32 	%r1589, %r954, %r949;
	and.b64  	%rd1778, %rd4002, 4294967295;
	add.s64 	%rd1779, %rd1778, %rd1777;
	setp.lt.u64 	%p258, %rd1779, %rd101;
	selp.s64 	%rd1780, -1, 0, %p258;
	cvt.u32.u64 	%r955, %rd1779;
	sub.s32 	%r1590, %r955, %r948;
	and.b64  	%rd1781, %rd4003, 4294967295;
	add.s64 	%rd1782, %rd1781, %rd1780;
	setp.lt.u64 	%p259, %rd1782, %rd103;
	selp.s32 	%r956, -1, 0, %p259;
	cvt.u32.u64 	%r957, %rd1782;
	sub.s32 	%r1591, %r957, %r947;
	add.s32 	%r958, %r1592, %r956;
	sub.s32 	%r1592, %r958, %r871;
$L__BB1_149:
	setp.gt.u32 	%p260, %r1592, %r871;
	@%p260 bra 	$L__BB1_162;
	bra.uni 	$L__BB1_163;
$L__BB1_150:
	cvt.u32.u64 	%r959, %rd103;
	setp.gt.u32 	%p262, %r1591, %r959;
	@%p262 bra 	$L__BB1_162;
	setp.lt.u32 	%p263, %r1591, %r959;
	@%p263 bra 	$L__BB1_164;
	cvt.u32.u64 	%r961, %rd101;
	setp.gt.u32 	%p264, %r1590, %r961;
	@%p264 bra 	$L__BB1_162;
	setp.lt.u32 	%p265, %r1590, %r961;
	@%p265 bra 	$L__BB1_164;
	cvt.u32.u64 	%r963, %rd99;
	setp.gt.u32 	%p266, %r1589, %r963;
	@%p266 bra 	$L__BB1_162;
	setp.lt.u32 	%p267, %r1589, %r963;
	@%p267 bra 	$L__BB1_164;
	cvt.u32.u64 	%r965, %rd98;
	setp.gt.u32 	%p268, %r1588, %r965;
	@%p268 bra 	$L__BB1_162;
	setp.lt.u32 	%p269, %r1588, %r965;
	@%p269 bra 	$L__BB1_164;
	cvt.u32.u64 	%r967, %rd100;
	setp.gt.u32 	%p270, %r1587, %r967;
	@%p270 bra 	$L__BB1_162;
	setp.lt.u32 	%p271, %r1587, %r967;
	@%p271 bra 	$L__BB1_164;
	cvt.u32.u64 	%r969, %rd102;
	setp.gt.u32 	%p272, %r1586, %r969;
	@%p272 bra 	$L__BB1_162;
	setp.lt.u32 	%p273, %r1586, %r969;
	setp.lt.u32 	%p274, %r1585, %r212;
	or.pred  	%p275, %p273, %p274;
	@%p275 bra 	$L__BB1_164;
$L__BB1_162:
	cvt.u32.u64 	%r971, %rd98;
	cvt.u32.u64 	%r972, %rd100;
	cvt.u32.u64 	%r973, %rd102;
	cvt.u32.u64 	%r974, %rd103;
	cvt.u32.u64 	%r975, %rd101;
	cvt.u32.u64 	%r976, %rd99;
	setp.lt.u32 	%p276, %r1585, %r212;
	selp.s64 	%rd1783, -1, 0, %p276;
	sub.s32 	%r1585, %r1585, %r212;
	cvt.u64.u32 	%rd1784, %r1586;
	add.s64 	%rd1785, %rd1783, %rd1784;
	setp.lt.u64 	%p277, %rd1785, %rd102;
	selp.s64 	%rd1786, -1, 0, %p277;
	cvt.u32.u64 	%r977, %rd1785;
	sub.s32 	%r1586, %r977, %r973;
	cvt.u64.u32 	%rd1787, %r1587;
	add.s64 	%rd1788, %rd1786, %rd1787;
	setp.lt.u64 	%p278, %rd1788, %rd100;
	selp.s64 	%rd1789, -1, 0, %p278;
	cvt.u32.u64 	%r978, %rd1788;
	sub.s32 	%r1587, %r978, %r972;
	cvt.u64.u32 	%rd1790, %r1588;
	add.s64 	%rd1791, %rd1789, %rd1790;
	setp.lt.u64 	%p279, %rd1791, %rd98;
	selp.s64 	%rd1792, -1, 0, %p279;
	cvt.u32.u64 	%r979, %rd1791;
	sub.s32 	%r1588, %r979, %r971;
	cvt.u64.u32 	%rd1793, %r1589;
	add.s64 	%rd1794, %rd1792, %rd1793;
	setp.lt.u64 	%p280, %rd1794, %rd99;
	selp.s64 	%rd1795, -1, 0, %p280;
	cvt.u32.u64 	%r980, %rd1794;
	sub.s32 	%r1589, %r980, %r976;
	cvt.u64.u32 	%rd1796, %r1590;
	add.s64 	%rd1797, %rd1795, %rd1796;
	setp.lt.u64 	%p281, %rd1797, %rd101;
	selp.s64 	%rd1798, -1, 0, %p281;
	cvt.u32.u64 	%r981, %rd1797;
	sub.s32 	%r1590, %r981, %r975;
	cvt.u64.u32 	%rd1799, %r1591;
	add.s64 	%rd1800, %rd1798, %rd1799;
	setp.lt.u64 	%p282, %rd1800, %rd103;
	selp.s32 	%r982, -1, 0, %p282;
	cvt.u32.u64 	%r983, %rd1800;
	sub.s32 	%r1591, %r983, %r974;
	add.s32 	%r984, %r1592, %r982;
	sub.s32 	%r1592, %r984, %r871;
	bra.uni 	$L__BB1_164;
$L__BB1_163:
	setp.lt.u32 	%p261, %r1592, %r871;
	@%p261 bra 	$L__BB1_164;
	bra.uni 	$L__BB1_150;
$L__BB1_164:
	mul.wide.u32 	%rd1801, %r1733, %r1733;
	cvt.u32.u64 	%r985, %rd1801;
	shr.u64 	%rd1802, %rd1801, 32;
	mul.wide.u32 	%rd1803, %r1732, %r1733;
	add.s64 	%rd1804, %rd1802, %rd1803;
	shr.u64 	%rd1805, %rd1804, 32;
	mul.wide.u32 	%rd1806, %r1731, %r1733;
	add.s64 	%rd1807, %rd1805, %rd1806;
	shr.u64 	%rd1808, %rd1807, 32;
	mul.wide.u32 	%rd1809, %r1730, %r1733;
	add.s64 	%rd1810, %rd1808, %rd1809;
	shr.u64 	%rd1811, %rd1810, 32;
	mul.wide.u32 	%rd1812, %r1729, %r1733;
	add.s64 	%rd1813, %rd1811, %rd1812;
	shr.u64 	%rd1814, %rd1813, 32;
	mul.wide.u32 	%rd1815, %r1728, %r1733;
	add.s64 	%rd1816, %rd1814, %rd1815;
	shr.u64 	%rd1817, %rd1816, 32;
	mul.wide.u32 	%rd1818, %r1727, %r1733;
	add.s64 	%rd1819, %rd1817, %rd1818;
	shr.u64 	%rd1820, %rd1819, 32;
	mul.wide.u32 	%rd1821, %r1726, %r1733;
	add.s64 	%rd1822, %rd1820, %rd1821;
	shr.u64 	%rd1823, %rd1822, 32;
	and.b64  	%rd1824, %rd1804, 4294967295;
	add.s64 	%rd1825, %rd1803, %rd1824;
	shr.u64 	%rd1826, %rd1825, 32;
	and.b64  	%rd1827, %rd1807, 4294967295;
	mul.wide.u32 	%rd1828, %r1732, %r1732;
	add.s64 	%rd1829, %rd1826, %rd1827;
	add.s64 	%rd1830, %rd1829, %rd1828;
	shr.u64 	%rd1831, %rd1830, 32;
	and.b64  	%rd1832, %rd1810, 4294967295;
	mul.wide.u32 	%rd1833, %r1731, %r1732;
	add.s64 	%rd1834, %rd1831, %rd1832;
	add.s64 	%rd1835, %rd1834, %rd1833;
	shr.u64 	%rd1836, %rd1835, 32;
	and.b64  	%rd1837, %rd1813, 4294967295;
	mul.wide.u32 	%rd1838, %r1730, %r1732;
	add.s64 	%rd1839, %rd1836, %rd1837;
	add.s64 	%rd1840, %rd1839, %rd1838;
	shr.u64 	%rd1841, %rd1840, 32;
	and.b64  	%rd1842, %rd1816, 4294967295;
	mul.wide.u32 	%rd1843, %r1729, %r1732;
	add.s64 	%rd1844, %rd1841, %rd1842;
	add.s64 	%rd1845, %rd1844, %rd1843;
	shr.u64 	%rd1846, %rd1845, 32;
	and.b64  	%rd1847, %rd1819, 4294967295;
	mul.wide.u32 	%rd1848, %r1728, %r1732;
	add.s64 	%rd1849, %rd1846, %rd1847;
	add.s64 	%rd1850, %rd1849, %rd1848;
	shr.u64 	%rd1851, %rd1850, 32;
	and.b64  	%rd1852, %rd1822, 4294967295;
	mul.wide.u32 	%rd1853, %r1727, %r1732;
	add.s64 	%rd1854, %rd1851, %rd1852;
	add.s64 	%rd1855, %rd1854, %rd1853;
	shr.u64 	%rd1856, %rd1855, 32;
	mul.wide.u32 	%rd1857, %r1726, %r1732;
	add.s64 	%rd1858, %rd1856, %rd1823;
	add.s64 	%rd1859, %rd1858, %rd1857;
	shr.u64 	%rd1860, %rd1859, 32;
	and.b64  	%rd1861, %rd1830, 4294967295;
	add.s64 	%rd1862, %rd1806, %rd1861;
	shr.u64 	%rd1863, %rd1862, 32;
	and.b64  	%rd1864, %rd1835, 4294967295;
	add.s64 	%rd1865, %rd1863, %rd1864;
	add.s64 	%rd1866, %rd1865, %rd1833;
	shr.u64 	%rd1867, %rd1866, 32;
	and.b64  	%rd1868, %rd1840, 4294967295;
	mul.wide.u32 	%rd1869, %r1731, %r1731;
	add.s64 	%rd1870, %rd1867, %rd1868;
	add.s64 	%rd1871, %rd1870, %rd1869;
	shr.u64 	%rd1872, %rd1871, 32;
	and.b64  	%rd1873, %rd1845, 4294967295;
	mul.wide.u32 	%rd1874, %r1730, %r1731;
	add.s64 	%rd1875, %rd1872, %rd1873;
	add.s64 	%rd1876, %rd1875, %rd1874;
	shr.u64 	%rd1877, %rd1876, 32;
	and.b64  	%rd1878, %rd1850, 4294967295;
	mul.wide.u32 	%rd1879, %r1729, %r1731;
	add.s64 	%rd1880, %rd1877, %rd1878;
	add.s64 	%rd1881, %rd1880, %rd1879;
	shr.u64 	%rd1882, %rd1881, 32;
	and.b64  	%rd1883, %rd1855, 4294967295;
	mul.wide.u32 	%rd1884, %r1728, %r1731;
	add.s64 	%rd1885, %rd1882, %rd1883;
	add.s64 	%rd1886, %rd1885, %rd1884;
	shr.u64 	%rd1887, %rd1886, 32;
	and.b64  	%rd1888, %rd1859, 4294967295;
	mul.wide.u32 	%rd1889, %r1727, %r1731;
	add.s64 	%rd1890, %rd1887, %rd1888;
	add.s64 	%rd1891, %rd1890, %rd1889;
	shr.u64 	%rd1892, %rd1891, 32;
	mul.wide.u32 	%rd1893, %r1726, %r1731;
	add.s64 	%rd1894, %rd1892, %rd1860;
	add.s64 	%rd1895, %rd1894, %rd1893;
	shr.u64 	%rd1896, %rd1895, 32;
	and.b64  	%rd1897, %rd1866, 4294967295;
	add.s64 	%rd1898, %rd1809, %rd1897;
	shr.u64 	%rd1899, %rd1898, 32;
	and.b64  	%rd1900, %rd1871, 4294967295;
	add.s64 	%rd1901, %rd1899, %rd1900;
	add.s64 	%rd1902, %rd1901, %rd1838;
	shr.u64 	%rd1903, %rd1902, 32;
	and.b64  	%rd1904, %rd1876, 4294967295;
	add.s64 	%rd1905, %rd1903, %rd1904;
	add.s64 	%rd1906, %rd1905, %rd1874;
	shr.u64 	%rd1907, %rd1906, 32;
	and.b64  	%rd1908, %rd1881, 4294967295;
	mul.wide.u32 	%rd1909, %r1730, %r1730;
	add.s64 	%rd1910, %rd1907, %rd1908;
	add.s64 	%rd1911, %rd1910, %rd1909;
	shr.u64 	%rd1912, %rd1911, 32;
	and.b64  	%rd1913, %rd1886, 4294967295;
	mul.wide.u32 	%rd1914, %r1729, %r1730;
	add.s64 	%rd1915, %rd1912, %rd1913;
	add.s64 	%rd1916, %rd1915, %rd1914;
	shr.u64 	%rd1917, %rd1916, 32;
	and.b64  	%rd1918, %rd1891, 4294967295;
	mul.wide.u32 	%rd1919, %r1728, %r1730;
	add.s64 	%rd1920, %rd1917, %rd1918;
	add.s64 	%rd1921, %rd1920, %rd1919;
	shr.u64 	%rd1922, %rd1921, 32;
	and.b64  	%rd1923, %rd1895, 4294967295;
	mul.wide.u32 	%rd1924, %r1727, %r1730;
	add.s64 	%rd1925, %rd1922, %rd1923;
	add.s64 	%rd1926, %rd1925, %rd1924;
	shr.u64 	%rd1927, %rd1926, 32;
	mul.wide.u32 	%rd1928, %r1726, %r1730;
	add.s64 	%rd1929, %rd1927, %rd1896;
	add.s64 	%rd1930, %rd1929, %rd1928;
	shr.u64 	%rd1931, %rd1930, 32;
	and.b64  	%rd1932, %rd1902, 4294967295;
	add.s64 	%rd1933, %rd1812, %rd1932;
	shr.u64 	%rd1934, %rd1933, 32;
	and.b64  	%rd1935, %rd1906, 4294967295;
	add.s64 	%rd1936, %rd1934, %rd1935;
	add.s64 	%rd1937, %rd1936, %rd1843;
	shr.u64 	%rd1938, %rd1937, 32;
	and.b64  	%rd1939, %rd1911, 4294967295;
	add.s64 	%rd1940, %rd1938, %rd1939;
	add.s64 	%rd1941, %rd1940, %rd1879;
	shr.u64 	%rd1942, %rd1941, 32;
	and.b64  	%rd1943, %rd1916, 4294967295;
	add.s64 	%rd1944, %rd1942, %rd1943;
	add.s64 	%rd1945, %rd1944, %rd1914;
	shr.u64 	%rd1946, %rd1945, 32;
	and.b64  	%rd1947, %rd1921, 4294967295;
	mul.wide.u32 	%rd1948, %r1729, %r1729;
	add.s64 	%rd1949, %rd1946, %rd1947;
	add.s64 	%rd1950, %rd1949, %rd1948;
	shr.u64 	%rd1951, %rd1950, 32;
	and.b64  	%rd1952, %rd1926, 4294967295;
	mul.wide.u32 	%rd1953, %r1728, %r1729;
	add.s64 	%rd1954, %rd1951, %rd1952;
	add.s64 	%rd1955, %rd1954, %rd1953;
	shr.u64 	%rd1956, %rd1955, 32;
	and.b64  	%rd1957, %rd1930, 4294967295;
	mul.wide.u32 	%rd1958, %r1727, %r1729;
	add.s64 	%rd1959, %rd1956, %rd1957;
	add.s64 	%rd1960, %rd1959, %rd1958;
	shr.u64 	%rd1961, %rd1960, 32;
	mul.wide.u32 	%rd1962, %r1726, %r1729;
	add.s64 	%rd1963, %rd1961, %rd1931;
	add.s64 	%rd1964, %rd1963, %rd1962;
	shr.u64 	%rd1965, %rd1964, 32;
	and.b64  	%rd1966, %rd1937, 4294967295;
	add.s64 	%rd1967, %rd1815, %rd1966;
	shr.u64 	%rd1968, %rd1967, 32;
	and.b64  	%rd1969, %rd1941, 4294967295;
	add.s64 	%rd1970, %rd1968, %rd1969;
	add.s64 	%rd1971, %rd1970, %rd1848;
	shr.u64 	%rd1972, %rd1971, 32;
	and.b64  	%rd1973, %rd1945, 4294967295;
	add.s64 	%rd1974, %rd1972, %rd1973;
	add.s64 	%rd1975, %rd1974, %rd1884;
	shr.u64 	%rd1976, %rd1975, 32;
	and.b64  	%rd1977, %rd1950, 4294967295;
	add.s64 	%rd1978, %rd1976, %rd1977;
	add.s64 	%rd1979, %rd1978, %rd1919;
	shr.u64 	%rd1980, %rd1979, 32;
	and.b64  	%rd1981, %rd1955, 4294967295;
	add.s64 	%rd1982, %rd1980, %rd1981;
	add.s64 	%rd1983, %rd1982, %rd1953;
	shr.u64 	%rd1984, %rd1983, 32;
	and.b64  	%rd1985, %rd1960, 4294967295;
	mul.wide.u32 	%rd1986, %r1728, %r1728;
	add.s64 	%rd1987, %rd1984, %rd1985;
	add.s64 	%rd1988, %rd1987, %rd1986;
	shr.u64 	%rd1989, %rd1988, 32;
	and.b64  	%rd1990, %rd1964, 4294967295;
	mul.wide.u32 	%rd1991, %r1727, %r1728;
	add.s64 	%rd1992, %rd1989, %rd1990;
	add.s64 	%rd1993, %rd1992, %rd1991;
	shr.u64 	%rd1994, %rd1993, 32;
	mul.wide.u32 	%rd1995, %r1726, %r1728;
	add.s64 	%rd1996, %rd1994, %rd1965;
	add.s64 	%rd1997, %rd1996, %rd1995;
	shr.u64 	%rd1998, %rd1997, 32;
	and.b64  	%rd1999, %rd1971, 4294967295;
	add.s64 	%rd2000, %rd1818, %rd1999;
	shr.u64 	%rd2001, %rd2000, 32;
	and.b64  	%rd2002, %rd1975, 4294967295;
	add.s64 	%rd2003, %rd2001, %rd2002;
	add.s64 	%rd2004, %rd2003, %rd1853;
	shr.u64 	%rd2005, %rd2004, 32;
	and.b64  	%rd2006, %rd1979, 4294967295;
	add.s64 	%rd2007, %rd2005, %rd2006;
	add.s64 	%rd2008, %rd2007, %rd1889;
	shr.u64 	%rd2009, %rd2008, 32;
	and.b64  	%rd2010, %rd1983, 4294967295;
	add.s64 	%rd2011, %rd2009, %rd2010;
	add.s64 	%rd2012, %rd2011, %rd1924;
	shr.u64 	%rd2013, %rd2012, 32;
	and.b64  	%rd2014, %rd1988, 4294967295;
	add.s64 	%rd2015, %rd2013, %rd2014;
	add.s64 	%rd2016, %rd2015, %rd1958;
	shr.u64 	%rd2017, %rd2016, 32;
	and.b64  	%rd2018, %rd1993, 4294967295;
	add.s64 	%rd2019, %rd2017, %rd2018;
	add.s64 	%rd2020, %rd2019, %rd1991;
	shr.u64 	%rd2021, %rd2020, 32;
	and.b64  	%rd2022, %rd1997, 4294967295;
	mul.wide.u32 	%rd2023, %r1727, %r1727;
	add.s64 	%rd2024, %rd2021, %rd2022;
	add.s64 	%rd2025, %rd2024, %rd2023;
	shr.u64 	%rd2026, %rd2025, 32;
	mul.wide.u32 	%rd2027, %r1726, %r1727;
	add.s64 	%rd2028, %rd2026, %rd1998;
	add.s64 	%rd2029, %rd2028, %rd2027;
	shr.u64 	%rd2030, %rd2029, 32;
	and.b64  	%rd2031, %rd2004, 4294967295;
	add.s64 	%rd2032, %rd1821, %rd2031;
	shr.u64 	%rd2033, %rd2032, 32;
	and.b64  	%rd2034, %rd2008, 4294967295;
	add.s64 	%rd2035, %rd2033, %rd2034;
	add.s64 	%rd2036, %rd2035, %rd1857;
	shr.u64 	%rd2037, %rd2036, 32;
	and.b64  	%rd2038, %rd2012, 4294967295;
	add.s64 	%rd2039, %rd2037, %rd2038;
	add.s64 	%rd2040, %rd2039, %rd1893;
	shr.u64 	%rd2041, %rd2040, 32;
	and.b64  	%rd2042, %rd2016, 4294967295;
	add.s64 	%rd2043, %rd2041, %rd2042;
	add.s64 	%rd2044, %rd2043, %rd1928;
	shr.u64 	%rd2045, %rd2044, 32;
	and.b64  	%rd2046, %rd2020, 4294967295;
	add.s64 	%rd2047, %rd2045, %rd2046;
	add.s64 	%rd2048, %rd2047, %rd1962;
	shr.u64 	%rd2049, %rd2048, 32;
	and.b64  	%rd2050, %rd2025, 4294967295;
	add.s64 	%rd2051, %rd2049, %rd2050;
	add.s64 	%rd2052, %rd2051, %rd1995;
	shr.u64 	%rd2053, %rd2052, 32;
	and.b64  	%rd2054, %rd2029, 4294967295;
	add.s64 	%rd2055, %rd2053, %rd2054;
	add.s64 	%rd2056, %rd2055, %rd2027;
	shr.u64 	%rd2057, %rd2056, 32;
	mul.wide.u32 	%rd2058, %r1726, %r1726;
	add.s64 	%rd2059, %rd2057, %rd2030;
	add.s64 	%rd2060, %rd2059, %rd2058;
	shr.u64 	%rd2061, %rd2060, 32;
	{ .reg .b32 tmp; mov.b64 {tmp, %r986}, %rd2060; }
	and.b64  	%rd2062, %rd2036, 4294967295;
	mul.lo.s64 	%rd2063, %rd2062, 977;
	cvt.u32.u64 	%r987, %rd2063;
	shr.u64 	%rd2064, %rd2063, 32;
	and.b64  	%rd2065, %rd2040, 4294967295;
	mad.lo.s64 	%rd2066, %rd2065, 977, %rd2064;
	shr.u64 	%rd2067, %rd2066, 32;
	and.b64  	%rd2068, %rd2044, 4294967295;
	mad.lo.s64 	%rd2069, %rd2068, 977, %rd2067;
	shr.u64 	%rd2070, %rd2069, 32;
	and.b64  	%rd2071, %rd2048, 4294967295;
	mad.lo.s64 	%rd2072, %rd2071, 977, %rd2070;
	shr.u64 	%rd2073, %rd2072, 32;
	and.b64  	%rd2074, %rd2052, 4294967295;
	mad.lo.s64 	%rd2075, %rd2074, 977, %rd2073;
	shr.u64 	%rd2076, %rd2075, 32;
	and.b64  	%rd2077, %rd2056, 4294967295;
	mad.lo.s64 	%rd2078, %rd2077, 977, %rd2076;
	shr.u64 	%rd2079, %rd2078, 32;
	and.b64  	%rd2080, %rd2060, 4294967295;
	mad.lo.s64 	%rd2081, %rd2080, 977, %rd2079;
	shr.u64 	%rd2082, %rd2081, 32;
	mad.lo.s64 	%rd2083, %rd2061, 977, %rd2082;
	{ .reg .b32 tmp; mov.b64 {tmp, %r988}, %rd2083; }
	add.s32 	%r1602, %r985, %r987;
	setp.lt.u32 	%p284, %r1602, %r985;
	selp.u64 	%rd2084, 1, 0, %p284;
	and.b64  	%rd2085, %rd1825, 4294967295;
	and.b64  	%rd2086, %rd2066, 4294967295;
	add.s64 	%rd2087, %rd2085, %rd2084;
	add.s64 	%rd2088, %rd2087, %rd2086;
	shr.u64 	%rd2089, %rd2088, 32;
	and.b64  	%rd2090, %rd1862, 4294967295;
	and.b64  	%rd2091, %rd2069, 4294967295;
	add.s64 	%rd2092, %rd2089, %rd2090;
	add.s64 	%rd2093, %rd2092, %rd2091;
	shr.u64 	%rd2094, %rd2093, 32;
	and.b64  	%rd2095, %rd1898, 4294967295;
	and.b64  	%rd2096, %rd2072, 4294967295;
	add.s64 	%rd2097, %rd2094, %rd2095;
	add.s64 	%rd2098, %rd2097, %rd2096;
	shr.u64 	%rd2099, %rd2098, 32;
	and.b64  	%rd2100, %rd1933, 4294967295;
	and.b64  	%rd2101, %rd2075, 4294967295;
	add.s64 	%rd2102, %rd2099, %rd2100;
	add.s64 	%rd2103, %rd2102, %rd2101;
	shr.u64 	%rd2104, %rd2103, 32;
	and.b64  	%rd2105, %rd1967, 4294967295;
	and.b64  	%rd2106, %rd2078, 4294967295;
	add.s64 	%rd2107, %rd2104, %rd2105;
	add.s64 	%rd2108, %rd2107, %rd2106;
	shr.u64 	%rd2109, %rd2108, 32;
	and.b64  	%rd2110, %rd2000, 4294967295;
	and.b64  	%rd2111, %rd2081, 4294967295;
	add.s64 	%rd2112, %rd2109, %rd2110;
	add.s64 	%rd2113, %rd2112, %rd2111;
	shr.u64 	%rd2114, %rd2113, 32;
	and.b64  	%rd2115, %rd2032, 4294967295;
	and.b64  	%rd2116, %rd2083, 4294967295;
	add.s64 	%rd2117, %rd2114, %rd2115;
	add.s64 	%rd2118, %rd2117, %rd2116;
	{ .reg .b32 tmp; mov.b64 {tmp, %r989}, %rd2118; }
	add.s32 	%r990, %r989, %r988;
	and.b64  	%rd2119, %rd2088, 4294967295;
	add.s64 	%rd4005, %rd2119, %rd2062;
	shr.u64 	%rd2120, %rd4005, 32;
	and.b64  	%rd2121, %rd2093, 4294967295;
	add.s64 	%rd2122, %rd2120, %rd2121;
	add.s64 	%rd4006, %rd2122, %rd2065;
	shr.u64 	%rd2123, %rd4006, 32;
	and.b64  	%rd2124, %rd2098, 4294967295;
	add.s64 	%rd2125, %rd2123, %rd2124;
	add.s64 	%rd4007, %rd2125, %rd2068;
	shr.u64 	%rd2126, %rd4007, 32;
	and.b64  	%rd2127, %rd2103, 4294967295;
	add.s64 	%rd2128, %rd2126, %rd2127;
	add.s64 	%rd4008, %rd2128, %rd2071;
	shr.u64 	%rd2129, %rd4008, 32;
	and.b64  	%rd2130, %rd2108, 4294967295;
	add.s64 	%rd2131, %rd2129, %rd2130;
	add.s64 	%rd4009, %rd2131, %rd2074;
	shr.u64 	%rd2132, %rd4009, 32;
	and.b64  	%rd2133, %rd2113, 4294967295;
	add.s64 	%rd2134, %rd2132, %rd2133;
	add.s64 	%rd4010, %rd2134, %rd2077;
	shr.u64 	%rd2135, %rd4010, 32;
	and.b64  	%rd2136, %rd2118, 4294967295;
	add.s64 	%rd2137, %rd2135, %rd2136;
	add.s64 	%rd4011, %rd2137, %rd2080;
	{ .reg .b32 tmp; mov.b64 {tmp, %r991}, %rd4011; }
	add.s32 	%r992, %r990, %r991;
	add.s32 	%r274, %r992, %r986;
	setp.eq.s32 	%p285, %r274, 0;
	mov.pred 	%p739, 0;
	@%p285 bra 	$L__BB1_166;
	cvt.u64.u32 	%rd2138, %r274;
	mul.wide.u32 	%rd2139, %r274, 977;
	cvt.u32.u64 	%r993, %rd2139;
	shr.u64 	%rd2140, %rd2139, 32;
	add.s64 	%rd2141, %rd2140, %rd2138;
	shr.u64 	%rd2142, %rd2141, 32;
	add.s32 	%r275, %r1602, %r993;
	setp.lt.u32 	%p286, %r275, %r1602;
	selp.u64 	%rd2143, 1, 0, %p286;
	and.b64  	%rd2144, %rd4005, 4294967295;
	and.b64  	%rd2145, %rd2141, 4294967295;
	add.s64 	%rd2146, %rd2144, %rd2143;
	add.s64 	%rd4005, %rd2146, %rd2145;
	shr.u64 	%rd2147, %rd4005, 32;
	and.b64  	%rd2148, %rd4006, 4294967295;
	add.s64 	%rd2149, %rd2147, %rd2148;
	add.s64 	%rd4006, %rd2149, %rd2142;
	shr.u64 	%rd2150, %rd4006, 32;
	and.b64  	%rd2151, %rd4007, 4294967295;
	add.s64 	%rd4007, %rd2150, %rd2151;
	shr.u64 	%rd2152, %rd4007, 32;
	and.b64  	%rd2153, %rd4008, 4294967295;
	add.s64 	%rd4008, %rd2152, %rd2153;
	shr.u64 	%rd2154, %rd4008, 32;
	and.b64  	%rd2155, %rd4009, 4294967295;
	add.s64 	%rd4009, %rd2154, %rd2155;
	shr.u64 	%rd2156, %rd4009, 32;
	and.b64  	%rd2157, %rd4010, 4294967295;
	add.s64 	%rd4010, %rd2156, %rd2157;
	shr.u64 	%rd2158, %rd4010, 32;
	and.b64  	%rd2159, %rd4011, 4294967295;
	add.s64 	%rd4011, %rd2158, %rd2159;
	setp.gt.u64 	%p739, %rd4011, 4294967295;
	mov.u32 	%r1602, %r275;
$L__BB1_166:
	ld.const.u32 	%rd146, [const_p+12];
	ld.const.u32 	%rd147, [const_p+16];
	ld.const.u32 	%rd148, [const_p+8];
	ld.const.u32 	%rd149, [const_p+20];
	ld.const.u32 	%rd150, [const_p+4];
	ld.const.u32 	%rd151, [const_p+24];
	cvt.u32.u64 	%r1609, %rd4011;
	cvt.u32.u64 	%r1608, %rd4010;
	cvt.u32.u64 	%r1607, %rd4009;
	cvt.u32.u64 	%r1606, %rd4008;
	cvt.u32.u64 	%r1605, %rd4007;
	cvt.u32.u64 	%r1604, %rd4006;
	cvt.u32.u64 	%r1603, %rd4005;
	ld.const.u32 	%r994, [const_p+28];
	setp.lt.u32 	%p287, %r994, %r1609;
	or.pred  	%p288, %p739, %p287;
	@%p288 bra 	$L__BB1_180;
	setp.gt.u32 	%p289, %r994, %r1609;
	@%p289 bra 	$L__BB1_181;
	cvt.u32.u64 	%r995, %rd151;
	setp.lt.u32 	%p290, %r995, %r1608;
	@%p290 bra 	$L__BB1_180;
	setp.gt.u32 	%p291, %r995, %r1608;
	@%p291 bra 	$L__BB1_181;
	cvt.u32.u64 	%r997, %rd149;
	setp.lt.u32 	%p292, %r997, %r1607;
	@%p292 bra 	$L__BB1_180;
	setp.gt.u32 	%p293, %r997, %r1607;
	@%p293 bra 	$L__BB1_181;
	cvt.u32.u64 	%r999, %rd147;
	setp.lt.u32 	%p294, %r999, %r1606;
	@%p294 bra 	$L__BB1_180;
	setp.gt.u32 	%p295, %r999, %r1606;
	@%p295 bra 	$L__BB1_181;
	cvt.u32.u64 	%r1001, %rd146;
	setp.lt.u32 	%p296, %r1001, %r1605;
	@%p296 bra 	$L__BB1_180;
	setp.gt.u32 	%p297, %r1001, %r1605;
	@%p297 bra 	$L__BB1_181;
	cvt.u32.u64 	%r1003, %rd148;
	setp.lt.u32 	%p298, %r1003, %r1604;
	@%p298 bra 	$L__BB1_180;
	setp.gt.u32 	%p299, %r1003, %r1604;
	@%p299 bra 	$L__BB1_181;
	cvt.u32.u64 	%r1005, %rd150;
	setp.lt.u32 	%p300, %r1005, %r1603;
	@%p300 bra 	$L__BB1_180;
	setp.gt.u32 	%p301, %r1005, %r1603;
	ld.const.u32 	%r1007, [const_p];
	setp.lt.u32 	%p302, %r1602, %r1007;
	or.pred  	%p303, %p301, %p302;
	@%p303 bra 	$L__BB1_181;
$L__BB1_180:
	cvt.u32.u64 	%r1009, %rd146;
	cvt.u32.u64 	%r1010, %rd148;
	cvt.u32.u64 	%r1011, %rd150;
	cvt.u32.u64 	%r1012, %rd151;
	cvt.u32.u64 	%r1013, %rd149;
	cvt.u32.u64 	%r1014, %rd147;
	ld.const.u32 	%r1015, [const_p];
	setp.lt.u32 	%p304, %r1602, %r1015;
	selp.s64 	%rd2161, -1, 0, %p304;
	sub.s32 	%r1602, %r1602, %r1015;
	and.b64  	%rd2162, %rd4005, 4294967295;
	add.s64 	%rd2163, %rd2162, %rd2161;
	setp.lt.u64 	%p305, %rd2163, %rd150;
	selp.s64 	%rd2164, -1, 0, %p305;
	cvt.u32.u64 	%r1016, %rd2163;
	sub.s32 	%r1603, %r1016, %r1011;
	and.b64  	%rd2165, %rd4006, 4294967295;
	add.s64 	%rd2166, %rd2165, %rd2164;
	setp.lt.u64 	%p306, %rd2166, %rd148;
	selp.s64 	%rd2167, -1, 0, %p306;
	cvt.u32.u64 	%r1017, %rd2166;
	sub.s32 	%r1604, %r1017, %r1010;
	and.b64  	%rd2168, %rd4007, 4294967295;
	add.s64 	%rd2169, %rd2168, %rd2167;
	setp.lt.u64 	%p307, %rd2169, %rd146;
	selp.s64 	%rd2170, -1, 0, %p307;
	cvt.u32.u64 	%r1018, %rd2169;
	sub.s32 	%r1605, %r1018, %r1009;
	and.b64  	%rd2171, %rd4008, 4294967295;
	add.s64 	%rd2172, %rd2171, %rd2170;
	setp.lt.u64 	%p308, %rd2172, %rd147;
	selp.s64 	%rd2173, -1, 0, %p308;
	cvt.u32.u64 	%r1019, %rd2172;
	sub.s32 	%r1606, %r1019, %r1014;
	and.b64  	%rd2174, %rd4009, 4294967295;
	add.s64 	%rd2175, %rd2174, %rd2173;
	setp.lt.u64 	%p309, %rd2175, %rd149;
	selp.s64 	%rd2176, -1, 0, %p309;
	cvt.u32.u64 	%r1020, %rd2175;
	sub.s32 	%r1607, %r1020, %r1013;
	and.b64  	%rd2177, %rd4010, 4294967295;
	add.s64 	%rd2178, %rd2177, %rd2176;
	setp.lt.u64 	%p310, %rd2178, %rd151;
	selp.s32 	%r1021, -1, 0, %p310;
	cvt.u32.u64 	%r1022, %rd2178;
	sub.s32 	%r1608, %r1022, %r1012;
	add.s32 	%r1023, %r1609, %r1021;
	sub.s32 	%r1609, %r1023, %r994;
$L__BB1_181:
	ld.const.u32 	%r301, [const_p];
	setp.gt.u32 	%p311, %r1609, %r994;
	@%p311 bra 	$L__BB1_194;
	bra.uni 	$L__BB1_195;
$L__BB1_182:
	cvt.u32.u64 	%r1024, %rd151;
	setp.gt.u32 	%p313, %r1608, %r1024;
	@%p313 bra 	$L__BB1_194;
	setp.lt.u32 	%p314, %r1608, %r1024;
	@%p314 bra 	$L__BB1_196;
	cvt.u32.u64 	%r1026, %rd149;
	setp.gt.u32 	%p315, %r1607, %r1026;
	@%p315 bra 	$L__BB1_194;
	setp.lt.u32 	%p316, %r1607, %r1026;
	@%p316 bra 	$L__BB1_196;
	cvt.u32.u64 	%r1028, %rd147;
	setp.gt.u32 	%p317, %r1606, %r1028;
	@%p317 bra 	$L__BB1_194;
	setp.lt.u32 	%p318, %r1606, %r1028;
	@%p318 bra 	$L__BB1_196;
	cvt.u32.u64 	%r1030, %rd146;
	setp.gt.u32 	%p319, %r1605, %r1030;
	@%p319 bra 	$L__BB1_194;
	setp.lt.u32 	%p320, %r1605, %r1030;
	@%p320 bra 	$L__BB1_196;
	cvt.u32.u64 	%r1032, %rd148;
	setp.gt.u32 	%p321, %r1604, %r1032;
	@%p321 bra 	$L__BB1_194;
	setp.lt.u32 	%p322, %r1604, %r1032;
	@%p322 bra 	$L__BB1_196;
	cvt.u32.u64 	%r1034, %rd150;
	setp.gt.u32 	%p323, %r1603, %r1034;
	@%p323 bra 	$L__BB1_194;
	setp.lt.u32 	%p324, %r1603, %r1034;
	setp.lt.u32 	%p325, %r1602, %r301;
	or.pred  	%p326, %p324, %p325;
	@%p326 bra 	$L__BB1_196;
$L__BB1_194:
	cvt.u32.u64 	%r1036, %rd146;
	cvt.u32.u64 	%r1037, %rd148;
	cvt.u32.u64 	%r1038, %rd150;
	cvt.u32.u64 	%r1039, %rd151;
	cvt.u32.u64 	%r1040, %rd149;
	cvt.u32.u64 	%r1041, %rd147;
	setp.lt.u32 	%p327, %r1602, %r301;
	selp.s64 	%rd2179, -1, 0, %p327;
	sub.s32 	%r1602, %r1602, %r301;
	cvt.u64.u32 	%rd2180, %r1603;
	add.s64 	%rd2181, %rd2179, %rd2180;
	setp.lt.u64 	%p328, %rd2181, %rd150;
	selp.s64 	%rd2182, -1, 0, %p328;
	cvt.u32.u64 	%r1042, %rd2181;
	sub.s32 	%r1603, %r1042, %r1038;
	cvt.u64.u32 	%rd2183, %r1604;
	add.s64 	%rd2184, %rd2182, %rd2183;
	setp.lt.u64 	%p329, %rd2184, %rd148;
	selp.s64 	%rd2185, -1, 0, %p329;
	cvt.u32.u64 	%r1043, %rd2184;
	sub.s32 	%r1604, %r1043, %r1037;
	cvt.u64.u32 	%rd2186, %r1605;
	add.s64 	%rd2187, %rd2185, %rd2186;
	setp.lt.u64 	%p330, %rd2187, %rd146;
	selp.s64 	%rd2188, -1, 0, %p330;
	cvt.u32.u64 	%r1044, %rd2187;
	sub.s32 	%r1605, %r1044, %r1036;
	cvt.u64.u32 	%rd2189, %r1606;
	add.s64 	%rd2190, %rd2188, %rd2189;
	setp.lt.u64 	%p331, %rd2190, %rd147;
	selp.s64 	%rd2191, -1, 0, %p331;
	cvt.u32.u64 	%r1045, %rd2190;
	sub.s32 	%r1606, %r1045, %r1041;
	cvt.u64.u32 	%rd2192, %r1607;
	add.s64 	%rd2193, %rd2191, %rd2192;
	setp.lt.u64 	%p332, %rd2193, %rd149;
	selp.s64 	%rd2194, -1, 0, %p332;
	cvt.u32.u64 	%r1046, %rd2193;
	sub.s32 	%r1607, %r1046, %r1040;
	cvt.u64.u32 	%rd2195, %r1608;
	add.s64 	%rd2196, %rd2194, %rd2195;
	setp.lt.u64 	%p333, %rd2196, %rd151;
	selp.s32 	%r1047, -1, 0, %p333;
	cvt.u32.u64 	%r1048, %rd2196;
	sub.s32 	%r1608, %r1048, %r1039;
	add.s32 	%r1049, %r1609, %r1047;
	sub.s32 	%r1609, %r1049, %r994;
	bra.uni 	$L__BB1_196;
$L__BB1_195:
	setp.lt.u32 	%p312, %r1609, %r994;
	@%p312 bra 	$L__BB1_196;
	bra.uni 	$L__BB1_182;
$L__BB1_196:
	mul.wide.u32 	%rd2197, %r1602, 3;
	cvt.u32.u64 	%r1050, %rd2197;
	shr.u64 	%rd2198, %rd2197, 32;
	mul.wide.u32 	%rd2199, %r1603, 3;
	add.s64 	%rd2200, %rd2199, %rd2198;
	shr.u64 	%rd2201, %rd2200, 32;
	mul.wide.u32 	%rd2202, %r1604, 3;
	add.s64 	%rd2203, %rd2202, %rd2201;
	shr.u64 	%rd2204, %rd2203, 32;
	mul.wide.u32 	%rd2205, %r1605, 3;
	add.s64 	%rd2206, %rd2205, %rd2204;
	shr.u64 	%rd2207, %rd2206, 32;
	mul.wide.u32 	%rd2208, %r1606, 3;
	add.s64 	%rd2209, %rd2208, %rd2207;
	shr.u64 	%rd2210, %rd2209, 32;
	mul.wide.u32 	%rd2211, %r1607, 3;
	add.s64 	%rd2212, %rd2211, %rd2210;
	shr.u64 	%rd2213, %rd2212, 32;
	mul.wide.u32 	%rd2214, %r1608, 3;
	add.s64 	%rd2215, %rd2214, %rd2213;
	shr.u64 	%rd2216, %rd2215, 32;
	mul.wide.u32 	%rd2217, %r1609, 3;
	add.s64 	%rd2218, %rd2217, %rd2216;
	shr.u64 	%rd2219, %rd2218, 32;
	{ .reg .b32 tmp; mov.b64 {tmp, %r1051}, %rd2218; }
	mul.lo.s32 	%r1052, %r1051, 977;
	add.s32 	%r1619, %r1052, %r1050;
	setp.lt.u32 	%p335, %r1619, %r1052;
	selp.u64 	%rd2220, 1, 0, %p335;
	and.b64  	%rd2221, %rd2200, 4294967295;
	add.s64 	%rd2222, %rd2221, %rd2220;
	shr.u64 	%rd2223, %rd2222, 32;
	and.b64  	%rd2224, %rd2203, 4294967295;
	add.s64 	%rd2225, %rd2223, %rd2224;
	shr.u64 	%rd2226, %rd2225, 32;
	and.b64  	%rd2227, %rd2206, 4294967295;
	add.s64 	%rd2228, %rd2226, %rd2227;
	shr.u64 	%rd2229, %rd2228, 32;
	and.b64  	%rd2230, %rd2209, 4294967295;
	add.s64 	%rd2231, %rd2229, %rd2230;
	shr.u64 	%rd2232, %rd2231, 32;
	and.b64  	%rd2233, %rd2212, 4294967295;
	add.s64 	%rd2234, %rd2232, %rd2233;
	shr.u64 	%rd2235, %rd2234, 32;
	and.b64  	%rd2236, %rd2215, 4294967295;
	add.s64 	%rd2237, %rd2235, %rd2236;
	shr.u64 	%rd2238, %rd2237, 32;
	and.b64  	%rd2239, %rd2218, 4294967295;
	add.s64 	%rd2240, %rd2238, %rd2239;
	{ .reg .b32 tmp; mov.b64 {tmp, %r1053}, %rd2240; }
	and.b64  	%rd2241, %rd2222, 4294967295;
	add.s64 	%rd4012, %rd2241, %rd2219;
	shr.u64 	%rd2242, %rd4012, 32;
	and.b64  	%rd2243, %rd2225, 4294967295;
	add.s64 	%rd4013, %rd2242, %rd2243;
	shr.u64 	%rd2244, %rd4013, 32;
	and.b64  	%rd2245, %rd2228, 4294967295;
	add.s64 	%rd4014, %rd2244, %rd2245;
	shr.u64 	%rd2246, %rd4014, 32;
	and.b64  	%rd2247, %rd2231, 4294967295;
	add.s64 	%rd4015, %rd2246, %rd2247;
	shr.u64 	%rd2248, %rd4015, 32;
	and.b64  	%rd2249, %rd2234, 4294967295;
	add.s64 	%rd4016, %rd2248, %rd2249;
	shr.u64 	%rd2250, %rd4016, 32;
	and.b64  	%rd2251, %rd2237, 4294967295;
	add.s64 	%rd4017, %rd2250, %rd2251;
	shr.u64 	%rd2252, %rd4017, 32;
	and.b64  	%rd2253, %rd2240, 4294967295;
	add.s64 	%rd4018, %rd2252, %rd2253;
	{ .reg .b32 tmp; mov.b64 {tmp, %r1054}, %rd4018; }
	add.s32 	%r319, %r1053, %r1054;
	setp.eq.s32 	%p336, %r319, 0;
	mov.pred 	%p740, 0;
	@%p336 bra 	$L__BB1_198;
	mad.lo.s32 	%r320, %r319, 977, %r1619;
	setp.lt.u32 	%p337, %r320, %r1619;
	selp.u64 	%rd2254, 1, 0, %p337;
	and.b64  	%rd2255, %rd4012, 4294967295;
	cvt.u64.u32 	%rd2256, %r319;
	add.s64 	%rd2257, %rd2255, %rd2254;
	add.s64 	%rd4012, %rd2257, %rd2256;
	shr.u64 	%rd2258, %rd4012, 32;
	and.b64  	%rd2259, %rd4013, 4294967295;
	add.s64 	%rd4013, %rd2258, %rd2259;
	shr.u64 	%rd2260, %rd4013, 32;
	and.b64  	%rd2261, %rd4014, 4294967295;
	add.s64 	%rd4014, %rd2260, %rd2261;
	shr.u64 	%rd2262, %rd4014, 32;
	and.b64  	%rd2263, %rd4015, 4294967295;
	add.s64 	%rd4015, %rd2262, %rd2263;
	shr.u64 	%rd2264, %rd4015, 32;
	and.b64  	%rd2265, %rd4016, 4294967295;
	add.s64 	%rd4016, %rd2264, %rd2265;
	shr.u64 	%rd2266, %rd4016, 32;
	and.b64  	%rd2267, %rd4017, 4294967295;
	add.s64 	%rd4017, %rd2266, %rd2267;
	shr.u64 	%rd2268, %rd4017, 32;
	and.b64  	%rd2269, %rd4018, 4294967295;
	add.s64 	%rd4018, %rd2268, %rd2269;
	setp.gt.u64 	%p740, %rd4018, 4294967295;
	mov.u32 	%r1619, %r320;
$L__BB1_198:
	cvt.u32.u64 	%r1626, %rd4018;
	cvt.u32.u64 	%r1625, %rd4017;
	cvt.u32.u64 	%r1624, %rd4016;
	cvt.u32.u64 	%r1623, %rd4015;
	cvt.u32.u64 	%r1622, %rd4014;
	cvt.u32.u64 	%r1621, %rd4013;
	cvt.u32.u64 	%r1620, %rd4012;
	setp.lt.u32 	%p338, %r994, %r1626;
	or.pred  	%p339, %p740, %p338;
	@%p339 bra 	$L__BB1_212;
	setp.gt.u32 	%p340, %r994, %r1626;
	@%p340 bra 	$L__BB1_213;
	cvt.u32.u64 	%r1055, %rd151;
	setp.lt.u32 	%p341, %r1055, %r1625;
	@%p341 bra 	$L__BB1_212;
	setp.gt.u32 	%p342, %r1055, %r1625;
	@%p342 bra 	$L__BB1_213;
	cvt.u32.u64 	%r1057, %rd149;
	setp.lt.u32 	%p343, %r1057, %r1624;
	@%p343 bra 	$L__BB1_212;
	setp.gt.u32 	%p344, %r1057, %r1624;
	@%p344 bra 	$L__BB1_213;
	cvt.u32.u64 	%r1059, %rd147;
	setp.lt.u32 	%p345, %r1059, %r1623;
	@%p345 bra 	$L__BB1_212;
	setp.gt.u32 	%p346, %r1059, %r1623;
	@%p346 bra 	$L__BB1_213;
	cvt.u32.u64 	%r1061, %rd146;
	setp.lt.u32 	%p347, %r1061, %r1622;
	@%p347 bra 	$L__BB1_212;
	setp.gt.u32 	%p348, %r1061, %r1622;
	@%p348 bra 	$L__BB1_213;
	cvt.u32.u64 	%r1063, %rd148;
	setp.lt.u32 	%p349, %r1063, %r1621;
	@%p349 bra 	$L__BB1_212;
	setp.gt.u32 	%p350, %r1063, %r1621;
	@%p350 bra 	$L__BB1_213;
	cvt.u32.u64 	%r1065, %rd150;
	setp.lt.u32 	%p351, %r1065, %r1620;
	@%p351 bra 	$L__BB1_212;
	setp.gt.u32 	%p352, %r1065, %r1620;
	setp.lt.u32 	%p353, %r1619, %r301;
	or.pred  	%p354, %p352, %p353;
	@%p354 bra 	$L__BB1_213;
$L__BB1_212:
	cvt.u32.u64 	%r1067, %rd146;
	cvt.u32.u64 	%r1068, %rd148;
	cvt.u32.u64 	%r1069, %rd150;
	cvt.u32.u64 	%r1070, %rd151;
	cvt.u32.u64 	%r1071, %rd149;
	cvt.u32.u64 	%r1072, %rd147;
	setp.lt.u32 	%p355, %r1619, %r301;
	selp.s64 	%rd2271, -1, 0, %p355;
	sub.s32 	%r1619, %r1619, %r301;
	and.b64  	%rd2272, %rd4012, 4294967295;
	add.s64 	%rd2273, %rd2272, %rd2271;
	setp.lt.u64 	%p356, %rd2273, %rd150;
	selp.s64 	%rd2274, -1, 0, %p356;
	cvt.u32.u64 	%r1074, %rd2273;
	sub.s32 	%r1620, %r1074, %r1069;
	and.b64  	%rd2275, %rd4013, 4294967295;
	add.s64 	%rd2276, %rd2275, %rd2274;
	setp.lt.u64 	%p357, %rd2276, %rd148;
	selp.s64 	%rd2277, -1, 0, %p357;
	cvt.u32.u64 	%r1075, %rd2276;
	sub.s32 	%r1621, %r1075, %r1068;
	and.b64  	%rd2278, %rd4014, 4294967295;
	add.s64 	%rd2279, %rd2278, %rd2277;
	setp.lt.u64 	%p358, %rd2279, %rd146;
	selp.s64 	%rd2280, -1, 0, %p358;
	cvt.u32.u64 	%r1076, %rd2279;
	sub.s32 	%r1622, %r1076, %r1067;
	and.b64  	%rd2281, %rd4015, 4294967295;
	add.s64 	%rd2282, %rd2281, %rd2280;
	setp.lt.u64 	%p359, %rd2282, %rd147;
	selp.s64 	%rd2283, -1, 0, %p359;
	cvt.u32.u64 	%r1077, %rd2282;
	sub.s32 	%r1623, %r1077, %r1072;
	and.b64  	%rd2284, %rd4016, 4294967295;
	add.s64 	%rd2285, %rd2284, %rd2283;
	setp.lt.u64 	%p360, %rd2285, %rd149;
	selp.s64 	%rd2286, -1, 0, %p360;
	cvt.u32.u64 	%r1078, %rd2285;
	sub.s32 	%r1624, %r1078, %r1071;
	and.b64  	%rd2287, %rd4017, 4294967295;
	add.s64 	%rd2288, %rd2287, %rd2286;
	setp.lt.u64 	%p361, %rd2288, %rd151;
	selp.s32 	%r1079, -1, 0, %p361;
	cvt.u32.u64 	%r1080, %rd2288;
	sub.s32 	%r1625, %r1080, %r1070;
	add.s32 	%r1081, %r1626, %r1079;
	sub.s32 	%r1626, %r1081, %r994;
$L__BB1_213:
	setp.gt.u32 	%p362, %r1626, %r994;
	@%p362 bra 	$L__BB1_226;
	bra.uni 	$L__BB1_227;
$L__BB1_214:
	cvt.u32.u64 	%r1082, %rd151;
	setp.gt.u32 	%p364, %r1625, %r1082;
	@%p364 bra 	$L__BB1_226;
	setp.lt.u32 	%p365, %r1625, %r1082;
	@%p365 bra 	$L__BB1_228;
	cvt.u32.u64 	%r1084, %rd149;
	setp.gt.u32 	%p366, %r1624, %r1084;
	@%p366 bra 	$L__BB1_226;
	setp.lt.u32 	%p367, %r1624, %r1084;
	@%p367 bra 	$L__BB1_228;
	cvt.u32.u64 	%r1086, %rd147;
	setp.gt.u32 	%p368, %r1623, %r1086;
	@%p368 bra 	$L__BB1_226;
	setp.lt.u32 	%p369, %r1623, %r1086;
	@%p369 bra 	$L__BB1_228;
	cvt.u32.u64 	%r1088, %rd146;
	setp.gt.u32 	%p370, %r1622, %r1088;
	@%p370 bra 	$L__BB1_226;
	setp.lt.u32 	%p371, %r1622, %r1088;
	@%p371 bra 	$L__BB1_228;
	cvt.u32.u64 	%r1090, %rd148;
	setp.gt.u32 	%p372, %r1621, %r1090;
	@%p372 bra 	$L__BB1_226;
	setp.lt.u32 	%p373, %r1621, %r1090;
	@%p373 bra 	$L__BB1_228;
	cvt.u32.u64 	%r1092, %rd150;
	setp.gt.u32 	%p374, %r1620, %r1092;
	@%p374 bra 	$L__BB1_226;
	setp.lt.u32 	%p375, %r1620, %r1092;
	setp.lt.u32 	%p376, %r1619, %r301;
	or.pred  	%p377, %p375, %p376;
	@%p377 bra 	$L__BB1_228;
$L__BB1_226:
	cvt.u32.u64 	%r1094, %rd146;
	cvt.u32.u64 	%r1095, %rd148;
	cvt.u32.u64 	%r1096, %rd150;
	cvt.u32.u64 	%r1097, %rd151;
	cvt.u32.u64 	%r1098, %rd149;
	cvt.u32.u64 	%r1099, %rd147;
	setp.lt.u32 	%p378, %r1619, %r301;
	selp.s64 	%rd2289, -1, 0, %p378;
	sub.s32 	%r1619, %r1619, %r301;
	cvt.u64.u32 	%rd2290, %r1620;
	add.s64 	%rd2291, %rd2289, %rd2290;
	setp.lt.u64 	%p379, %rd2291, %rd150;
	selp.s64 	%rd2292, -1, 0, %p379;
	cvt.u32.u64 	%r1100, %rd2291;
	sub.s32 	%r1620, %r1100, %r1096;
	cvt.u64.u32 	%rd2293, %r1621;
	add.s64 	%rd2294, %rd2292, %rd2293;
	setp.lt.u64 	%p380, %rd2294, %rd148;
	selp.s64 	%rd2295, -1, 0, %p380;
	cvt.u32.u64 	%r1101, %rd2294;
	sub.s32 	%r1621, %r1101, %r1095;
	cvt.u64.u32 	%rd2296, %r1622;
	add.s64 	%rd2297, %rd2295, %rd2296;
	setp.lt.u64 	%p381, %rd2297, %rd146;
	selp.s64 	%rd2298, -1, 0, %p381;
	cvt.u32.u64 	%r1102, %rd2297;
	sub.s32 	%r1622, %r1102, %r1094;
	cvt.u64.u32 	%rd2299, %r1623;
	add.s64 	%rd2300, %rd2298, %rd2299;
	setp.lt.u64 	%p382, %rd2300, %rd147;
	selp.s64 	%rd2301, -1, 0, %p382;
	cvt.u32.u64 	%r1103, %rd2300;
	sub.s32 	%r1623, %r1103, %r1099;
	cvt.u64.u32 	%rd2302, %r1624;
	add.s64 	%rd2303, %rd2301, %rd2302;
	setp.lt.u64 	%p383, %rd2303, %rd149;
	selp.s64 	%rd2304, -1, 0, %p383;
	cvt.u32.u64 	%r1104, %rd2303;
	sub.s32 	%r1624, %r1104, %r1098;
	cvt.u64.u32 	%rd2305, %r1625;
	add.s64 	%rd2306, %rd2304, %rd2305;
	setp.lt.u64 	%p384, %rd2306, %rd151;
	selp.s32 	%r1105, -1, 0, %p384;
	cvt.u32.u64 	%r1106, %rd2306;
	sub.s32 	%r1625, %r1106, %r1097;
	add.s32 	%r1107, %r1626, %r1105;
	sub.s32 	%r1626, %r1107, %r994;
	bra.uni 	$L__BB1_228;
$L__BB1_227:
	setp.lt.u32 	%p363, %r1626, %r994;
	@%p363 bra 	$L__BB1_228;
	bra.uni 	$L__BB1_214;
$L__BB1_228:
	mul.wide.u32 	%rd2307, %r1619, %r1619;
	cvt.u32.u64 	%r1108, %rd2307;
	shr.u64 	%rd2308, %rd2307, 32;
	mul.wide.u32 	%rd2309, %r1620, %r1619;
	add.s64 	%rd2310, %rd2308, %rd2309;
	shr.u64 	%rd2311, %rd2310, 32;
	mul.wide.u32 	%rd2312, %r1621, %r1619;
	add.s64 	%rd2313, %rd2311, %rd2312;
	shr.u64 	%rd2314, %rd2313, 32;
	mul.wide.u32 	%rd2315, %r1622, %r1619;
	add.s64 	%rd2316, %rd2314, %rd2315;
	shr.u64 	%rd2317, %rd2316, 32;
	mul.wide.u32 	%rd2318, %r1623, %r1619;
	add.s64 	%rd2319, %rd2317, %rd2318;
	shr.u64 	%rd2320, %rd2319, 32;
	mul.wide.u32 	%rd2321, %r1624, %r1619;
	add.s64 	%rd2322, %rd2320, %rd2321;
	shr.u64 	%rd2323, %rd2322, 32;
	mul.wide.u32 	%rd2324, %r1625, %r1619;
	add.s64 	%rd2325, %rd2323, %rd2324;
	shr.u64 	%rd2326, %rd2325, 32;
	mul.wide.u32 	%rd2327, %r1626, %r1619;
	add.s64 	%rd2328, %rd2326, %rd2327;
	shr.u64 	%rd2329, %rd2328, 32;
	and.b64  	%rd2330, %rd2310, 4294967295;
	add.s64 	%rd2331, %rd2309, %rd2330;
	shr.u64 	%rd2332, %rd2331, 32;
	and.b64  	%rd2333, %rd2313, 4294967295;
	mul.wide.u32 	%rd2334, %r1620, %r1620;
	add.s64 	%rd2335, %rd2332, %rd2333;
	add.s64 	%rd2336, %rd2335, %rd2334;
	shr.u64 	%rd2337, %rd2336, 32;
	and.b64  	%rd2338, %rd2316, 4294967295;
	mul.wide.u32 	%rd2339, %r1621, %r1620;
	add.s64 	%rd2340, %rd2337, %rd2338;
	add.s64 	%rd2341, %rd2340, %rd2339;
	shr.u64 	%rd2342, %rd2341, 32;
	and.b64  	%rd2343, %rd2319, 4294967295;
	mul.wide.u32 	%rd2344, %r1622, %r1620;
	add.s64 	%rd2345, %rd2342, %rd2343;
	add.s64 	%rd2346, %rd2345, %rd2344;
	shr.u64 	%rd2347, %rd2346, 32;
	and.b64  	%rd2348, %rd2322, 4294967295;
	mul.wide.u32 	%rd2349, %r1623, %r1620;
	add.s64 	%rd2350, %rd2347, %rd2348;
	add.s64 	%rd2351, %rd2350, %rd2349;
	shr.u64 	%rd2352, %rd2351, 32;
	and.b64  	%rd2353, %rd2325, 4294967295;
	mul.wide.u32 	%rd2354, %r1624, %r1620;
	add.s64 	%rd2355, %rd2352, %rd2353;
	add.s64 	%rd2356, %rd2355, %rd2354;
	shr.u64 	%rd2357, %rd2356, 32;
	and.b64  	%rd2358, %rd2328, 4294967295;
	mul.wide.u32 	%rd2359, %r1625, %r1620;
	add.s64 	%rd2360, %rd2357, %rd2358;
	add.s64 	%rd2361, %rd2360, %rd2359;
	shr.u64 	%rd2362, %rd2361, 32;
	mul.wide.u32 	%rd2363, %r1626, %r1620;
	add.s64 	%rd2364, %rd2362, %rd2329;
	add.s64 	%rd2365, %rd2364, %rd2363;
	shr.u64 	%rd2366, %rd2365, 32;
	and.b64  	%rd2367, %rd2336, 4294967295;
	add.s64 	%rd2368, %rd2312, %rd2367;
	shr.u64 	%rd2369, %rd2368, 32;
	and.b64  	%rd2370, %rd2341, 4294967295;
	add.s64 	%rd2371, %rd2369, %rd2370;
	add.s64 	%rd2372, %rd2371, %rd2339;
	shr.u64 	%rd2373, %rd2372, 32;
	and.b64  	%rd2374, %rd2346, 4294967295;
	mul.wide.u32 	%rd2375, %r1621, %r1621;
	add.s64 	%rd2376, %rd2373, %rd2374;
	add.s64 	%rd2377, %rd2376, %rd2375;
	shr.u64 	%rd2378, %rd2377, 32;
	and.b64  	%rd2379, %rd2351, 4294967295;
	mul.wide.u32 	%rd2380, %r1622, %r1621;
	add.s64 	%rd2381, %rd2378, %rd2379;
	add.s64 	%rd2382, %rd2381, %rd2380;
	shr.u64 	%rd2383, %rd2382, 32;
	and.b64  	%rd2384, %rd2356, 4294967295;
	mul.wide.u32 	%rd2385, %r1623, %r1621;
	add.s64 	%rd2386, %rd2383, %rd2384;
	add.s64 	%rd2387, %rd2386, %rd2385;
	shr.u64 	%rd2388, %rd2387, 32;
	and.b64  	%rd2389, %rd2361, 4294967295;
	mul.wide.u32 	%rd2390, %r1624, %r1621;
	add.s64 	%rd2391, %rd2388, %rd2389;
	add.s64 	%rd2392, %rd2391, %rd2390;
	shr.u64 	%rd2393, %rd2392, 32;
	and.b64  	%rd2394, %rd2365, 4294967295;
	mul.wide.u32 	%rd2395, %r1625, %r1621;
	add.s64 	%rd2396, %rd2393, %rd2394;
	add.s64 	%rd2397, %rd2396, %rd2395;
	shr.u64 	%rd2398, %rd2397, 32;
	mul.wide.u32 	%rd2399, %r1626, %r1621;
	add.s64 	%rd2400, %rd2398, %rd2366;
	add.s64 	%rd2401, %rd2400, %rd2399;
	shr.u64 	%rd2402, %rd2401, 32;
	and.b64  	%rd2403, %rd2372, 4294967295;
	add.s64 	%rd2404, %rd2315, %rd2403;
	shr.u64 	%rd2405, %rd2404, 32;
	and.b64  	%rd2406, %rd2377, 4294967295;
	add.s64 	%rd2407, %rd2405, %rd2406;
	add.s64 	%rd2408, %rd2407, %rd2344;
	shr.u64 	%rd2409, %rd2408, 32;
	and.b64  	%rd2410, %rd2382, 4294967295;
	add.s64 	%rd2411, %rd2409, %rd2410;
	add.s64 	%rd2412, %rd2411, %rd2380;
	shr.u64 	%rd2413, %rd2412, 32;
	and.b64  	%rd2414, %rd2387, 4294967295;
	mul.wide.u32 	%rd2415, %r1622, %r1622;
	add.s64 	%rd2416, %rd2413, %rd2414;
	add.s64 	%rd2417, %rd2416, %rd2415;
	shr.u64 	%rd2418, %rd2417, 32;
	and.b64  	%rd2419, %rd2392, 4294967295;
	mul.wide.u32 	%rd2420, %r1623, %r1622;
	add.s64 	%rd2421, %rd2418, %rd2419;
	add.s64 	%rd2422, %rd2421, %rd2420;
	shr.u64 	%rd2423, %rd2422, 32;
	and.b64  	%rd2424, %rd2397, 4294967295;
	mul.wide.u32 	%rd2425, %r1624, %r1622;
	add.s64 	%rd2426, %rd2423, %rd2424;
	add.s64 	%rd2427, %rd2426, %rd2425;
	shr.u64 	%rd2428, %rd2427, 32;
	and.b64  	%rd2429, %rd2401, 4294967295;
	mul.wide.u32 	%rd2430, %r1625, %r1622;
	add.s64 	%rd2431, %rd2428, %rd2429;
	add.s64 	%rd2432, %rd2431, %rd2430;
	shr.u64 	%rd2433, %rd2432, 32;
	mul.wide.u32 	%rd2434, %r1626, %r1622;
	add.s64 	%rd2435, %rd2433, %rd2402;
	add.s64 	%rd2436, %rd2435, %rd2434;
	shr.u64 	%rd2437, %rd2436, 32;
	and.b64  	%rd2438, %rd2408, 4294967295;
	add.s64 	%rd2439, %rd2318, %rd2438;
	shr.u64 	%rd2440, %rd2439, 32;
	and.b64  	%rd2441, %rd2412, 4294967295;
	add.s64 	%rd2442, %rd2440, %rd2441;
	add.s64 	%rd2443, %rd2442, %rd2349;
	shr.u64 	%rd2444, %rd2443, 32;
	and.b64  	%rd2445, %rd2417, 4294967295;
	add.s64 	%rd2446, %rd2444, %rd2445;
	add.s64 	%rd2447, %rd2446, %rd2385;
	shr.u64 	%rd2448, %rd2447, 32;
	and.b64  	%rd2449, %rd2422, 4294967295;
	add.s64 	%rd2450, %rd2448, %rd2449;
	add.s64 	%rd2451, %rd2450, %rd2420;
	shr.u64 	%rd2452, %rd2451, 32;
	and.b64  	%rd2453, %rd2427, 4294967295;
	mul.wide.u32 	%rd2454, %r1623, %r1623;
	add.s64 	%rd2455, %rd2452, %rd2453;
	add.s64 	%rd2456, %rd2455, %rd2454;
	shr.u64 	%rd2457, %rd2456, 32;
	and.b64  	%rd2458, %rd2432, 4294967295;
	mul.wide.u32 	%rd2459, %r1624, %r1623;
	add.s64 	%rd2460, %rd2457, %rd2458;
	add.s64 	%rd2461, %rd2460, %rd2459;
	shr.u64 	%rd2462, %rd2461, 32;
	and.b64  	%rd2463, %rd2436, 4294967295;
	mul.wide.u32 	%rd2464, %r1625, %r1623;
	add.s64 	%rd2465, %rd2462, %rd2463;
	add.s64 	%rd2466, %rd2465, %rd2464;
	shr.u64 	%rd2467, %rd2466, 32;
	mul.wide.u32 	%rd2468, %r1626, %r1623;
	add.s64 	%rd2469, %rd2467, %rd2437;
	add.s64 	%rd2470, %rd2469, %rd2468;
	shr.u64 	%rd2471, %rd2470, 32;
	and.b64  	%rd2472, %rd2443, 4294967295;
	add.s64 	%rd2473, %rd2321, %rd2472;
	shr.u64 	%rd2474, %rd2473, 32;
	and.b64  	%rd2475, %rd2447, 4294967295;
	add.s64 	%rd2476, %rd2474, %rd2475;
	add.s64 	%rd2477, %rd2476, %rd2354;
	shr.u64 	%rd2478, %rd2477, 32;
	and.b64  	%rd2479, %rd2451, 4294967295;
	add.s64 	%rd2480, %rd2478, %rd2479;
	add.s64 	%rd2481, %rd2480, %rd2390;
	shr.u64 	%rd2482, %rd2481, 32;
	and.b64  	%rd2483, %rd2456, 4294967295;
	add.s64 	%rd2484, %rd2482, %rd2483;
	add.s64 	%rd2485, %rd2484, %rd2425;
	shr.u64 	%rd2486, %rd2485, 32;
	and.b64  	%rd2487, %rd2461, 4294967295;
	add.s64 	%rd2488, %rd2486, %rd2487;
	add.s64 	%rd2489, %rd2488, %rd2459;
	shr.u64 	%rd2490, %rd2489, 32;
	and.b64  	%rd2491, %rd2466, 4294967295;
	mul.wide.u32 	%rd2492, %r1624, %r1624;
	add.s64 	%rd2493, %rd2490, %rd2491;
	add.s64 	%rd2494, %rd2493, %rd2492;
	shr.u64 	%rd2495, %rd2494, 32;
	and.b64  	%rd2496, %rd2470, 4294967295;
	mul.wide.u32 	%rd2497, %r1625, %r1624;
	add.s64 	%rd2498, %rd2495, %rd2496;
	add.s64 	%rd2499, %rd2498, %rd2497;
	shr.u64 	%rd2500, %rd2499, 32;
	mul.wide.u32 	%rd2501, %r1626, %r1624;
	add.s64 	%rd2502, %rd2500, %rd2471;
	add.s64 	%rd2503, %rd2502, %rd2501;
	shr.u64 	%rd2504, %rd2503, 32;
	and.b64  	%rd2505, %rd2477, 4294967295;
	add.s64 	%rd2506, %rd2324, %rd2505;
	shr.u64 	%rd2507, %rd2506, 32;
	and.b64  	%rd2508, %rd2481, 4294967295;
	add.s64 	%rd2509, %rd2507, %rd2508;
	add.s64 	%rd2510, %rd2509, %rd2359;
	shr.u64 	%rd2511, %rd2510, 32;
	and.b64  	%rd2512, %rd2485, 4294967295;
	add.s64 	%rd2513, %rd2511, %rd2512;
	add.s64 	%rd2514, %rd2513, %rd2395;
	shr.u64 	%rd2515, %rd2514, 32;
	and.b64  	%rd2516, %rd2489, 4294967295;
	add.s64 	%rd2517, %rd2515, %rd2516;
	add.s64 	%rd2518, %rd2517, %rd2430;
	shr.u64 	%rd2519, %rd2518, 32;
	and.b64  	%rd2520, %rd2494, 4294967295;
	add.s64 	%rd2521, %rd2519, %rd2520;
	add.s64 	%rd2522, %rd2521, %rd2464;
	shr.u64 	%rd2523, %rd2522, 32;
	and.b64  	%rd2524, %rd2499, 4294967295;
	add.s64 	%rd2525, %rd2523, %rd2524;
	add.s64 	%rd2526, %rd2525, %rd2497;
	shr.u64 	%rd2527, %rd2526, 32;
	and.b64  	%rd2528, %rd2503, 4294967295;
	mul.wide.u32 	%rd2529, %r1625, %r1625;
	add.s64 	%rd2530, %rd2527, %rd2528;
	add.s64 	%rd2531, %rd2530, %rd2529;
	shr.u64 	%rd2532, %rd2531, 32;
	mul.wide.u32 	%rd2533, %r1626, %r1625;
	add.s64 	%rd2534, %rd2532, %rd2504;
	add.s64 	%rd2535, %rd2534, %rd2533;
	shr.u64 	%rd2536, %rd2535, 32;
	and.b64  	%rd2537, %rd2510, 4294967295;
	add.s64 	%rd2538, %rd2327, %rd2537;
	shr.u64 	%rd2539, %rd2538, 32;
	and.b64  	%rd2540, %rd2514, 4294967295;
	add.s64 	%rd2541, %rd2539, %rd2540;
	add.s64 	%rd2542, %rd2541, %rd2363;
	shr.u64 	%rd2543, %rd2542, 32;
	and.b64  	%rd2544, %rd2518, 4294967295;
	add.s64 	%rd2545, %rd2543, %rd2544;
	add.s64 	%rd2546, %rd2545, %rd2399;
	shr.u64 	%rd2547, %rd2546, 32;
	and.b64  	%rd2548, %rd2522, 4294967295;
	add.s64 	%rd2549, %rd2547, %rd2548;
	add.s64 	%rd2550, %rd2549, %rd2434;
	shr.u64 	%rd2551, %rd2550, 32;
	and.b64  	%rd2552, %rd2526, 4294967295;
	add.s64 	%rd2553, %rd2551, %rd2552;
	add.s64 	%rd2554, %rd2553, %rd2468;
	shr.u64 	%rd2555, %rd2554, 32;
	and.b64  	%rd2556, %rd2531, 4294967295;
	add.s64 	%rd2557, %rd2555, %rd2556;
	add.s64 	%rd2558, %rd2557, %rd2501;
	shr.u64 	%rd2559, %rd2558, 32;
	and.b64  	%rd2560, %rd2535, 4294967295;
	add.s64 	%rd2561, %rd2559, %rd2560;
	add.s64 	%rd2562, %rd2561, %rd2533;
	shr.u64 	%rd2563, %rd2562, 32;
	mul.wide.u32 	%rd2564, %r1626, %r1626;
	add.s64 	%rd2565, %rd2563, %rd2536;
	add.s64 	%rd2566, %rd2565, %rd2564;
	shr.u64 	%rd2567, %rd2566, 32;
	{ .reg .b32 tmp; mov.b64 {tmp, %r1109}, %rd2566; }
	and.b64  	%rd2568, %rd2542, 4294967295;
	mul.lo.s64 	%rd2569, %rd2568, 977;
	cvt.u32.u64 	%r1110, %rd2569;
	shr.u64 	%rd2570, %rd2569, 32;
	and.b64  	%rd2571, %rd2546, 4294967295;
	mad.lo.s64 	%rd2572, %rd2571, 977, %rd2570;
	shr.u64 	%rd2573, %rd2572, 32;
	and.b64  	%rd2574, %rd2550, 4294967295;
	mad.lo.s64 	%rd2575, %rd2574, 977, %rd2573;
	shr.u64 	%rd2576, %rd2575, 32;
	and.b64  	%rd2577, %rd2554, 4294967295;
	mad.lo.s64 	%rd2578, %rd2577, 977, %rd2576;
	shr.u64 	%rd2579, %rd2578, 32;
	and.b64  	%rd2580, %rd2558, 4294967295;
	mad.lo.s64 	%rd2581, %rd2580, 977, %rd2579;
	shr.u64 	%rd2582, %rd2581, 32;
	and.b64  	%rd2583, %rd2562, 4294967295;
	mad.lo.s64 	%rd2584, %rd2583, 977, %rd2582;
	shr.u64 	%rd2585, %rd2584, 32;
	and.b64  	%rd2586, %rd2566, 4294967295;
	mad.lo.s64 	%rd2587, %rd2586, 977, %rd2585;
	shr.u64 	%rd2588, %rd2587, 32;
	mad.lo.s64 	%rd2589, %rd2567, 977, %rd2588;
	{ .reg .b32 tmp; mov.b64 {tmp, %r1111}, %rd2589; }
	add.s32 	%r1636, %r1108, %r1110;
	setp.lt.u32 	%p386, %r1636, %r1108;
	selp.u64 	%rd2590, 1, 0, %p386;
	and.b64  	%rd2591, %rd2331, 4294967295;
	and.b64  	%rd2592, %rd2572, 4294967295;
	add.s64 	%rd2593, %rd2591, %rd2590;
	add.s64 	%rd2594, %rd2593, %rd2592;
	shr.u64 	%rd2595, %rd2594, 32;
	and.b64  	%rd2596, %rd2368, 4294967295;
	and.b64  	%rd2597, %rd2575, 4294967295;
	add.s64 	%rd2598, %rd2595, %rd2596;
	add.s64 	%rd2599, %rd2598, %rd2597;
	shr.u64 	%rd2600, %rd2599, 32;
	and.b64  	%rd2601, %rd2404, 4294967295;
	and.b64  	%rd2602, %rd2578, 4294967295;
	add.s64 	%rd2603, %rd2600, %rd2601;
	add.s64 	%rd2604, %rd2603, %rd2602;
	shr.u64 	%rd2605, %rd2604, 32;
	and.b64  	%rd2606, %rd2439, 4294967295;
	and.b64  	%rd2607, %rd2581, 4294967295;
	add.s64 	%rd2608, %rd2605, %rd2606;
	add.s64 	%rd2609, %rd2608, %rd2607;
	shr.u64 	%rd2610, %rd2609, 32;
	and.b64  	%rd2611, %rd2473, 4294967295;
	and.b64  	%rd2612, %rd2584, 4294967295;
	add.s64 	%rd2613, %rd2610, %rd2611;
	add.s64 	%rd2614, %rd2613, %rd2612;
	shr.u64 	%rd2615, %rd2614, 32;
	and.b64  	%rd2616, %rd2506, 4294967295;
	and.b64  	%rd2617, %rd2587, 4294967295;
	add.s64 	%rd2618, %rd2615, %rd2616;
	add.s64 	%rd2619, %rd2618, %rd2617;
	shr.u64 	%rd2620, %rd2619, 32;
	and.b64  	%rd2621, %rd2538, 4294967295;
	and.b64  	%rd2622, %rd2589, 4294967295;
	add.s64 	%rd2623, %rd2620, %rd2621;
	add.s64 	%rd2624, %rd2623, %rd2622;
	{ .reg .b32 tmp; mov.b64 {tmp, %r1112}, %rd2624; }
	add.s32 	%r1113, %r1112, %r1111;
	and.b64  	%rd2625, %rd2594, 4294967295;
	add.s64 	%rd4019, %rd2625, %rd2568;
	shr.u64 	%rd2626, %rd4019, 32;
	and.b64  	%rd2627, %rd2599, 4294967295;
	add.s64 	%rd2628, %rd2626, %rd2627;
	add.s64 	%rd4020, %rd2628, %rd2571;
	shr.u64 	%rd2629, %rd4020, 32;
	and.b64  	%rd2630, %rd2604, 4294967295;
	add.s64 	%rd2631, %rd2629, %rd2630;
	add.s64 	%rd4021, %rd2631, %rd2574;
	shr.u64 	%rd2632, %rd4021, 32;
	and.b64  	%rd2633, %rd2609, 4294967295;
	add.s64 	%rd2634, %rd2632, %rd2633;
	add.s64 	%rd4022, %rd2634, %rd2577;
	shr.u64 	%rd2635, %rd4022, 32;
	and.b64  	%rd2636, %rd2614, 4294967295;
	add.s64 	%rd2637, %rd2635, %rd2636;
	add.s64 	%rd4023, %rd2637, %rd2580;
	shr.u64 	%rd2638, %rd4023, 32;
	and.b64  	%rd2639, %rd2619, 4294967295;
	add.s64 	%rd2640, %rd2638, %rd2639;
	add.s64 	%rd4024, %rd2640, %rd2583;
	shr.u64 	%rd2641, %rd4024, 32;
	and.b64  	%rd2642, %rd2624, 4294967295;
	add.s64 	%rd2643, %rd2641, %rd2642;
	add.s64 	%rd4025, %rd2643, %rd2586;
	{ .reg .b32 tmp; mov.b64 {tmp, %r1114}, %rd4025; }
	add.s32 	%r1115, %r1113, %r1114;
	add.s32 	%r363, %r1115, %r1109;
	setp.eq.s32 	%p387, %r363, 0;
	mov.pred 	%p741, 0;
	@%p387 bra 	$L__BB1_230;
	cvt.u64.u32 	%rd2644, %r363;
	mul.wide.u32 	%rd2645, %r363, 977;
	cvt.u32.u64 	%r1116, %rd2645;
	shr.u64 	%rd2646, %rd2645, 32;
	add.s64 	%rd2647, %rd2646, %rd2644;
	shr.u64 	%rd2648, %rd2647, 32;
	add.s32 	%r364, %r1636, %r1116;
	setp.lt.u32 	%p388, %r364, %r1636;
	selp.u64 	%rd2649, 1, 0, %p388;
	and.b64  	%rd2650, %rd4019, 4294967295;
	and.b64  	%rd2651, %rd2647, 4294967295;
	add.s64 	%rd2652, %rd2650, %rd2649;
	add.s64 	%rd4019, %rd2652, %rd2651;
	shr.u64 	%rd2653, %rd4019, 32;
	and.b64  	%rd2654, %rd4020, 4294967295;
	add.s64 	%rd2655, %rd2653, %rd2654;
	add.s64 	%rd4020, %rd2655, %rd2648;
	shr.u64 	%rd2656, %rd4020, 32;
	and.b64  	%rd2657, %rd4021, 4294967295;
	add.s64 	%rd4021, %rd2656, %rd2657;
	shr.u64 	%rd2658, %rd4021, 32;
	and.b64  	%rd2659, %rd4022, 4294967295;
	add.s64 	%rd4022, %rd2658, %rd2659;
	shr.u64 	%rd2660, %rd4022, 32;
	and.b64  	%rd2661, %rd4023, 4294967295;
	add.s64 	%rd4023, %rd2660, %rd2661;
	shr.u64 	%rd2662, %rd4023, 32;
	and.b64  	%rd2663, %rd4024, 4294967295;
	add.s64 	%rd4024, %rd2662, %rd2663;
	shr.u64 	%rd2664, %rd4024, 32;
	and.b64  	%rd2665, %rd4025, 4294967295;
	add.s64 	%rd4025, %rd2664, %rd2665;
	setp.gt.u64 	%p741, %rd4025, 4294967295;
	mov.u32 	%r1636, %r364;
$L__BB1_230:
	ld.const.u32 	%rd194, [const_p+12];
	ld.const.u32 	%rd195, [const_p+16];
	cvt.u32.u64 	%r1643, %rd4025;
	cvt.u32.u64 	%r1642, %rd4024;
	cvt.u32.u64 	%r1641, %rd4023;
	cvt.u32.u64 	%r1640, %rd4022;
	cvt.u32.u64 	%r1639, %rd4021;
	cvt.u32.u64 	%r1638, %rd4020;
	cvt.u32.u64 	%r1637, %rd4019;
	ld.const.u32 	%r1117, [const_p+28];
	setp.lt.u32 	%p389, %r1117, %r1643;
	or.pred  	%p390, %p741, %p389;
	@%p390 bra 	$L__BB1_244;
	setp.gt.u32 	%p391, %r1117, %r1643;
	@%p391 bra 	$L__BB1_245;
	ld.const.u32 	%r1120, [const_p+24];
	setp.lt.u32 	%p392, %r1120, %r1642;
	@%p392 bra 	$L__BB1_244;
	setp.gt.u32 	%p393, %r1120, %r1642;
	@%p393 bra 	$L__BB1_245;
	ld.const.u32 	%r1122, [const_p+20];
	cvt.u64.u32 	%rd196, %r1122;
	setp.lt.u32 	%p394, %r1122, %r1641;
	@%p394 bra 	$L__BB1_244;
	cvt.u32.u64 	%r1123, %rd196;
	setp.gt.u32 	%p395, %r1123, %r1641;
	@%p395 bra 	$L__BB1_245;
	cvt.u32.u64 	%r1124, %rd195;
	setp.lt.u32 	%p396, %r1124, %r1640;
	@%p396 bra 	$L__BB1_244;
	setp.gt.u32 	%p397, %r1124, %r1640;
	@%p397 bra 	$L__BB1_245;
	cvt.u32.u64 	%r1126, %rd194;
	setp.lt.u32 	%p398, %r1126, %r1639;
	@%p398 bra 	$L__BB1_244;
	setp.gt.u32 	%p399, %r1126, %r1639;
	@%p399 bra 	$L__BB1_245;
	ld.const.u32 	%r1128, [const_p+8];
	cvt.u64.u32 	%rd197, %r1128;
	setp.lt.u32 	%p400, %r1128, %r1638;
	@%p400 bra 	$L__BB1_244;
	cvt.u32.u64 	%r1129, %rd197;
	setp.gt.u32 	%p401, %r1129, %r1638;
	@%p401 bra 	$L__BB1_245;
	ld.const.u32 	%r1130, [const_p+4];
	setp.lt.u32 	%p402, %r1130, %r1637;
	@%p402 bra 	$L__BB1_244;
	setp.gt.u32 	%p403, %r1130, %r1637;
	ld.const.u32 	%r1132, [const_p];
	setp.lt.u32 	%p404, %r1636, %r1132;
	or.pred  	%p405, %p403, %p404;
	@%p405 bra 	$L__BB1_245;
$L__BB1_244:
	cvt.u32.u64 	%r1134, %rd194;
	ld.const.u32 	%r1135, [const_p+8];
	cvt.u64.u32 	%rd2667, %r1135;
	ld.const.u32 	%r1136, [const_p+4];
	cvt.u64.u32 	%rd2668, %r1136;
	ld.const.u32 	%r1137, [const_p+24];
	cvt.u64.u32 	%rd2669, %r1137;
	ld.const.u32 	%r1138, [const_p+20];
	cvt.u64.u32 	%rd2670, %r1138;
	cvt.u32.u64 	%r1139, %rd195;
	ld.const.u32 	%r1140, [const_p];
	setp.lt.u32 	%p406, %r1636, %r1140;
	selp.s64 	%rd2671, -1, 0, %p406;
	sub.s32 	%r1636, %r1636, %r1140;
	and.b64  	%rd2672, %rd4019, 4294967295;
	add.s64 	%rd2673, %rd2672, %rd2671;
	setp.lt.u64 	%p407, %rd2673, %rd2668;
	selp.s64 	%rd2674, -1, 0, %p407;
	cvt.u32.u64 	%r1141, %rd2673;
	sub.s32 	%r1637, %r1141, %r1136;
	and.b64  	%rd2675, %rd4020, 4294967295;
	add.s64 	%rd2676, %rd2675, %rd2674;
	setp.lt.u64 	%p408, %rd2676, %rd2667;
	selp.s64 	%rd2677, -1, 0, %p408;
	cvt.u32.u64 	%r1142, %rd2676;
	sub.s32 	%r1638, %r1142, %r1135;
	and.b64  	%rd2678, %rd4021, 4294967295;
	add.s64 	%rd2679, %rd2678, %rd2677;
	setp.lt.u64 	%p409, %rd2679, %rd194;
	selp.s64 	%rd2680, -1, 0, %p409;
	cvt.u32.u64 	%r1143, %rd2679;
	sub.s32 	%r1639, %r1143, %r1134;
	and.b64  	%rd2681, %rd4022, 4294967295;
	add.s64 	%rd2682, %rd2681, %rd2680;
	setp.lt.u64 	%p410, %rd2682, %rd195;
	selp.s64 	%rd2683, -1, 0, %p410;
	cvt.u32.u64 	%r1144, %rd2682;
	sub.s32 	%r1640, %r1144, %r1139;
	and.b64  	%rd2684, %rd4023, 4294967295;
	add.s64 	%rd2685, %rd2684, %rd2683;
	setp.lt.u64 	%p411, %rd2685, %rd2670;
	selp.s64 	%rd2686, -1, 0, %p411;
	cvt.u32.u64 	%r1145, %rd2685;
	sub.s32 	%r1641, %r1145, %r1138;
	and.b64  	%rd2687, %rd4024, 4294967295;
	add.s64 	%rd2688, %rd2687, %rd2686;
	setp.lt.u64 	%p412, %rd2688, %rd2669;
	selp.s32 	%r1146, -1, 0, %p412;
	cvt.u32.u64 	%r1147, %rd2688;
	sub.s32 	%r1642, %r1147, %r1137;
	add.s32 	%r1148, %r1643, %r1146;
	sub.s32 	%r1643, %r1148, %r1117;
$L__BB1_245:
	ld.const.u32 	%rd199, [const_p+8];
	ld.const.u32 	%rd200, [const_p+20];
	ld.const.u32 	%rd201, [const_p+4];
	setp.gt.u32 	%p413, %r1643, %r1117;
	@%p413 bra 	$L__BB1_258;
	bra.uni 	$L__BB1_259;
$L__BB1_246:
	ld.const.u32 	%r1150, [const_p+24];
	cvt.u64.u32 	%rd198, %r1150;
	setp.gt.u32 	%p415, %r1642, %r1150;
	@%p415 bra 	$L__BB1_258;
	cvt.u32.u64 	%r1151, %rd198;
	setp.lt.u32 	%p416, %r1642, %r1151;
	@%p416 bra 	$L__BB1_260;
	cvt.u32.u64 	%r1152, %rd200;
	setp.gt.u32 	%p417, %r1641, %r1152;
	@%p417 bra 	$L__BB1_258;
	setp.lt.u32 	%p418, %r1641, %r1152;
	@%p418 bra 	$L__BB1_260;
	cvt.u32.u64 	%r1154, %rd195;
	setp.gt.u32 	%p419, %r1640, %r1154;
	@%p419 bra 	$L__BB1_258;
	setp.lt.u32 	%p420, %r1640, %r1154;
	@%p420 bra 	$L__BB1_260;
	cvt.u32.u64 	%r1156, %rd194;
	setp.gt.u32 	%p421, %r1639, %r1156;
	@%p421 bra 	$L__BB1_258;
	setp.lt.u32 	%p422, %r1639, %r1156;
	@%p422 bra 	$L__BB1_260;
	cvt.u32.u64 	%r1158, %rd199;
	setp.gt.u32 	%p423, %r1638, %r1158;
	@%p423 bra 	$L__BB1_258;
	setp.lt.u32 	%p424, %r1638, %r1158;
	@%p424 bra 	$L__BB1_260;
	cvt.u32.u64 	%r1160, %rd201;
	setp.gt.u32 	%p425, %r1637, %r1160;
	@%p425 bra 	$L__BB1_258;
	setp.lt.u32 	%p426, %r1637, %r1160;
	ld.const.u32 	%r1162, [const_p];
	setp.lt.u32 	%p427, %r1636, %r1162;
	or.pred  	%p428, %p426, %p427;
	@%p428 bra 	$L__BB1_260;
$L__BB1_258:
	cvt.u32.u64 	%r1164, %rd194;
	cvt.u32.u64 	%r1165, %rd199;
	cvt.u32.u64 	%r1166, %rd201;
	ld.const.u32 	%r1167, [const_p+24];
	cvt.u64.u32 	%rd2689, %r1167;
	cvt.u32.u64 	%r1168, %rd200;
	cvt.u32.u64 	%r1169, %rd195;
	ld.const.u32 	%r1170, [const_p];
	setp.lt.u32 	%p429, %r1636, %r1170;
	selp.s64 	%rd2690, -1, 0, %p429;
	sub.s32 	%r1636, %r1636, %r1170;
	cvt.u64.u32 	%rd2691, %r1637;
	add.s64 	%rd2692, %rd2690, %rd2691;
	setp.lt.u64 	%p430, %rd2692, %rd201;
	selp.s64 	%rd2693, -1, 0, %p430;
	cvt.u32.u64 	%r1171, %rd2692;
	sub.s32 	%r1637, %r1171, %r1166;
	cvt.u64.u32 	%rd2694, %r1638;
	add.s64 	%rd2695, %rd2693, %rd2694;
	setp.lt.u64 	%p431, %rd2695, %rd199;
	selp.s64 	%rd2696, -1, 0, %p431;
	cvt.u32.u64 	%r1172, %rd2695;
	sub.s32 	%r1638, %r1172, %r1165;
	cvt.u64.u32 	%rd2697, %r1639;
	add.s64 	%rd2698, %rd2696, %rd2697;
	setp.lt.u64 	%p432, %rd2698, %rd194;
	selp.s64 	%rd2699, -1, 0, %p432;
	cvt.u32.u64 	%r1173, %rd2698;
	sub.s32 	%r1639, %r1173, %r1164;
	cvt.u64.u32 	%rd2700, %r1640;
	add.s64 	%rd2701, %rd2699, %rd2700;
	setp.lt.u64 	%p433, %rd2701, %rd195;
	selp.s64 	%rd2702, -1, 0, %p433;
	cvt.u32.u64 	%r1174, %rd2701;
	sub.s32 	%r1640, %r1174, %r1169;
	cvt.u64.u32 	%rd2703, %r1641;
	add.s64 	%rd2704, %rd2702, %rd2703;
	setp.lt.u64 	%p434, %rd2704, %rd200;
	selp.s64 	%rd2705, -1, 0, %p434;
	cvt.u32.u64 	%r1175, %rd2704;
	sub.s32 	%r1641, %r1175, %r1168;
	cvt.u64.u32 	%rd2706, %r1642;
	add.s64 	%rd2707, %rd2705, %rd2706;
	setp.lt.u64 	%p435, %rd2707, %rd2689;
	selp.s32 	%r1176, -1, 0, %p435;
	cvt.u32.u64 	%r1177, %rd2707;
	sub.s32 	%r1642, %r1177, %r1167;
	add.s32 	%r1178, %r1643, %r1176;
	sub.s32 	%r1643, %r1178, %r1117;
	bra.uni 	$L__BB1_260;
$L__BB1_259:
	setp.lt.u32 	%p414, %r1643, %r1117;
	@%p414 bra 	$L__BB1_260;
	bra.uni 	$L__BB1_246;
$L__BB1_260:
	shl.b32 	%r1180, %r1551, 1;
	shr.u32 	%r1181, %r1551, 31;
	cvt.u64.u32 	%rd2708, %r1181;
	mul.wide.u32 	%rd2709, %r1552, 2;
	or.b64  	%rd2710, %rd2709, %rd2708;
	shr.u64 	%rd2711, %rd2709, 32;
	mul.wide.u32 	%rd2712, %r1553, 2;
	or.b64  	%rd2713, %rd2712, %rd2711;
	shr.u64 	%rd2714, %rd2712, 32;
	mul.wide.u32 	%rd2715, %r1554, 2;
	or.b64  	%rd2716, %rd2715, %rd2714;
	shr.u64 	%rd2717, %rd2715, 32;
	mul.wide.u32 	%rd2718, %r1555, 2;
	add.s64 	%rd2719, %rd2718, %rd2717;
	shr.u64 	%rd2720, %rd2719, 32;
	mul.wide.u32 	%rd2721, %r1556, 2;
	add.s64 	%rd2722, %rd2721, %rd2720;
	shr.u64 	%rd2723, %rd2722, 32;
	mul.wide.u32 	%rd2724, %r1557, 2;
	add.s64 	%rd2725, %rd2724, %rd2723;
	shr.u64 	%rd2726, %rd2725, 32;
	mul.wide.u32 	%rd2727, %r1558, 2;
	add.s64 	%rd2728, %rd2727, %rd2726;
	shr.u64 	%rd2729, %rd2728, 32;
	{ .reg .b32 tmp; mov.b64 {tmp, %r1182}, %rd2728; }
	mad.lo.s32 	%r1653, %r1182, 977, %r1180;
	setp.lt.u32 	%p437, %r1653, %r1180;
	selp.u64 	%rd2730, 1, 0, %p437;
	and.b64  	%rd2731, %rd2710, 4294967295;
	add.s64 	%rd2732, %rd2731, %rd2730;
	shr.u64 	%rd2733, %rd2732, 32;
	and.b64  	%rd2734, %rd2713, 4294967295;
	add.s64 	%rd2735, %rd2733, %rd2734;
	shr.u64 	%rd2736, %rd2735, 32;
	and.b64  	%rd2737, %rd2716, 4294967295;
	add.s64 	%rd2738, %rd2736, %rd2737;
	shr.u64 	%rd2739, %rd2738, 32;
	and.b64  	%rd2740, %rd2719, 4294967295;
	add.s64 	%rd2741, %rd2739, %rd2740;
	shr.u64 	%rd2742, %rd2741, 32;
	and.b64  	%rd2743, %rd2722, 4294967295;
	add.s64 	%rd2744, %rd2742, %rd2743;
	shr.u64 	%rd2745, %rd2744, 32;
	and.b64  	%rd2746, %rd2725, 4294967295;
	add.s64 	%rd2747, %rd2745, %rd2746;
	shr.u64 	%rd2748, %rd2747, 32;
	and.b64  	%rd2749, %rd2728, 4294967295;
	add.s64 	%rd2750, %rd2748, %rd2749;
	{ .reg .b32 tmp; mov.b64 {tmp, %r1183}, %rd2750; }
	and.b64  	%rd2751, %rd2732, 4294967295;
	add.s64 	%rd4026, %rd2751, %rd2729;
	shr.u64 	%rd2752, %rd4026, 32;
	and.b64  	%rd2753, %rd2735, 4294967295;
	add.s64 	%rd4027, %rd2752, %rd2753;
	shr.u64 	%rd2754, %rd4027, 32;
	and.b64  	%rd2755, %rd2738, 4294967295;
	add.s64 	%rd4028, %rd2754, %rd2755;
	shr.u64 	%rd2756, %rd4028, 32;
	and.b64  	%rd2757, %rd2741, 4294967295;
	add.s64 	%rd4029, %rd2756, %rd2757;
	shr.u64 	%rd2758, %rd4029, 32;
	and.b64  	%rd2759, %rd2744, 4294967295;
	add.s64 	%rd4030, %rd2758, %rd2759;
	shr.u64 	%rd2760, %rd4030, 32;
	and.b64  	%rd2761, %rd2747, 4294967295;
	add.s64 	%rd4031, %rd2760, %rd2761;
	shr.u64 	%rd2762, %rd4031, 32;
	and.b64  	%rd2763, %rd2750, 4294967295;
	add.s64 	%rd4032, %rd2762, %rd2763;
	{ .reg .b32 tmp; mov.b64 {tmp, %r1184}, %rd4032; }
	add.s32 	%r407, %r1183, %r1184;
	setp.eq.s32 	%p438, %r407, 0;
	mov.pred 	%p742, 0;
	@%p438 bra 	$L__BB1_262;
	mad.lo.s32 	%r408, %r407, 977, %r1653;
	setp.lt.u32 	%p439, %r408, %r1653;
	selp.u64 	%rd2764, 1, 0, %p439;
	and.b64  	%rd2765, %rd4026, 4294967295;
	cvt.u64.u32 	%rd2766, %r407;
	add.s64 	%rd2767, %rd2765, %rd2764;
	add.s64 	%rd4026, %rd2767, %rd2766;
	shr.u64 	%rd2768, %rd4026, 32;
	and.b64  	%rd2769, %rd4027, 4294967295;
	add.s64 	%rd4027, %rd2768, %rd2769;
	shr.u64 	%rd2770, %rd4027, 32;
	and.b64  	%rd2771, %rd4028, 4294967295;
	add.s64 	%rd4028, %rd2770, %rd2771;
	shr.u64 	%rd2772, %rd4028, 32;
	and.b64  	%rd2773, %rd4029, 4294967295;
	add.s64 	%rd4029, %rd2772, %rd2773;
	shr.u64 	%rd2774, %rd4029, 32;
	and.b64  	%rd2775, %rd4030, 4294967295;
	add.s64 	%rd4030, %rd2774, %rd2775;
	shr.u64 	%rd2776, %rd4030, 32;
	and.b64  	%rd2777, %rd4031, 4294967295;
	add.s64 	%rd4031, %rd2776, %rd2777;
	shr.u64 	%rd2778, %rd4031, 32;
	and.b64  	%rd2779, %rd4032, 4294967295;
	add.s64 	%rd4032, %rd2778, %rd2779;
	setp.gt.u64 	%p742, %rd4032, 4294967295;
	mov.u32 	%r1653, %r408;
$L__BB1_262:
	cvt.u32.u64 	%r1660, %rd4032;
	setp.lt.u32 	%p440, %r1117, %r1660;
	or.pred  	%p441, %p742, %p440;
	@%p441 bra 	$L__BB1_276;
	cvt.u32.u64 	%r1657, %rd4029;
	cvt.u32.u64 	%r1658, %rd4030;
	cvt.u32.u64 	%r1659, %rd4031;
	cvt.u32.u64 	%r1655, %rd4027;
	cvt.u32.u64 	%r1654, %rd4026;
	cvt.u32.u64 	%r1656, %rd4028;
	setp.gt.u32 	%p442, %r1117, %r1660;
	@%p442 bra 	$L__BB1_277;
	ld.const.u32 	%r1188, [const_p+24];
	cvt.u32.u64 	%r1659, %rd4031;
	setp.lt.u32 	%p443, %r1188, %r1659;
	@%p443 bra 	$L__BB1_276;
	setp.gt.u32 	%p444, %r1188, %r1659;
	@%p444 bra 	$L__BB1_277;
	ld.const.u32 	%r1191, [const_p+20];
	cvt.u32.u64 	%r1658, %rd4030;
	setp.lt.u32 	%p445, %r1191, %r1658;
	@%p445 bra 	$L__BB1_276;
	setp.gt.u32 	%p446, %r1191, %r1658;
	@%p446 bra 	$L__BB1_277;
	ld.const.u32 	%r1194, [const_p+16];
	cvt.u64.u32 	%rd223, %r1194;
	cvt.u32.u64 	%r1657, %rd4029;
	setp.lt.u32 	%p447, %r1194, %r1657;
	@%p447 bra 	$L__BB1_276;
	cvt.u32.u64 	%r1196, %rd223;
	setp.gt.u32 	%p448, %r1196, %r1657;
	@%p448 bra 	$L__BB1_277;
	ld.const.u32 	%r1197, [const_p+12];
	cvt.u64.u32 	%rd224, %r1197;
	cvt.u32.u64 	%r1656, %rd4028;
	setp.lt.u32 	%p449, %r1197, %r1656;
	@%p449 bra 	$L__BB1_276;
	cvt.u32.u64 	%r1199, %rd224;
	setp.gt.u32 	%p450, %r1199, %r1656;
	@%p450 bra 	$L__BB1_277;
	ld.const.u32 	%r1200, [const_p+8];
	cvt.u64.u32 	%rd225, %r1200;
	cvt.u32.u64 	%r1655, %rd4027;
	setp.lt.u32 	%p451, %r1200, %r1655;
	@%p451 bra 	$L__BB1_276;
	cvt.u32.u64 	%r1202, %rd225;
	setp.gt.u32 	%p452, %r1202, %r1655;
	@%p452 bra 	$L__BB1_277;
	ld.const.u32 	%r1203, [const_p+4];
	cvt.u32.u64 	%r1654, %rd4026;
	setp.lt.u32 	%p453, %r1203, %r1654;
	@%p453 bra 	$L__BB1_276;
	setp.gt.u32 	%p454, %r1203, %r1654;
	ld.const.u32 	%r1206, [const_p];
	setp.lt.u32 	%p455, %r1653, %r1206;
	or.pred  	%p456, %p454, %p455;
	@%p456 bra 	$L__BB1_277;
$L__BB1_276:
	ld.const.u32 	%r1208, [const_p+12];
	cvt.u64.u32 	%rd2781, %r1208;
	ld.const.u32 	%r1209, [const_p+8];
	cvt.u64.u32 	%rd2782, %r1209;
	ld.const.u32 	%r1210, [const_p+4];
	cvt.u64.u32 	%rd2783, %r1210;
	ld.const.u32 	%r1211, [const_p+24];
	cvt.u64.u32 	%rd2784, %r1211;
	ld.const.u32 	%r1212, [const_p+20];
	cvt.u64.u32 	%rd2785, %r1212;
	ld.const.u32 	%r1213, [const_p+16];
	cvt.u64.u32 	%rd2786, %r1213;
	ld.const.u32 	%r1214, [const_p];
	setp.lt.u32 	%p457, %r1653, %r1214;
	selp.s64 	%rd2787, -1, 0, %p457;
	sub.s32 	%r1653, %r1653, %r1214;
	and.b64  	%rd2788, %rd4026, 4294967295;
	add.s64 	%rd2789, %rd2788, %rd2787;
	setp.lt.u64 	%p458, %rd2789, %rd2783;
	selp.s64 	%rd2790, -1, 0, %p458;
	cvt.u32.u64 	%r1215, %rd2789;
	sub.s32 	%r1654, %r1215, %r1210;
	and.b64  	%rd2791, %rd4027, 4294967295;
	add.s64 	%rd2792, %rd2791, %rd2790;
	setp.lt.u64 	%p459, %rd2792, %rd2782;
	selp.s64 	%rd2793, -1, 0, %p459;
	cvt.u32.u64 	%r1216, %rd2792;
	sub.s32 	%r1655, %r1216, %r1209;
	and.b64  	%rd2794, %rd4028, 4294967295;
	add.s64 	%rd2795, %rd2794, %rd2793;
	setp.lt.u64 	%p460, %rd2795, %rd2781;
	selp.s64 	%rd2796, -1, 0, %p460;
	cvt.u32.u64 	%r1217, %rd2795;
	sub.s32 	%r1656, %r1217, %r1208;
	and.b64  	%rd2797, %rd4029, 4294967295;
	add.s64 	%rd2798, %rd2797, %rd2796;
	setp.lt.u64 	%p461, %rd2798, %rd2786;
	selp.s64 	%rd2799, -1, 0, %p461;
	cvt.u32.u64 	%r1218, %rd2798;
	sub.s32 	%r1657, %r1218, %r1213;
	and.b64  	%rd2800, %rd4030, 4294967295;
	add.s64 	%rd2801, %rd2800, %rd2799;
	setp.lt.u64 	%p462, %rd2801, %rd2785;
	selp.s64 	%rd2802, -1, 0, %p462;
	cvt.u32.u64 	%r1219, %rd2801;
	sub.s32 	%r1658, %r1219, %r1212;
	and.b64  	%rd2803, %rd4031, 4294967295;
	add.s64 	%rd2804, %rd2803, %rd2802;
	setp.lt.u64 	%p463, %rd2804, %rd2784;
	selp.s32 	%r1220, -1, 0, %p463;
	cvt.u32.u64 	%r1221, %rd2804;
	sub.s32 	%r1659, %r1221, %r1211;
	add.s32 	%r1222, %r1660, %r1220;
	ld.const.u32 	%r1223, [const_p+28];
	sub.s32 	%r1660, %r1222, %r1223;
$L__BB1_277:
	ld.const.u32 	%rd231, [const_p+12];
	ld.const.u32 	%r469, [const_p+28];
	setp.gt.u32 	%p464, %r1660, %r469;
	@%p464 bra 	$L__BB1_290;
	bra.uni 	$L__BB1_291;
$L__BB1_278:
	ld.const.u32 	%r1224, [const_p+24];
	cvt.u64.u32 	%rd226, %r1224;
	setp.gt.u32 	%p466, %r1659, %r1224;
	@%p466 bra 	$L__BB1_290;
	cvt.u32.u64 	%r1225, %rd226;
	setp.lt.u32 	%p467, %r1659, %r1225;
	@%p467 bra 	$L__BB1_292;
	ld.const.u32 	%r1226, [const_p+20];
	cvt.u64.u32 	%rd227, %r1226;
	setp.gt.u32 	%p468, %r1658, %r1226;
	@%p468 bra 	$L__BB1_290;
	cvt.u32.u64 	%r1227, %rd227;
	setp.lt.u32 	%p469, %r1658, %r1227;
	@%p469 bra 	$L__BB1_292;
	ld.const.u32 	%r1228, [const_p+16];
	cvt.u64.u32 	%rd228, %r1228;
	setp.gt.u32 	%p470, %r1657, %r1228;
	@%p470 bra 	$L__BB1_290;
	cvt.u32.u64 	%r1229, %rd228;
	setp.lt.u32 	%p471, %r1657, %r1229;
	@%p471 bra 	$L__BB1_292;
	cvt.u32.u64 	%r1230, %rd231;
	setp.gt.u32 	%p472, %r1656, %r1230;
	@%p472 bra 	$L__BB1_290;
	setp.lt.u32 	%p473, %r1656, %r1230;
	@%p473 bra 	$L__BB1_292;
	ld.const.u32 	%r1232, [const_p+8];
	cvt.u64.u32 	%rd229, %r1232;
	setp.gt.u32 	%p474, %r1655, %r1232;
	@%p474 bra 	$L__BB1_290;
	cvt.u32.u64 	%r1233, %rd229;
	setp.lt.u32 	%p475, %r1655, %r1233;
	@%p475 bra 	$L__BB1_292;
	ld.const.u32 	%r1234, [const_p+4];
	cvt.u64.u32 	%rd230, %r1234;
	setp.gt.u32 	%p476, %r1654, %r1234;
	@%p476 bra 	$L__BB1_290;
	cvt.u32.u64 	%r1235, %rd230;
	setp.lt.u32 	%p477, %r1654, %r1235;
	ld.const.u32 	%r1236, [const_p];
	setp.lt.u32 	%p478, %r1653, %r1236;
	or.pred  	%p479, %p477, %p478;
	@%p479 bra 	$L__BB1_292;
$L__BB1_290:
	cvt.u32.u64 	%r1238, %rd231;
	ld.const.u32 	%r1239, [const_p+8];
	cvt.u64.u32 	%rd2805, %r1239;
	ld.const.u32 	%r1240, [const_p+4];
	cvt.u64.u32 	%rd2806, %r1240;
	ld.const.u32 	%r1241, [const_p+24];
	cvt.u64.u32 	%rd2807, %r1241;
	ld.const.u32 	%r1242, [const_p+20];
	cvt.u64.u32 	%rd2808, %r1242;
	ld.const.u32 	%r1243, [const_p+16];
	cvt.u64.u32 	%rd2809, %r1243;
	ld.const.u32 	%r1244, [const_p];
	setp.lt.u32 	%p480, %r1653, %r1244;
	selp.s64 	%rd2810, -1, 0, %p480;
	sub.s32 	%r1653, %r1653, %r1244;
	cvt.u64.u32 	%rd2811, %r1654;
	add.s64 	%rd2812, %rd2810, %rd2811;
	setp.lt.u64 	%p481, %rd2812, %rd2806;
	selp.s64 	%rd2813, -1, 0, %p481;
	cvt.u32.u64 	%r1245, %rd2812;
	sub.s32 	%r1654, %r1245, %r1240;
	cvt.u64.u32 	%rd2814, %r1655;
	add.s64 	%rd2815, %rd2813, %rd2814;
	setp.lt.u64 	%p482, %rd2815, %rd2805;
	selp.s64 	%rd2816, -1, 0, %p482;
	cvt.u32.u64 	%r1246, %rd2815;
	sub.s32 	%r1655, %r1246, %r1239;
	cvt.u64.u32 	%rd2817, %r1656;
	add.s64 	%rd2818, %rd2816, %rd2817;
	setp.lt.u64 	%p483, %rd2818, %rd231;
	selp.s64 	%rd2819, -1, 0, %p483;
	cvt.u32.u64 	%r1247, %rd2818;
	sub.s32 	%r1656, %r1247, %r1238;
	cvt.u64.u32 	%rd2820, %r1657;
	add.s64 	%rd2821, %rd2819, %rd2820;
	setp.lt.u64 	%p484, %rd2821, %rd2809;
	selp.s64 	%rd2822, -1, 0, %p484;
	cvt.u32.u64 	%r1248, %rd2821;
	sub.s32 	%r1657, %r1248, %r1243;
	cvt.u64.u32 	%rd2823, %r1658;
	add.s64 	%rd2824, %rd2822, %rd2823;
	setp.lt.u64 	%p485, %rd2824, %rd2808;
	selp.s64 	%rd2825, -1, 0, %p485;
	cvt.u32.u64 	%r1249, %rd2824;
	sub.s32 	%r1658, %r1249, %r1242;
	cvt.u64.u32 	%rd2826, %r1659;
	add.s64 	%rd2827, %rd2825, %rd2826;
	setp.lt.u64 	%p486, %rd2827, %rd2807;
	selp.s32 	%r1250, -1, 0, %p486;
	cvt.u32.u64 	%r1251, %rd2827;
	sub.s32 	%r1659, %r1251, %r1241;
	add.s32 	%r1252, %r1660, %r1250;
	ld.const.u32 	%r1253, [const_p+28];
	sub.s32 	%r1660, %r1252, %r1253;
	bra.uni 	$L__BB1_292;
$L__BB1_291:
	setp.lt.u32 	%p465, %r1660, %r469;
	@%p465 bra 	$L__BB1_292;
	bra.uni 	$L__BB1_278;
$L__BB1_292:
	setp.gt.u32 	%p487, %r1643, %r1660;
	@%p487 bra 	$L__BB1_293;
	bra.uni 	$L__BB1_306;
$L__BB1_293:
	setp.lt.u32 	%p511, %r1636, %r1653;
	selp.s64 	%rd2875, -1, 0, %p511;
	cvt.u64.u32 	%rd2876, %r1637;
	add.s64 	%rd4033, %rd2875, %rd2876;
	cvt.u64.u32 	%rd2877, %r1654;
	setp.lt.u64 	%p512, %rd4033, %rd2877;
	selp.s64 	%rd2878, -1, 0, %p512;
	cvt.u64.u32 	%rd2879, %r1638;
	add.s64 	%rd4034, %rd2878, %rd2879;
	cvt.u64.u32 	%rd2880, %r1655;
	setp.lt.u64 	%p513, %rd4034, %rd2880;
	selp.s64 	%rd2881, -1, 0, %p513;
	cvt.u64.u32 	%rd2882, %r1639;
	add.s64 	%rd4035, %rd2881, %rd2882;
	cvt.u64.u32 	%rd2883, %r1656;
	setp.lt.u64 	%p514, %rd4035, %rd2883;
	selp.s64 	%rd2884, -1, 0, %p514;
	cvt.u64.u32 	%rd2885, %r1640;
	add.s64 	%rd4036, %rd2884, %rd2885;
	cvt.u64.u32 	%rd2886, %r1657;
	setp.lt.u64 	%p515, %rd4036, %rd2886;
	selp.s64 	%rd2887, -1, 0, %p515;
	cvt.u64.u32 	%rd2888, %r1641;
	add.s64 	%rd4037, %rd2887, %rd2888;
	cvt.u64.u32 	%rd2889, %r1658;
	setp.lt.u64 	%p516, %rd4037, %rd2889;
	selp.s64 	%rd2890, -1, 0, %p516;
	cvt.u64.u32 	%rd2891, %r1642;
	add.s64 	%rd4038, %rd2890, %rd2891;
	cvt.u64.u32 	%rd2892, %r1659;
	setp.lt.u64 	%p517, %rd4038, %rd2892;
	selp.s32 	%r1260, -1, 0, %p517;
	add.s32 	%r1662, %r1643, %r1260;
	bra.uni 	$L__BB1_308;
$L__BB1_294:
	setp.gt.u32 	%p489, %r1642, %r1659;
	@%p489 bra 	$L__BB1_293;
	setp.lt.u32 	%p490, %r1642, %r1659;
	@%p490 bra 	$L__BB1_307;
	setp.gt.u32 	%p491, %r1641, %r1658;
	@%p491 bra 	$L__BB1_293;
	setp.lt.u32 	%p492, %r1641, %r1658;
	@%p492 bra 	$L__BB1_307;
	setp.gt.u32 	%p493, %r1640, %r1657;
	@%p493 bra 	$L__BB1_293;
	setp.lt.u32 	%p494, %r1640, %r1657;
	@%p494 bra 	$L__BB1_307;
	setp.gt.u32 	%p495, %r1639, %r1656;
	@%p495 bra 	$L__BB1_293;
	setp.lt.u32 	%p496, %r1639, %r1656;
	@%p496 bra 	$L__BB1_307;
	setp.gt.u32 	%p497, %r1638, %r1655;
	@%p497 bra 	$L__BB1_293;
	setp.lt.u32 	%p498, %r1638, %r1655;
	@%p498 bra 	$L__BB1_307;
	setp.gt.u32 	%p499, %r1637, %r1654;
	@%p499 bra 	$L__BB1_293;
	setp.lt.u32 	%p500, %r1637, %r1654;
	setp.lt.u32 	%p501, %r1636, %r1653;
	or.pred  	%p502, %p500, %p501;
	@%p502 bra 	$L__BB1_307;
	bra.uni 	$L__BB1_293;
$L__BB1_306:
	setp.ge.u32 	%p488, %r1643, %r1660;
	@%p488 bra 	$L__BB1_294;
$L__BB1_307:
	ld.const.u32 	%r1254, [const_p];
	add.s32 	%r486, %r1636, %r1254;
	setp.lt.u32 	%p503, %r486, %r1636;
	selp.u64 	%rd2828, 1, 0, %p503;
	cvt.u64.u32 	%rd2829, %r1637;
	add.s64 	%rd2830, %rd2828, %rd2829;
	ld.const.u32 	%rd2831, [const_p+4];
	add.s64 	%rd2832, %rd2830, %rd2831;
	shr.u64 	%rd2833, %rd2832, 32;
	cvt.u64.u32 	%rd2834, %r1638;
	add.s64 	%rd2835, %rd2833, %rd2834;
	ld.const.u32 	%rd2836, [const_p+8];
	add.s64 	%rd2837, %rd2835, %rd2836;
	shr.u64 	%rd2838, %rd2837, 32;
	cvt.u64.u32 	%rd2839, %r1639;
	add.s64 	%rd2840, %rd2838, %rd2839;
	add.s64 	%rd2841, %rd2840, %rd231;
	shr.u64 	%rd2842, %rd2841, 32;
	cvt.u64.u32 	%rd2843, %r1640;
	add.s64 	%rd2844, %rd2842, %rd2843;
	ld.const.u32 	%rd2845, [const_p+16];
	add.s64 	%rd2846, %rd2844, %rd2845;
	shr.u64 	%rd2847, %rd2846, 32;
	cvt.u64.u32 	%rd2848, %r1641;
	add.s64 	%rd2849, %rd2847, %rd2848;
	ld.const.u32 	%rd2850, [const_p+20];
	add.s64 	%rd2851, %rd2849, %rd2850;
	shr.u64 	%rd2852, %rd2851, 32;
	cvt.u64.u32 	%rd2853, %r1642;
	add.s64 	%rd2854, %rd2852, %rd2853;
	ld.const.u32 	%rd2855, [const_p+24];
	add.s64 	%rd2856, %rd2854, %rd2855;
	{ .reg .b32 tmp; mov.b64 {tmp, %r1255}, %rd2856; }
	add.s32 	%r1256, %r1643, %r1255;
	ld.const.u32 	%r1257, [const_p+28];
	add.s32 	%r1258, %r1256, %r1257;
	setp.lt.u32 	%p504, %r486, %r1653;
	selp.s64 	%rd2857, -1, 0, %p504;
	and.b64  	%rd2858, %rd2832, 4294967295;
	add.s64 	%rd4033, %rd2858, %rd2857;
	cvt.u64.u32 	%rd2859, %r1654;
	setp.lt.u64 	%p505, %rd4033, %rd2859;
	selp.s64 	%rd2860, -1, 0, %p505;
	and.b64  	%rd2861, %rd2837, 4294967295;
	add.s64 	%rd4034, %rd2861, %rd2860;
	cvt.u64.u32 	%rd2862, %r1655;
	setp.lt.u64 	%p506, %rd4034, %rd2862;
	selp.s64 	%rd2863, -1, 0, %p506;
	and.b64  	%rd2864, %rd2841, 4294967295;
	add.s64 	%rd4035, %rd2864, %rd2863;
	cvt.u64.u32 	%rd2865, %r1656;
	setp.lt.u64 	%p507, %rd4035, %rd2865;
	selp.s64 	%rd2866, -1, 0, %p507;
	and.b64  	%rd2867, %rd2846, 4294967295;
	add.s64 	%rd4036, %rd2867, %rd2866;
	cvt.u64.u32 	%rd2868, %r1657;
	setp.lt.u64 	%p508, %rd4036, %rd2868;
	selp.s64 	%rd2869, -1, 0, %p508;
	and.b64  	%rd2870, %rd2851, 4294967295;
	add.s64 	%rd4037, %rd2870, %rd2869;
	cvt.u64.u32 	%rd2871, %r1658;
	setp.lt.u64 	%p509, %rd4037, %rd2871;
	selp.s64 	%rd2872, -1, 0, %p509;
	and.b64  	%rd2873, %rd2856, 4294967295;
	add.s64 	%rd4038, %rd2873, %rd2872;
	cvt.u64.u32 	%rd2874, %r1659;
	setp.lt.u64 	%p510, %rd4038, %rd2874;
	selp.s32 	%r1259, -1, 0, %p510;
	add.s32 	%r1662, %r1258, %r1259;
	mov.u32 	%r1636, %r486;
$L__BB1_308:
	cvt.u64.u32 	%rd250, %r1556;
	cvt.u64.u32 	%rd251, %r1555;
	cvt.u64.u32 	%rd252, %r1554;
	sub.s32 	%r1726, %r1662, %r1660;
	cvt.u32.u64 	%r1261, %rd4038;
	sub.s32 	%r1727, %r1261, %r1659;
	cvt.u32.u64 	%r1262, %rd4037;
	sub.s32 	%r1728, %r1262, %r1658;
	cvt.u32.u64 	%r1263, %rd4036;
	sub.s32 	%r1729, %r1263, %r1657;
	cvt.u32.u64 	%r1264, %rd4035;
	sub.s32 	%r1730, %r1264, %r1656;
	cvt.u32.u64 	%r1265, %rd4034;
	sub.s32 	%r1731, %r1265, %r1655;
	cvt.u32.u64 	%r1266, %rd4033;
	sub.s32 	%r1732, %r1266, %r1654;
	sub.s32 	%r1733, %r1636, %r1653;
	setp.gt.u32 	%p518, %r1558, %r1726;
	@%p518 bra 	$L__BB1_309;
	bra.uni 	$L__BB1_322;
$L__BB1_309:
	setp.lt.u32 	%p542, %r1551, %r1733;
	selp.s64 	%rd2937, -1, 0, %p542;
	cvt.u64.u32 	%rd2938, %r1552;
	add.s64 	%rd4039, %rd2937, %rd2938;
	cvt.u64.u32 	%rd2939, %r1732;
	setp.lt.u64 	%p543, %rd4039, %rd2939;
	selp.s64 	%rd2940, -1, 0, %p543;
	cvt.u64.u32 	%rd2941, %r1553;
	add.s64 	%rd4040, %rd2940, %rd2941;
	cvt.u64.u32 	%rd2942, %r1731;
	setp.lt.u64 	%p544, %rd4040, %rd2942;
	selp.s64 	%rd2943, -1, 0, %p544;
	add.s64 	%rd4041, %rd2943, %rd252;
	cvt.u64.u32 	%rd2944, %r1730;
	setp.lt.u64 	%p545, %rd4041, %rd2944;
	selp.s64 	%rd2945, -1, 0, %p545;
	add.s64 	%rd4042, %rd2945, %rd251;
	cvt.u64.u32 	%rd2946, %r1729;
	setp.lt.u64 	%p546, %rd4042, %rd2946;
	selp.s64 	%rd2947, -1, 0, %p546;
	add.s64 	%rd4043, %rd2947, %rd250;
	cvt.u64.u32 	%rd2948, %r1728;
	setp.lt.u64 	%p547, %rd4043, %rd2948;
	selp.s64 	%rd2949, -1, 0, %p547;
	cvt.u64.u32 	%rd2950, %r1557;
	add.s64 	%rd4044, %rd2949, %rd2950;
	cvt.u64.u32 	%rd2951, %r1727;
	setp.lt.u64 	%p548, %rd4044, %rd2951;
	selp.s32 	%r1273, -1, 0, %p548;
	add.s32 	%r1664, %r1558, %r1273;
	bra.uni 	$L__BB1_324;
$L__BB1_310:
	setp.gt.u32 	%p520, %r1557, %r1727;
	@%p520 bra 	$L__BB1_309;
	setp.lt.u32 	%p521, %r1557, %r1727;
	@%p521 bra 	$L__BB1_323;
	setp.gt.u32 	%p522, %r1556, %r1728;
	@%p522 bra 	$L__BB1_309;
	setp.lt.u32 	%p523, %r1556, %r1728;
	@%p523 bra 	$L__BB1_323;
	setp.gt.u32 	%p524, %r1555, %r1729;
	@%p524 bra 	$L__BB1_309;
	setp.lt.u32 	%p525, %r1555, %r1729;
	@%p525 bra 	$L__BB1_323;
	setp.gt.u32 	%p526, %r1554, %r1730;
	@%p526 bra 	$L__BB1_309;
	setp.lt.u32 	%p527, %r1554, %r1730;
	@%p527 bra 	$L__BB1_323;
	setp.gt.u32 	%p528, %r1553, %r1731;
	@%p528 bra 	$L__BB1_309;
	setp.lt.u32 	%p529, %r1553, %r1731;
	@%p529 bra 	$L__BB1_323;
	setp.gt.u32 	%p530, %r1552, %r1732;
	@%p530 bra 	$L__BB1_309;
	setp.lt.u32 	%p531, %r1552, %r1732;
	setp.lt.u32 	%p532, %r1551, %r1733;
	or.pred  	%p533, %p531, %p532;
	@%p533 bra 	$L__BB1_323;
	bra.uni 	$L__BB1_309;
$L__BB1_322:
	setp.ge.u32 	%p519, %r1558, %r1726;
	@%p519 bra 	$L__BB1_310;
$L__BB1_323:
	ld.const.u32 	%r1267, [const_p];
	add.s32 	%r499, %r1551, %r1267;
	setp.lt.u32 	%p534, %r499, %r1551;
	selp.u64 	%rd2893, 1, 0, %p534;
	cvt.u64.u32 	%rd2894, %r1552;
	add.s64 	%rd2895, %rd2893, %rd2894;
	ld.const.u32 	%rd2896, [const_p+4];
	add.s64 	%rd2897, %rd2895, %rd2896;
	shr.u64 	%rd2898, %rd2897, 32;
	cvt.u64.u32 	%rd2899, %r1553;
	add.s64 	%rd2900, %rd2898, %rd2899;
	ld.const.u32 	%rd2901, [const_p+8];
	add.s64 	%rd2902, %rd2900, %rd2901;
	shr.u64 	%rd2903, %rd2902, 32;
	add.s64 	%rd2904, %rd2903, %rd252;
	add.s64 	%rd2905, %rd2904, %rd231;
	shr.u64 	%rd2906, %rd2905, 32;
	add.s64 	%rd2907, %rd2906, %rd251;
	ld.const.u32 	%rd2908, [const_p+16];
	add.s64 	%rd2909, %rd2907, %rd2908;
	shr.u64 	%rd2910, %rd2909, 32;
	add.s64 	%rd2911, %rd2910, %rd250;
	ld.const.u32 	%rd2912, [const_p+20];
	add.s64 	%rd2913, %rd2911, %rd2912;
	shr.u64 	%rd2914, %rd2913, 32;
	cvt.u64.u32 	%rd2915, %r1557;
	add.s64 	%rd2916, %rd2914, %rd2915;
	ld.const.u32 	%rd2917, [const_p+24];
	add.s64 	%rd2918, %rd2916, %rd2917;
	{ .reg .b32 tmp; mov.b64 {tmp, %r1268}, %rd2918; }
	add.s32 	%r1269, %r1558, %r1268;
	ld.const.u32 	%r1270, [const_p+28];
	add.s32 	%r1271, %r1269, %r1270;
	setp.lt.u32 	%p535, %r499, %r1733;
	selp.s64 	%rd2919, -1, 0, %p535;
	and.b64  	%rd2920, %rd2897, 4294967295;
	add.s64 	%rd4039, %rd2920, %rd2919;
	cvt.u64.u32 	%rd2921, %r1732;
	setp.lt.u64 	%p536, %rd4039, %rd2921;
	selp.s64 	%rd2922, -1, 0, %p536;
	and.b64  	%rd2923, %rd2902, 4294967295;
	add.s64 	%rd4040, %rd2923, %rd2922;
	cvt.u64.u32 	%rd2924, %r1731;
	setp.lt.u64 	%p537, %rd4040, %rd2924;
	selp.s64 	%rd2925, -1, 0, %p537;
	and.b64  	%rd2926, %rd2905, 4294967295;
	add.s64 	%rd4041, %rd2926, %rd2925;
	cvt.u64.u32 	%rd2927, %r1730;
	setp.lt.u64 	%p538, %rd4041, %rd2927;
	selp.s64 	%rd2928, -1, 0, %p538;
	and.b64  	%rd2929, %rd2909, 4294967295;
	add.s64 	%rd4042, %rd2929, %rd2928;
	cvt.u64.u32 	%rd2930, %r1729;
	setp.lt.u64 	%p539, %rd4042, %rd2930;
	selp.s64 	%rd2931, -1, 0, %p539;
	and.b64  	%rd2932, %rd2913, 4294967295;
	add.s64 	%rd4043, %rd2932, %rd2931;
	cvt.u64.u32 	%rd2933, %r1728;
	setp.lt.u64 	%p540, %rd4043, %rd2933;
	selp.s64 	%rd2934, -1, 0, %p540;
	and.b64  	%rd2935, %rd2918, 4294967295;
	add.s64 	%rd4044, %rd2935, %rd2934;
	cvt.u64.u32 	%rd2936, %r1727;
	setp.lt.u64 	%p541, %rd4044, %rd2936;
	selp.s32 	%r1272, -1, 0, %p541;
	add.s32 	%r1664, %r1271, %r1272;
	mov.u32 	%r1551, %r499;
$L__BB1_324:
	sub.s32 	%r1274, %r1664, %r1726;
	cvt.u32.u64 	%r1275, %rd4044;
	sub.s32 	%r1276, %r1275, %r1727;
	cvt.u32.u64 	%r1277, %rd4043;
	sub.s32 	%r1278, %r1277, %r1728;
	cvt.u32.u64 	%r1279, %rd4042;
	sub.s32 	%r1280, %r1279, %r1729;
	cvt.u32.u64 	%r1281, %rd4041;
	sub.s32 	%r1282, %r1281, %r1730;
	cvt.u32.u64 	%r1283, %rd4040;
	sub.s32 	%r1284, %r1283, %r1731;
	cvt.u32.u64 	%r1285, %rd4039;
	sub.s32 	%r1286, %r1285, %r1732;
	sub.s32 	%r1287, %r1551, %r1733;
	mul.wide.u32 	%rd2952, %r1287, %r1619;
	cvt.u32.u64 	%r1288, %rd2952;
	shr.u64 	%rd2953, %rd2952, 32;
	mul.wide.u32 	%rd2954, %r1286, %r1619;
	add.s64 	%rd2955, %rd2953, %rd2954;
	shr.u64 	%rd2956, %rd2955, 32;
	mul.wide.u32 	%rd2957, %r1284, %r1619;
	add.s64 	%rd2958, %rd2956, %rd2957;
	shr.u64 	%rd2959, %rd2958, 32;
	mul.wide.u32 	%rd2960, %r1282, %r1619;
	add.s64 	%rd2961, %rd2959, %rd2960;
	shr.u64 	%rd2962, %rd2961, 32;
	mul.wide.u32 	%rd2963, %r1280, %r1619;
	add.s64 	%rd2964, %rd2962, %rd2963;
	shr.u64 	%rd2965, %rd2964, 32;
	mul.wide.u32 	%rd2966, %r1278, %r1619;
	add.s64 	%rd2967, %rd2965, %rd2966;
	shr.u64 	%rd2968, %rd2967, 32;
	mul.wide.u32 	%rd2969, %r1276, %r1619;
	add.s64 	%rd2970, %rd2968, %rd2969;
	shr.u64 	%rd2971, %rd2970, 32;
	mul.wide.u32 	%rd2972, %r1274, %r1619;
	add.s64 	%rd2973, %rd2971, %rd2972;
	shr.u64 	%rd2974, %rd2973, 32;
	and.b64  	%rd2975, %rd2955, 4294967295;
	mul.wide.u32 	%rd2976, %r1287, %r1620;
	add.s64 	%rd2977, %rd2976, %rd2975;
	shr.u64 	%rd2978, %rd2977, 32;
	and.b64  	%rd2979, %rd2958, 4294967295;
	mul.wide.u32 	%rd2980, %r1286, %r1620;
	add.s64 	%rd2981, %rd2978, %rd2979;
	add.s64 	%rd2982, %rd2981, %rd2980;
	shr.u64 	%rd2983, %rd2982, 32;
	and.b64  	%rd2984, %rd2961, 4294967295;
	mul.wide.u32 	%rd2985, %r1284, %r1620;
	add.s64 	%rd2986, %rd2983, %rd2984;
	add.s64 	%rd2987, %rd2986, %rd2985;
	shr.u64 	%rd2988, %rd2987, 32;
	and.b64  	%rd2989, %rd2964, 4294967295;
	mul.wide.u32 	%rd2990, %r1282, %r1620;
	add.s64 	%rd2991, %rd2988, %rd2989;
	add.s64 	%rd2992, %rd2991, %rd2990;
	shr.u64 	%rd2993, %rd2992, 32;
	and.b64  	%rd2994, %rd2967, 4294967295;
	mul.wide.u32 	%rd2995, %r1280, %r1620;
	add.s64 	%rd2996, %rd2993, %rd2994;
	add.s64 	%rd2997, %rd2996, %rd2995;
	shr.u64 	%rd2998, %rd2997, 32;
	and.b64  	%rd2999, %rd2970, 4294967295;
	mul.wide.u32 	%rd3000, %r1278, %r1620;
	add.s64 	%rd3001, %rd2998, %rd2999;
	add.s64 	%rd3002, %rd3001, %rd3000;
	shr.u64 	%rd3003, %rd3002, 32;
	and.b64  	%rd3004, %rd2973, 4294967295;
	mul.wide.u32 	%rd3005, %r1276, %r1620;
	add.s64 	%rd3006, %rd3003, %rd3004;
	add.s64 	%rd3007, %rd3006, %rd3005;
	shr.u64 	%rd3008, %rd3007, 32;
	mul.wide.u32 	%rd3009, %r1274, %r1620;
	add.s64 	%rd3010, %rd3008, %rd2974;
	add.s64 	%rd3011, %rd3010, %rd3009;
	shr.u64 	%rd3012, %rd3011, 32;
	and.b64  	%rd3013, %rd2982, 4294967295;
	mul.wide.u32 	%rd3014, %r1287, %r1621;
	add.s64 	%rd3015, %rd3014, %rd3013;
	shr.u64 	%rd3016, %rd3015, 32;
	and.b64  	%rd3017, %rd2987, 4294967295;
	mul.wide.u32 	%rd3018, %r1286, %r1621;
	add.s64 	%rd3019, %rd3016, %rd3017;
	add.s64 	%rd3020, %rd3019, %rd3018;
	shr.u64 	%rd3021, %rd3020, 32;
	and.b64  	%rd3022, %rd2992, 4294967295;
	mul.wide.u32 	%rd3023, %r1284, %r1621;
	add.s64 	%rd3024, %rd3021, %rd3022;
	add.s64 	%rd3025, %rd3024, %rd3023;
	shr.u64 	%rd3026, %rd3025, 32;
	and.b64  	%rd3027, %rd2997, 4294967295;
	mul.wide.u32 	%rd3028, %r1282, %r1621;
	add.s64 	%rd3029, %rd3026, %rd3027;
	add.s64 	%rd3030, %rd3029, %rd3028;
	shr.u64 	%rd3031, %rd3030, 32;
	and.b64  	%rd3032, %rd3002, 4294967295;
	mul.wide.u32 	%rd3033, %r1280, %r1621;
	add.s64 	%rd3034, %rd3031, %rd3032;
	add.s64 	%rd3035, %rd3034, %rd3033;
	shr.u64 	%rd3036, %rd3035, 32;
	and.b64  	%rd3037, %rd3007, 4294967295;
	mul.wide.u32 	%rd3038, %r1278, %r1621;
	add.s64 	%rd3039, %rd3036, %rd3037;
	add.s64 	%rd3040, %rd3039, %rd3038;
	shr.u64 	%rd3041, %rd3040, 32;
	and.b64  	%rd3042, %rd3011, 4294967295;
	mul.wide.u32 	%rd3043, %r1276, %r1621;
	add.s64 	%rd3044, %rd3041, %rd3042;
	add.s64 	%rd3045, %rd3044, %rd3043;
	shr.u64 	%rd3046, %rd3045, 32;
	mul.wide.u32 	%rd3047, %r1274, %r1621;
	add.s64 	%rd3048, %rd3046, %rd3012;
	add.s64 	%rd3049, %rd3048, %rd3047;
	shr.u64 	%rd3050, %rd3049, 32;
	and.b64  	%rd3051, %rd3020, 4294967295;
	mul.wide.u32 	%rd3052, %r1287, %r1622;
	add.s64 	%rd3053, %rd3052, %rd3051;
	shr.u64 	%rd3054, %rd3053, 32;
	and.b64  	%rd3055, %rd3025, 4294967295;
	mul.wide.u32 	%rd3056, %r1286, %r1622;
	add.s64 	%rd3057, %rd3054, %rd3055;
	add.s64 	%rd3058, %rd3057, %rd3056;
	shr.u64 	%rd3059, %rd3058, 32;
	and.b64  	%rd3060, %rd3030, 4294967295;
	mul.wide.u32 	%rd3061, %r1284, %r1622;
	add.s64 	%rd3062, %rd3059, %rd3060;
	add.s64 	%rd3063, %rd3062, %rd3061;
	shr.u64 	%rd3064, %rd3063, 32;
	and.b64  	%rd3065, %rd3035, 4294967295;
	mul.wide.u32 	%rd3066, %r1282, %r1622;
	add.s64 	%rd3067, %rd3064, %rd3065;
	add.s64 	%rd3068, %rd3067, %rd3066;
	shr.u64 	%rd3069, %rd3068, 32;
	and.b64  	%rd3070, %rd3040, 4294967295;
	mul.wide.u32 	%rd3071, %r1280, %r1622;
	add.s64 	%rd3072, %rd3069, %rd3070;
	add.s64 	%rd3073, %rd3072, %rd3071;
	shr.u64 	%rd3074, %rd3073, 32;
	and.b64  	%rd3075, %rd3045, 4294967295;
	mul.wide.u32 	%rd3076, %r1278, %r1622;
	add.s64 	%rd3077, %rd3074, %rd3075;
	add.s64 	%rd3078, %rd3077, %rd3076;
	shr.u64 	%rd3079, %rd3078, 32;
	and.b64  	%rd3080, %rd3049, 4294967295;
	mul.wide.u32 	%rd3081, %r1276, %r1622;
	add.s64 	%rd3082, %rd3079, %rd3080;
	add.s64 	%rd3083, %rd3082, %rd3081;
	shr.u64 	%rd3084, %rd3083, 32;
	mul.wide.u32 	%rd3085, %r1274, %r1622;
	add.s64 	%rd3086, %rd3084, %rd3050;
	add.s64 	%rd3087, %rd3086, %rd3085;
	shr.u64 	%rd3088, %rd3087, 32;
	and.b64  	%rd3089, %rd3058, 4294967295;
	mul.wide.u32 	%rd3090, %r1287, %r1623;
	add.s64 	%rd3091, %rd3090, %rd3089;
	shr.u64 	%rd3092, %rd3091, 32;
	and.b64  	%rd3093, %rd3063, 4294967295;
	mul.wide.u32 	%rd3094, %r1286, %r1623;
	add.s64 	%rd3095, %rd3092, %rd3093;
	add.s64 	%rd3096, %rd3095, %rd3094;
	shr.u64 	%rd3097, %rd3096, 32;
	and.b64  	%rd3098, %rd3068, 4294967295;
	mul.wide.u32 	%rd3099, %r1284, %r1623;
	add.s64 	%rd3100, %rd3097, %rd3098;
	add.s64 	%rd3101, %rd3100, %rd3099;
	shr.u64 	%rd3102, %rd3101, 32;
	and.b64  	%rd3103, %rd3073, 4294967295;
	mul.wide.u32 	%rd3104, %r1282, %r1623;
	add.s64 	%rd3105, %rd3102, %rd3103;
	add.s64 	%rd3106, %rd3105, %rd3104;
	shr.u64 	%rd3107, %rd3106, 32;
	and.b64  	%rd3108, %rd3078, 4294967295;
	mul.wide.u32 	%rd3109, %r1280, %r1623;
	add.s64 	%rd3110, %rd3107, %rd3108;
	add.s64 	%rd3111, %rd3110, %rd3109;
	shr.u64 	%rd3112, %rd3111, 32;
	and.b64  	%rd3113, %rd3083, 4294967295;
	mul.wide.u32 	%rd3114, %r1278, %r1623;
	add.s64 	%rd3115, %rd3112, %rd3113;
	add.s64 	%rd3116, %rd3115, %rd3114;
	shr.u64 	%rd3117, %rd3116, 32;
	and.b64  	%rd3118, %rd3087, 4294967295;
	mul.wide.u32 	%rd3119, %r1276, %r1623;
	add.s64 	%rd3120, %rd3117, %rd3118;
	add.s64 	%rd3121, %rd3120, %rd3119;
	shr.u64 	%rd3122, %rd3121, 32;
	mul.wide.u32 	%rd3123, %r1274, %r1623;
	add.s64 	%rd3124, %rd3122, %rd3088;
	add.s64 	%rd3125, %rd3124, %rd3123;
	shr.u64 	%rd3126, %rd3125, 32;
	and.b64  	%rd3127, %rd3096, 4294967295;
	mul.wide.u32 	%rd3128, %r1287, %r1624;
	add.s64 	%rd3129, %rd3128, %rd3127;
	shr.u64 	%rd3130, %rd3129, 32;
	and.b64  	%rd3131, %rd3101, 4294967295;
	mul.wide.u32 	%rd3132, %r1286, %r1624;
	add.s64 	%rd3133, %rd3130, %rd3131;
	add.s64 	%rd3134, %rd3133, %rd3132;
	shr.u64 	%rd3135, %rd3134, 32;
	and.b64  	%rd3136, %rd3106, 4294967295;
	mul.wide.u32 	%rd3137, %r1284, %r1624;
	add.s64 	%rd3138, %rd3135, %rd3136;
	add.s64 	%rd3139, %rd3138, %rd3137;
	shr.u64 	%rd3140, %rd3139, 32;
	and.b64  	%rd3141, %rd3111, 4294967295;
	mul.wide.u32 	%rd3142, %r1282, %r1624;
	add.s64 	%rd3143, %rd3140, %rd3141;
	add.s64 	%rd3144, %rd3143, %rd3142;
	shr.u64 	%rd3145, %rd3144, 32;
	and.b64  	%rd3146, %rd3116, 4294967295;
	mul.wide.u32 	%rd3147, %r1280, %r1624;
	add.s64 	%rd3148, %rd3145, %rd3146;
	add.s64 	%rd3149, %rd3148, %rd3147;
	shr.u64 	%rd3150, %rd3149, 32;
	and.b64  	%rd3151, %rd3121, 4294967295;
	mul.wide.u32 	%rd3152, %r1278, %r1624;
	add.s64 	%rd3153, %rd3150, %rd3151;
	add.s64 	%rd3154, %rd3153, %rd3152;
	shr.u64 	%rd3155, %rd3154, 32;
	and.b64  	%rd3156, %rd3125, 4294967295;
	mul.wide.u32 	%rd3157, %r1276, %r1624;
	add.s64 	%rd3158, %rd3155, %rd3156;
	add.s64 	%rd3159, %rd3158, %rd3157;
	shr.u64 	%rd3160, %rd3159, 32;
	mul.wide.u32 	%rd3161, %r1274, %r1624;
	add.s64 	%rd3162, %rd3160, %rd3126;
	add.s64 	%rd3163, %rd3162, %rd3161;
	shr.u64 	%rd3164, %rd3163, 32;
	and.b64  	%rd3165, %rd3134, 4294967295;
	mul.wide.u32 	%rd3166, %r1287, %r1625;
	add.s64 	%rd3167, %rd3166, %rd3165;
	shr.u64 	%rd3168, %rd3167, 32;
	and.b64  	%rd3169, %rd3139, 4294967295;
	mul.wide.u32 	%rd3170, %r1286, %r1625;
	add.s64 	%rd3171, %rd3168, %rd3169;
	add.s64 	%rd3172, %rd3171, %rd3170;
	shr.u64 	%rd3173, %rd3172, 32;
	and.b64  	%rd3174, %rd3144, 4294967295;
	mul.wide.u32 	%rd3175, %r1284, %r1625;
	add.s64 	%rd3176, %rd3173, %rd3174;
	add.s64 	%rd3177, %rd3176, %rd3175;
	shr.u64 	%rd3178, %rd3177, 32;
	and.b64  	%rd3179, %rd3149, 4294967295;
	mul.wide.u32 	%rd3180, %r1282, %r1625;
	add.s64 	%rd3181, %rd3178, %rd3179;
	add.s64 	%rd3182, %rd3181, %rd3180;
	shr.u64 	%rd3183, %rd3182, 32;
	and.b64  	%rd3184, %rd3154, 4294967295;
	mul.wide.u32 	%rd3185, %r1280, %r1625;
	add.s64 	%rd3186, %rd3183, %rd3184;
	add.s64 	%rd3187, %rd3186, %rd3185;
	shr.u64 	%rd3188, %rd3187, 32;
	and.b64  	%rd3189, %rd3159, 4294967295;
	mul.wide.u32 	%rd3190, %r1278, %r1625;
	add.s64 	%rd3191, %rd3188, %rd3189;
	add.s64 	%rd3192, %rd3191, %rd3190;
	shr.u64 	%rd3193, %rd3192, 32;
	and.b64  	%rd3194, %rd3163, 4294967295;
	mul.wide.u32 	%rd3195, %r1276, %r1625;
	add.s64 	%rd3196, %rd3193, %rd3194;
	add.s64 	%rd3197, %rd3196, %rd3195;
	shr.u64 	%rd3198, %rd3197, 32;
	mul.wide.u32 	%rd3199, %r1274, %r1625;
	add.s64 	%rd3200, %rd3198, %rd3164;
	add.s64 	%rd3201, %rd3200, %rd3199;
	shr.u64 	%rd3202, %rd3201, 32;
	and.b64  	%rd3203, %rd3172, 4294967295;
	mul.wide.u32 	%rd3204, %r1287, %r1626;
	add.s64 	%rd3205, %rd3204, %rd3203;
	shr.u64 	%rd3206, %rd3205, 32;
	and.b64  	%rd3207, %rd3177, 4294967295;
	mul.wide.u32 	%rd3208, %r1286, %r1626;
	add.s64 	%rd3209, %rd3206, %rd3207;
	add.s64 	%rd3210, %rd3209, %rd3208;
	shr.u64 	%rd3211, %rd3210, 32;
	and.b64  	%rd3212, %rd3182, 4294967295;
	mul.wide.u32 	%rd3213, %r1284, %r1626;
	add.s64 	%rd3214, %rd3211, %rd3212;
	add.s64 	%rd3215, %rd3214, %rd3213;
	shr.u64 	%rd3216, %rd3215, 32;
	and.b64  	%rd3217, %rd3187, 4294967295;
	mul.wide.u32 	%rd3218, %r1282, %r1626;
	add.s64 	%rd3219, %rd3216, %rd3217;
	add.s64 	%rd3220, %rd3219, %rd3218;
	shr.u64 	%rd3221, %rd3220, 32;
	and.b64  	%rd3222, %rd3192, 4294967295;
	mul.wide.u32 	%rd3223, %r1280, %r1626;
	add.s64 	%rd3224, %rd3221, %rd3222;
	add.s64 	%rd3225, %rd3224, %rd3223;
	shr.u64 	%rd3226, %rd3225, 32;
	and.b64  	%rd3227, %rd3197, 4294967295;
	mul.wide.u32 	%rd3228, %r1278, %r1626;
	add.s64 	%rd3229, %rd3226, %rd3227;
	add.s64 	%rd3230, %rd3229, %rd3228;
	shr.u64 	%rd3231, %rd3230, 32;
	and.b64  	%rd3232, %rd3201, 4294967295;
	mul.wide.u32 	%rd3233, %r1276, %r1626;
	add.s64 	%rd3234, %rd3231, %rd3232;
	add.s64 	%rd3235, %rd3234, %rd3233;
	shr.u64 	%rd3236, %rd3235, 32;
	mul.wide.u32 	%rd3237, %r1274, %r1626;
	add.s64 	%rd3238, %rd3236, %rd3202;
	add.s64 	%rd3239, %rd3238, %rd3237;
	shr.u64 	%rd3240, %rd3239, 32;
	{ .reg .b32 tmp; mov.b64 {tmp, %r1289}, %rd3239; }
	and.b64  	%rd3241, %rd3210, 4294967295;
	mul.lo.s64 	%rd3242, %rd3241, 977;
	cvt.u32.u64 	%r1290, %rd3242;
	shr.u64 	%rd3243, %rd3242, 32;
	and.b64  	%rd3244, %rd3215, 4294967295;
	mad.lo.s64 	%rd3245, %rd3244, 977, %rd3243;
	shr.u64 	%rd3246, %rd3245, 32;
	and.b64  	%rd3247, %rd3220, 4294967295;
	mad.lo.s64 	%rd3248, %rd3247, 977, %rd3246;
	shr.u64 	%rd3249, %rd3248, 32;
	and.b64  	%rd3250, %rd3225, 4294967295;
	mad.lo.s64 	%rd3251, %rd3250, 977, %rd3249;
	shr.u64 	%rd3252, %rd3251, 32;
	and.b64  	%rd3253, %rd3230, 4294967295;
	mad.lo.s64 	%rd3254, %rd3253, 977, %rd3252;
	shr.u64 	%rd3255, %rd3254, 32;
	and.b64  	%rd3256, %rd3235, 4294967295;
	mad.lo.s64 	%rd3257, %rd3256, 977, %rd3255;
	shr.u64 	%rd3258, %rd3257, 32;
	and.b64  	%rd3259, %rd3239, 4294967295;
	mad.lo.s64 	%rd3260, %rd3259, 977, %rd3258;
	shr.u64 	%rd3261, %rd3260, 32;
	mad.lo.s64 	%rd3262, %rd3240, 977, %rd3261;
	{ .reg .b32 tmp; mov.b64 {tmp, %r1291}, %rd3262; }
	add.s32 	%r1674, %r1288, %r1290;
	setp.lt.u32 	%p550, %r1674, %r1288;
	selp.u64 	%rd3263, 1, 0, %p550;
	and.b64  	%rd3264, %rd2977, 4294967295;
	and.b64  	%rd3265, %rd3245, 4294967295;
	add.s64 	%rd3266, %rd3264, %rd3263;
	add.s64 	%rd3267, %rd3266, %rd3265;
	shr.u64 	%rd3268, %rd3267, 32;
	and.b64  	%rd3269, %rd3015, 4294967295;
	and.b64  	%rd3270, %rd3248, 4294967295;
	add.s64 	%rd3271, %rd3268, %rd3269;
	add.s64 	%rd3272, %rd3271, %rd3270;
	shr.u64 	%rd3273, %rd3272, 32;
	and.b64  	%rd3274, %rd3053, 4294967295;
	and.b64  	%rd3275, %rd3251, 4294967295;
	add.s64 	%rd3276, %rd3273, %rd3274;
	add.s64 	%rd3277, %rd3276, %rd3275;
	shr.u64 	%rd3278, %rd3277, 32;
	and.b64  	%rd3279, %rd3091, 4294967295;
	and.b64  	%rd3280, %rd3254, 4294967295;
	add.s64 	%rd3281, %rd3278, %rd3279;
	add.s64 	%rd3282, %rd3281, %rd3280;
	shr.u64 	%rd3283, %rd3282, 32;
	and.b64  	%rd3284, %rd3129, 4294967295;
	and.b64  	%rd3285, %rd3257, 4294967295;
	add.s64 	%rd3286, %rd3283, %rd3284;
	add.s64 	%rd3287, %rd3286, %rd3285;
	shr.u64 	%rd3288, %rd3287, 32;
	and.b64  	%rd3289, %rd3167, 4294967295;
	and.b64  	%rd3290, %rd3260, 4294967295;
	add.s64 	%rd3291, %rd3288, %rd3289;
	add.s64 	%rd3292, %rd3291, %rd3290;
	shr.u64 	%rd3293, %rd3292, 32;
	and.b64  	%rd3294, %rd3205, 4294967295;
	and.b64  	%rd3295, %rd3262, 4294967295;
	add.s64 	%rd3296, %rd3293, %rd3294;
	add.s64 	%rd3297, %rd3296, %rd3295;
	{ .reg .b32 tmp; mov.b64 {tmp, %r1292}, %rd3297; }
	add.s32 	%r1293, %r1292, %r1291;
	and.b64  	%rd3298, %rd3267, 4294967295;
	add.s64 	%rd4045, %rd3298, %rd3241;
	shr.u64 	%rd3299, %rd4045, 32;
	and.b64  	%rd3300, %rd3272, 4294967295;
	add.s64 	%rd3301, %rd3299, %rd3300;
	add.s64 	%rd4046, %rd3301, %rd3244;
	shr.u64 	%rd3302, %rd4046, 32;
	and.b64  	%rd3303, %rd3277, 4294967295;
	add.s64 	%rd3304, %rd3302, %rd3303;
	add.s64 	%rd4047, %rd3304, %rd3247;
	shr.u64 	%rd3305, %rd4047, 32;
	and.b64  	%rd3306, %rd3282, 4294967295;
	add.s64 	%rd3307, %rd3305, %rd3306;
	add.s64 	%rd4048, %rd3307, %rd3250;
	shr.u64 	%rd3308, %rd4048, 32;
	and.b64  	%rd3309, %rd3287, 4294967295;
	add.s64 	%rd3310, %rd3308, %rd3309;
	add.s64 	%rd4049, %rd3310, %rd3253;
	shr.u64 	%rd3311, %rd4049, 32;
	and.b64  	%rd3312, %rd3292, 4294967295;
	add.s64 	%rd3313, %rd3311, %rd3312;
	add.s64 	%rd4050, %rd3313, %rd3256;
	shr.u64 	%rd3314, %rd4050, 32;
	and.b64  	%rd3315, %rd3297, 4294967295;
	add.s64 	%rd3316, %rd3314, %rd3315;
	add.s64 	%rd4051, %rd3316, %rd3259;
	{ .reg .b32 tmp; mov.b64 {tmp, %r1294}, %rd4051; }
	add.s32 	%r1295, %r1293, %r1294;
	add.s32 	%r505, %r1295, %r1289;
	setp.eq.s32 	%p551, %r505, 0;
	mov.pred 	%p743, 0;
	@%p551 bra 	$L__BB1_326;
	cvt.u64.u32 	%rd3317, %r505;
	mul.wide.u32 	%rd3318, %r505, 977;
	cvt.u32.u64 	%r1296, %rd3318;
	shr.u64 	%rd3319, %rd3318, 32;
	add.s64 	%rd3320, %rd3319, %rd3317;
	shr.u64 	%rd3321, %rd3320, 32;
	add.s32 	%r506, %r1674, %r1296;
	setp.lt.u32 	%p552, %r506, %r1674;
	selp.u64 	%rd3322, 1, 0, %p552;
	and.b64  	%rd3323, %rd4045, 4294967295;
	and.b64  	%rd3324, %rd3320, 4294967295;
	add.s64 	%rd3325, %rd3323, %rd3322;
	add.s64 	%rd4045, %rd3325, %rd3324;
	shr.u64 	%rd3326, %rd4045, 32;
	and.b64  	%rd3327, %rd4046, 4294967295;
	add.s64 	%rd3328, %rd3326, %rd3327;
	add.s64 	%rd4046, %rd3328, %rd3321;
	shr.u64 	%rd3329, %rd4046, 32;
	and.b64  	%rd3330, %rd4047, 4294967295;
	add.s64 	%rd4047, %rd3329, %rd3330;
	shr.u64 	%rd3331, %rd4047, 32;
	and.b64  	%rd3332, %rd4048, 4294967295;
	add.s64 	%rd4048, %rd3331, %rd3332;
	shr.u64 	%rd3333, %rd4048, 32;
	and.b64  	%rd3334, %rd4049, 4294967295;
	add.s64 	%rd4049, %rd3333, %rd3334;
	shr.u64 	%rd3335, %rd4049, 32;
	and.b64  	%rd3336, %rd4050, 4294967295;
	add.s64 	%rd4050, %rd3335, %rd3336;
	shr.u64 	%rd3337, %rd4050, 32;
	and.b64  	%rd3338, %rd4051, 4294967295;
	add.s64 	%rd4051, %rd3337, %rd3338;
	setp.gt.u64 	%p743, %rd4051, 4294967295;
	mov.u32 	%r1674, %r506;
$L__BB1_326:
	ld.const.u32 	%rd292, [const_p+12];
	ld.const.u32 	%rd293, [const_p+16];
	ld.const.u32 	%rd294, [const_p+8];
	ld.const.u32 	%rd295, [const_p+20];
	ld.const.u32 	%rd296, [const_p+4];
	ld.const.u32 	%rd297, [const_p+24];
	cvt.u32.u64 	%r1681, %rd4051;
	cvt.u32.u64 	%r1680, %rd4050;
	cvt.u32.u64 	%r1679, %rd4049;
	cvt.u32.u64 	%r1678, %rd4048;
	cvt.u32.u64 	%r1677, %rd4047;
	cvt.u32.u64 	%r1676, %rd4046;
	cvt.u32.u64 	%r1675, %rd4045;
	ld.const.u32 	%r1297, [const_p+28];
	setp.lt.u32 	%p553, %r1297, %r1681;
	or.pred  	%p554, %p743, %p553;
	@%p554 bra 	$L__BB1_340;
	setp.gt.u32 	%p555, %r1297, %r1681;
	@%p555 bra 	$L__BB1_341;
	cvt.u32.u64 	%r1298, %rd297;
	setp.lt.u32 	%p556, %r1298, %r1680;
	@%p556 bra 	$L__BB1_340;
	setp.gt.u32 	%p557, %r1298, %r1680;
	@%p557 bra 	$L__BB1_341;
	cvt.u32.u64 	%r1300, %rd295;
	setp.lt.u32 	%p558, %r1300, %r1679;
	@%p558 bra 	$L__BB1_340;
	setp.gt.u32 	%p559, %r1300, %r1679;
	@%p559 bra 	$L__BB1_341;
	cvt.u32.u64 	%r1302, %rd293;
	setp.lt.u32 	%p560, %r1302, %r1678;
	@%p560 bra 	$L__BB1_340;
	setp.gt.u32 	%p561, %r1302, %r1678;
	@%p561 bra 	$L__BB1_341;
	cvt.u32.u64 	%r1304, %rd292;
	setp.lt.u32 	%p562, %r1304, %r1677;
	@%p562 bra 	$L__BB1_340;
	setp.gt.u32 	%p563, %r1304, %r1677;
	@%p563 bra 	$L__BB1_341;
	cvt.u32.u64 	%r1306, %rd294;
	setp.lt.u32 	%p564, %r1306, %r1676;
	@%p564 bra 	$L__BB1_340;
	setp.gt.u32 	%p565, %r1306, %r1676;
	@%p565 bra 	$L__BB1_341;
	cvt.u32.u64 	%r1308, %rd296;
	setp.lt.u32 	%p566, %r1308, %r1675;
	@%p566 bra 	$L__BB1_340;
	setp.gt.u32 	%p567, %r1308, %r1675;
	ld.const.u32 	%r1310, [const_p];
	setp.lt.u32 	%p568, %r1674, %r1310;
	or.pred  	%p569, %p567, %p568;
	@%p569 bra 	$L__BB1_341;
$L__BB1_340:
	cvt.u32.u64 	%r1312, %rd292;
	cvt.u32.u64 	%r1313, %rd294;
	cvt.u32.u64 	%r1314, %rd296;
	cvt.u32.u64 	%r1315, %rd297;
	cvt.u32.u64 	%r1316, %rd295;
	cvt.u32.u64 	%r1317, %rd293;
	ld.const.u32 	%r1318, [const_p];
	setp.lt.u32 	%p570, %r1674, %r1318;
	selp.s64 	%rd3340, -1, 0, %p570;
	sub.s32 	%r1674, %r1674, %r1318;
	and.b64  	%rd3341, %rd4045, 4294967295;
	add.s64 	%rd3342, %rd3341, %rd3340;
	setp.lt.u64 	%p571, %rd3342, %rd296;
	selp.s64 	%rd3343, -1, 0, %p571;
	cvt.u32.u64 	%r1319, %rd3342;
	sub.s32 	%r1675, %r1319, %r1314;
	and.b64  	%rd3344, %rd4046, 4294967295;
	add.s64 	%rd3345, %rd3344, %rd3343;
	setp.lt.u64 	%p572, %rd3345, %rd294;
	selp.s64 	%rd3346, -1, 0, %p572;
	cvt.u32.u64 	%r1320, %rd3345;
	sub.s32 	%r1676, %r1320, %r1313;
	and.b64  	%rd3347, %rd4047, 4294967295;
	add.s64 	%rd3348, %rd3347, %rd3346;
	setp.lt.u64 	%p573, %rd3348, %rd292;
	selp.s64 	%rd3349, -1, 0, %p573;
	cvt.u32.u64 	%r1321, %rd3348;
	sub.s32 	%r1677, %r1321, %r1312;
	and.b64  	%rd3350, %rd4048, 4294967295;
	add.s64 	%rd3351, %rd3350, %rd3349;
	setp.lt.u64 	%p574, %rd3351, %rd293;
	selp.s64 	%rd3352, -1, 0, %p574;
	cvt.u32.u64 	%r1322, %rd3351;
	sub.s32 	%r1678, %r1322, %r1317;
	and.b64  	%rd3353, %rd4049, 4294967295;
	add.s64 	%rd3354, %rd3353, %rd3352;
	setp.lt.u64 	%p575, %rd3354, %rd295;
	selp.s64 	%rd3355, -1, 0, %p575;
	cvt.u32.u64 	%r1323, %rd3354;
	sub.s32 	%r1679, %r1323, %r1316;
	and.b64  	%rd3356, %rd4050, 4294967295;
	add.s64 	%rd3357, %rd3356, %rd3355;
	setp.lt.u64 	%p576, %rd3357, %rd297;
	selp.s32 	%r1324, -1, 0, %p576;
	cvt.u32.u64 	%r1325, %rd3357;
	sub.s32 	%r1680, %r1325, %r1315;
	add.s32 	%r1326, %r1681, %r1324;
	sub.s32 	%r1681, %r1326, %r1297;
$L__BB1_341:
	ld.const.u32 	%r532, [const_p];
	setp.gt.u32 	%p577, %r1681, %r1297;
	@%p577 bra 	$L__BB1_354;
	bra.uni 	$L__BB1_355;
$L__BB1_342:
	cvt.u32.u64 	%r1327, %rd297;
	setp.gt.u32 	%p579, %r1680, %r1327;
	@%p579 bra 	$L__BB1_354;
	setp.lt.u32 	%p580, %r1680, %r1327;
	@%p580 bra 	$L__BB1_356;
	cvt.u32.u64 	%r1329, %rd295;
	setp.gt.u32 	%p581, %r1679, %r1329;
	@%p581 bra 	$L__BB1_354;
	setp.lt.u32 	%p582, %r1679, %r1329;
	@%p582 bra 	$L__BB1_356;
	cvt.u32.u64 	%r1331, %rd293;
	setp.gt.u32 	%p583, %r1678, %r1331;
	@%p583 bra 	$L__BB1_354;
	setp.lt.u32 	%p584, %r1678, %r1331;
	@%p584 bra 	$L__BB1_356;
	cvt.u32.u64 	%r1333, %rd292;
	setp.gt.u32 	%p585, %r1677, %r1333;
	@%p585 bra 	$L__BB1_354;
	setp.lt.u32 	%p586, %r1677, %r1333;
	@%p586 bra 	$L__BB1_356;
	cvt.u32.u64 	%r1335, %rd294;
	setp.gt.u32 	%p587, %r1676, %r1335;
	@%p587 bra 	$L__BB1_354;
	setp.lt.u32 	%p588, %r1676, %r1335;
	@%p588 bra 	$L__BB1_356;
	cvt.u32.u64 	%r1337, %rd296;
	setp.gt.u32 	%p589, %r1675, %r1337;
	@%p589 bra 	$L__BB1_354;
	setp.lt.u32 	%p590, %r1675, %r1337;
	setp.lt.u32 	%p591, %r1674, %r532;
	or.pred  	%p592, %p590, %p591;
	@%p592 bra 	$L__BB1_356;
$L__BB1_354:
	cvt.u32.u64 	%r1339, %rd292;
	cvt.u32.u64 	%r1340, %rd294;
	cvt.u32.u64 	%r1341, %rd296;
	cvt.u32.u64 	%r1342, %rd297;
	cvt.u32.u64 	%r1343, %rd295;
	cvt.u32.u64 	%r1344, %rd293;
	setp.lt.u32 	%p593, %r1674, %r532;
	selp.s64 	%rd3358, -1, 0, %p593;
	sub.s32 	%r1674, %r1674, %r532;
	cvt.u64.u32 	%rd3359, %r1675;
	add.s64 	%rd3360, %rd3358, %rd3359;
	setp.lt.u64 	%p594, %rd3360, %rd296;
	selp.s64 	%rd3361, -1, 0, %p594;
	cvt.u32.u64 	%r1345, %rd3360;
	sub.s32 	%r1675, %r1345, %r1341;
	cvt.u64.u32 	%rd3362, %r1676;
	add.s64 	%rd3363, %rd3361, %rd3362;
	setp.lt.u64 	%p595, %rd3363, %rd294;
	selp.s64 	%rd3364, -1, 0, %p595;
	cvt.u32.u64 	%r1346, %rd3363;
	sub.s32 	%r1676, %r1346, %r1340;
	cvt.u64.u32 	%rd3365, %r1677;
	add.s64 	%rd3366, %rd3364, %rd3365;
	setp.lt.u64 	%p596, %rd3366, %rd292;
	selp.s64 	%rd3367, -1, 0, %p596;
	cvt.u32.u64 	%r1347, %rd3366;
	sub.s32 	%r1677, %r1347, %r1339;
	cvt.u64.u32 	%rd3368, %r1678;
	add.s64 	%rd3369, %rd3367, %rd3368;
	setp.lt.u64 	%p597, %rd3369, %rd293;
	selp.s64 	%rd3370, -1, 0, %p597;
	cvt.u32.u64 	%r1348, %rd3369;
	sub.s32 	%r1678, %r1348, %r1344;
	cvt.u64.u32 	%rd3371, %r1679;
	add.s64 	%rd3372, %rd3370, %rd3371;
	setp.lt.u64 	%p598, %rd3372, %rd295;
	selp.s64 	%rd3373, -1, 0, %p598;
	cvt.u32.u64 	%r1349, %rd3372;
	sub.s32 	%r1679, %r1349, %r1343;
	cvt.u64.u32 	%rd3374, %r1680;
	add.s64 	%rd3375, %rd3373, %rd3374;
	setp.lt.u64 	%p599, %rd3375, %rd297;
	selp.s32 	%r1350, -1, 0, %p599;
	cvt.u32.u64 	%r1351, %rd3375;
	sub.s32 	%r1680, %r1351, %r1342;
	add.s32 	%r1352, %r1681, %r1350;
	sub.s32 	%r1681, %r1352, %r1297;
	bra.uni 	$L__BB1_356;
$L__BB1_355:
	setp.lt.u32 	%p578, %r1681, %r1297;
	@%p578 bra 	$L__BB1_356;
	bra.uni 	$L__BB1_342;
$L__BB1_356:
	setp.gt.u32 	%p600, %r1681, %r1592;
	@%p600 bra 	$L__BB1_357;
	bra.uni 	$L__BB1_370;
$L__BB1_357:
	setp.lt.u32 	%p624, %r1674, %r1585;
	selp.s64 	%rd3418, -1, 0, %p624;
	cvt.u64.u32 	%rd3419, %r1675;
	add.s64 	%rd4052, %rd3418, %rd3419;
	cvt.u64.u32 	%rd3420, %r1586;
	setp.lt.u64 	%p625, %rd4052, %rd3420;
	selp.s64 	%rd3421, -1, 0, %p625;
	cvt.u64.u32 	%rd3422, %r1676;
	add.s64 	%rd4053, %rd3421, %rd3422;
	cvt.u64.u32 	%rd3423, %r1587;
	setp.lt.u64 	%p626, %rd4053, %rd3423;
	selp.s64 	%rd3424, -1, 0, %p626;
	cvt.u64.u32 	%rd3425, %r1677;
	add.s64 	%rd4054, %rd3424, %rd3425;
	cvt.u64.u32 	%rd3426, %r1588;
	setp.lt.u64 	%p627, %rd4054, %rd3426;
	selp.s64 	%rd3427, -1, 0, %p627;
	cvt.u64.u32 	%rd3428, %r1678;
	add.s64 	%rd4055, %rd3427, %rd3428;
	cvt.u64.u32 	%rd3429, %r1589;
	setp.lt.u64 	%p628, %rd4055, %rd3429;
	selp.s64 	%rd3430, -1, 0, %p628;
	cvt.u64.u32 	%rd3431, %r1679;
	add.s64 	%rd4056, %rd3430, %rd3431;
	cvt.u64.u32 	%rd3432, %r1590;
	setp.lt.u64 	%p629, %rd4056, %rd3432;
	selp.s64 	%rd3433, -1, 0, %p629;
	cvt.u64.u32 	%rd3434, %r1680;
	add.s64 	%rd4057, %rd3433, %rd3434;
	cvt.u64.u32 	%rd3435, %r1591;
	setp.lt.u64 	%p630, %rd4057, %rd3435;
	selp.s32 	%r1357, -1, 0, %p630;
	add.s32 	%r1683, %r1681, %r1357;
	bra.uni 	$L__BB1_372;
$L__BB1_358:
	setp.gt.u32 	%p602, %r1680, %r1591;
	@%p602 bra 	$L__BB1_357;
	setp.lt.u32 	%p603, %r1680, %r1591;
	@%p603 bra 	$L__BB1_371;
	setp.gt.u32 	%p604, %r1679, %r1590;
	@%p604 bra 	$L__BB1_357;
	setp.lt.u32 	%p605, %r1679, %r1590;
	@%p605 bra 	$L__BB1_371;
	setp.gt.u32 	%p606, %r1678, %r1589;
	@%p606 bra 	$L__BB1_357;
	setp.lt.u32 	%p607, %r1678, %r1589;
	@%p607 bra 	$L__BB1_371;
	setp.gt.u32 	%p608, %r1677, %r1588;
	@%p608 bra 	$L__BB1_357;
	setp.lt.u32 	%p609, %r1677, %r1588;
	@%p609 bra 	$L__BB1_371;
	setp.gt.u32 	%p610, %r1676, %r1587;
	@%p610 bra 	$L__BB1_357;
	setp.lt.u32 	%p611, %r1676, %r1587;
	@%p611 bra 	$L__BB1_371;
	setp.gt.u32 	%p612, %r1675, %r1586;
	@%p612 bra 	$L__BB1_357;
	setp.lt.u32 	%p613, %r1675, %r1586;
	setp.lt.u32 	%p614, %r1674, %r1585;
	or.pred  	%p615, %p613, %p614;
	@%p615 bra 	$L__BB1_371;
	bra.uni 	$L__BB1_357;
$L__BB1_370:
	setp.ge.u32 	%p601, %r1681, %r1592;
	@%p601 bra 	$L__BB1_358;
$L__BB1_371:
	add.s32 	%r549, %r1674, %r532;
	setp.lt.u32 	%p616, %r549, %r1674;
	selp.u64 	%rd3376, 1, 0, %p616;
	cvt.u64.u32 	%rd3377, %r1675;
	add.s64 	%rd3378, %rd3376, %rd3377;
	add.s64 	%rd3379, %rd3378, %rd296;
	shr.u64 	%rd3380, %rd3379, 32;
	cvt.u64.u32 	%rd3381, %r1676;
	add.s64 	%rd3382, %rd3380, %rd3381;
	add.s64 	%rd3383, %rd3382, %rd294;
	shr.u64 	%rd3384, %rd3383, 32;
	cvt.u64.u32 	%rd3385, %r1677;
	add.s64 	%rd3386, %rd3384, %rd3385;
	add.s64 	%rd3387, %rd3386, %rd292;
	shr.u64 	%rd3388, %rd3387, 32;
	cvt.u64.u32 	%rd3389, %r1678;
	add.s64 	%rd3390, %rd3388, %rd3389;
	add.s64 	%rd3391, %rd3390, %rd293;
	shr.u64 	%rd3392, %rd3391, 32;
	cvt.u64.u32 	%rd3393, %r1679;
	add.s64 	%rd3394, %rd3392, %rd3393;
	add.s64 	%rd3395, %rd3394, %rd295;
	shr.u64 	%rd3396, %rd3395, 32;
	cvt.u64.u32 	%rd3397, %r1680;
	add.s64 	%rd3398, %rd3396, %rd3397;
	add.s64 	%rd3399, %rd3398, %rd297;
	{ .reg .b32 tmp; mov.b64 {tmp, %r1353}, %rd3399; }
	add.s32 	%r1354, %r1681, %r1353;
	add.s32 	%r1355, %r1354, %r1297;
	setp.lt.u32 	%p617, %r549, %r1585;
	selp.s64 	%rd3400, -1, 0, %p617;
	and.b64  	%rd3401, %rd3379, 4294967295;
	add.s64 	%rd4052, %rd3401, %rd3400;
	cvt.u64.u32 	%rd3402, %r1586;
	setp.lt.u64 	%p618, %rd4052, %rd3402;
	selp.s64 	%rd3403, -1, 0, %p618;
	and.b64  	%rd3404, %rd3383, 4294967295;
	add.s64 	%rd4053, %rd3404, %rd3403;
	cvt.u64.u32 	%rd3405, %r1587;
	setp.lt.u64 	%p619, %rd4053, %rd3405;
	selp.s64 	%rd3406, -1, 0, %p619;
	and.b64  	%rd3407, %rd3387, 4294967295;
	add.s64 	%rd4054, %rd3407, %rd3406;
	cvt.u64.u32 	%rd3408, %r1588;
	setp.lt.u64 	%p620, %rd4054, %rd3408;
	selp.s64 	%rd3409, -1, 0, %p620;
	and.b64  	%rd3410, %rd3391, 4294967295;
	add.s64 	%rd4055, %rd3410, %rd3409;
	cvt.u64.u32 	%rd3411, %r1589;
	setp.lt.u64 	%p621, %rd4055, %rd3411;
	selp.s64 	%rd3412, -1, 0, %p621;
	and.b64  	%rd3413, %rd3395, 4294967295;
	add.s64 	%rd4056, %rd3413, %rd3412;
	cvt.u64.u32 	%rd3414, %r1590;
	setp.lt.u64 	%p622, %rd4056, %rd3414;
	selp.s64 	%rd3415, -1, 0, %p622;
	and.b64  	%rd3416, %rd3399, 4294967295;
	add.s64 	%rd4057, %rd3416, %rd3415;
	cvt.u64.u32 	%rd3417, %r1591;
	setp.lt.u64 	%p623, %rd4057, %rd3417;
	selp.s32 	%r1356, -1, 0, %p623;
	add.s32 	%r1683, %r1355, %r1356;
	mov.u32 	%r1674, %r549;
$L__BB1_372:
	sub.s32 	%r1718, %r1683, %r1592;
	cvt.u32.u64 	%r1358, %rd4057;
	sub.s32 	%r1719, %r1358, %r1591;
	cvt.u32.u64 	%r1359, %rd4056;
	sub.s32 	%r1720, %r1359, %r1590;
	cvt.u32.u64 	%r1360, %rd4055;
	sub.s32 	%r1721, %r1360, %r1589;
	cvt.u32.u64 	%r1361, %rd4054;
	sub.s32 	%r1722, %r1361, %r1588;
	cvt.u32.u64 	%r1362, %rd4053;
	sub.s32 	%r1723, %r1362, %r1587;
	cvt.u32.u64 	%r1363, %rd4052;
	sub.s32 	%r1724, %r1363, %r1586;
	sub.s32 	%r1725, %r1674, %r1585;
	shl.b32 	%r1364, %r41, 1;
	shr.u32 	%r1365, %r41, 31;
	cvt.u64.u32 	%rd3436, %r1365;
	mul.wide.u32 	%rd3437, %r40, 2;
	or.b64  	%rd3438, %rd3437, %rd3436;
	shr.u64 	%rd3439, %rd3437, 32;
	mul.wide.u32 	%rd3440, %r39, 2;
	or.b64  	%rd3441, %rd3439, %rd3440;
	shr.u64 	%rd3442, %rd3440, 32;
	mul.wide.u32 	%rd3443, %r38, 2;
	or.b64  	%rd3444, %rd3442, %rd3443;
	shr.u64 	%rd3445, %rd3443, 32;
	mul.wide.u32 	%rd3446, %r37, 2;
	add.s64 	%rd3447, %rd3445, %rd3446;
	shr.u64 	%rd3448, %rd3447, 32;
	mul.wide.u32 	%rd3449, %r36, 2;
	add.s64 	%rd3450, %rd3448, %rd3449;
	shr.u64 	%rd3451, %rd3450, 32;
	mul.wide.u32 	%rd3452, %r35, 2;
	add.s64 	%rd3453, %rd3451, %rd3452;
	shr.u64 	%rd3454, %rd3453, 32;
	mul.wide.u32 	%rd3455, %r34, 2;
	add.s64 	%rd3456, %rd3454, %rd3455;
	shr.u64 	%rd3457, %rd3456, 32;
	{ .reg .b32 tmp; mov.b64 {tmp, %r1366}, %rd3456; }
	mad.lo.s32 	%r1693, %r1366, 977, %r1364;
	setp.lt.u32 	%p632, %r1693, %r1364;
	selp.u64 	%rd3458, 1, 0, %p632;
	and.b64  	%rd3459, %rd3438, 4294967295;
	add.s64 	%rd3460, %rd3459, %rd3458;
	shr.u64 	%rd3461, %rd3460, 32;
	and.b64  	%rd3462, %rd3441, 4294967295;
	add.s64 	%rd3463, %rd3461, %rd3462;
	shr.u64 	%rd3464, %rd3463, 32;
	and.b64  	%rd3465, %rd3444, 4294967295;
	add.s64 	%rd3466, %rd3464, %rd3465;
	shr.u64 	%rd3467, %rd3466, 32;
	and.b64  	%rd3468, %rd3447, 4294967295;
	add.s64 	%rd3469, %rd3467, %rd3468;
	shr.u64 	%rd3470, %rd3469, 32;
	and.b64  	%rd3471, %rd3450, 4294967295;
	add.s64 	%rd3472, %rd3470, %rd3471;
	shr.u64 	%rd3473, %rd3472, 32;
	and.b64  	%rd3474, %rd3453, 4294967295;
	add.s64 	%rd3475, %rd3473, %rd3474;
	shr.u64 	%rd3476, %rd3475, 32;
	and.b64  	%rd3477, %rd3456, 4294967295;
	add.s64 	%rd3478, %rd3476, %rd3477;
	{ .reg .b32 tmp; mov.b64 {tmp, %r1367}, %rd3478; }
	and.b64  	%rd3479, %rd3460, 4294967295;
	add.s64 	%rd4058, %rd3479, %rd3457;
	shr.u64 	%rd3480, %rd4058, 32;
	and.b64  	%rd3481, %rd3463, 4294967295;
	add.s64 	%rd4059, %rd3480, %rd3481;
	shr.u64 	%rd3482, %rd4059, 32;
	and.b64  	%rd3483, %rd3466, 4294967295;
	add.s64 	%rd4060, %rd3482, %rd3483;
	shr.u64 	%rd3484, %rd4060, 32;
	and.b64  	%rd3485, %rd3469, 4294967295;
	add.s64 	%rd4061, %rd3484, %rd3485;
	shr.u64 	%rd3486, %rd4061, 32;
	and.b64  	%rd3487, %rd3472, 4294967295;
	add.s64 	%rd4062, %rd3486, %rd3487;
	shr.u64 	%rd3488, %rd4062, 32;
	and.b64  	%rd3489, %rd3475, 4294967295;
	add.s64 	%rd4063, %rd3488, %rd3489;
	shr.u64 	%rd3490, %rd4063, 32;
	and.b64  	%rd3491, %rd3478, 4294967295;
	add.s64 	%rd4064, %rd3490, %rd3491;
	{ .reg .b32 tmp; mov.b64 {tmp, %r1368}, %rd4064; }
	add.s32 	%r563, %r1367, %r1368;
	setp.eq.s32 	%p633, %r563, 0;
	mov.pred 	%p744, 0;
	@%p633 bra 	$L__BB1_374;
	mad.lo.s32 	%r564, %r563, 977, %r1693;
	setp.lt.u32 	%p634, %r564, %r1693;
	selp.u64 	%rd3492, 1, 0, %p634;
	and.b64  	%rd3493, %rd4058, 4294967295;
	cvt.u64.u32 	%rd3494, %r563;
	add.s64 	%rd3495, %rd3493, %rd3492;
	add.s64 	%rd4058, %rd3495, %rd3494;
	shr.u64 	%rd3496, %rd4058, 32;
	and.b64  	%rd3497, %rd4059, 4294967295;
	add.s64 	%rd4059, %rd3496, %rd3497;
	shr.u64 	%rd3498, %rd4059, 32;
	and.b64  	%rd3499, %rd4060, 4294967295;
	add.s64 	%rd4060, %rd3498, %rd3499;
	shr.u64 	%rd3500, %rd4060, 32;
	and.b64  	%rd3501, %rd4061, 4294967295;
	add.s64 	%rd4061, %rd3500, %rd3501;
	shr.u64 	%rd3502, %rd4061, 32;
	and.b64  	%rd3503, %rd4062, 4294967295;
	add.s64 	%rd4062, %rd3502, %rd3503;
	shr.u64 	%rd3504, %rd4062, 32;
	and.b64  	%rd3505, %rd4063, 4294967295;
	add.s64 	%rd4063, %rd3504, %rd3505;
	shr.u64 	%rd3506, %rd4063, 32;
	and.b64  	%rd3507, %rd4064, 4294967295;
	add.s64 	%rd4064, %rd3506, %rd3507;
	setp.gt.u64 	%p744, %rd4064, 4294967295;
	mov.u32 	%r1693, %r564;
$L__BB1_374:
	cvt.u32.u64 	%r1700, %rd4064;
	cvt.u32.u64 	%r1699, %rd4063;
	cvt.u32.u64 	%r1698, %rd4062;
	cvt.u32.u64 	%r1697, %rd4061;
	cvt.u32.u64 	%r1696, %rd4060;
	cvt.u32.u64 	%r1695, %rd4059;
	cvt.u32.u64 	%r1694, %rd4058;
	setp.lt.u32 	%p635, %r1297, %r1700;
	or.pred  	%p636, %p744, %p635;
	@%p636 bra 	$L__BB1_388;
	setp.gt.u32 	%p637, %r1297, %r1700;
	@%p637 bra 	$L__BB1_389;
	cvt.u32.u64 	%r1369, %rd297;
	setp.lt.u32 	%p638, %r1369, %r1699;
	@%p638 bra 	$L__BB1_388;
	setp.gt.u32 	%p639, %r1369, %r1699;
	@%p639 bra 	$L__BB1_389;
	cvt.u32.u64 	%r1371, %rd295;
	setp.lt.u32 	%p640, %r1371, %r1698;
	@%p640 bra 	$L__BB1_388;
	setp.gt.u32 	%p641, %r1371, %r1698;
	@%p641 bra 	$L__BB1_389;
	cvt.u32.u64 	%r1373, %rd293;
	setp.lt.u32 	%p642, %r1373, %r1697;
	@%p642 bra 	$L__BB1_388;
	setp.gt.u32 	%p643, %r1373, %r1697;
	@%p643 bra 	$L__BB1_389;
	cvt.u32.u64 	%r1375, %rd292;
	setp.lt.u32 	%p644, %r1375, %r1696;
	@%p644 bra 	$L__BB1_388;
	setp.gt.u32 	%p645, %r1375, %r1696;
	@%p645 bra 	$L__BB1_389;
	cvt.u32.u64 	%r1377, %rd294;
	setp.lt.u32 	%p646, %r1377, %r1695;
	@%p646 bra 	$L__BB1_388;
	setp.gt.u32 	%p647, %r1377, %r1695;
	@%p647 bra 	$L__BB1_389;
	cvt.u32.u64 	%r1379, %rd296;
	setp.lt.u32 	%p648, %r1379, %r1694;
	@%p648 bra 	$L__BB1_388;
	setp.gt.u32 	%p649, %r1379, %r1694;
	setp.lt.u32 	%p650, %r1693, %r532;
	or.pred  	%p651, %p649, %p650;
	@%p651 bra 	$L__BB1_389;
$L__BB1_388:
	cvt.u32.u64 	%r1381, %rd292;
	cvt.u32.u64 	%r1382, %rd294;
	cvt.u32.u64 	%r1383, %rd296;
	cvt.u32.u64 	%r1384, %rd297;
	cvt.u32.u64 	%r1385, %rd295;
	cvt.u32.u64 	%r1386, %rd293;
	setp.lt.u32 	%p652, %r1693, %r532;
	selp.s64 	%rd3509, -1, 0, %p652;
	sub.s32 	%r1693, %r1693, %r532;
	and.b64  	%rd3510, %rd4058, 4294967295;
	add.s64 	%rd3511, %rd3510, %rd3509;
	setp.lt.u64 	%p653, %rd3511, %rd296;
	selp.s64 	%rd3512, -1, 0, %p653;
	cvt.u32.u64 	%r1387, %rd3511;
	sub.s32 	%r1694, %r1387, %r1383;
	and.b64  	%rd3513, %rd4059, 4294967295;
	add.s64 	%rd3514, %rd3513, %rd3512;
	setp.lt.u64 	%p654, %rd3514, %rd294;
	selp.s64 	%rd3515, -1, 0, %p654;
	cvt.u32.u64 	%r1388, %rd3514;
	sub.s32 	%r1695, %r1388, %r1382;
	and.b64  	%rd3516, %rd4060, 4294967295;
	add.s64 	%rd3517, %rd3516, %rd3515;
	setp.lt.u64 	%p655, %rd3517, %rd292;
	selp.s64 	%rd3518, -1, 0, %p655;
	cvt.u32.u64 	%r1389, %rd3517;
	sub.s32 	%r1696, %r1389, %r1381;
	and.b64  	%rd3519, %rd4061, 4294967295;
	add.s64 	%rd3520, %rd3519, %rd3518;
	setp.lt.u64 	%p656, %rd3520, %rd293;
	selp.s64 	%rd3521, -1, 0, %p656;
	cvt.u32.u64 	%r1390, %rd3520;
	sub.s32 	%r1697, %r1390, %r1386;
	and.b64  	%rd3522, %rd4062, 4294967295;
	add.s64 	%rd3523, %rd3522, %rd3521;
	setp.lt.u64 	%p657, %rd3523, %rd295;
	selp.s64 	%rd3524, -1, 0, %p657;
	cvt.u32.u64 	%r1391, %rd3523;
	sub.s32 	%r1698, %r1391, %r1385;
	and.b64  	%rd3525, %rd4063, 4294967295;
	add.s64 	%rd3526, %rd3525, %rd3524;
	setp.lt.u64 	%p658, %rd3526, %rd297;
	selp.s32 	%r1392, -1, 0, %p658;
	cvt.u32.u64 	%r1393, %rd3526;
	sub.s32 	%r1699, %r1393, %r1384;
	add.s32 	%r1394, %r1700, %r1392;
	sub.s32 	%r1700, %r1394, %r1297;
$L__BB1_389:
	setp.gt.u32 	%p659, %r1700, %r1297;
	@%p659 bra 	$L__BB1_402;
	bra.uni 	$L__BB1_403;
$L__BB1_390:
	cvt.u32.u64 	%r1395, %rd297;
	setp.gt.u32 	%p661, %r1699, %r1395;
	@%p661 bra 	$L__BB1_402;
	setp.lt.u32 	%p662, %r1699, %r1395;
	@%p662 bra 	$L__BB1_404;
	cvt.u32.u64 	%r1397, %rd295;
	setp.gt.u32 	%p663, %r1698, %r1397;
	@%p663 bra 	$L__BB1_402;
	setp.lt.u32 	%p664, %r1698, %r1397;
	@%p664 bra 	$L__BB1_404;
	cvt.u32.u64 	%r1399, %rd293;
	setp.gt.u32 	%p665, %r1697, %r1399;
	@%p665 bra 	$L__BB1_402;
	setp.lt.u32 	%p666, %r1697, %r1399;
	@%p666 bra 	$L__BB1_404;
	cvt.u32.u64 	%r1401, %rd292;
	setp.gt.u32 	%p667, %r1696, %r1401;
	@%p667 bra 	$L__BB1_402;
	setp.lt.u32 	%p668, %r1696, %r1401;
	@%p668 bra 	$L__BB1_404;
	cvt.u32.u64 	%r1403, %rd294;
	setp.gt.u32 	%p669, %r1695, %r1403;
	@%p669 bra 	$L__BB1_402;
	setp.lt.u32 	%p670, %r1695, %r1403;
	@%p670 bra 	$L__BB1_404;
	cvt.u32.u64 	%r1405, %rd296;
	setp.gt.u32 	%p671, %r1694, %r1405;
	@%p671 bra 	$L__BB1_402;
	setp.lt.u32 	%p672, %r1694, %r1405;
	setp.lt.u32 	%p673, %r1693, %r532;
	or.pred  	%p674, %p672, %p673;
	@%p674 bra 	$L__BB1_404;
$L__BB1_402:
	cvt.u32.u64 	%r1407, %rd292;
	cvt.u32.u64 	%r1408, %rd294;
	cvt.u32.u64 	%r1409, %rd296;
	cvt.u32.u64 	%r1410, %rd297;
	cvt.u32.u64 	%r1411, %rd295;
	cvt.u32.u64 	%r1412, %rd293;
	setp.lt.u32 	%p675, %r1693, %r532;
	selp.s64 	%rd3527, -1, 0, %p675;
	sub.s32 	%r1693, %r1693, %r532;
	cvt.u64.u32 	%rd3528, %r1694;
	add.s64 	%rd3529, %rd3527, %rd3528;
	setp.lt.u64 	%p676, %rd3529, %rd296;
	selp.s64 	%rd3530, -1, 0, %p676;
	cvt.u32.u64 	%r1413, %rd3529;
	sub.s32 	%r1694, %r1413, %r1409;
	cvt.u64.u32 	%rd3531, %r1695;
	add.s64 	%rd3532, %rd3530, %rd3531;
	setp.lt.u64 	%p677, %rd3532, %rd294;
	selp.s64 	%rd3533, -1, 0, %p677;
	cvt.u32.u64 	%r1414, %rd3532;
	sub.s32 	%r1695, %r1414, %r1408;
	cvt.u64.u32 	%rd3534, %r1696;
	add.s64 	%rd3535, %rd3533, %rd3534;
	setp.lt.u64 	%p678, %rd3535, %rd292;
	selp.s64 	%rd3536, -1, 0, %p678;
	cvt.u32.u64 	%r1415, %rd3535;
	sub.s32 	%r1696, %r1415, %r1407;
	cvt.u64.u32 	%rd3537, %r1697;
	add.s64 	%rd3538, %rd3536, %rd3537;
	setp.lt.u64 	%p679, %rd3538, %rd293;
	selp.s64 	%rd3539, -1, 0, %p679;
	cvt.u32.u64 	%r1416, %rd3538;
	sub.s32 	%r1697, %r1416, %r1412;
	cvt.u64.u32 	%rd3540, %r1698;
	add.s64 	%rd3541, %rd3539, %rd3540;
	setp.lt.u64 	%p680, %rd3541, %rd295;
	selp.s64 	%rd3542, -1, 0, %p680;
	cvt.u32.u64 	%r1417, %rd3541;
	sub.s32 	%r1698, %r1417, %r1411;
	cvt.u64.u32 	%rd3543, %r1699;
	add.s64 	%rd3544, %rd3542, %rd3543;
	setp.lt.u64 	%p681, %rd3544, %rd297;
	selp.s32 	%r1418, -1, 0, %p681;
	cvt.u32.u64 	%r1419, %rd3544;
	sub.s32 	%r1699, %r1419, %r1410;
	add.s32 	%r1420, %r1700, %r1418;
	sub.s32 	%r1700, %r1420, %r1297;
	bra.uni 	$L__BB1_404;
$L__BB1_403:
	setp.lt.u32 	%p660, %r1700, %r1297;
	@%p660 bra 	$L__BB1_404;
	bra.uni 	$L__BB1_390;
$L__BB1_404:
	mul.wide.u32 	%rd3545, %r1717, %r1693;
	cvt.u32.u64 	%r1421, %rd3545;
	shr.u64 	%rd3546, %rd3545, 32;
	mul.wide.u32 	%rd3547, %r1716, %r1693;
	add.s64 	%rd3548, %rd3546, %rd3547;
	shr.u64 	%rd3549, %rd3548, 32;
	mul.wide.u32 	%rd3550, %r1715, %r1693;
	add.s64 	%rd3551, %rd3549, %rd3550;
	shr.u64 	%rd3552, %rd3551, 32;
	mul.wide.u32 	%rd3553, %r1714, %r1693;
	add.s64 	%rd3554, %rd3552, %rd3553;
	shr.u64 	%rd3555, %rd3554, 32;
	mul.wide.u32 	%rd3556, %r1713, %r1693;
	add.s64 	%rd3557, %rd3555, %rd3556;
	shr.u64 	%rd3558, %rd3557, 32;
	mul.wide.u32 	%rd3559, %r1712, %r1693;
	add.s64 	%rd3560, %rd3558, %rd3559;
	shr.u64 	%rd3561, %rd3560, 32;
	mul.wide.u32 	%rd3562, %r1711, %r1693;
	add.s64 	%rd3563, %rd3561, %rd3562;
	shr.u64 	%rd3564, %rd3563, 32;
	mul.wide.u32 	%rd3565, %r1710, %r1693;
	add.s64 	%rd3566, %rd3564, %rd3565;
	shr.u64 	%rd3567, %rd3566, 32;
	and.b64  	%rd3568, %rd3548, 4294967295;
	mul.wide.u32 	%rd3569, %r1717, %r1694;
	add.s64 	%rd3570, %rd3569, %rd3568;
	shr.u64 	%rd3571, %rd3570, 32;
	and.b64  	%rd3572, %rd3551, 4294967295;
	mul.wide.u32 	%rd3573, %r1716, %r1694;
	add.s64 	%rd3574, %rd3571, %rd3572;
	add.s64 	%rd3575, %rd3574, %rd3573;
	shr.u64 	%rd3576, %rd3575, 32;
	and.b64  	%rd3577, %rd3554, 4294967295;
	mul.wide.u32 	%rd3578, %r1715, %r1694;
	add.s64 	%rd3579, %rd3576, %rd3577;
	add.s64 	%rd3580, %rd3579, %rd3578;
	shr.u64 	%rd3581, %rd3580, 32;
	and.b64  	%rd3582, %rd3557, 4294967295;
	mul.wide.u32 	%rd3583, %r1714, %r1694;
	add.s64 	%rd3584, %rd3581, %rd3582;
	add.s64 	%rd3585, %rd3584, %rd3583;
	shr.u64 	%rd3586, %rd3585, 32;
	and.b64  	%rd3587, %rd3560, 4294967295;
	mul.wide.u32 	%rd3588, %r1713, %r1694;
	add.s64 	%rd3589, %rd3586, %rd3587;
	add.s64 	%rd3590, %rd3589, %rd3588;
	shr.u64 	%rd3591, %rd3590, 32;
	and.b64  	%rd3592, %rd3563, 4294967295;
	mul.wide.u32 	%rd3593, %r1712, %r1694;
	add.s64 	%rd3594, %rd3591, %rd3592;
	add.s64 	%rd3595, %rd3594, %rd3593;
	shr.u64 	%rd3596, %rd3595, 32;
	and.b64  	%rd3597, %rd3566, 4294967295;
	mul.wide.u32 	%rd3598, %r1711, %r1694;
	add.s64 	%rd3599, %rd3596, %rd3597;
	add.s64 	%rd3600, %rd3599, %rd3598;
	shr.u64 	%rd3601, %rd3600, 32;
	mul.wide.u32 	%rd3602, %r1710, %r1694;
	add.s64 	%rd3603, %rd3601, %rd3567;
	add.s64 	%rd3604, %rd3603, %rd3602;
	shr.u64 	%rd3605, %rd3604, 32;
	and.b64  	%rd3606, %rd3575, 4294967295;
	mul.wide.u32 	%rd3607, %r1717, %r1695;
	add.s64 	%rd3608, %rd3607, %rd3606;
	shr.u64 	%rd3609, %rd3608, 32;
	and.b64  	%rd3610, %rd3580, 4294967295;
	mul.wide.u32 	%rd3611, %r1716, %r1695;
	add.s64 	%rd3612, %rd3609, %rd3610;
	add.s64 	%rd3613, %rd3612, %rd3611;
	shr.u64 	%rd3614, %rd3613, 32;
	and.b64  	%rd3615, %rd3585, 4294967295;
	mul.wide.u32 	%rd3616, %r1715, %r1695;
	add.s64 	%rd3617, %rd3614, %rd3615;
	add.s64 	%rd3618, %rd3617, %rd3616;
	shr.u64 	%rd3619, %rd3618, 32;
	and.b64  	%rd3620, %rd3590, 4294967295;
	mul.wide.u32 	%rd3621, %r1714, %r1695;
	add.s64 	%rd3622, %rd3619, %rd3620;
	add.s64 	%rd3623, %rd3622, %rd3621;
	shr.u64 	%rd3624, %rd3623, 32;
	and.b64  	%rd3625, %rd3595, 4294967295;
	mul.wide.u32 	%rd3626, %r1713, %r1695;
	add.s64 	%rd3627, %rd3624, %rd3625;
	add.s64 	%rd3628, %rd3627, %rd3626;
	shr.u64 	%rd3629, %rd3628, 32;
	and.b64  	%rd3630, %rd3600, 4294967295;
	mul.wide.u32 	%rd3631, %r1712, %r1695;
	add.s64 	%rd3632, %rd3629, %rd3630;
	add.s64 	%rd3633, %rd3632, %rd3631;
	shr.u64 	%rd3634, %rd3633, 32;
	and.b64  	%rd3635, %rd3604, 4294967295;
	mul.wide.u32 	%rd3636, %r1711, %r1695;
	add.s64 	%rd3637, %rd3634, %rd3635;
	add.s64 	%rd3638, %rd3637, %rd3636;
	shr.u64 	%rd3639, %rd3638, 32;
	mul.wide.u32 	%rd3640, %r1710, %r1695;
	add.s64 	%rd3641, %rd3639, %rd3605;
	add.s64 	%rd3642, %rd3641, %rd3640;
	shr.u64 	%rd3643, %rd3642, 32;
	and.b64  	%rd3644, %rd3613, 4294967295;
	mul.wide.u32 	%rd3645, %r1717, %r1696;
	add.s64 	%rd3646, %rd3645, %rd3644;
	shr.u64 	%rd3647, %rd3646, 32;
	and.b64  	%rd3648, %rd3618, 4294967295;
	mul.wide.u32 	%rd3649, %r1716, %r1696;
	add.s64 	%rd3650, %rd3647, %rd3648;
	add.s64 	%rd3651, %rd3650, %rd3649;
	shr.u64 	%rd3652, %rd3651, 32;
	and.b64  	%rd3653, %rd3623, 4294967295;
	mul.wide.u32 	%rd3654, %r1715, %r1696;
	add.s64 	%rd3655, %rd3652, %rd3653;
	add.s64 	%rd3656, %rd3655, %rd3654;
	shr.u64 	%rd3657, %rd3656, 32;
	and.b64  	%rd3658, %rd3628, 4294967295;
	mul.wide.u32 	%rd3659, %r1714, %r1696;
	add.s64 	%rd3660, %rd3657, %rd3658;
	add.s64 	%rd3661, %rd3660, %rd3659;
	shr.u64 	%rd3662, %rd3661, 32;
	and.b64  	%rd3663, %rd3633, 4294967295;
	mul.wide.u32 	%rd3664, %r1713, %r1696;
	add.s64 	%rd3665, %rd3662, %rd3663;
	add.s64 	%rd3666, %rd3665, %rd3664;
	shr.u64 	%rd3667, %rd3666, 32;
	and.b64  	%rd3668, %rd3638, 4294967295;
	mul.wide.u32 	%rd3669, %r1712, %r1696;
	add.s64 	%rd3670, %rd3667, %rd3668;
	add.s64 	%rd3671, %rd3670, %rd3669;
	shr.u64 	%rd3672, %rd3671, 32;
	and.b64  	%rd3673, %rd3642, 4294967295;
	mul.wide.u32 	%rd3674, %r1711, %r1696;
	add.s64 	%rd3675, %rd3672, %rd3673;
	add.s64 	%rd3676, %rd3675, %rd3674;
	shr.u64 	%rd3677, %rd3676, 32;
	mul.wide.u32 	%rd3678, %r1710, %r1696;
	add.s64 	%rd3679, %rd3677, %rd3643;
	add.s64 	%rd3680, %rd3679, %rd3678;
	shr.u64 	%rd3681, %rd3680, 32;
	and.b64  	%rd3682, %rd3651, 4294967295;
	mul.wide.u32 	%rd3683, %r1717, %r1697;
	add.s64 	%rd3684, %rd3683, %rd3682;
	shr.u64 	%rd3685, %rd3684, 32;
	and.b64  	%rd3686, %rd3656, 4294967295;
	mul.wide.u32 	%rd3687, %r1716, %r1697;
	add.s64 	%rd3688, %rd3685, %rd3686;
	add.s64 	%rd3689, %rd3688, %rd3687;
	shr.u64 	%rd3690, %rd3689, 32;
	and.b64  	%rd3691, %rd3661, 4294967295;
	mul.wide.u32 	%rd3692, %r1715, %r1697;
	add.s64 	%rd3693, %rd3690, %rd3691;
	add.s64 	%rd3694, %rd3693, %rd3692;
	shr.u64 	%rd3695, %rd3694, 32;
	and.b64  	%rd3696, %rd3666, 4294967295;
	mul.wide.u32 	%rd3697, %r1714, %r1697;
	add.s64 	%rd3698, %rd3695, %rd3696;
	add.s64 	%rd3699, %rd3698, %rd3697;
	shr.u64 	%rd3700, %rd3699, 32;
	and.b64  	%rd3701, %rd3671, 4294967295;
	mul.wide.u32 	%rd3702, %r1713, %r1697;
	add.s64 	%rd3703, %rd3700, %rd3701;
	add.s64 	%rd3704, %rd3703, %rd3702;
	shr.u64 	%rd3705, %rd3704, 32;
	and.b64  	%rd3706, %rd3676, 4294967295;
	mul.wide.u32 	%rd3707, %r1712, %r1697;
	add.s64 	%rd3708, %rd3705, %rd3706;
	add.s64 	%rd3709, %rd3708, %rd3707;
	shr.u64 	%rd3710, %rd3709, 32;
	and.b64  	%rd3711, %rd3680, 4294967295;
	mul.wide.u32 	%rd3712, %r1711, %r1697;
	add.s64 	%rd3713, %rd3710, %rd3711;
	add.s64 	%rd3714, %rd3713, %rd3712;
	shr.u64 	%rd3715, %rd3714, 32;
	mul.wide.u32 	%rd3716, %r1710, %r1697;
	add.s64 	%rd3717, %rd3715, %rd3681;
	add.s64 	%rd3718, %rd3717, %rd3716;
	shr.u64 	%rd3719, %rd3718, 32;
	and.b64  	%rd3720, %rd3689, 4294967295;
	mul.wide.u32 	%rd3721, %r1717, %r1698;
	add.s64 	%rd3722, %rd3721, %rd3720;
	shr.u64 	%rd3723, %rd3722, 32;
	and.b64  	%rd3724, %rd3694, 4294967295;
	mul.wide.u32 	%rd3725, %r1716, %r1698;
	add.s64 	%rd3726, %rd3723, %rd3724;
	add.s64 	%rd3727, %rd3726, %rd3725;
	shr.u64 	%rd3728, %rd3727, 32;
	and.b64  	%rd3729, %rd3699, 4294967295;
	mul.wide.u32 	%rd3730, %r1715, %r1698;
	add.s64 	%rd3731, %rd3728, %rd3729;
	add.s64 	%rd3732, %rd3731, %rd3730;
	shr.u64 	%rd3733, %rd3732, 32;
	and.b64  	%rd3734, %rd3704, 4294967295;
	mul.wide.u32 	%rd3735, %r1714, %r1698;
	add.s64 	%rd3736, %rd3733, %rd3734;
	add.s64 	%rd3737, %rd3736, %rd3735;
	shr.u64 	%rd3738, %rd3737, 32;
	and.b64  	%rd3739, %rd3709, 4294967295;
	mul.wide.u32 	%rd3740, %r1713, %r1698;
	add.s64 	%rd3741, %rd3738, %rd3739;
	add.s64 	%rd3742, %rd3741, %rd3740;
	shr.u64 	%rd3743, %rd3742, 32;
	and.b64  	%rd3744, %rd3714, 4294967295;
	mul.wide.u32 	%rd3745, %r1712, %r1698;
	add.s64 	%rd3746, %rd3743, %rd3744;
	add.s64 	%rd3747, %rd3746, %rd3745;
	shr.u64 	%rd3748, %rd3747, 32;
	and.b64  	%rd3749, %rd3718, 4294967295;
	mul.wide.u32 	%rd3750, %r1711, %r1698;
	add.s64 	%rd3751, %rd3748, %rd3749;
	add.s64 	%rd3752, %rd3751, %rd3750;
	shr.u64 	%rd3753, %rd3752, 32;
	mul.wide.u32 	%rd3754, %r1710, %r1698;
	add.s64 	%rd3755, %rd3753, %rd3719;
	add.s64 	%rd3756, %rd3755, %rd3754;
	shr.u64 	%rd3757, %rd3756, 32;
	and.b64  	%rd3758, %rd3727, 4294967295;
	mul.wide.u32 	%rd3759, %r1717, %r1699;
	add.s64 	%rd3760, %rd3759, %rd3758;
	shr.u64 	%rd3761, %rd3760, 32;
	and.b64  	%rd3762, %rd3732, 4294967295;
	mul.wide.u32 	%rd3763, %r1716, %r1699;
	add.s64 	%rd3764, %rd3761, %rd3762;
	add.s64 	%rd3765, %rd3764, %rd3763;
	shr.u64 	%rd3766, %rd3765, 32;
	and.b64  	%rd3767, %rd3737, 4294967295;
	mul.wide.u32 	%rd3768, %r1715, %r1699;
	add.s64 	%rd3769, %rd3766, %rd3767;
	add.s64 	%rd3770, %rd3769, %rd3768;
	shr.u64 	%rd3771, %rd3770, 32;
	and.b64  	%rd3772, %rd3742, 4294967295;
	mul.wide.u32 	%rd3773, %r1714, %r1699;
	add.s64 	%rd3774, %rd3771, %rd3772;
	add.s64 	%rd3775, %rd3774, %rd3773;
	shr.u64 	%rd3776, %rd3775, 32;
	and.b64  	%rd3777, %rd3747, 4294967295;
	mul.wide.u32 	%rd3778, %r1713, %r1699;
	add.s64 	%rd3779, %rd3776, %rd3777;
	add.s64 	%rd3780, %rd3779, %rd3778;
	shr.u64 	%rd3781, %rd3780, 32;
	and.b64  	%rd3782, %rd3752, 4294967295;
	mul.wide.u32 	%rd3783, %r1712, %r1699;
	add.s64 	%rd3784, %rd3781, %rd3782;
	add.s64 	%rd3785, %rd3784, %rd3783;
	shr.u64 	%rd3786, %rd3785, 32;
	and.b64  	%rd3787, %rd3756, 4294967295;
	mul.wide.u32 	%rd3788, %r1711, %r1699;
	add.s64 	%rd3789, %rd3786, %rd3787;
	add.s64 	%rd3790, %rd3789, %rd3788;
	shr.u64 	%rd3791, %rd3790, 32;
	mul.wide.u32 	%rd3792, %r1710, %r1699;
	add.s64 	%rd3793, %rd3791, %rd3757;
	add.s64 	%rd3794, %rd3793, %rd3792;
	shr.u64 	%rd3795, %rd3794, 32;
	and.b64  	%rd3796, %rd3765, 4294967295;
	mul.wide.u32 	%rd3797, %r1717, %r1700;
	add.s64 	%rd3798, %rd3797, %rd3796;
	shr.u64 	%rd3799, %rd3798, 32;
	and.b64  	%rd3800, %rd3770, 4294967295;
	mul.wide.u32 	%rd3801, %r1716, %r1700;
	add.s64 	%rd3802, %rd3799, %rd3800;
	add.s64 	%rd3803, %rd3802, %rd3801;
	shr.u64 	%rd3804, %rd3803, 32;
	and.b64  	%rd3805, %rd3775, 4294967295;
	mul.wide.u32 	%rd3806, %r1715, %r1700;
	add.s64 	%rd3807, %rd3804, %rd3805;
	add.s64 	%rd3808, %rd3807, %rd3806;
	shr.u64 	%rd3809, %rd3808, 32;
	and.b64  	%rd3810, %rd3780, 4294967295;
	mul.wide.u32 	%rd3811, %r1714, %r1700;
	add.s64 	%rd3812, %rd3809, %rd3810;
	add.s64 	%rd3813, %rd3812, %rd3811;
	shr.u64 	%rd3814, %rd3813, 32;
	and.b64  	%rd3815, %rd3785, 4294967295;
	mul.wide.u32 	%rd3816, %r1713, %r1700;
	add.s64 	%rd3817, %rd3814, %rd3815;
	add.s64 	%rd3818, %rd3817, %rd3816;
	shr.u64 	%rd3819, %rd3818, 32;
	and.b64  	%rd3820, %rd3790, 4294967295;
	mul.wide.u32 	%rd3821, %r1712, %r1700;
	add.s64 	%rd3822, %rd3819, %rd3820;
	add.s64 	%rd3823, %rd3822, %rd3821;
	shr.u64 	%rd3824, %rd3823, 32;
	and.b64  	%rd3825, %rd3794, 4294967295;
	mul.wide.u32 	%rd3826, %r1711, %r1700;
	add.s64 	%rd3827, %rd3824, %rd3825;
	add.s64 	%rd3828, %rd3827, %rd3826;
	shr.u64 	%rd3829, %rd3828, 32;
	mul.wide.u32 	%rd3830, %r1710, %r1700;
	add.s64 	%rd3831, %rd3829, %rd3795;
	add.s64 	%rd3832, %rd3831, %rd3830;
	shr.u64 	%rd3833, %rd3832, 32;
	{ .reg .b32 tmp; mov.b64 {tmp, %r1422}, %rd3832; }
	and.b64  	%rd3834, %rd3803, 4294967295;
	mul.lo.s64 	%rd3835, %rd3834, 977;
	cvt.u32.u64 	%r1423, %rd3835;
	shr.u64 	%rd3836, %rd3835, 32;
	and.b64  	%rd3837, %rd3808, 4294967295;
	mad.lo.s64 	%rd3838, %rd3837, 977, %rd3836;
	shr.u64 	%rd3839, %rd3838, 32;
	and.b64  	%rd3840, %rd3813, 4294967295;
	mad.lo.s64 	%rd3841, %rd3840, 977, %rd3839;
	shr.u64 	%rd3842, %rd3841, 32;
	and.b64  	%rd3843, %rd3818, 4294967295;
	mad.lo.s64 	%rd3844, %rd3843, 977, %rd3842;
	shr.u64 	%rd3845, %rd3844, 32;
	and.b64  	%rd3846, %rd3823, 4294967295;
	mad.lo.s64 	%rd3847, %rd3846, 977, %rd3845;
	shr.u64 	%rd3848, %rd3847, 32;
	and.b64  	%rd3849, %rd3828, 4294967295;
	mad.lo.s64 	%rd3850, %rd3849, 977, %rd3848;
	shr.u64 	%rd3851, %rd3850, 32;
	and.b64  	%rd3852, %rd3832, 4294967295;
	mad.lo.s64 	%rd3853, %rd3852, 977, %rd3851;
	shr.u64 	%rd3854, %rd3853, 32;
	mad.lo.s64 	%rd3855, %rd3833, 977, %rd3854;
	{ .reg .b32 tmp; mov.b64 {tmp, %r1424}, %rd3855; }
	add.s32 	%r1717, %r1421, %r1423;
	setp.lt.u32 	%p683, %r1717, %r1421;
	selp.u64 	%rd3856, 1, 0, %p683;
	and.b64  	%rd3857, %rd3570, 4294967295;
	and.b64  	%rd3858, %rd3838, 4294967295;
	add.s64 	%rd3859, %rd3857, %rd3856;
	add.s64 	%rd3860, %rd3859, %rd3858;
	shr.u64 	%rd3861, %rd3860, 32;
	and.b64  	%rd3862, %rd3608, 4294967295;
	and.b64  	%rd3863, %rd3841, 4294967295;
	add.s64 	%rd3864, %rd3861, %rd3862;
	add.s64 	%rd3865, %rd3864, %rd3863;
	shr.u64 	%rd3866, %rd3865, 32;
	and.b64  	%rd3867, %rd3646, 4294967295;
	and.b64  	%rd3868, %rd3844, 4294967295;
	add.s64 	%rd3869, %rd3866, %rd3867;
	add.s64 	%rd3870, %rd3869, %rd3868;
	shr.u64 	%rd3871, %rd3870, 32;
	and.b64  	%rd3872, %rd3684, 4294967295;
	and.b64  	%rd3873, %rd3847, 4294967295;
	add.s64 	%rd3874, %rd3871, %rd3872;
	add.s64 	%rd3875, %rd3874, %rd3873;
	shr.u64 	%rd3876, %rd3875, 32;
	and.b64  	%rd3877, %rd3722, 4294967295;
	and.b64  	%rd3878, %rd3850, 4294967295;
	add.s64 	%rd3879, %rd3876, %rd3877;
	add.s64 	%rd3880, %rd3879, %rd3878;
	shr.u64 	%rd3881, %rd3880, 32;
	and.b64  	%rd3882, %rd3760, 4294967295;
	and.b64  	%rd3883, %rd3853, 4294967295;
	add.s64 	%rd3884, %rd3881, %rd3882;
	add.s64 	%rd3885, %rd3884, %rd3883;
	shr.u64 	%rd3886, %rd3885, 32;
	and.b64  	%rd3887, %rd3798, 4294967295;
	and.b64  	%rd3888, %rd3855, 4294967295;
	add.s64 	%rd3889, %rd3886, %rd3887;
	add.s64 	%rd3890, %rd3889, %rd3888;
	{ .reg .b32 tmp; mov.b64 {tmp, %r1425}, %rd3890; }
	add.s32 	%r1426, %r1425, %r1424;
	and.b64  	%rd3891, %rd3860, 4294967295;
	add.s64 	%rd4065, %rd3891, %rd3834;
	shr.u64 	%rd3892, %rd4065, 32;
	and.b64  	%rd3893, %rd3865, 4294967295;
	add.s64 	%rd3894, %rd3892, %rd3893;
	add.s64 	%rd4066, %rd3894, %rd3837;
	shr.u64 	%rd3895, %rd4066, 32;
	and.b64  	%rd3896, %rd3870, 4294967295;
	add.s64 	%rd3897, %rd3895, %rd3896;
	add.s64 	%rd4067, %rd3897, %rd3840;
	shr.u64 	%rd3898, %rd4067, 32;
	and.b64  	%rd3899, %rd3875, 4294967295;
	add.s64 	%rd3900, %rd3898, %rd3899;
	add.s64 	%rd4068, %rd3900, %rd3843;
	shr.u64 	%rd3901, %rd4068, 32;
	and.b64  	%rd3902, %rd3880, 4294967295;
	add.s64 	%rd3903, %rd3901, %rd3902;
	add.s64 	%rd4069, %rd3903, %rd3846;
	shr.u64 	%rd3904, %rd4069, 32;
	and.b64  	%rd3905, %rd3885, 4294967295;
	add.s64 	%rd3906, %rd3904, %rd3905;
	add.s64 	%rd4070, %rd3906, %rd3849;
	shr.u64 	%rd3907, %rd4070, 32;
	and.b64  	%rd3908, %rd3890, 4294967295;
	add.s64 	%rd3909, %rd3907, %rd3908;
	add.s64 	%rd4071, %rd3909, %rd3852;
	{ .reg .b32 tmp; mov.b64 {tmp, %r1427}, %rd4071; }
	add.s32 	%r1428, %r1426, %r1427;
	add.s32 	%r606, %r1428, %r1422;
	setp.eq.s32 	%p684, %r606, 0;
	mov.pred 	%p745, 0;
	@%p684 bra 	$L__BB1_406;
	cvt.u64.u32 	%rd3910, %r606;
	mul.wide.u32 	%rd3911, %r606, 977;
	cvt.u32.u64 	%r1429, %rd3911;
	shr.u64 	%rd3912, %rd3911, 32;
	add.s64 	%rd3913, %rd3912, %rd3910;
	shr.u64 	%rd3914, %rd3913, 32;
	add.s32 	%r607, %r1717, %r1429;
	setp.lt.u32 	%p685, %r607, %r1717;
	selp.u64 	%rd3915, 1, 0, %p685;
	and.b64  	%rd3916, %rd4065, 4294967295;
	and.b64  	%rd3917, %rd3913, 4294967295;
	add.s64 	%rd3918, %rd3916, %rd3915;
	add.s64 	%rd4065, %rd3918, %rd3917;
	shr.u64 	%rd3919, %rd4065, 32;
	and.b64  	%rd3920, %rd4066, 4294967295;
	add.s64 	%rd3921, %rd3919, %rd3920;
	add.s64 	%rd4066, %rd3921, %rd3914;
	shr.u64 	%rd3922, %rd4066, 32;
	and.b64  	%rd3923, %rd4067, 4294967295;
	add.s64 	%rd4067, %rd3922, %rd3923;
	shr.u64 	%rd3924, %rd4067, 32;
	and.b64  	%rd3925, %rd4068, 4294967295;
	add.s64 	%rd4068, %rd3924, %rd3925;
	shr.u64 	%rd3926, %rd4068, 32;
	and.b64  	%rd3927, %rd4069, 4294967295;
	add.s64 	%rd4069, %rd3926, %rd3927;
	shr.u64 	%rd3928, %rd4069, 32;
	and.b64  	%rd3929, %rd4070, 4294967295;
	add.s64 	%rd4070, %rd3928, %rd3929;
	shr.u64 	%rd3930, %rd4070, 32;
	and.b64  	%rd3931, %rd4071, 4294967295;
	add.s64 	%rd4071, %rd3930, %rd3931;
	setp.gt.u64 	%p745, %rd4071, 4294967295;
	mov.u32 	%r1717, %r607;
$L__BB1_406:
	ld.const.u32 	%rd363, [const_p+24];
	cvt.u32.u64 	%r1710, %rd4071;
	cvt.u32.u64 	%r1711, %rd4070;
	cvt.u32.u64 	%r1712, %rd4069;
	cvt.u32.u64 	%r1713, %rd4068;
	cvt.u32.u64 	%r1714, %rd4067;
	cvt.u32.u64 	%r1715, %rd4066;
	cvt.u32.u64 	%r1716, %rd4065;
	ld.const.u32 	%r1430, [const_p+28];
	setp.lt.u32 	%p686, %r1430, %r1710;
	or.pred  	%p687, %p745, %p686;
	@%p687 bra 	$L__BB1_420;
	setp.gt.u32 	%p688, %r1430, %r1710;
	@%p688 bra 	$L__BB1_421;
	cvt.u32.u64 	%r1431, %rd363;
	setp.lt.u32 	%p689, %r1431, %r1711;
	@%p689 bra 	$L__BB1_420;
	setp.gt.u32 	%p690, %r1431, %r1711;
	@%p690 bra 	$L__BB1_421;
	cvt.u32.u64 	%r1433, %rd295;
	setp.lt.u32 	%p691, %r1433, %r1712;
	@%p691 bra 	$L__BB1_420;
	setp.gt.u32 	%p692, %r1433, %r1712;
	@%p692 bra 	$L__BB1_421;
	cvt.u32.u64 	%r1435, %rd293;
	setp.lt.u32 	%p693, %r1435, %r1713;
	@%p693 bra 	$L__BB1_420;
	setp.gt.u32 	%p694, %r1435, %r1713;
	@%p694 bra 	$L__BB1_421;
	cvt.u32.u64 	%r1437, %rd292;
	setp.lt.u32 	%p695, %r1437, %r1714;
	@%p695 bra 	$L__BB1_420;
	setp.gt.u32 	%p696, %r1437, %r1714;
	@%p696 bra 	$L__BB1_421;
	cvt.u32.u64 	%r1439, %rd294;
	setp.lt.u32 	%p697, %r1439, %r1715;
	@%p697 bra 	$L__BB1_420;
	setp.gt.u32 	%p698, %r1439, %r1715;
	@%p698 bra 	$L__BB1_421;
	cvt.u32.u64 	%r1441, %rd296;
	setp.lt.u32 	%p699, %r1441, %r1716;
	@%p699 bra 	$L__BB1_420;
	setp.gt.u32 	%p700, %r1441, %r1716;
	setp.lt.u32 	%p701, %r1717, %r532;
	or.pred  	%p702, %p700, %p701;
	@%p702 bra 	$L__BB1_421;
$L__BB1_420:
	cvt.u32.u64 	%r1443, %rd292;
	cvt.u32.u64 	%r1444, %rd294;
	cvt.u32.u64 	%r1445, %rd296;
	cvt.u32.u64 	%r1446, %rd363;
	cvt.u32.u64 	%r1447, %rd295;
	cvt.u32.u64 	%r1448, %rd293;
	setp.lt.u32 	%p703, %r1717, %r532;
	selp.s64 	%rd3933, -1, 0, %p703;
	sub.s32 	%r1717, %r1717, %r532;
	and.b64  	%rd3934, %rd4065, 4294967295;
	add.s64 	%rd3935, %rd3934, %rd3933;
	setp.lt.u64 	%p704, %rd3935, %rd296;
	selp.s64 	%rd3936, -1, 0, %p704;
	cvt.u32.u64 	%r1449, %rd3935;
	sub.s32 	%r1716, %r1449, %r1445;
	and.b64  	%rd3937, %rd4066, 4294967295;
	add.s64 	%rd3938, %rd3937, %rd3936;
	setp.lt.u64 	%p705, %rd3938, %rd294;
	selp.s64 	%rd3939, -1, 0, %p705;
	cvt.u32.u64 	%r1450, %rd3938;
	sub.s32 	%r1715, %r1450, %r1444;
	and.b64  	%rd3940, %rd4067, 4294967295;
	add.s64 	%rd3941, %rd3940, %rd3939;
	setp.lt.u64 	%p706, %rd3941, %rd292;
	selp.s64 	%rd3942, -1, 0, %p706;
	cvt.u32.u64 	%r1451, %rd3941;
	sub.s32 	%r1714, %r1451, %r1443;
	and.b64  	%rd3943, %rd4068, 4294967295;
	add.s64 	%rd3944, %rd3943, %rd3942;
	setp.lt.u64 	%p707, %rd3944, %rd293;
	selp.s64 	%rd3945, -1, 0, %p707;
	cvt.u32.u64 	%r1452, %rd3944;
	sub.s32 	%r1713, %r1452, %r1448;
	and.b64  	%rd3946, %rd4069, 4294967295;
	add.s64 	%rd3947, %rd3946, %rd3945;
	setp.lt.u64 	%p708, %rd3947, %rd295;
	selp.s64 	%rd3948, -1, 0, %p708;
	cvt.u32.u64 	%r1453, %rd3947;
	sub.s32 	%r1712, %r1453, %r1447;
	and.b64  	%rd3949, %rd4070, 4294967295;
	add.s64 	%rd3950, %rd3949, %rd3948;
	setp.lt.u64 	%p709, %rd3950, %rd363;
	selp.s32 	%r1454, -1, 0, %p709;
	cvt.u32.u64 	%r1455, %rd3950;
	sub.s32 	%r1711, %r1455, %r1446;
	add.s32 	%r1456, %r1710, %r1454;
	sub.s32 	%r1710, %r1456, %r1430;
$L__BB1_421:
	setp.gt.u32 	%p710, %r1710, %r1430;
	@%p710 bra 	$L__BB1_434;
	bra.uni 	$L__BB1_435;
$L__BB1_422:
	cvt.u32.u64 	%r1457, %rd363;
	setp.gt.u32 	%p712, %r1711, %r1457;
	@%p712 bra 	$L__BB1_434;
	setp.lt.u32 	%p713, %r1711, %r1457;
	@%p713 bra 	$L__BB1_436;
	cvt.u32.u64 	%r1459, %rd295;
	setp.gt.u32 	%p714, %r1712, %r1459;
	@%p714 bra 	$L__BB1_434;
	setp.lt.u32 	%p715, %r1712, %r1459;
	@%p715 bra 	$L__BB1_436;
	cvt.u32.u64 	%r1461, %rd293;
	setp.gt.u32 	%p716, %r1713, %r1461;
	@%p716 bra 	$L__BB1_434;
	setp.lt.u32 	%p717, %r1713, %r1461;
	@%p717 bra 	$L__BB1_436;
	cvt.u32.u64 	%r1463, %rd292;
	setp.gt.u32 	%p718, %r1714, %r1463;
	@%p718 bra 	$L__BB1_434;
	setp.lt.u32 	%p719, %r1714, %r1463;
	@%p719 bra 	$L__BB1_436;
	cvt.u32.u64 	%r1465, %rd294;
	setp.gt.u32 	%p720, %r1715, %r1465;
	@%p720 bra 	$L__BB1_434;
	setp.lt.u32 	%p721, %r1715, %r1465;
	@%p721 bra 	$L__BB1_436;
	cvt.u32.u64 	%r1467, %rd296;
	setp.gt.u32 	%p722, %r1716, %r1467;
	@%p722 bra 	$L__BB1_434;
	setp.lt.u32 	%p723, %r1716, %r1467;
	setp.lt.u32 	%p724, %r1717, %r532;
	or.pred  	%p725, %p723, %p724;
	@%p725 bra 	$L__BB1_436;
$L__BB1_434:
	cvt.u32.u64 	%r1469, %rd292;
	cvt.u32.u64 	%r1470, %rd294;
	cvt.u32.u64 	%r1471, %rd296;
	cvt.u32.u64 	%r1472, %rd363;
	cvt.u32.u64 	%r1473, %rd295;
	cvt.u32.u64 	%r1474, %rd293;
	setp.lt.u32 	%p726, %r1717, %r532;
	selp.s64 	%rd3951, -1, 0, %p726;
	sub.s32 	%r1717, %r1717, %r532;
	cvt.u64.u32 	%rd3952, %r1716;
	add.s64 	%rd3953, %rd3951, %rd3952;
	setp.lt.u64 	%p727, %rd3953, %rd296;
	selp.s64 	%rd3954, -1, 0, %p727;
	cvt.u32.u64 	%r1475, %rd3953;
	sub.s32 	%r1716, %r1475, %r1471;
	cvt.u64.u32 	%rd3955, %r1715;
	add.s64 	%rd3956, %rd3954, %rd3955;
	setp.lt.u64 	%p728, %rd3956, %rd294;
	selp.s64 	%rd3957, -1, 0, %p728;
	cvt.u32.u64 	%r1476, %rd3956;
	sub.s32 	%r1715, %r1476, %r1470;
	cvt.u64.u32 	%rd3958, %r1714;
	add.s64 	%rd3959, %rd3957, %rd3958;
	setp.lt.u64 	%p729, %rd3959, %rd292;
	selp.s64 	%rd3960, -1, 0, %p729;
	cvt.u32.u64 	%r1477, %rd3959;
	sub.s32 	%r1714, %r1477, %r1469;
	cvt.u64.u32 	%rd3961, %r1713;
	add.s64 	%rd3962, %rd3960, %rd3961;
	setp.lt.u64 	%p730, %rd3962, %rd293;
	selp.s64 	%rd3963, -1, 0, %p730;
	cvt.u32.u64 	%r1478, %rd3962;
	sub.s32 	%r1713, %r1478, %r1474;
	cvt.u64.u32 	%rd3964, %r1712;
	add.s64 	%rd3965, %rd3963, %rd3964;
	setp.lt.u64 	%p731, %rd3965, %rd295;
	selp.s64 	%rd3966, -1, 0, %p731;
	cvt.u32.u64 	%r1479, %rd3965;
	sub.s32 	%r1712, %r1479, %r1473;
	cvt.u64.u32 	%rd3967, %r1711;
	add.s64 	%rd3968, %rd3966, %rd3967;
	setp.lt.u64 	%p732, %rd3968, %rd363;
	selp.s32 	%r1480, -1, 0, %p732;
	cvt.u32.u64 	%r1481, %rd3968;
	sub.s32 	%r1711, %r1481, %r1472;
	add.s32 	%r1482, %r1710, %r1480;
	sub.s32 	%r1710, %r1482, %r1430;
	mov.b16 	%rs16, 0;
	bra.uni 	$L__BB1_436;
$L__BB1_435:
	setp.lt.u32 	%p711, %r1710, %r1430;
	mov.b16 	%rs16, 0;
	@%p711 bra 	$L__BB1_436;
	bra.uni 	$L__BB1_422;
$L__BB1_436:
	st.global.u32 	[%rd3969+-96], %r1733;
	st.global.u32 	[%rd3969+-92], %r1732;
	st.global.u32 	[%rd3969+-88], %r1731;
	st.global.u32 	[%rd3969+-84], %r1730;
	st.global.u32 	[%rd3969+-80], %r1729;
	st.global.u32 	[%rd3969+-76], %r1728;
	st.global.u32 	[%rd3969+-72], %r1727;
	st.global.u32 	[%rd3969+-68], %r1726;
	st.global.u32 	[%rd3969+-64], %r1725;
	st.global.u32 	[%rd3969+-60], %r1724;
	st.global.u32 	[%rd3969+-56], %r1723;
	st.global.u32 	[%rd3969+-52], %r1722;
	st.global.u32 	[%rd3969+-48], %r1721;
	st.global.u32 	[%rd3969+-44], %r1720;
	st.global.u32 	[%rd3969+-40], %r1719;
	st.global.u32 	[%rd3969+-36], %r1718;
	st.global.u32 	[%rd3969+-32], %r1717;
	st.global.u32 	[%rd3969+-28], %r1716;
	st.global.u32 	[%rd3969+-24], %r1715;
	st.global.u32 	[%rd3969+-20], %r1714;
	st.global.u32 	[%rd3969+-16], %r1713;
	st.global.u32 	[%rd3969+-12], %r1712;
	st.global.u32 	[%rd3969+-8], %r1711;
	st.global.u32 	[%rd3969+-4], %r1710;
	st.global.u8 	[%rd3969], %rs16;
	add.s32 	%r1483, %r1483, 1;
	add.s64 	%rd3969, %rd3969, 100;
	setp.ne.s32 	%p733, %r1483, 255;
	@%p733 bra 	$L__BB1_2;
$L__BB1_437:
	ret;

}
	// .globl	_Z34private_to_public_key_batch_kernelPK6BigIntP7ECPointi
.visible .entry _Z34private_to_public_key_batch_kernelPK6BigIntP7ECPointi(
	.param .u64 .ptr .align 1 _Z34private_to_public_key_batch_kernelPK6BigIntP7ECPointi_param_0,
	.param .u64 .ptr .align 1 _Z34private_to_public_key_batch_kernelPK6BigIntP7ECPointi_param_1,
	.param .u32 _Z34private_to_public_key_batch_kernelPK6BigIntP7ECPointi_param_2
)
{
	.local .align 4 .b8 	__local_depot2[64];
	.reg .b64 	%SP;
	.reg .b64 	%SPL;
	.reg .pred 	%p<3014>;
	.reg .b16 	%rs<52>;
	.reg .b32 	%r<6478>;
	.reg .b64 	%rd<18565>;

	mov.u64 	%SPL, __local_depot2;
	ld.param.u64 	%rd1433, [_Z34private_to_public_key_batch_kernelPK6BigIntP7ECPointi_param_0];
	ld.param.u32 	%r2410, [_Z34private_to_public_key_batch_kernelPK6BigIntP7ECPointi_param_2];
	add.u64 	%rd1, %SPL, 0;
	add.u64 	%rd2, %SPL, 32;
	mov.u32 	%r2411, %ctaid.x;
	mov.u32 	%r2412, %ntid.x;
	mov.u32 	%r2413, %tid.x;
	mad.lo.s32 	%r1, %r2411, %r2412, %r2413;
	setp.ge.s32 	%p98, %r1, %r2410;
	@%p98 bra 	$L__BB2_1757;
	cvta.to.global.u64 	%rd1437, %rd1433;
	mul.wide.s32 	%rd1438, %r1, 32;
	add.s64 	%rd1439, %rd1437, %rd1438;
	ld.global.u32 	%r2, [%rd1439];
	st.local.u32 	[%rd2], %r2;
	ld.global.u32 	%r2414, [%rd1439+4];
	cvt.u64.u32 	%rd3, %r2414;
	st.local.u32 	[%rd2+4], %r2414;
	ld.global.u32 	%r2415, [%rd1439+8];
	cvt.u64.u32 	%rd4, %r2415;
	st.local.u32 	[%rd2+8], %r2415;
	ld.global.u32 	%r2416, [%rd1439+12];
	cvt.u64.u32 	%rd5, %r2416;
	st.local.u32 	[%rd2+12], %r2416;
	ld.global.u32 	%r2417, [%rd1439+16];
	cvt.u64.u32 	%rd6, %r2417;
	st.local.u32 	[%rd2+16], %r2417;
	ld.global.u32 	%r2418, [%rd1439+20];
	cvt.u64.u32 	%rd7, %r2418;
	st.local.u32 	[%rd2+20], %r2418;
	ld.global.u32 	%r2419, [%rd1439+24];
	cvt.u64.u32 	%rd8, %r2419;
	st.local.u32 	[%rd2+24], %r2419;
	ld.global.u32 	%r3, [%rd1439+28];
	st.local.u32 	[%rd2+28], %r3;
	ld.const.u32 	%r4, [const_n+28];
	setp.le.u32 	%p99, %r3, %r4;
	@%p99 bra 	$L__BB2_3;
	ld.const.u32 	%r5565, [const_n+24];
	bra.uni 	$L__BB2_16;
$L__BB2_3:
	setp.lt.u32 	%p100, %r3, %r4;
	@%p100 bra 	$L__BB2_17;
	cvt.u32.u64 	%r2420, %rd8;
	ld.const.u32 	%r5565, [const_n+24];
	setp.gt.u32 	%p101, %r2420, %r5565;
	@%p101 bra 	$L__BB2_16;
	setp.lt.u32 	%p102, %r2420, %r5565;
	@%p102 bra 	$L__BB2_17;
	cvt.u32.u64 	%r2422, %rd7;
	ld.const.u32 	%r7, [const_n+20];
	setp.gt.u32 	%p103, %r2422, %r7;
	@%p103 bra 	$L__BB2_16;
	setp.lt.u32 	%p104, %r2422, %r7;
	@%p104 bra 	$L__BB2_17;
	cvt.u32.u64 	%r2424, %rd6;
	ld.const.u32 	%r8, [const_n+16];
	setp.gt.u32 	%p105, %r2424, %r8;
	@%p105 bra 	$L__BB2_16;
	setp.lt.u32 	%p106, %r2424, %r8;
	@%p106 bra 	$L__BB2_17;
	cvt.u32.u64 	%r2426, %rd5;
	ld.const.u32 	%r9, [const_n+12];
	setp.gt.u32 	%p107, %r2426, %r9;
	@%p107 bra 	$L__BB2_16;
	setp.lt.u32 	%p108, %r2426, %r9;
	@%p108 bra 	$L__BB2_17;
	cvt.u32.u64 	%r2428, %rd4;
	ld.const.u32 	%r10, [const_n+8];
	setp.gt.u32 	%p109, %r2428, %r10;
	@%p109 bra 	$L__BB2_16;
	setp.lt.u32 	%p110, %r2428, %r10;
	@%p110 bra 	$L__BB2_17;
	cvt.u32.u64 	%r2430, %rd3;
	ld.const.u32 	%r11, [const_n+4];
	setp.gt.u32 	%p111, %r2430, %r11;
	@%p111 bra 	$L__BB2_16;
	setp.lt.u32 	%p112, %r2430, %r11;
	ld.const.u32 	%r2432, [const_n];
	setp.lt.u32 	%p113, %r2, %r2432;
	or.pred  	%p114, %p112, %p113;
	@%p114 bra 	$L__BB2_17;
$L__BB2_16:
	ld.const.u32 	%r2434, [const_n];
	setp.lt.u32 	%p115, %r2, %r2434;
	selp.s64 	%rd1440, -1, 0, %p115;
	sub.s32 	%r2435, %r2, %r2434;
	st.local.u32 	[%rd2], %r2435;
	add.s64 	%rd1441, %rd1440, %rd3;
	ld.const.u32 	%r2436, [const_n+4];
	cvt.u64.u32 	%rd1442, %r2436;
	setp.lt.u64 	%p116, %rd1441, %rd1442;
	selp.s64 	%rd1443, -1, 0, %p116;
	cvt.u32.u64 	%r2437, %rd1441;
	sub.s32 	%r2438, %r2437, %r2436;
	st.local.u32 	[%rd2+4], %r2438;
	add.s64 	%rd1444, %rd1443, %rd4;
	ld.const.u32 	%r2439, [const_n+8];
	cvt.u64.u32 	%rd1445, %r2439;
	setp.lt.u64 	%p117, %rd1444, %rd1445;
	selp.s64 	%rd1446, -1, 0, %p117;
	cvt.u32.u64 	%r2440, %rd1444;
	sub.s32 	%r2441, %r2440, %r2439;
	st.local.u32 	[%rd2+8], %r2441;
	add.s64 	%rd1447, %rd1446, %rd5;
	ld.const.u32 	%r2442, [const_n+12];
	cvt.u64.u32 	%rd1448, %r2442;
	setp.lt.u64 	%p118, %rd1447, %rd1448;
	selp.s64 	%rd1449, -1, 0, %p118;
	cvt.u32.u64 	%r2443, %rd1447;
	sub.s32 	%r2444, %r2443, %r2442;
	st.local.u32 	[%rd2+12], %r2444;
	add.s64 	%rd1450, %rd1449, %rd6;
	ld.const.u32 	%r2445, [const_n+16];
	cvt.u64.u32 	%rd1451, %r2445;
	setp.lt.u64 	%p119, %rd1450, %rd1451;
	selp.s64 	%rd1452, -1, 0, %p119;
	cvt.u32.u64 	%r2446, %rd1450;
	sub.s32 	%r2447, %r2446, %r2445;
	st.local.u32 	[%rd2+16], %r2447;
	add.s64 	%rd1453, %rd1452, %rd7;
	ld.const.u32 	%r2448, [const_n+20];
	cvt.u64.u32 	%rd1454, %r2448;
	setp.lt.u64 	%p120, %rd1453, %rd1454;
	selp.s64 	%rd1455, -1, 0, %p120;
	cvt.u32.u64 	%r2449, %rd1453;
	sub.s32 	%r2450, %r2449, %r2448;
	st.local.u32 	[%rd2+20], %r2450;
	add.s64 	%rd1456, %rd1455, %rd8;
	cvt.u64.u32 	%rd1457, %r5565;
	setp.lt.u64 	%p121, %rd1456, %rd1457;
	selp.s32 	%r2451, -1, 0, %p121;
	cvt.u32.u64 	%r2452, %rd1456;
	sub.s32 	%r2453, %r2452, %r5565;
	st.local.u32 	[%rd2+24], %r2453;
	add.s32 	%r2454, %r3, %r2451;
	sub.s32 	%r2455, %r2454, %r4;
	st.local.u32 	[%rd2+28], %r2455;
$L__BB2_17:
	mov.b32 	%r5566, 255;
$L__BB2_18:
	shr.u32 	%r2457, %r5566, 5;
	and.b32  	%r2458, %r5566, 31;
	mul.wide.u32 	%rd1458, %r2457, 4;
	add.s64 	%rd1459, %rd2, %rd1458;
	ld.local.u32 	%r2459, [%rd1459];
	shr.u32 	%r2460, %r2459, %r2458;
	and.b32  	%r2461, %r2460, 1;
	setp.eq.b32 	%p122, %r2461, 1;
	mov.u32 	%r5567, %r5566;
	@%p122 bra 	$L__BB2_35;
	add.s32 	%r5567, %r5566, -1;
	shr.u32 	%r2462, %r5567, 5;
	and.b32  	%r2463, %r5567, 31;
	mul.wide.u32 	%rd1460, %r2462, 4;
	add.s64 	%rd1461, %rd2, %rd1460;
	ld.local.u32 	%r2464, [%rd1461];
	shr.u32 	%r2465, %r2464, %r2463;
	and.b32  	%r2466, %r2465, 1;
	setp.eq.b32 	%p123, %r2466, 1;
	@%p123 bra 	$L__BB2_35;
	add.s32 	%r5567, %r5566, -2;
	shr.u32 	%r2467, %r5567, 5;
	and.b32  	%r2468, %r5567, 31;
	mul.wide.u32 	%rd1462, %r2467, 4;
	add.s64 	%rd1463, %rd2, %rd1462;
	ld.local.u32 	%r2469, [%rd1463];
	shr.u32 	%r2470, %r2469, %r2468;
	and.b32  	%r2471, %r2470, 1;
	setp.eq.b32 	%p124, %r2471, 1;
	@%p124 bra 	$L__BB2_35;
	add.s32 	%r5567, %r5566, -3;
	shr.u32 	%r2472, %r5567, 5;
	and.b32  	%r2473, %r5567, 31;
	mul.wide.u32 	%rd1464, %r2472, 4;
	add.s64 	%rd1465, %rd2, %rd1464;
	ld.local.u32 	%r2474, [%rd1465];
	shr.u32 	%r2475, %r2474, %r2473;
	and.b32  	%r2476, %r2475, 1;
	setp.eq.b32 	%p125, %r2476, 1;
	@%p125 bra 	$L__BB2_35;
	add.s32 	%r5567, %r5566, -4;
	shr.u32 	%r2477, %r5567, 5;
	and.b32  	%r2478, %r5567, 31;
	mul.wide.u32 	%rd1466, %r2477, 4;
	add.s64 	%rd1467, %rd2, %rd1466;
	ld.local.u32 	%r2479, [%rd1467];
	shr.u32 	%r2480, %r2479, %r2478;
	and.b32  	%r2481, %r2480, 1;
	setp.eq.b32 	%p126, %r2481, 1;
	@%p126 bra 	$L__BB2_35;
	add.s32 	%r5567, %r5566, -5;
	shr.u32 	%r2482, %r5567, 5;
	and.b32  	%r2483, %r5567, 31;
	mul.wide.u32 	%rd1468, %r2482, 4;
	add.s64 	%rd1469, %rd2, %rd1468;
	ld.local.u32 	%r2484, [%rd1469];
	shr.u32 	%r2485, %r2484, %r2483;
	and.b32  	%r2486, %r2485, 1;
	setp.eq.b32 	%p127, %r2486, 1;
	@%p127 bra 	$L__BB2_35;
	add.s32 	%r5567, %r5566, -6;
	shr.u32 	%r2487, %r5567, 5;
	and.b32  	%r2488, %r5567, 31;
	mul.wide.u32 	%rd1470, %r2487, 4;
	add.s64 	%rd1471, %rd2, %rd1470;
	ld.local.u32 	%r2489, [%rd1471];
	shr.u32 	%r2490, %r2489, %r2488;
	and.b32  	%r2491, %r2490, 1;
	setp.eq.b32 	%p128, %r2491, 1;
	@%p128 bra 	$L__BB2_35;
	add.s32 	%r5567, %r5566, -7;
	shr.u32 	%r2492, %r5567, 5;
	and.b32  	%r2493, %r5567, 31;
	mul.wide.u32 	%rd1472, %r2492, 4;
	add.s64 	%rd1473, %rd2, %rd1472;
	ld.local.u32 	%r2494, [%rd1473];
	shr.u32 	%r2495, %r2494, %r2493;
	and.b32  	%r2496, %r2495, 1;
	setp.eq.b32 	%p129, %r2496, 1;
	@%p129 bra 	$L__BB2_35;
	add.s32 	%r5567, %r5566, -8;
	shr.u32 	%r2497, %r5567, 5;
	and.b32  	%r2498, %r5567, 31;
	mul.wide.u32 	%rd1474, %r2497, 4;
	add.s64 	%rd1475, %rd2, %rd1474;
	ld.local.u32 	%r2499, [%rd1475];
	shr.u32 	%r2500, %r2499, %r2498;
	and.b32  	%r2501, %r2500, 1;
	setp.eq.b32 	%p130, %r2501, 1;
	@%p130 bra 	$L__BB2_35;
	add.s32 	%r5567, %r5566, -9;
	shr.u32 	%r2502, %r5567, 5;
	and.b32  	%r2503, %r5567, 31;
	mul.wide.u32 	%rd1476, %r2502, 4;
	add.s64 	%rd1477, %rd2, %rd1476;
	ld.local.u32 	%r2504, [%rd1477];
	shr.u32 	%r2505, %r2504, %r2503;
	and.b32  	%r2506, %r2505, 1;
	setp.eq.b32 	%p131, %r2506, 1;
	@%p131 bra 	$L__BB2_35;
	add.s32 	%r5567, %r5566, -10;
	shr.u32 	%r2507, %r5567, 5;
	and.b32  	%r2508, %r5567, 31;
	mul.wide.u32 	%rd1478, %r2507, 4;
	add.s64 	%rd1479, %rd2, %rd1478;
	ld.local.u32 	%r2509, [%rd1479];
	shr.u32 	%r2510, %r2509, %r2508;
	and.b32  	%r2511, %r2510, 1;
	setp.eq.b32 	%p132, %r2511, 1;
	@%p132 bra 	$L__BB2_35;
	add.s32 	%r5567, %r5566, -11;
	shr.u32 	%r2512, %r5567, 5;
	and.b32  	%r2513, %r5567, 31;
	mul.wide.u32 	%rd1480, %r2512, 4;
	add.s64 	%rd1481, %rd2, %rd1480;
	ld.local.u32 	%r2514, [%rd1481];
	shr.u32 	%r2515, %r2514, %r2513;
	and.b32  	%r2516, %r2515, 1;
	setp.eq.b32 	%p133, %r2516, 1;
	@%p133 bra 	$L__BB2_35;
	add.s32 	%r5567, %r5566, -12;
	shr.u32 	%r2517, %r5567, 5;
	and.b32  	%r2518, %r5567, 31;
	mul.wide.u32 	%rd1482, %r2517, 4;
	add.s64 	%rd1483, %rd2, %rd1482;
	ld.local.u32 	%r2519, [%rd1483];
	shr.u32 	%r2520, %r2519, %r2518;
	and.b32  	%r2521, %r2520, 1;
	setp.eq.b32 	%p134, %r2521, 1;
	@%p134 bra 	$L__BB2_35;
	add.s32 	%r5567, %r5566, -13;
	shr.u32 	%r2522, %r5567, 5;
	and.b32  	%r2523, %r5567, 31;
	mul.wide.u32 	%rd1484, %r2522, 4;
	add.s64 	%rd1485, %rd2, %rd1484;
	ld.local.u32 	%r2524, [%rd1485];
	shr.u32 	%r2525, %r2524, %r2523;
	and.b32  	%r2526, %r2525, 1;
	setp.eq.b32 	%p135, %r2526, 1;
	@%p135 bra 	$L__BB2_35;
	add.s32 	%r5567, %r5566, -14;
	shr.u32 	%r2527, %r5567, 5;
	and.b32  	%r2528, %r5567, 31;
	mul.wide.u32 	%rd1486, %r2527, 4;
	add.s64 	%rd1487, %rd2, %rd1486;
	ld.local.u32 	%r2529, [%rd1487];
	shr.u32 	%r2530, %r2529, %r2528;
	and.b32  	%r2531, %r2530, 1;
	setp.eq.b32 	%p136, %r2531, 1;
	@%p136 bra 	$L__BB2_35;
	add.s32 	%r5567, %r5566, -15;
	shr.u32 	%r2532, %r5567, 5;
	and.b32  	%r2533, %r5567, 31;
	mul.wide.u32 	%rd1488, %r2532, 4;
	add.s64 	%rd1489, %rd2, %rd1488;
	ld.local.u32 	%r2534, [%rd1489];
	shr.u32 	%r2535, %r2534, %r2533;
	and.b32  	%r2536, %r2535, 1;
	setp.eq.b32 	%p137, %r2536, 1;
	@%p137 bra 	$L__BB2_35;
	add.s32 	%r5566, %r5566, -16;
	setp.ne.s32 	%p138, %r5567, 0;
	mov.b32 	%r5567, -1;
	@%p138 bra 	$L__BB2_18;
$L__BB2_35:
	setp.lt.s32 	%p140, %r5567, 0;
	mov.b64 	%rd18499, 0;
	mov.pred 	%p3007, 0;
	mov.u64 	%rd18500, %rd18499;
	mov.u64 	%rd18501, %rd18499;
	mov.u64 	%rd18502, %rd18499;
	mov.u64 	%rd18503, %rd18499;
	mov.u64 	%rd18504, %rd18499;
	mov.u64 	%rd18505, %rd18499;
	mov.u64 	%rd18506, %rd18499;
	mov.u64 	%rd18507, %rd18499;
	mov.u64 	%rd18508, %rd18499;
	mov.u64 	%rd18509, %rd18499;
	mov.u64 	%rd18510, %rd18499;
	mov.u64 	%rd18511, %rd18499;
	mov.u64 	%rd18512, %rd18499;
	mov.u64 	%rd18513, %rd18499;
	mov.u64 	%rd18514, %rd18499;
	@%p140 bra 	$L__BB2_1553;
	ld.const.u32 	%r2540, [const_G_jacobian+64];
	ld.const.u32 	%r2541, [const_G_jacobian+68];
	ld.const.u32 	%r2542, [const_G_jacobian+72];
	ld.const.u32 	%r2543, [const_G_jacobian+76];
	ld.const.u32 	%r2544, [const_G_jacobian+80];
	ld.const.u32 	%r2545, [const_G_jacobian+84];
	ld.const.u32 	%r2546, [const_G_jacobian+88];
	ld.const.u32 	%r2547, [const_G_jacobian+92];
	mul.wide.u32 	%rd1491, %r2540, %r2540;
	cvt.u32.u64 	%r2548, %rd1491;
	shr.u64 	%rd1492, %rd1491, 32;
	mul.wide.u32 	%rd1493, %r2541, %r2540;
	add.s64 	%rd1494, %rd1492, %rd1493;
	shr.u64 	%rd1495, %rd1494, 32;
	mul.wide.u32 	%rd1496, %r2542, %r2540;
	add.s64 	%rd1497, %rd1495, %rd1496;
	shr.u64 	%rd1498, %rd1497, 32;
	mul.wide.u32 	%rd1499, %r2543, %r2540;
	add.s64 	%rd1500, %rd1498, %rd1499;
	shr.u64 	%rd1501, %rd1500, 32;
	mul.wide.u32 	%rd1502, %r2544, %r2540;
	add.s64 	%rd1503, %rd1501, %rd1502;
	shr.u64 	%rd1504, %rd1503, 32;
	mul.wide.u32 	%rd1505, %r2545, %r2540;
	add.s64 	%rd1506, %rd1504, %rd1505;
	shr.u64 	%rd1507, %rd1506, 32;
	mul.wide.u32 	%rd1508, %r2546, %r2540;
	add.s64 	%rd1509, %rd1507, %rd1508;
	shr.u64 	%rd1510, %rd1509, 32;
	mul.wide.u32 	%rd1511, %r2547, %r2540;
	add.s64 	%rd1512, %rd1510, %rd1511;
	shr.u64 	%rd1513, %rd1512, 32;
	and.b64  	%rd1514, %rd1494, 4294967295;
	add.s64 	%rd1515, %rd1493, %rd1514;
	shr.u64 	%rd1516, %rd1515, 32;
	and.b64  	%rd1517, %rd1497, 4294967295;
	mul.wide.u32 	%rd1518, %r2541, %r2541;
	add.s64 	%rd1519, %rd1516, %rd1517;
	add.s64 	%rd1520, %rd1519, %rd1518;
	shr.u64 	%rd1521, %rd1520, 32;
	and.b64  	%rd1522, %rd1500, 4294967295;
	mul.wide.u32 	%rd1523, %r2542, %r2541;
	add.s64 	%rd1524, %rd1521, %rd1522;
	add.s64 	%rd1525, %rd1524, %rd1523;
	shr.u64 	%rd1526, %rd1525, 32;
	and.b64  	%rd1527, %rd1503, 4294967295;
	mul.wide.u32 	%rd1528, %r2543, %r2541;
	add.s64 	%rd1529, %rd1526, %rd1527;
	add.s64 	%rd1530, %rd1529, %rd1528;
	shr.u64 	%rd1531, %rd1530, 32;
	and.b64  	%rd1532, %rd1506, 4294967295;
	mul.wide.u32 	%rd1533, %r2544, %r2541;
	add.s64 	%rd1534, %rd1531, %rd1532;
	add.s64 	%rd1535, %rd1534, %rd1533;
	shr.u64 	%rd1536, %rd1535, 32;
	and.b64  	%rd1537, %rd1509, 4294967295;
	mul.wide.u32 	%rd1538, %r2545, %r2541;
	add.s64 	%rd1539, %rd1536, %rd1537;
	add.s64 	%rd1540, %rd1539, %rd1538;
	shr.u64 	%rd1541, %rd1540, 32;
	and.b64  	%rd1542, %rd1512, 4294967295;
	mul.wide.u32 	%rd1543, %r2546, %r2541;
	add.s64 	%rd1544, %rd1541, %rd1542;
	add.s64 	%rd1545, %rd1544, %rd1543;
	shr.u64 	%rd1546, %rd1545, 32;
	mul.wide.u32 	%rd1547, %r2547, %r2541;
	add.s64 	%rd1548, %rd1546, %rd1513;
	add.s64 	%rd1549, %rd1548, %rd1547;
	shr.u64 	%rd1550, %rd1549, 32;
	and.b64  	%rd1551, %rd1520, 4294967295;
	add.s64 	%rd1552, %rd1496, %rd1551;
	shr.u64 	%rd1553, %rd1552, 32;
	and.b64  	%rd1554, %rd1525, 4294967295;
	add.s64 	%rd1555, %rd1553, %rd1554;
	add.s64 	%rd1556, %rd1555, %rd1523;
	shr.u64 	%rd1557, %rd1556, 32;
	and.b64  	%rd1558, %rd1530, 4294967295;
	mul.wide.u32 	%rd1559, %r2542, %r2542;
	add.s64 	%rd1560, %rd1557, %rd1558;
	add.s64 	%rd1561, %rd1560, %rd1559;
	shr.u64 	%rd1562, %rd1561, 32;
	and.b64  	%rd1563, %rd1535, 4294967295;
	mul.wide.u32 	%rd1564, %r2543, %r2542;
	add.s64 	%rd1565, %rd1562, %rd1563;
	add.s64 	%rd1566, %rd1565, %rd1564;
	shr.u64 	%rd1567, %rd1566, 32;
	and.b64  	%rd1568, %rd1540, 4294967295;
	mul.wide.u32 	%rd1569, %r2544, %r2542;
	add.s64 	%rd1570, %rd1567, %rd1568;
	add.s64 	%rd1571, %rd1570, %rd1569;
	shr.u64 	%rd1572, %rd1571, 32;
	and.b64  	%rd1573, %rd1545, 4294967295;
	mul.wide.u32 	%rd1574, %r2545, %r2542;
	add.s64 	%rd1575, %rd1572, %rd1573;
	add.s64 	%rd1576, %rd1575, %rd1574;
	shr.u64 	%rd1577, %rd1576, 32;
	and.b64  	%rd1578, %rd1549, 4294967295;
	mul.wide.u32 	%rd1579, %r2546, %r2542;
	add.s64 	%rd1580, %rd1577, %rd1578;
	add.s64 	%rd1581, %rd1580, %rd1579;
	shr.u64 	%rd1582, %rd1581, 32;
	mul.wide.u32 	%rd1583, %r2547, %r2542;
	add.s64 	%rd1584, %rd1582, %rd1550;
	add.s64 	%rd1585, %rd1584, %rd1583;
	shr.u64 	%rd1586, %rd1585, 32;
	and.b64  	%rd1587, %rd1556, 4294967295;
	add.s64 	%rd1588, %rd1499, %rd1587;
	shr.u64 	%rd1589, %rd1588, 32;
	and.b64  	%rd1590, %rd1561, 4294967295;
	add.s64 	%rd1591, %rd1589, %rd1590;
	add.s64 	%rd1592, %rd1591, %rd1528;
	shr.u64 	%rd1593, %rd1592, 32;
	and.b64  	%rd1594, %rd1566, 4294967295;
	add.s64 	%rd1595, %rd1593, %rd1594;
	add.s64 	%rd1596, %rd1595, %rd1564;
	shr.u64 	%rd1597, %rd1596, 32;
	and.b64  	%rd1598, %rd1571, 4294967295;
	mul.wide.u32 	%rd1599, %r2543, %r2543;
	add.s64 	%rd1600, %rd1597, %rd1598;
	add.s64 	%rd1601, %rd1600, %rd1599;
	shr.u64 	%rd1602, %rd1601, 32;
	and.b64  	%rd1603, %rd1576, 4294967295;
	mul.wide.u32 	%rd1604, %r2544, %r2543;
	add.s64 	%rd1605, %rd1602, %rd1603;
	add.s64 	%rd1606, %rd1605, %rd1604;
	shr.u64 	%rd1607, %rd1606, 32;
	and.b64  	%rd1608, %rd1581, 4294967295;
	mul.wide.u32 	%rd1609, %r2545, %r2543;
	add.s64 	%rd1610, %rd1607, %rd1608;
	add.s64 	%rd1611, %rd1610, %rd1609;
	shr.u64 	%rd1612, %rd1611, 32;
	and.b64  	%rd1613, %rd1585, 4294967295;
	mul.wide.u32 	%rd1614, %r2546, %r2543;
	add.s64 	%rd1615, %rd1612, %rd1613;
	add.s64 	%rd1616, %rd1615, %rd1614;
	shr.u64 	%rd1617, %rd1616, 32;
	mul.wide.u32 	%rd1618, %r2547, %r2543;
	add.s64 	%rd1619, %rd1617, %rd1586;
	add.s64 	%rd1620, %rd1619, %rd1618;
	shr.u64 	%rd1621, %rd1620, 32;
	and.b64  	%rd1622, %rd1592, 4294967295;
	add.s64 	%rd1623, %rd1502, %rd1622;
	shr.u64 	%rd1624, %rd1623, 32;
	and.b64  	%rd1625, %rd1596, 4294967295;
	add.s64 	%rd1626, %rd1624, %rd1625;
	add.s64 	%rd1627, %rd1626, %rd1533;
	shr.u64 	%rd1628, %rd1627, 32;
	and.b64  	%rd1629, %rd1601, 4294967295;
	add.s64 	%rd1630, %rd1628, %rd1629;
	add.s64 	%rd1631, %rd1630, %rd1569;
	shr.u64 	%rd1632, %rd1631, 32;
	and.b64  	%rd1633, %rd1606, 4294967295;
	add.s64 	%rd1634, %rd1632, %rd1633;
	add.s64 	%rd1635, %rd1634, %rd1604;
	shr.u64 	%rd1636, %rd1635, 32;
	and.b64  	%rd1637, %rd1611, 4294967295;
	mul.wide.u32 	%rd1638, %r2544, %r2544;
	add.s64 	%rd1639, %rd1636, %rd1637;
	add.s64 	%rd1640, %rd1639, %rd1638;
	shr.u64 	%rd1641, %rd1640, 32;
	and.b64  	%rd1642, %rd1616, 4294967295;
	mul.wide.u32 	%rd1643, %r2545, %r2544;
	add.s64 	%rd1644, %rd1641, %rd1642;
	add.s64 	%rd1645, %rd1644, %rd1643;
	shr.u64 	%rd1646, %rd1645, 32;
	and.b64  	%rd1647, %rd1620, 4294967295;
	mul.wide.u32 	%rd1648, %r2546, %r2544;
	add.s64 	%rd1649, %rd1646, %rd1647;
	add.s64 	%rd1650, %rd1649, %rd1648;
	shr.u64 	%rd1651, %rd1650, 32;
	mul.wide.u32 	%rd1652, %r2547, %r2544;
	add.s64 	%rd1653, %rd1651, %rd1621;
	add.s64 	%rd1654, %rd1653, %rd1652;
	shr.u64 	%rd1655, %rd1654, 32;
	and.b64  	%rd1656, %rd1627, 4294967295;
	add.s64 	%rd1657, %rd1505, %rd1656;
	shr.u64 	%rd1658, %rd1657, 32;
	and.b64  	%rd1659, %rd1631, 4294967295;
	add.s64 	%rd1660, %rd1658, %rd1659;
	add.s64 	%rd1661, %rd1660, %rd1538;
	shr.u64 	%rd1662, %rd1661, 32;
	and.b64  	%rd1663, %rd1635, 4294967295;
	add.s64 	%rd1664, %rd1662, %rd1663;
	add.s64 	%rd1665, %rd1664, %rd1574;
	shr.u64 	%rd1666, %rd1665, 32;
	and.b64  	%rd1667, %rd1640, 4294967295;
	add.s64 	%rd1668, %rd1666, %rd1667;
	add.s64 	%rd1669, %rd1668, %rd1609;
	shr.u64 	%rd1670, %rd1669, 32;
	and.b64  	%rd1671, %rd1645, 4294967295;
	add.s64 	%rd1672, %rd1670, %rd1671;
	add.s64 	%rd1673, %rd1672, %rd1643;
	shr.u64 	%rd1674, %rd1673, 32;
	and.b64  	%rd1675, %rd1650, 4294967295;
	mul.wide.u32 	%rd1676, %r2545, %r2545;
	add.s64 	%rd1677, %rd1674, %rd1675;
	add.s64 	%rd1678, %rd1677, %rd1676;
	shr.u64 	%rd1679, %rd1678, 32;
	and.b64  	%rd1680, %rd1654, 4294967295;
	mul.wide.u32 	%rd1681, %r2546, %r2545;
	add.s64 	%rd1682, %rd1679, %rd1680;
	add.s64 	%rd1683, %rd1682, %rd1681;
	shr.u64 	%rd1684, %rd1683, 32;
	mul.wide.u32 	%rd1685, %r2547, %r2545;
	add.s64 	%rd1686, %rd1684, %rd1655;
	add.s64 	%rd1687, %rd1686, %rd1685;
	shr.u64 	%rd1688, %rd1687, 32;
	and.b64  	%rd1689, %rd1661, 4294967295;
	add.s64 	%rd1690, %rd1508, %rd1689;
	shr.u64 	%rd1691, %rd1690, 32;
	and.b64  	%rd1692, %rd1665, 4294967295;
	add.s64 	%rd1693, %rd1691, %rd1692;
	add.s64 	%rd1694, %rd1693, %rd1543;
	shr.u64 	%rd1695, %rd1694, 32;
	and.b64  	%rd1696, %rd1669, 4294967295;
	add.s64 	%rd1697, %rd1695, %rd1696;
	add.s64 	%rd1698, %rd1697, %rd1579;
	shr.u64 	%rd1699, %rd1698, 32;
	and.b64  	%rd1700, %rd1673, 4294967295;
	add.s64 	%rd1701, %rd1699, %rd1700;
	add.s64 	%rd1702, %rd1701, %rd1614;
	shr.u64 	%rd1703, %rd1702, 32;
	and.b64  	%rd1704, %rd1678, 4294967295;
	add.s64 	%rd1705, %rd1703, %rd1704;
	add.s64 	%rd1706, %rd1705, %rd1648;
	shr.u64 	%rd1707, %rd1706, 32;
	and.b64  	%rd1708, %rd1683, 4294967295;
	add.s64 	%rd1709, %rd1707, %rd1708;
	add.s64 	%rd1710, %rd1709, %rd1681;
	shr.u64 	%rd1711, %rd1710, 32;
	and.b64  	%rd1712, %rd1687, 4294967295;
	mul.wide.u32 	%rd1713, %r2546, %r2546;
	add.s64 	%rd1714, %rd1711, %rd1712;
	add.s64 	%rd1715, %rd1714, %rd1713;
	shr.u64 	%rd1716, %rd1715, 32;
	mul.wide.u32 	%rd1717, %r2547, %r2546;
	add.s64 	%rd1718, %rd1716, %rd1688;
	add.s64 	%rd1719, %rd1718, %rd1717;
	shr.u64 	%rd1720, %rd1719, 32;
	and.b64  	%rd1721, %rd1694, 4294967295;
	add.s64 	%rd1722, %rd1511, %rd1721;
	shr.u64 	%rd1723, %rd1722, 32;
	and.b64  	%rd1724, %rd1698, 4294967295;
	add.s64 	%rd1725, %rd1723, %rd1724;
	add.s64 	%rd1726, %rd1725, %rd1547;
	shr.u64 	%rd1727, %rd1726, 32;
	and.b64  	%rd1728, %rd1702, 4294967295;
	add.s64 	%rd1729, %rd1727, %rd1728;
	add.s64 	%rd1730, %rd1729, %rd1583;
	shr.u64 	%rd1731, %rd1730, 32;
	and.b64  	%rd1732, %rd1706, 4294967295;
	add.s64 	%rd1733, %rd1731, %rd1732;
	add.s64 	%rd1734, %rd1733, %rd1618;
	shr.u64 	%rd1735, %rd1734, 32;
	and.b64  	%rd1736, %rd1710, 4294967295;
	add.s64 	%rd1737, %rd1735, %rd1736;
	add.s64 	%rd1738, %rd1737, %rd1652;
	shr.u64 	%rd1739, %rd1738, 32;
	and.b64  	%rd1740, %rd1715, 4294967295;
	add.s64 	%rd1741, %rd1739, %rd1740;
	add.s64 	%rd1742, %rd1741, %rd1685;
	shr.u64 	%rd1743, %rd1742, 32;
	and.b64  	%rd1744, %rd1719, 4294967295;
	add.s64 	%rd1745, %rd1743, %rd1744;
	add.s64 	%rd1746, %rd1745, %rd1717;
	shr.u64 	%rd1747, %rd1746, 32;
	mul.wide.u32 	%rd1748, %r2547, %r2547;
	add.s64 	%rd1749, %rd1747, %rd1720;
	add.s64 	%rd1750, %rd1749, %rd1748;
	shr.u64 	%rd1751, %rd1750, 32;
	{ .reg .b32 tmp; mov.b64 {tmp, %r2549}, %rd1750; }
	and.b64  	%rd1752, %rd1726, 4294967295;
	mul.lo.s64 	%rd1753, %rd1752, 977;
	cvt.u32.u64 	%r2550, %rd1753;
	shr.u64 	%rd1754, %rd1753, 32;
	and.b64  	%rd1755, %rd1730, 4294967295;
	mad.lo.s64 	%rd1756, %rd1755, 977, %rd1754;
	shr.u64 	%rd1757, %rd1756, 32;
	and.b64  	%rd1758, %rd1734, 4294967295;
	mad.lo.s64 	%rd1759, %rd1758, 977, %rd1757;
	shr.u64 	%rd1760, %rd1759, 32;
	and.b64  	%rd1761, %rd1738, 4294967295;
	mad.lo.s64 	%rd1762, %rd1761, 977, %rd1760;
	shr.u64 	%rd1763, %rd1762, 32;
	and.b64  	%rd1764, %rd1742, 4294967295;
	mad.lo.s64 	%rd1765, %rd1764, 977, %rd1763;
	shr.u64 	%rd1766, %rd1765, 32;
	and.b64  	%rd1767, %rd1746, 4294967295;
	mad.lo.s64 	%rd1768, %rd1767, 977, %rd1766;
	shr.u64 	%rd1769, %rd1768, 32;
	and.b64  	%rd1770, %rd1750, 4294967295;
	mad.lo.s64 	%rd1771, %rd1770, 977, %rd1769;
	shr.u64 	%rd1772, %rd1771, 32;
	mad.lo.s64 	%rd1773, %rd1751, 977, %rd1772;
	{ .reg .b32 tmp; mov.b64 {tmp, %r2551}, %rd1773; }
	add.s32 	%r31, %r2548, %r2550;
	setp.lt.u32 	%p141, %r31, %r2548;
	selp.u64 	%rd1774, 1, 0, %p141;
	and.b64  	%rd1775, %rd1515, 4294967295;
	and.b64  	%rd1776, %rd1756, 4294967295;
	add.s64 	%rd1777, %rd1775, %rd1774;
	add.s64 	%rd1778, %rd1777, %rd1776;
	shr.u64 	%rd1779, %rd1778, 32;
	and.b64  	%rd1780, %rd1552, 4294967295;
	and.b64  	%rd1781, %rd1759, 4294967295;
	add.s64 	%rd1782, %rd1779, %rd1780;
	add.s64 	%rd1783, %rd1782, %rd1781;
	shr.u64 	%rd1784, %rd1783, 32;
	and.b64  	%rd1785, %rd1588, 4294967295;
	and.b64  	%rd1786, %rd1762, 4294967295;
	add.s64 	%rd1787, %rd1784, %rd1785;
	add.s64 	%rd1788, %rd1787, %rd1786;
	shr.u64 	%rd1789, %rd1788, 32;
	and.b64  	%rd1790, %rd1623, 4294967295;
	and.b64  	%rd1791, %rd1765, 4294967295;
	add.s64 	%rd1792, %rd1789, %rd1790;
	add.s64 	%rd1793, %rd1792, %rd1791;
	shr.u64 	%rd1794, %rd1793, 32;
	and.b64  	%rd1795, %rd1657, 4294967295;
	and.b64  	%rd1796, %rd1768, 4294967295;
	add.s64 	%rd1797, %rd1794, %rd1795;
	add.s64 	%rd1798, %rd1797, %rd1796;
	shr.u64 	%rd1799, %rd1798, 32;
	and.b64  	%rd1800, %rd1690, 4294967295;
	and.b64  	%rd1801, %rd1771, 4294967295;
	add.s64 	%rd1802, %rd1799, %rd1800;
	add.s64 	%rd1803, %rd1802, %rd1801;
	shr.u64 	%rd1804, %rd1803, 32;
	and.b64  	%rd1805, %rd1722, 4294967295;
	and.b64  	%rd1806, %rd1773, 4294967295;
	add.s64 	%rd1807, %rd1804, %rd1805;
	add.s64 	%rd1808, %rd1807, %rd1806;
	{ .reg .b32 tmp; mov.b64 {tmp, %r2552}, %rd1808; }
	add.s32 	%r2553, %r2552, %r2551;
	and.b64  	%rd1809, %rd1778, 4294967295;
	add.s64 	%rd9, %rd1809, %rd1752;
	shr.u64 	%rd1810, %rd9, 32;
	and.b64  	%rd1811, %rd1783, 4294967295;
	add.s64 	%rd1812, %rd1810, %rd1811;
	add.s64 	%rd10, %rd1812, %rd1755;
	shr.u64 	%rd1813, %rd10, 32;
	and.b64  	%rd1814, %rd1788, 4294967295;
	add.s64 	%rd1815, %rd1813, %rd1814;
	add.s64 	%rd11, %rd1815, %rd1758;
	shr.u64 	%rd1816, %rd11, 32;
	and.b64  	%rd1817, %rd1793, 4294967295;
	add.s64 	%rd1818, %rd1816, %rd1817;
	add.s64 	%rd12, %rd1818, %rd1761;
	shr.u64 	%rd1819, %rd12, 32;
	and.b64  	%rd1820, %rd1798, 4294967295;
	add.s64 	%rd1821, %rd1819, %rd1820;
	add.s64 	%rd13, %rd1821, %rd1764;
	shr.u64 	%rd1822, %rd13, 32;
	and.b64  	%rd1823, %rd1803, 4294967295;
	add.s64 	%rd1824, %rd1822, %rd1823;
	add.s64 	%rd14, %rd1824, %rd1767;
	shr.u64 	%rd1825, %rd14, 32;
	and.b64  	%rd1826, %rd1808, 4294967295;
	add.s64 	%rd1827, %rd1825, %rd1826;
	add.s64 	%rd15, %rd1827, %rd1770;
	{ .reg .b32 tmp; mov.b64 {tmp, %r2554}, %rd15; }
	add.s32 	%r2555, %r2553, %r2554;
	add.s32 	%r32, %r2555, %r2549;
	cvt.u64.u32 	%rd1828, %r32;
	mul.wide.u32 	%rd1829, %r32, 977;
	cvt.u32.u64 	%r2556, %rd1829;
	shr.u64 	%rd1830, %rd1829, 32;
	add.s64 	%rd1831, %rd1830, %rd1828;
	shr.u64 	%rd1832, %rd1831, 32;
	add.s32 	%r33, %r31, %r2556;
	setp.lt.u32 	%p142, %r33, %r31;
	selp.u64 	%rd1833, 1, 0, %p142;
	and.b64  	%rd1834, %rd9, 4294967295;
	and.b64  	%rd1835, %rd1831, 4294967295;
	add.s64 	%rd1836, %rd1834, %rd1833;
	add.s64 	%rd16, %rd1836, %rd1835;
	shr.u64 	%rd1837, %rd16, 32;
	and.b64  	%rd1838, %rd10, 4294967295;
	add.s64 	%rd1839, %rd1837, %rd1838;
	add.s64 	%rd1840, %rd1839, %rd1832;
	shr.u64 	%rd1841, %rd1840, 32;
	and.b64  	%rd1842, %rd11, 4294967295;
	add.s64 	%rd1843, %rd1841, %rd1842;
	shr.u64 	%rd1844, %rd1843, 32;
	and.b64  	%rd1845, %rd12, 4294967295;
	add.s64 	%rd1846, %rd1844, %rd1845;
	shr.u64 	%rd1847, %rd1846, 32;
	and.b64  	%rd1848, %rd13, 4294967295;
	add.s64 	%rd1849, %rd1847, %rd1848;
	shr.u64 	%rd1850, %rd1849, 32;
	and.b64  	%rd1851, %rd14, 4294967295;
	add.s64 	%rd1852, %rd1850, %rd1851;
	shr.u64 	%rd1853, %rd1852, 32;
	and.b64  	%rd1854, %rd15, 4294967295;
	add.s64 	%rd1855, %rd1853, %rd1854;
	setp.gt.u64 	%p1, %rd1855, 4294967295;
	mov.b16 	%rs50, 1;
$L__BB2_37:
	mov.u32 	%r58, %r5567;
	and.b16  	%rs8, %rs50, 255;
	setp.ne.s16 	%p144, %rs8, 0;
	mov.b16 	%rs49, 1;
	mov.pred 	%p2977, 0;
	mov.u32 	%r5795, %r6314;
	mov.u32 	%r5796, %r6315;
	mov.u32 	%r5797, %r6316;
	mov.u32 	%r5798, %r6317;
	mov.u32 	%r5799, %r6318;
	mov.u32 	%r5800, %r6319;
	mov.u32 	%r5801, %r6320;
	mov.u32 	%r5802, %r6321;
	mov.u32 	%r5803, %r6322;
	mov.u32 	%r5804, %r6323;
	mov.u32 	%r5805, %r6324;
	mov.u32 	%r5806, %r6325;
	mov.u32 	%r5807, %r6326;
	mov.u32 	%r5808, %r6327;
	mov.u32 	%r5809, %r6328;
	mov.u32 	%r5810, %r6329;
	mov.u32 	%r5811, %r6330;
	mov.u32 	%r5812, %r6331;
	mov.u32 	%r5813, %r6332;
	mov.u32 	%r5814, %r6333;
	mov.u32 	%r5815, %r6334;
	mov.u32 	%r5816, %r6335;
	mov.u32 	%r5817, %r6336;
	mov.u32 	%r5818, %r6337;
	@%p144 bra 	$L__BB2_471;
	or.b32  	%r2558, %r6329, %r6328;
	or.b32  	%r2559, %r2558, %r6327;
	or.b32  	%r2560, %r2559, %r6326;
	or.b32  	%r2561, %r2560, %r6325;
	or.b32  	%r2562, %r2561, %r6324;
	or.b32  	%r2563, %r2562, %r6323;
	or.b32  	%r2564, %r2563, %r6322;
	setp.eq.s32 	%p146, %r2564, 0;
	mov.b32 	%r5803, 0;
	mov.u32 	%r5795, %r6314;
	mov.u32 	%r5796, %r6315;
	mov.u32 	%r5797, %r6316;
	mov.u32 	%r5798, %r6317;
	mov.u32 	%r5799, %r6318;
	mov.u32 	%r5800, %r6319;
	mov.u32 	%r5801, %r6320;
	mov.u32 	%r5802, %r6321;
	mov.u32 	%r5804, %r5803;
	mov.u32 	%r5805, %r5803;
	mov.u32 	%r5806, %r5803;
	mov.u32 	%r5807, %r5803;
	mov.u32 	%r5808, %r5803;
	mov.u32 	%r5809, %r5803;
	mov.u32 	%r5810, %r5803;
	mov.u32 	%r5811, %r6330;
	mov.u32 	%r5812, %r6331;
	mov.u32 	%r5813, %r6332;
	mov.u32 	%r5814, %r6333;
	mov.u32 	%r5815, %r6334;
	mov.u32 	%r5816, %r6335;
	mov.u32 	%r5817, %r6336;
	mov.u32 	%r5818, %r6337;
	@%p146 bra 	$L__BB2_471;
	mul.wide.u32 	%rd1856, %r6329, %r6329;
	cvt.u32.u64 	%r2565, %rd1856;
	shr.u64 	%rd1857, %rd1856, 32;
	mul.wide.u32 	%rd1858, %r6328, %r6329;
	add.s64 	%rd1859, %rd1857, %rd1858;
	shr.u64 	%rd1860, %rd1859, 32;
	mul.wide.u32 	%rd1861, %r6327, %r6329;
	add.s64 	%rd1862, %rd1860, %rd1861;
	shr.u64 	%rd1863, %rd1862, 32;
	mul.wide.u32 	%rd1864, %r6326, %r6329;
	add.s64 	%rd1865, %rd1863, %rd1864;
	shr.u64 	%rd1866, %rd1865, 32;
	mul.wide.u32 	%rd1867, %r6325, %r6329;
	add.s64 	%rd1868, %rd1866, %rd1867;
	shr.u64 	%rd1869, %rd1868, 32;
	mul.wide.u32 	%rd1870, %r6324, %r6329;
	add.s64 	%rd1871, %rd1869, %rd1870;
	shr.u64 	%rd1872, %rd1871, 32;
	mul.wide.u32 	%rd1873, %r6323, %r6329;
	add.s64 	%rd1874, %rd1872, %rd1873;
	shr.u64 	%rd1875, %rd1874, 32;
	mul.wide.u32 	%rd1876, %r6322, %r6329;
	add.s64 	%rd1877, %rd1875, %rd1876;
	shr.u64 	%rd1878, %rd1877, 32;
	and.b64  	%rd1879, %rd1859, 4294967295;
	add.s64 	%rd1880, %rd1858, %rd1879;
	shr.u64 	%rd1881, %rd1880, 32;
	and.b64  	%rd1882, %rd1862, 4294967295;
	mul.wide.u32 	%rd1883, %r6328, %r6328;
	add.s64 	%rd1884, %rd1881, %rd1882;
	add.s64 	%rd1885, %rd1884, %rd1883;
	shr.u64 	%rd1886, %rd1885, 32;
	and.b64  	%rd1887, %rd1865, 4294967295;
	mul.wide.u32 	%rd1888, %r6327, %r6328;
	add.s64 	%rd1889, %rd1886, %rd1887;
	add.s64 	%rd1890, %rd1889, %rd1888;
	shr.u64 	%rd1891, %rd1890, 32;
	and.b64  	%rd1892, %rd1868, 4294967295;
	mul.wide.u32 	%rd1893, %r6326, %r6328;
	add.s64 	%rd1894, %rd1891, %rd1892;
	add.s64 	%rd1895, %rd1894, %rd1893;
	shr.u64 	%rd1896, %rd1895, 32;
	and.b64  	%rd1897, %rd1871, 4294967295;
	mul.wide.u32 	%rd1898, %r6325, %r6328;
	add.s64 	%rd1899, %rd1896, %rd1897;
	add.s64 	%rd1900, %rd1899, %rd1898;
	shr.u64 	%rd1901, %rd1900, 32;
	and.b64  	%rd1902, %rd1874, 4294967295;
	mul.wide.u32 	%rd1903, %r6324, %r6328;
	add.s64 	%rd1904, %rd1901, %rd1902;
	add.s64 	%rd1905, %rd1904, %rd1903;
	shr.u64 	%rd1906, %rd1905, 32;
	and.b64  	%rd1907, %rd1877, 4294967295;
	mul.wide.u32 	%rd1908, %r6323, %r6328;
	add.s64 	%rd1909, %rd1906, %rd1907;
	add.s64 	%rd1910, %rd1909, %rd1908;
	shr.u64 	%rd1911, %rd1910, 32;
	mul.wide.u32 	%rd1912, %r6322, %r6328;
	add.s64 	%rd1913, %rd1911, %rd1878;
	add.s64 	%rd1914, %rd1913, %rd1912;
	shr.u64 	%rd1915, %rd1914, 32;
	and.b64  	%rd1916, %rd1885, 4294967295;
	add.s64 	%rd1917, %rd1861, %rd1916;
	shr.u64 	%rd1918, %rd1917, 32;
	and.b64  	%rd1919, %rd1890, 4294967295;
	add.s64 	%rd1920, %rd1918, %rd1919;
	add.s64 	%rd1921, %rd1920, %rd1888;
	shr.u64 	%rd1922, %rd1921, 32;
	and.b64  	%rd1923, %rd1895, 4294967295;
	mul.wide.u32 	%rd1924, %r6327, %r6327;
	add.s64 	%rd1925, %rd1922, %rd1923;
	add.s64 	%rd1926, %rd1925, %rd1924;
	shr.u64 	%rd1927, %rd1926, 32;
	and.b64  	%rd1928, %rd1900, 4294967295;
	mul.wide.u32 	%rd1929, %r6326, %r6327;
	add.s64 	%rd1930, %rd1927, %rd1928;
	add.s64 	%rd1931, %rd1930, %rd1929;
	shr.u64 	%rd1932, %rd1931, 32;
	and.b64  	%rd1933, %rd1905, 4294967295;
	mul.wide.u32 	%rd1934, %r6325, %r6327;
	add.s64 	%rd1935, %rd1932, %rd1933;
	add.s64 	%rd1936, %rd1935, %rd1934;
	shr.u64 	%rd1937, %rd1936, 32;
	and.b64  	%rd1938, %rd1910, 4294967295;
	mul.wide.u32 	%rd1939, %r6324, %r6327;
	add.s64 	%rd1940, %rd1937, %rd1938;
	add.s64 	%rd1941, %rd1940, %rd1939;
	shr.u64 	%rd1942, %rd1941, 32;
	and.b64  	%rd1943, %rd1914, 4294967295;
	mul.wide.u32 	%rd1944, %r6323, %r6327;
	add.s64 	%rd1945, %rd1942, %rd1943;
	add.s64 	%rd1946, %rd1945, %rd1944;
	shr.u64 	%rd1947, %rd1946, 32;
	mul.wide.u32 	%rd1948, %r6322, %r6327;
	add.s64 	%rd1949, %rd1947, %rd1915;
	add.s64 	%rd1950, %rd1949, %rd1948;
	shr.u64 	%rd1951, %rd1950, 32;
	and.b64  	%rd1952, %rd1921, 4294967295;
	add.s64 	%rd1953, %rd1864, %rd1952;
	shr.u64 	%rd1954, %rd1953, 32;
	and.b64  	%rd1955, %rd1926, 4294967295;
	add.s64 	%rd1956, %rd1954, %rd1955;
	add.s64 	%rd1957, %rd1956, %rd1893;
	shr.u64 	%rd1958, %rd1957, 32;
	and.b64  	%rd1959, %rd1931, 4294967295;
	add.s64 	%rd1960, %rd1958, %rd1959;
	add.s64 	%rd1961, %rd1960, %rd1929;
	shr.u64 	%rd1962, %rd1961, 32;
	and.b64  	%rd1963, %rd1936, 4294967295;
	mul.wide.u32 	%rd1964, %r6326, %r6326;
	add.s64 	%rd1965, %rd1962, %rd1963;
	add.s64 	%rd1966, %rd1965, %rd1964;
	shr.u64 	%rd1967, %rd1966, 32;
	and.b64  	%rd1968, %rd1941, 4294967295;
	mul.wide.u32 	%rd1969, %r6325, %r6326;
	add.s64 	%rd1970, %rd1967, %rd1968;
	add.s64 	%rd1971, %rd1970, %rd1969;
	shr.u64 	%rd1972, %rd1971, 32;
	and.b64  	%rd1973, %rd1946, 4294967295;
	mul.wide.u32 	%rd1974, %r6324, %r6326;
	add.s64 	%rd1975, %rd1972, %rd1973;
	add.s64 	%rd1976, %rd1975, %rd1974;
	shr.u64 	%rd1977, %rd1976, 32;
	and.b64  	%rd1978, %rd1950, 4294967295;
	mul.wide.u32 	%rd1979, %r6323, %r6326;
	add.s64 	%rd1980, %rd1977, %rd1978;
	add.s64 	%rd1981, %rd1980, %rd1979;
	shr.u64 	%rd1982, %rd1981, 32;
	mul.wide.u32 	%rd1983, %r6322, %r6326;
	add.s64 	%rd1984, %rd1982, %rd1951;
	add.s64 	%rd1985, %rd1984, %rd1983;
	shr.u64 	%rd1986, %rd1985, 32;
	and.b64  	%rd1987, %rd1957, 4294967295;
	add.s64 	%rd1988, %rd1867, %rd1987;
	shr.u64 	%rd1989, %rd1988, 32;
	and.b64  	%rd1990, %rd1961, 4294967295;
	add.s64 	%rd1991, %rd1989, %rd1990;
	add.s64 	%rd1992, %rd1991, %rd1898;
	shr.u64 	%rd1993, %rd1992, 32;
	and.b64  	%rd1994, %rd1966, 4294967295;
	add.s64 	%rd1995, %rd1993, %rd1994;
	add.s64 	%rd1996, %rd1995, %rd1934;
	shr.u64 	%rd1997, %rd1996, 32;
	and.b64  	%rd1998, %rd1971, 4294967295;
	add.s64 	%rd1999, %rd1997, %rd1998;
	add.s64 	%rd2000, %rd1999, %rd1969;
	shr.u64 	%rd2001, %rd2000, 32;
	and.b64  	%rd2002, %rd1976, 4294967295;
	mul.wide.u32 	%rd2003, %r6325, %r6325;
	add.s64 	%rd2004, %rd2001, %rd2002;
	add.s64 	%rd2005, %rd2004, %rd2003;
	shr.u64 	%rd2006, %rd2005, 32;
	and.b64  	%rd2007, %rd1981, 4294967295;
	mul.wide.u32 	%rd2008, %r6324, %r6325;
	add.s64 	%rd2009, %rd2006, %rd2007;
	add.s64 	%rd2010, %rd2009, %rd2008;
	shr.u64 	%rd2011, %rd2010, 32;
	and.b64  	%rd2012, %rd1985, 4294967295;
	mul.wide.u32 	%rd2013, %r6323, %r6325;
	add.s64 	%rd2014, %rd2011, %rd2012;
	add.s64 	%rd2015, %rd2014, %rd2013;
	shr.u64 	%rd2016, %rd2015, 32;
	mul.wide.u32 	%rd2017, %r6322, %r6325;
	add.s64 	%rd2018, %rd2016, %rd1986;
	add.s64 	%rd2019, %rd2018, %rd2017;
	shr.u64 	%rd2020, %rd2019, 32;
	and.b64  	%rd2021, %rd1992, 4294967295;
	add.s64 	%rd2022, %rd1870, %rd2021;
	shr.u64 	%rd2023, %rd2022, 32;
	and.b64  	%rd2024, %rd1996, 4294967295;
	add.s64 	%rd2025, %rd2023, %rd2024;
	add.s64 	%rd2026, %rd2025, %rd1903;
	shr.u64 	%rd2027, %rd2026, 32;
	and.b64  	%rd2028, %rd2000, 4294967295;
	add.s64 	%rd2029, %rd2027, %rd2028;
	add.s64 	%rd2030, %rd2029, %rd1939;
	shr.u64 	%rd2031, %rd2030, 32;
	and.b64  	%rd2032, %rd2005, 4294967295;
	add.s64 	%rd2033, %rd2031, %rd2032;
	add.s64 	%rd2034, %rd2033, %rd1974;
	shr.u64 	%rd2035, %rd2034, 32;
	and.b64  	%rd2036, %rd2010, 4294967295;
	add.s64 	%rd2037, %rd2035, %rd2036;
	add.s64 	%rd2038, %rd2037, %rd2008;
	shr.u64 	%rd2039, %rd2038, 32;
	and.b64  	%rd2040, %rd2015, 4294967295;
	mul.wide.u32 	%rd2041, %r6324, %r6324;
	add.s64 	%rd2042, %rd2039, %rd2040;
	add.s64 	%rd2043, %rd2042, %rd2041;
	shr.u64 	%rd2044, %rd2043, 32;
	and.b64  	%rd2045, %rd2019, 4294967295;
	mul.wide.u32 	%rd2046, %r6323, %r6324;
	add.s64 	%rd2047, %rd2044, %rd2045;
	add.s64 	%rd2048, %rd2047, %rd2046;
	shr.u64 	%rd2049, %rd2048, 32;
	mul.wide.u32 	%rd2050, %r6322, %r6324;
	add.s64 	%rd2051, %rd2049, %rd2020;
	add.s64 	%rd2052, %rd2051, %rd2050;
	shr.u64 	%rd2053, %rd2052, 32;
	and.b64  	%rd2054, %rd2026, 4294967295;
	add.s64 	%rd2055, %rd1873, %rd2054;
	shr.u64 	%rd2056, %rd2055, 32;
	and.b64  	%rd2057, %rd2030, 4294967295;
	add.s64 	%rd2058, %rd2056, %rd2057;
	add.s64 	%rd2059, %rd2058, %rd1908;
	shr.u64 	%rd2060, %rd2059, 32;
	and.b64  	%rd2061, %rd2034, 4294967295;
	add.s64 	%rd2062, %rd2060, %rd2061;
	add.s64 	%rd2063, %rd2062, %rd1944;
	shr.u64 	%rd2064, %rd2063, 32;
	and.b64  	%rd2065, %rd2038, 4294967295;
	add.s64 	%rd2066, %rd2064, %rd2065;
	add.s64 	%rd2067, %rd2066, %rd1979;
	shr.u64 	%rd2068, %rd2067, 32;
	and.b64  	%rd2069, %rd2043, 4294967295;
	add.s64 	%rd2070, %rd2068, %rd2069;
	add.s64 	%rd2071, %rd2070, %rd2013;
	shr.u64 	%rd2072, %rd2071, 32;
	and.b64  	%rd2073, %rd2048, 4294967295;
	add.s64 	%rd2074, %rd2072, %rd2073;
	add.s64 	%rd2075, %rd2074, %rd2046;
	shr.u64 	%rd2076, %rd2075, 32;
	and.b64  	%rd2077, %rd2052, 4294967295;
	mul.wide.u32 	%rd2078, %r6323, %r6323;
	add.s64 	%rd2079, %rd2076, %rd2077;
	add.s64 	%rd2080, %rd2079, %rd2078;
	shr.u64 	%rd2081, %rd2080, 32;
	mul.wide.u32 	%rd2082, %r6322, %r6323;
	add.s64 	%rd2083, %rd2081, %rd2053;
	add.s64 	%rd2084, %rd2083, %rd2082;
	shr.u64 	%rd2085, %rd2084, 32;
	and.b64  	%rd2086, %rd2059, 4294967295;
	add.s64 	%rd2087, %rd1876, %rd2086;
	shr.u64 	%rd2088, %rd2087, 32;
	and.b64  	%rd2089, %rd2063, 4294967295;
	add.s64 	%rd2090, %rd2088, %rd2089;
	add.s64 	%rd2091, %rd2090, %rd1912;
	shr.u64 	%rd2092, %rd2091, 32;
	and.b64  	%rd2093, %rd2067, 4294967295;
	add.s64 	%rd2094, %rd2092, %rd2093;
	add.s64 	%rd2095, %rd2094, %rd1948;
	shr.u64 	%rd2096, %rd2095, 32;
	and.b64  	%rd2097, %rd2071, 4294967295;
	add.s64 	%rd2098, %rd2096, %rd2097;
	add.s64 	%rd2099, %rd2098, %rd1983;
	shr.u64 	%rd2100, %rd2099, 32;
	and.b64  	%rd2101, %rd2075, 4294967295;
	add.s64 	%rd2102, %rd2100, %rd2101;
	add.s64 	%rd2103, %rd2102, %rd2017;
	shr.u64 	%rd2104, %rd2103, 32;
	and.b64  	%rd2105, %rd2080, 4294967295;
	add.s64 	%rd2106, %rd2104, %rd2105;
	add.s64 	%rd2107, %rd2106, %rd2050;
	shr.u64 	%rd2108, %rd2107, 32;
	and.b64  	%rd2109, %rd2084, 4294967295;
	add.s64 	%rd2110, %rd2108, %rd2109;
	add.s64 	%rd2111, %rd2110, %rd2082;
	shr.u64 	%rd2112, %rd2111, 32;
	mul.wide.u32 	%rd2113, %r6322, %r6322;
	add.s64 	%rd2114, %rd2112, %rd2085;
	add.s64 	%rd2115, %rd2114, %rd2113;
	shr.u64 	%rd2116, %rd2115, 32;
	{ .reg .b32 tmp; mov.b64 {tmp, %r2566}, %rd2115; }
	and.b64  	%rd2117, %rd2091, 4294967295;
	mul.lo.s64 	%rd2118, %rd2117, 977;
	cvt.u32.u64 	%r2567, %rd2118;
	shr.u64 	%rd2119, %rd2118, 32;
	and.b64  	%rd2120, %rd2095, 4294967295;
	mad.lo.s64 	%rd2121, %rd2120, 977, %rd2119;
	shr.u64 	%rd2122, %rd2121, 32;
	and.b64  	%rd2123, %rd2099, 4294967295;
	mad.lo.s64 	%rd2124, %rd2123, 977, %rd2122;
	shr.u64 	%rd2125, %rd2124, 32;
	and.b64  	%rd2126, %rd2103, 4294967295;
	mad.lo.s64 	%rd2127, %rd2126, 977, %rd2125;
	shr.u64 	%rd2128, %rd2127, 32;
	and.b64  	%rd2129, %rd2107, 4294967295;
	mad.lo.s64 	%rd2130, %rd2129, 977, %rd2128;
	shr.u64 	%rd2131, %rd2130, 32;
	and.b64  	%rd2132, %rd2111, 4294967295;
	mad.lo.s64 	%rd2133, %rd2132, 977, %rd2131;
	shr.u64 	%rd2134, %rd2133, 32;
	and.b64  	%rd2135, %rd2115, 4294967295;
	mad.lo.s64 	%rd2136, %rd2135, 977, %rd2134;
	shr.u64 	%rd2137, %rd2136, 32;
	mad.lo.s64 	%rd2138, %rd2116, 977, %rd2137;
	{ .reg .b32 tmp; mov.b64 {tmp, %r2568}, %rd2138; }
	add.s32 	%r5609, %r2565, %r2567;
	setp.lt.u32 	%p148, %r5609, %r2565;
	selp.u64 	%rd2139, 1, 0, %p148;
	and.b64  	%rd2140, %rd1880, 4294967295;
	and.b64  	%rd2141, %rd2121, 4294967295;
	add.s64 	%rd2142, %rd2140, %rd2139;
	add.s64 	%rd2143, %rd2142, %rd2141;
	shr.u64 	%rd2144, %rd2143, 32;
	and.b64  	%rd2145, %rd1917, 4294967295;
	and.b64  	%rd2146, %rd2124, 4294967295;
	add.s64 	%rd2147, %rd2144, %rd2145;
	add.s64 	%rd2148, %rd2147, %rd2146;
	shr.u64 	%rd2149, %rd2148, 32;
	and.b64  	%rd2150, %rd1953, 4294967295;
	and.b64  	%rd2151, %rd2127, 4294967295;
	add.s64 	%rd2152, %rd2149, %rd2150;
	add.s64 	%rd2153, %rd2152, %rd2151;
	shr.u64 	%rd2154, %rd2153, 32;
	and.b64  	%rd2155, %rd1988, 4294967295;
	and.b64  	%rd2156, %rd2130, 4294967295;
	add.s64 	%rd2157, %rd2154, %rd2155;
	add.s64 	%rd2158, %rd2157, %rd2156;
	shr.u64 	%rd2159, %rd2158, 32;
	and.b64  	%rd2160, %rd2022, 4294967295;
	and.b64  	%rd2161, %rd2133, 4294967295;
	add.s64 	%rd2162, %rd2159, %rd2160;
	add.s64 	%rd2163, %rd2162, %rd2161;
	shr.u64 	%rd2164, %rd2163, 32;
	and.b64  	%rd2165, %rd2055, 4294967295;
	and.b64  	%rd2166, %rd2136, 4294967295;
	add.s64 	%rd2167, %rd2164, %rd2165;
	add.s64 	%rd2168, %rd2167, %rd2166;
	shr.u64 	%rd2169, %rd2168, 32;
	and.b64  	%rd2170, %rd2087, 4294967295;
	and.b64  	%rd2171, %rd2138, 4294967295;
	add.s64 	%rd2172, %rd2169, %rd2170;
	add.s64 	%rd2173, %rd2172, %rd2171;
	{ .reg .b32 tmp; mov.b64 {tmp, %r2569}, %rd2173; }
	add.s32 	%r2570, %r2569, %r2568;
	and.b64  	%rd2174, %rd2143, 4294967295;
	add.s64 	%rd18146, %rd2174, %rd2117;
	shr.u64 	%rd2175, %rd18146, 32;
	and.b64  	%rd2176, %rd2148, 4294967295;
	add.s64 	%rd2177, %rd2175, %rd2176;
	add.s64 	%rd18145, %rd2177, %rd2120;
	shr.u64 	%rd2178, %rd18145, 32;
	and.b64  	%rd2179, %rd2153, 4294967295;
	add.s64 	%rd2180, %rd2178, %rd2179;
	add.s64 	%rd18144, %rd2180, %rd2123;
	shr.u64 	%rd2181, %rd18144, 32;
	and.b64  	%rd2182, %rd2158, 4294967295;
	add.s64 	%rd2183, %rd2181, %rd2182;
	add.s64 	%rd18143, %rd2183, %rd2126;
	shr.u64 	%rd2184, %rd18143, 32;
	and.b64  	%rd2185, %rd2163, 4294967295;
	add.s64 	%rd2186, %rd2184, %rd2185;
	add.s64 	%rd18142, %rd2186, %rd2129;
	shr.u64 	%rd2187, %rd18142, 32;
	and.b64  	%rd2188, %rd2168, 4294967295;
	add.s64 	%rd2189, %rd2187, %rd2188;
	add.s64 	%rd18141, %rd2189, %rd2132;
	shr.u64 	%rd2190, %rd18141, 32;
	and.b64  	%rd2191, %rd2173, 4294967295;
	add.s64 	%rd2192, %rd2190, %rd2191;
	add.s64 	%rd18140, %rd2192, %rd2135;
	{ .reg .b32 tmp; mov.b64 {tmp, %r2571}, %rd18140; }
	add.s32 	%r2572, %r2570, %r2571;
	add.s32 	%r60, %r2572, %r2566;
	setp.eq.s32 	%p149, %r60, 0;
	mov.pred 	%p2965, 0;
	@%p149 bra 	$L__BB2_41;
	cvt.u64.u32 	%rd2193, %r60;
	mul.wide.u32 	%rd2194, %r60, 977;
	cvt.u32.u64 	%r2573, %rd2194;
	shr.u64 	%rd2195, %rd2194, 32;
	add.s64 	%rd2196, %rd2195, %rd2193;
	shr.u64 	%rd2197, %rd2196, 32;
	add.s32 	%r61, %r5609, %r2573;
	setp.lt.u32 	%p150, %r61, %r5609;
	selp.u64 	%rd2198, 1, 0, %p150;
	and.b64  	%rd2199, %rd18146, 4294967295;
	and.b64  	%rd2200, %rd2196, 4294967295;
	add.s64 	%rd2201, %rd2199, %rd2198;
	add.s64 	%rd18146, %rd2201, %rd2200;
	shr.u64 	%rd2202, %rd18146, 32;
	and.b64  	%rd2203, %rd18145, 4294967295;
	add.s64 	%rd2204, %rd2202, %rd2203;
	add.s64 	%rd18145, %rd2204, %rd2197;
	shr.u64 	%rd2205, %rd18145, 32;
	and.b64  	%rd2206, %rd18144, 4294967295;
	add.s64 	%rd18144, %rd2205, %rd2206;
	shr.u64 	%rd2207, %rd18144, 32;
	and.b64  	%rd2208, %rd18143, 4294967295;
	add.s64 	%rd18143, %rd2207, %rd2208;
	shr.u64 	%rd2209, %rd18143, 32;
	and.b64  	%rd2210, %rd18142, 4294967295;
	add.s64 	%rd18142, %rd2209, %rd2210;
	shr.u64 	%rd2211, %rd18142, 32;
	and.b64  	%rd2212, %rd18141, 4294967295;
	add.s64 	%rd18141, %rd2211, %rd2212;
	shr.u64 	%rd2213, %rd18141, 32;
	and.b64  	%rd2214, %rd18140, 4294967295;
	add.s64 	%rd18140, %rd2213, %rd2214;
	setp.gt.u64 	%p2965, %rd18140, 4294967295;
	mov.u32 	%r5609, %r61;
$L__BB2_41:
	ld.const.u32 	%rd38, [const_p+8];
	ld.const.u32 	%rd39, [const_p+24];
	ld.const.u32 	%rd40, [const_p+20];
	ld.const.u32 	%rd41, [const_p+12];
	ld.const.u32 	%rd42, [const_p+16];
	ld.const.u32 	%rd43, [const_p+4];
	ld.const.u32 	%r63, [const_p];
	cvt.u32.u64 	%r5608, %rd18146;
	cvt.u32.u64 	%r5607, %rd18145;
	cvt.u32.u64 	%r5606, %rd18144;
	cvt.u32.u64 	%r5605, %rd18143;
	cvt.u32.u64 	%r5604, %rd18142;
	cvt.u32.u64 	%r5603, %rd18141;
	cvt.u32.u64 	%r5602, %rd18140;
	ld.const.u32 	%r2574, [const_p+28];
	setp.lt.u32 	%p151, %r2574, %r5602;
	or.pred  	%p152, %p2965, %p151;
	@%p152 bra 	$L__BB2_55;
	setp.gt.u32 	%p153, %r2574, %r5602;
	@%p153 bra 	$L__BB2_56;
	cvt.u32.u64 	%r2575, %rd39;
	setp.lt.u32 	%p154, %r2575, %r5603;
	@%p154 bra 	$L__BB2_55;
	cvt.u32.u64 	%r2576, %rd39;
	setp.gt.u32 	%p155, %r2576, %r5603;
	@%p155 bra 	$L__BB2_56;
	cvt.u32.u64 	%r2577, %rd40;
	setp.lt.u32 	%p156, %r2577, %r5604;
	@%p156 bra 	$L__BB2_55;
	cvt.u32.u64 	%r2578, %rd40;
	setp.gt.u32 	%p157, %r2578, %r5604;
	@%p157 bra 	$L__BB2_56;
	cvt.u32.u64 	%r2579, %rd42;
	setp.lt.u32 	%p158, %r2579, %r5605;
	@%p158 bra 	$L__BB2_55;
	cvt.u32.u64 	%r2580, %rd42;
	setp.gt.u32 	%p159, %r2580, %r5605;
	@%p159 bra 	$L__BB2_56;
	cvt.u32.u64 	%r2581, %rd41;
	setp.lt.u32 	%p160, %r2581, %r5606;
	@%p160 bra 	$L__BB2_55;
	cvt.u32.u64 	%r2582, %rd41;
	setp.gt.u32 	%p161, %r2582, %r5606;
	@%p161 bra 	$L__BB2_56;
	cvt.u32.u64 	%r2583, %rd38;
	setp.lt.u32 	%p162, %r2583, %r5607;
	@%p162 bra 	$L__BB2_55;
	cvt.u32.u64 	%r2584, %rd38;
	setp.gt.u32 	%p163, %r2584, %r5607;
	@%p163 bra 	$L__BB2_56;
	cvt.u32.u64 	%r2585, %rd43;
	setp.lt.u32 	%p164, %r2585, %r5608;
	@%p164 bra 	$L__BB2_55;
	cvt.u32.u64 	%r2586, %rd43;
	setp.gt.u32 	%p165, %r2586, %r5608;
	setp.lt.u32 	%p166, %r5609, %r63;
	or.pred  	%p167, %p165, %p166;
	@%p167 bra 	$L__BB2_56;
$L__BB2_55:
	cvt.u32.u64 	%r2587, %rd41;
	cvt.u32.u64 	%r2588, %rd38;
	cvt.u32.u64 	%r2589, %rd43;
	cvt.u32.u64 	%r2590, %rd40;
	cvt.u32.u64 	%r2591, %rd42;
	cvt.u32.u64 	%r2592, %rd39;
	setp.lt.u32 	%p168, %r5609, %r63;
	selp.s64 	%rd2216, -1, 0, %p168;
	sub.s32 	%r5609, %r5609, %r63;
	and.b64  	%rd2217, %rd18146, 4294967295;
	add.s64 	%rd2218, %rd2217, %rd2216;
	setp.lt.u64 	%p169, %rd2218, %rd43;
	selp.s64 	%rd2219, -1, 0, %p169;
	cvt.u32.u64 	%r2593, %rd2218;
	sub.s32 	%r5608, %r2593, %r2589;
	and.b64  	%rd2220, %rd18145, 4294967295;
	add.s64 	%rd2221, %rd2220, %rd2219;
	setp.lt.u64 	%p170, %rd2221, %rd38;
	selp.s64 	%rd2222, -1, 0, %p170;
	cvt.u32.u64 	%r2594, %rd2221;
	sub.s32 	%r5607, %r2594, %r2588;
	and.b64  	%rd2223, %rd18144, 4294967295;
	add.s64 	%rd2224, %rd2223, %rd2222;
	setp.lt.u64 	%p171, %rd2224, %rd41;
	selp.s64 	%rd2225, -1, 0, %p171;
	cvt.u32.u64 	%r2595, %rd2224;
	sub.s32 	%r5606, %r2595, %r2587;
	and.b64  	%rd2226, %rd18143, 4294967295;
	add.s64 	%rd2227, %rd2226, %rd2225;
	setp.lt.u64 	%p172, %rd2227, %rd42;
	selp.s64 	%rd2228, -1, 0, %p172;
	cvt.u32.u64 	%r2596, %rd2227;
	sub.s32 	%r5605, %r2596, %r2591;
	and.b64  	%rd2229, %rd18142, 4294967295;
	add.s64 	%rd2230, %rd2229, %rd2228;
	setp.lt.u64 	%p173, %rd2230, %rd40;
	selp.s64 	%rd2231, -1, 0, %p173;
	cvt.u32.u64 	%r2597, %rd2230;
	sub.s32 	%r5604, %r2597, %r2590;
	and.b64  	%rd2232, %rd18141, 4294967295;
	add.s64 	%rd2233, %rd2232, %rd2231;
	setp.lt.u64 	%p174, %rd2233, %rd39;
	selp.s32 	%r2598, -1, 0, %p174;
	cvt.u32.u64 	%r2599, %rd2233;
	sub.s32 	%r5603, %r2599, %r2592;
	add.s32 	%r2600, %r5602, %r2598;
	sub.s32 	%r5602, %r2600, %r2574;
$L__BB2_56:
	setp.gt.u32 	%p175, %r5602, %r2574;
	@%p175 bra 	$L__BB2_69;
	bra.uni 	$L__BB2_70;
$L__BB2_57:
	cvt.u32.u64 	%r2601, %rd39;
	setp.gt.u32 	%p177, %r5603, %r2601;
	@%p177 bra 	$L__BB2_69;
	setp.lt.u32 	%p178, %r5603, %r2601;
	@%p178 bra 	$L__BB2_71;
	cvt.u32.u64 	%r2603, %rd40;
	setp.gt.u32 	%p179, %r5604, %r2603;
	@%p179 bra 	$L__BB2_69;
	setp.lt.u32 	%p180, %r5604, %r2603;
	@%p180 bra 	$L__BB2_71;
	cvt.u32.u64 	%r2605, %rd42;
	setp.gt.u32 	%p181, %r5605, %r2605;
	@%p181 bra 	$L__BB2_69;
	setp.lt.u32 	%p182, %r5605, %r2605;
	@%p182 bra 	$L__BB2_71;
	cvt.u32.u64 	%r2607, %rd41;
	setp.gt.u32 	%p183, %r5606, %r2607;
	@%p183 bra 	$L__BB2_69;
	setp.lt.u32 	%p184, %r5606, %r2607;
	@%p184 bra 	$L__BB2_71;
	cvt.u32.u64 	%r2609, %rd38;
	setp.gt.u32 	%p185, %r5607, %r2609;
	@%p185 bra 	$L__BB2_69;
	setp.lt.u32 	%p186, %r5607, %r2609;
	@%p186 bra 	$L__BB2_71;
	cvt.u32.u64 	%r2611, %rd43;
	setp.gt.u32 	%p187, %r5608, %r2611;
	@%p187 bra 	$L__BB2_69;
	setp.lt.u32 	%p188, %r5608, %r2611;
	setp.lt.u32 	%p189, %r5609, %r63;
	or.pred  	%p190, %p188, %p189;
	@%p190 bra 	$L__BB2_71;
$L__BB2_69:
	cvt.u32.u64 	%r2613, %rd39;
	cvt.u32.u64 	%r2614, %rd41;
	cvt.u32.u64 	%r2615, %rd38;
	cvt.u32.u64 	%r2616, %rd43;
	cvt.u32.u64 	%r2617, %rd40;
	cvt.u32.u64 	%r2618, %rd42;
	setp.lt.u32 	%p191, %r5609, %r63;
	selp.s64 	%rd2234, -1, 0, %p191;
	sub.s32 	%r5609, %r5609, %r63;
	cvt.u64.u32 	%rd2235, %r5608;
	add.s64 	%rd2236, %rd2234, %rd2235;
	setp.lt.u64 	%p192, %rd2236, %rd43;
	selp.s64 	%rd2237, -1, 0, %p192;
	cvt.u32.u64 	%r2619, %rd2236;
	sub.s32 	%r5608, %r2619, %r2616;
	cvt.u64.u32 	%rd2238, %r5607;
	add.s64 	%rd2239, %rd2237, %rd2238;
	setp.lt.u64 	%p193, %rd2239, %rd38;
	selp.s64 	%rd2240, -1, 0, %p193;
	cvt.u32.u64 	%r2620, %rd2239;
	sub.s32 	%r5607, %r2620, %r2615;
	cvt.u64.u32 	%rd2241, %r5606;
	add.s64 	%rd2242, %rd2240, %rd2241;
	setp.lt.u64 	%p194, %rd2242, %rd41;
	selp.s64 	%rd2243, -1, 0, %p194;
	cvt.u32.u64 	%r2621, %rd2242;
	sub.s32 	%r5606, %r2621, %r2614;
	cvt.u64.u32 	%rd2244, %r5605;
	add.s64 	%rd2245, %rd2243, %rd2244;
	setp.lt.u64 	%p195, %rd2245, %rd42;
	selp.s64 	%rd2246, -1, 0, %p195;
	cvt.u32.u64 	%r2622, %rd2245;
	sub.s32 	%r5605, %r2622, %r2618;
	cvt.u64.u32 	%rd2247, %r5604;
	add.s64 	%rd2248, %rd2246, %rd2247;
	setp.lt.u64 	%p196, %rd2248, %rd40;
	selp.s64 	%rd2249, -1, 0, %p196;
	cvt.u32.u64 	%r2623, %rd2248;
	sub.s32 	%r5604, %r2623, %r2617;
	cvt.u64.u32 	%rd2250, %r5603;
	add.s64 	%rd2251, %rd2249, %rd2250;
	setp.lt.u64 	%p197, %rd2251, %rd39;
	selp.s32 	%r2624, -1, 0, %p197;
	cvt.u32.u64 	%r2625, %rd2251;
	sub.s32 	%r5603, %r2625, %r2613;
	add.s32 	%r2626, %r5602, %r2624;
	sub.s32 	%r5602, %r2626, %r2574;
	bra.uni 	$L__BB2_71;
$L__BB2_70:
	setp.lt.u32 	%p176, %r5602, %r2574;
	@%p176 bra 	$L__BB2_71;
	bra.uni 	$L__BB2_57;
$L__BB2_71:
	mul.wide.u32 	%rd2252, %r5609, %r6337;
	cvt.u32.u64 	%r2627, %rd2252;
	shr.u64 	%rd2253, %rd2252, 32;
	mul.wide.u32 	%rd2254, %r5608, %r6337;
	add.s64 	%rd2255, %rd2253, %rd2254;
	shr.u64 	%rd2256, %rd2255, 32;
	mul.wide.u32 	%rd2257, %r5607, %r6337;
	add.s64 	%rd2258, %rd2256, %rd2257;
	shr.u64 	%rd2259, %rd2258, 32;
	mul.wide.u32 	%rd2260, %r5606, %r6337;
	add.s64 	%rd2261, %rd2259, %rd2260;
	shr.u64 	%rd2262, %rd2261, 32;
	mul.wide.u32 	%rd2263, %r5605, %r6337;
	add.s64 	%rd2264, %rd2262, %rd2263;
	shr.u64 	%rd2265, %rd2264, 32;
	mul.wide.u32 	%rd2266, %r5604, %r6337;
	add.s64 	%rd2267, %rd2265, %rd2266;
	shr.u64 	%rd2268, %rd2267, 32;
	mul.wide.u32 	%rd2269, %r5603, %r6337;
	add.s64 	%rd2270, %rd2268, %rd2269;
	shr.u64 	%rd2271, %rd2270, 32;
	mul.wide.u32 	%rd2272, %r5602, %r6337;
	add.s64 	%rd2273, %rd2271, %rd2272;
	shr.u64 	%rd2274, %rd2273, 32;
	and.b64  	%rd2275, %rd2255, 4294967295;
	mul.wide.u32 	%rd2276, %r5609, %r6336;
	add.s64 	%rd2277, %rd2276, %rd2275;
	shr.u64 	%rd2278, %rd2277, 32;
	and.b64  	%rd2279, %rd2258, 4294967295;
	mul.wide.u32 	%rd2280, %r5608, %r6336;
	add.s64 	%rd2281, %rd2278, %rd2279;
	add.s64 	%rd2282, %rd2281, %rd2280;
	shr.u64 	%rd2283, %rd2282, 32;
	and.b64  	%rd2284, %rd2261, 4294967295;
	mul.wide.u32 	%rd2285, %r5607, %r6336;
	add.s64 	%rd2286, %rd2283, %rd2284;
	add.s64 	%rd2287, %rd2286, %rd2285;
	shr.u64 	%rd2288, %rd2287, 32;
	and.b64  	%rd2289, %rd2264, 4294967295;
	mul.wide.u32 	%rd2290, %r5606, %r6336;
	add.s64 	%rd2291, %rd2288, %rd2289;
	add.s64 	%rd2292, %rd2291, %rd2290;
	shr.u64 	%rd2293, %rd2292, 32;
	and.b64  	%rd2294, %rd2267, 4294967295;
	mul.wide.u32 	%rd2295, %r5605, %r6336;
	add.s64 	%rd2296, %rd2293, %rd2294;
	add.s64 	%rd2297, %rd2296, %rd2295;
	shr.u64 	%rd2298, %rd2297, 32;
	and.b64  	%rd2299, %rd2270, 4294967295;
	mul.wide.u32 	%rd2300, %r5604, %r6336;
	add.s64 	%rd2301, %rd2298, %rd2299;
	add.s64 	%rd2302, %rd2301, %rd2300;
	shr.u64 	%rd2303, %rd2302, 32;
	and.b64  	%rd2304, %rd2273, 4294967295;
	mul.wide.u32 	%rd2305, %r5603, %r6336;
	add.s64 	%rd2306, %rd2303, %rd2304;
	add.s64 	%rd2307, %rd2306, %rd2305;
	shr.u64 	%rd2308, %rd2307, 32;
	mul.wide.u32 	%rd2309, %r5602, %r6336;
	add.s64 	%rd2310, %rd2308, %rd2274;
	add.s64 	%rd2311, %rd2310, %rd2309;
	shr.u64 	%rd2312, %rd2311, 32;
	and.b64  	%rd2313, %rd2282, 4294967295;
	mul.wide.u32 	%rd2314, %r5609, %r6335;
	add.s64 	%rd2315, %rd2314, %rd2313;
	shr.u64 	%rd2316, %rd2315, 32;
	and.b64  	%rd2317, %rd2287, 4294967295;
	mul.wide.u32 	%rd2318, %r5608, %r6335;
	add.s64 	%rd2319, %rd2316, %rd2317;
	add.s64 	%rd2320, %rd2319, %rd2318;
	shr.u64 	%rd2321, %rd2320, 32;
	and.b64  	%rd2322, %rd2292, 4294967295;
	mul.wide.u32 	%rd2323, %r5607, %r6335;
	add.s64 	%rd2324, %rd2321, %rd2322;
	add.s64 	%rd2325, %rd2324, %rd2323;
	shr.u64 	%rd2326, %rd2325, 32;
	and.b64  	%rd2327, %rd2297, 4294967295;
	mul.wide.u32 	%rd2328, %r5606, %r6335;
	add.s64 	%rd2329, %rd2326, %rd2327;
	add.s64 	%rd2330, %rd2329, %rd2328;
	shr.u64 	%rd2331, %rd2330, 32;
	and.b64  	%rd2332, %rd2302, 4294967295;
	mul.wide.u32 	%rd2333, %r5605, %r6335;
	add.s64 	%rd2334, %rd2331, %rd2332;
	add.s64 	%rd2335, %rd2334, %rd2333;
	shr.u64 	%rd2336, %rd2335, 32;
	and.b64  	%rd2337, %rd2307, 4294967295;
	mul.wide.u32 	%rd2338, %r5604, %r6335;
	add.s64 	%rd2339, %rd2336, %rd2337;
	add.s64 	%rd2340, %rd2339, %rd2338;
	shr.u64 	%rd2341, %rd2340, 32;
	and.b64  	%rd2342, %rd2311, 4294967295;
	mul.wide.u32 	%rd2343, %r5603, %r6335;
	add.s64 	%rd2344, %rd2341, %rd2342;
	add.s64 	%rd2345, %rd2344, %rd2343;
	shr.u64 	%rd2346, %rd2345, 32;
	mul.wide.u32 	%rd2347, %r5602, %r6335;
	add.s64 	%rd2348, %rd2346, %rd2312;
	add.s64 	%rd2349, %rd2348, %rd2347;
	shr.u64 	%rd2350, %rd2349, 32;
	and.b64  	%rd2351, %rd2320, 4294967295;
	mul.wide.u32 	%rd2352, %r5609, %r6334;
	add.s64 	%rd2353, %rd2352, %rd2351;
	shr.u64 	%rd2354, %rd2353, 32;
	and.b64  	%rd2355, %rd2325, 4294967295;
	mul.wide.u32 	%rd2356, %r5608, %r6334;
	add.s64 	%rd2357, %rd2354, %rd2355;
	add.s64 	%rd2358, %rd2357, %rd2356;
	shr.u64 	%rd2359, %rd2358, 32;
	and.b64  	%rd2360, %rd2330, 4294967295;
	mul.wide.u32 	%rd2361, %r5607, %r6334;
	add.s64 	%rd2362, %rd2359, %rd2360;
	add.s64 	%rd2363, %rd2362, %rd2361;
	shr.u64 	%rd2364, %rd2363, 32;
	and.b64  	%rd2365, %rd2335, 4294967295;
	mul.wide.u32 	%rd2366, %r5606, %r6334;
	add.s64 	%rd2367, %rd2364, %rd2365;
	add.s64 	%rd2368, %rd2367, %rd2366;
	shr.u64 	%rd2369, %rd2368, 32;
	and.b64  	%rd2370, %rd2340, 4294967295;
	mul.wide.u32 	%rd2371, %r5605, %r6334;
	add.s64 	%rd2372, %rd2369, %rd2370;
	add.s64 	%rd2373, %rd2372, %rd2371;
	shr.u64 	%rd2374, %rd2373, 32;
	and.b64  	%rd2375, %rd2345, 4294967295;
	mul.wide.u32 	%rd2376, %r5604, %r6334;
	add.s64 	%rd2377, %rd2374, %rd2375;
	add.s64 	%rd2378, %rd2377, %rd2376;
	shr.u64 	%rd2379, %rd2378, 32;
	and.b64  	%rd2380, %rd2349, 4294967295;
	mul.wide.u32 	%rd2381, %r5603, %r6334;
	add.s64 	%rd2382, %rd2379, %rd2380;
	add.s64 	%rd2383, %rd2382, %rd2381;
	shr.u64 	%rd2384, %rd2383, 32;
	mul.wide.u32 	%rd2385, %r5602, %r6334;
	add.s64 	%rd2386, %rd2384, %rd2350;
	add.s64 	%rd2387, %rd2386, %rd2385;
	shr.u64 	%rd2388, %rd2387, 32;
	and.b64  	%rd2389, %rd2358, 4294967295;
	mul.wide.u32 	%rd2390, %r5609, %r6333;
	add.s64 	%rd2391, %rd2390, %rd2389;
	shr.u64 	%rd2392, %rd2391, 32;
	and.b64  	%rd2393, %rd2363, 4294967295;
	mul.wide.u32 	%rd2394, %r5608, %r6333;
	add.s64 	%rd2395, %rd2392, %rd2393;
	add.s64 	%rd2396, %rd2395, %rd2394;
	shr.u64 	%rd2397, %rd2396, 32;
	and.b64  	%rd2398, %rd2368, 4294967295;
	mul.wide.u32 	%rd2399, %r5607, %r6333;
	add.s64 	%rd2400, %rd2397, %rd2398;
	add.s64 	%rd2401, %rd2400, %rd2399;
	shr.u64 	%rd2402, %rd2401, 32;
	and.b64  	%rd2403, %rd2373, 4294967295;
	mul.wide.u32 	%rd2404, %r5606, %r6333;
	add.s64 	%rd2405, %rd2402, %rd2403;
	add.s64 	%rd2406, %rd2405, %rd2404;
	shr.u64 	%rd2407, %rd2406, 32;
	and.b64  	%rd2408, %rd2378, 4294967295;
	mul.wide.u32 	%rd2409, %r5605, %r6333;
	add.s64 	%rd2410, %rd2407, %rd2408;
	add.s64 	%rd2411, %rd2410, %rd2409;
	shr.u64 	%rd2412, %rd2411, 32;
	and.b64  	%rd2413, %rd2383, 4294967295;
	mul.wide.u32 	%rd2414, %r5604, %r6333;
	add.s64 	%rd2415, %rd2412, %rd2413;
	add.s64 	%rd2416, %rd2415, %rd2414;
	shr.u64 	%rd2417, %rd2416, 32;
	and.b64  	%rd2418, %rd2387, 4294967295;
	mul.wide.u32 	%rd2419, %r5603, %r6333;
	add.s64 	%rd2420, %rd2417, %rd2418;
	add.s64 	%rd2421, %rd2420, %rd2419;
	shr.u64 	%rd2422, %rd2421, 32;
	mul.wide.u32 	%rd2423, %r5602, %r6333;
	add.s64 	%rd2424, %rd2422, %rd2388;
	add.s64 	%rd2425, %rd2424, %rd2423;
	shr.u64 	%rd2426, %rd2425, 32;
	and.b64  	%rd2427, %rd2396, 4294967295;
	mul.wide.u32 	%rd2428, %r5609, %r6332;
	add.s64 	%rd2429, %rd2428, %rd2427;
	shr.u64 	%rd2430, %rd2429, 32;
	and.b64  	%rd2431, %rd2401, 4294967295;
	mul.wide.u32 	%rd2432, %r5608, %r6332;
	add.s64 	%rd2433, %rd2430, %rd2431;
	add.s64 	%rd2434, %rd2433, %rd2432;
	shr.u64 	%rd2435, %rd2434, 32;
	and.b64  	%rd2436, %rd2406, 4294967295;
	mul.wide.u32 	%rd2437, %r5607, %r6332;
	add.s64 	%rd2438, %rd2435, %rd2436;
	add.s64 	%rd2439, %rd2438, %rd2437;
	shr.u64 	%rd2440, %rd2439, 32;
	and.b64  	%rd2441, %rd2411, 4294967295;
	mul.wide.u32 	%rd2442, %r5606, %r6332;
	add.s64 	%rd2443, %rd2440, %rd2441;
	add.s64 	%rd2444, %rd2443, %rd2442;
	shr.u64 	%rd2445, %rd2444, 32;
	and.b64  	%rd2446, %rd2416, 4294967295;
	mul.wide.u32 	%rd2447, %r5605, %r6332;
	add.s64 	%rd2448, %rd2445, %rd2446;
	add.s64 	%rd2449, %rd2448, %rd2447;
	shr.u64 	%rd2450, %rd2449, 32;
	and.b64  	%rd2451, %rd2421, 4294967295;
	mul.wide.u32 	%rd2452, %r5604, %r6332;
	add.s64 	%rd2453, %rd2450, %rd2451;
	add.s64 	%rd2454, %rd2453, %rd2452;
	shr.u64 	%rd2455, %rd2454, 32;
	and.b64  	%rd2456, %rd2425, 4294967295;
	mul.wide.u32 	%rd2457, %r5603, %r6332;
	add.s64 	%rd2458, %rd2455, %rd2456;
	add.s64 	%rd2459, %rd2458, %rd2457;
	shr.u64 	%rd2460, %rd2459, 32;
	mul.wide.u32 	%rd2461, %r5602, %r6332;
	add.s64 	%rd2462, %rd2460, %rd2426;
	add.s64 	%rd2463, %rd2462, %rd2461;
	shr.u64 	%rd2464, %rd2463, 32;
	and.b64  	%rd2465, %rd2434, 4294967295;
	mul.wide.u32 	%rd2466, %r5609, %r6331;
	add.s64 	%rd2467, %rd2466, %rd2465;
	shr.u64 	%rd2468, %rd2467, 32;
	and.b64  	%rd2469, %rd2439, 4294967295;
	mul.wide.u32 	%rd2470, %r5608, %r6331;
	add.s64 	%rd2471, %rd2468, %rd2469;
	add.s64 	%rd2472, %rd2471, %rd2470;
	shr.u64 	%rd2473, %rd2472, 32;
	and.b64  	%rd2474, %rd2444, 4294967295;
	mul.wide.u32 	%rd2475, %r5607, %r6331;
	add.s64 	%rd2476, %rd2473, %rd2474;
	add.s64 	%rd2477, %rd2476, %rd2475;
	shr.u64 	%rd2478, %rd2477, 32;
	and.b64  	%rd2479, %rd2449, 4294967295;
	mul.wide.u32 	%rd2480, %r5606, %r6331;
	add.s64 	%rd2481, %rd2478, %rd2479;
	add.s64 	%rd2482, %rd2481, %rd2480;
	shr.u64 	%rd2483, %rd2482, 32;
	and.b64  	%rd2484, %rd2454, 4294967295;
	mul.wide.u32 	%rd2485, %r5605, %r6331;
	add.s64 	%rd2486, %rd2483, %rd2484;
	add.s64 	%rd2487, %rd2486, %rd2485;
	shr.u64 	%rd2488, %rd2487, 32;
	and.b64  	%rd2489, %rd2459, 4294967295;
	mul.wide.u32 	%rd2490, %r5604, %r6331;
	add.s64 	%rd2491, %rd2488, %rd2489;
	add.s64 	%rd2492, %rd2491, %rd2490;
	shr.u64 	%rd2493, %rd2492, 32;
	and.b64  	%rd2494, %rd2463, 4294967295;
	mul.wide.u32 	%rd2495, %r5603, %r6331;
	add.s64 	%rd2496, %rd2493, %rd2494;
	add.s64 	%rd2497, %rd2496, %rd2495;
	shr.u64 	%rd2498, %rd2497, 32;
	mul.wide.u32 	%rd2499, %r5602, %r6331;
	add.s64 	%rd2500, %rd2498, %rd2464;
	add.s64 	%rd2501, %rd2500, %rd2499;
	shr.u64 	%rd2502, %rd2501, 32;
	and.b64  	%rd2503, %rd2472, 4294967295;
	mul.wide.u32 	%rd2504, %r5609, %r6330;
	add.s64 	%rd2505, %rd2504, %rd2503;
	shr.u64 	%rd2506, %rd2505, 32;
	and.b64  	%rd2507, %rd2477, 4294967295;
	mul.wide.u32 	%rd2508, %r5608, %r6330;
	add.s64 	%rd2509, %rd2506, %rd2507;
	add.s64 	%rd2510, %rd2509, %rd2508;
	shr.u64 	%rd2511, %rd2510, 32;
	and.b64  	%rd2512, %rd2482, 4294967295;
	mul.wide.u32 	%rd2513, %r5607, %r6330;
	add.s64 	%rd2514, %rd2511, %rd2512;
	add.s64 	%rd2515, %rd2514, %rd2513;
	shr.u64 	%rd2516, %rd2515, 32;
	and.b64  	%rd2517, %rd2487, 4294967295;
	mul.wide.u32 	%rd2518, %r5606, %r6330;
	add.s64 	%rd2519, %rd2516, %rd2517;
	add.s64 	%rd2520, %rd2519, %rd2518;
	shr.u64 	%rd2521, %rd2520, 32;
	and.b64  	%rd2522, %rd2492, 4294967295;
	mul.wide.u32 	%rd2523, %r5605, %r6330;
	add.s64 	%rd2524, %rd2521, %rd2522;
	add.s64 	%rd2525, %rd2524, %rd2523;
	shr.u64 	%rd2526, %rd2525, 32;
	and.b64  	%rd2527, %rd2497, 4294967295;
	mul.wide.u32 	%rd2528, %r5604, %r6330;
	add.s64 	%rd2529, %rd2526, %rd2527;
	add.s64 	%rd2530, %rd2529, %rd2528;
	shr.u64 	%rd2531, %rd2530, 32;
	and.b64  	%rd2532, %rd2501, 4294967295;
	mul.wide.u32 	%rd2533, %r5603, %r6330;
	add.s64 	%rd2534, %rd2531, %rd2532;
	add.s64 	%rd2535, %rd2534, %rd2533;
	shr.u64 	%rd2536, %rd2535, 32;
	mul.wide.u32 	%rd2537, %r5602, %r6330;
	add.s64 	%rd2538, %rd2536, %rd2502;
	add.s64 	%rd2539, %rd2538, %rd2537;
	shr.u64 	%rd2540, %rd2539, 32;
	{ .reg .b32 tmp; mov.b64 {tmp, %r2628}, %rd2539; }
	and.b64  	%rd2541, %rd2510, 4294967295;
	mul.lo.s64 	%rd2542, %rd2541, 977;
	cvt.u32.u64 	%r2629, %rd2542;
	shr.u64 	%rd2543, %rd2542, 32;
	and.b64  	%rd2544, %rd2515, 4294967295;
	mad.lo.s64 	%rd2545, %rd2544, 977, %rd2543;
	shr.u64 	%rd2546, %rd2545, 32;
	and.b64  	%rd2547, %rd2520, 4294967295;
	mad.lo.s64 	%rd2548, %rd2547, 977, %rd2546;
	shr.u64 	%rd2549, %rd2548, 32;
	and.b64  	%rd2550, %rd2525, 4294967295;
	mad.lo.s64 	%rd2551, %rd2550, 977, %rd2549;
	shr.u64 	%rd2552, %rd2551, 32;
	and.b64  	%rd2553, %rd2530, 4294967295;
	mad.lo.s64 	%rd2554, %rd2553, 977, %rd2552;
	shr.u64 	%rd2555, %rd2554, 32;
	and.b64  	%rd2556, %rd2535, 4294967295;
	mad.lo.s64 	%rd2557, %rd2556, 977, %rd2555;
	shr.u64 	%rd2558, %rd2557, 32;
	and.b64  	%rd2559, %rd2539, 4294967295;
	mad.lo.s64 	%rd2560, %rd2559, 977, %rd2558;
	shr.u64 	%rd2561, %rd2560, 32;
	mad.lo.s64 	%rd2562, %rd2540, 977, %rd2561;
	{ .reg .b32 tmp; mov.b64 {tmp, %r2630}, %rd2562; }
	add.s32 	%r5626, %r2627, %r2629;
	setp.lt.u32 	%p199, %r5626, %r2627;
	selp.u64 	%rd2563, 1, 0, %p199;
	and.b64  	%rd2564, %rd2277, 4294967295;
	and.b64  	%rd2565, %rd2545, 4294967295;
	add.s64 	%rd2566, %rd2564, %rd2563;
	add.s64 	%rd2567, %rd2566, %rd2565;
	shr.u64 	%rd2568, %rd2567, 32;
	and.b64  	%rd2569, %rd2315, 4294967295;
	and.b64  	%rd2570, %rd2548, 4294967295;
	add.s64 	%rd2571, %rd2568, %rd2569;
	add.s64 	%rd2572, %rd2571, %rd2570;
	shr.u64 	%rd2573, %rd2572, 32;
	and.b64  	%rd2574, %rd2353, 4294967295;
	and.b64  	%rd2575, %rd2551, 4294967295;
	add.s64 	%rd2576, %rd2573, %rd2574;
	add.s64 	%rd2577, %rd2576, %rd2575;
	shr.u64 	%rd2578, %rd2577, 32;
	and.b64  	%rd2579, %rd2391, 4294967295;
	and.b64  	%rd2580, %rd2554, 4294967295;
	add.s64 	%rd2581, %rd2578, %rd2579;
	add.s64 	%rd2582, %rd2581, %rd2580;
	shr.u64 	%rd2583, %rd2582, 32;
	and.b64  	%rd2584, %rd2429, 4294967295;
	and.b64  	%rd2585, %rd2557, 4294967295;
	add.s64 	%rd2586, %rd2583, %rd2584;
	add.s64 	%rd2587, %rd2586, %rd2585;
	shr.u64 	%rd2588, %rd2587, 32;
	and.b64  	%rd2589, %rd2467, 4294967295;
	and.b64  	%rd2590, %rd2560, 4294967295;
	add.s64 	%rd2591, %rd2588, %rd2589;
	add.s64 	%rd2592, %rd2591, %rd2590;
	shr.u64 	%rd2593, %rd2592, 32;
	and.b64  	%rd2594, %rd2505, 4294967295;
	and.b64  	%rd2595, %rd2562, 4294967295;
	add.s64 	%rd2596, %rd2593, %rd2594;
	add.s64 	%rd2597, %rd2596, %rd2595;
	{ .reg .b32 tmp; mov.b64 {tmp, %r2631}, %rd2597; }
	add.s32 	%r2632, %r2631, %r2630;
	and.b64  	%rd2598, %rd2567, 4294967295;
	add.s64 	%rd18153, %rd2598, %rd2541;
	shr.u64 	%rd2599, %rd18153, 32;
	and.b64  	%rd2600, %rd2572, 4294967295;
	add.s64 	%rd2601, %rd2599, %rd2600;
	add.s64 	%rd18152, %rd2601, %rd2544;
	shr.u64 	%rd2602, %rd18152, 32;
	and.b64  	%rd2603, %rd2577, 4294967295;
	add.s64 	%rd2604, %rd2602, %rd2603;
	add.s64 	%rd18151, %rd2604, %rd2547;
	shr.u64 	%rd2605, %rd18151, 32;
	and.b64  	%rd2606, %rd2582, 4294967295;
	add.s64 	%rd2607, %rd2605, %rd2606;
	add.s64 	%rd18150, %rd2607, %rd2550;
	shr.u64 	%rd2608, %rd18150, 32;
	and.b64  	%rd2609, %rd2587, 4294967295;
	add.s64 	%rd2610, %rd2608, %rd2609;
	add.s64 	%rd18149, %rd2610, %rd2553;
	shr.u64 	%rd2611, %rd18149, 32;
	and.b64  	%rd2612, %rd2592, 4294967295;
	add.s64 	%rd2613, %rd2611, %rd2612;
	add.s64 	%rd18148, %rd2613, %rd2556;
	shr.u64 	%rd2614, %rd18148, 32;
	and.b64  	%rd2615, %rd2597, 4294967295;
	add.s64 	%rd2616, %rd2614, %rd2615;
	add.s64 	%rd18147, %rd2616, %rd2559;
	{ .reg .b32 tmp; mov.b64 {tmp, %r2633}, %rd18147; }
	add.s32 	%r2634, %r2632, %r2633;
	add.s32 	%r105, %r2634, %r2628;
	setp.eq.s32 	%p200, %r105, 0;
	mov.pred 	%p2966, 0;
	@%p200 bra 	$L__BB2_73;
	cvt.u64.u32 	%rd2617, %r105;
	mul.wide.u32 	%rd2618, %r105, 977;
	cvt.u32.u64 	%r2635, %rd2618;
	shr.u64 	%rd2619, %rd2618, 32;
	add.s64 	%rd2620, %rd2619, %rd2617;
	shr.u64 	%rd2621, %rd2620, 32;
	add.s32 	%r106, %r5626, %r2635;
	setp.lt.u32 	%p201, %r106, %r5626;
	selp.u64 	%rd2622, 1, 0, %p201;
	and.b64  	%rd2623, %rd18153, 4294967295;
	and.b64  	%rd2624, %rd2620, 4294967295;
	add.s64 	%rd2625, %rd2623, %rd2622;
	add.s64 	%rd18153, %rd2625, %rd2624;
	shr.u64 	%rd2626, %rd18153, 32;
	and.b64  	%rd2627, %rd18152, 4294967295;
	add.s64 	%rd2628, %rd2626, %rd2627;
	add.s64 	%rd18152, %rd2628, %rd2621;
	shr.u64 	%rd2629, %rd18152, 32;
	and.b64  	%rd2630, %rd18151, 4294967295;
	add.s64 	%rd18151, %rd2629, %rd2630;
	shr.u64 	%rd2631, %rd18151, 32;
	and.b64  	%rd2632, %rd18150, 4294967295;
	add.s64 	%rd18150, %rd2631, %rd2632;
	shr.u64 	%rd2633, %rd18150, 32;
	and.b64  	%rd2634, %rd18149, 4294967295;
	add.s64 	%rd18149, %rd2633, %rd2634;
	shr.u64 	%rd2635, %rd18149, 32;
	and.b64  	%rd2636, %rd18148, 4294967295;
	add.s64 	%rd18148, %rd2635, %rd2636;
	shr.u64 	%rd2637, %rd18148, 32;
	and.b64  	%rd2638, %rd18147, 4294967295;
	add.s64 	%rd18147, %rd2637, %rd2638;
	setp.gt.u64 	%p2966, %rd18147, 4294967295;
	mov.u32 	%r5626, %r106;
$L__BB2_73:
	ld.const.u32 	%rd65, [const_p+16];
	ld.const.u32 	%rd66, [const_p+4];
	ld.const.u32 	%r108, [const_p];
	cvt.u32.u64 	%r5625, %rd18153;
	cvt.u32.u64 	%r5624, %rd18152;
	cvt.u32.u64 	%r5623, %rd18151;
	cvt.u32.u64 	%r5622, %rd18150;
	cvt.u32.u64 	%r5621, %rd18149;
	cvt.u32.u64 	%r5620, %rd18148;
	cvt.u32.u64 	%r5619, %rd18147;
	ld.const.u32 	%r2636, [const_p+28];
	setp.lt.u32 	%p202, %r2636, %r5619;
	or.pred  	%p203, %p2966, %p202;
	@%p203 bra 	$L__BB2_87;
	setp.gt.u32 	%p204, %r2636, %r5619;
	@%p204 bra 	$L__BB2_88;
	cvt.u32.u64 	%r2637, %rd39;
	setp.lt.u32 	%p205, %r2637, %r5620;
	@%p205 bra 	$L__BB2_87;
	cvt.u32.u64 	%r2638, %rd39;
	setp.gt.u32 	%p206, %r2638, %r5620;
	@%p206 bra 	$L__BB2_88;
	cvt.u32.u64 	%r2639, %rd40;
	setp.lt.u32 	%p207, %r2639, %r5621;
	@%p207 bra 	$L__BB2_87;
	cvt.u32.u64 	%r2640, %rd40;
	setp.gt.u32 	%p208, %r2640, %r5621;
	@%p208 bra 	$L__BB2_88;
	cvt.u32.u64 	%r2641, %rd65;
	setp.lt.u32 	%p209, %r2641, %r5622;
	@%p209 bra 	$L__BB2_87;
	cvt.u32.u64 	%r2642, %rd65;
	setp.gt.u32 	%p210, %r2642, %r5622;
	@%p210 bra 	$L__BB2_88;
	cvt.u32.u64 	%r2643, %rd41;
	setp.lt.u32 	%p211, %r2643, %r5623;
	@%p211 bra 	$L__BB2_87;
	cvt.u32.u64 	%r2644, %rd41;
	setp.gt.u32 	%p212, %r2644, %r5623;
	@%p212 bra 	$L__BB2_88;
	cvt.u32.u64 	%r2645, %rd38;
	setp.lt.u32 	%p213, %r2645, %r5624;
	@%p213 bra 	$L__BB2_87;
	cvt.u32.u64 	%r2646, %rd38;
	setp.gt.u32 	%p214, %r2646, %r5624;
	@%p214 bra 	$L__BB2_88;
	cvt.u32.u64 	%r2647, %rd66;
	setp.lt.u32 	%p215, %r2647, %r5625;
	@%p215 bra 	$L__BB2_87;
	cvt.u32.u64 	%r2648, %rd66;
	setp.gt.u32 	%p216, %r2648, %r5625;
	setp.lt.u32 	%p217, %r5626, %r108;
	or.pred  	%p218, %p216, %p217;
	@%p218 bra 	$L__BB2_88;
$L__BB2_87:
	cvt.u32.u64 	%r2649, %rd41;
	cvt.u32.u64 	%r2650, %rd38;
	cvt.u32.u64 	%r2651, %rd66;
	cvt.u32.u64 	%r2652, %rd40;
	cvt.u32.u64 	%r2653, %rd65;
	cvt.u32.u64 	%r2654, %rd39;
	setp.lt.u32 	%p219, %r5626, %r108;
	selp.s64 	%rd2640, -1, 0, %p219;
	sub.s32 	%r5626, %r5626, %r108;
	and.b64  	%rd2641, %rd18153, 4294967295;
	add.s64 	%rd2642, %rd2641, %rd2640;
	setp.lt.u64 	%p220, %rd2642, %rd66;
	selp.s64 	%rd2643, -1, 0, %p220;
	cvt.u32.u64 	%r2655, %rd2642;
	sub.s32 	%r5625, %r2655, %r2651;
	and.b64  	%rd2644, %rd18152, 4294967295;
	add.s64 	%rd2645, %rd2644, %rd2643;
	setp.lt.u64 	%p221, %rd2645, %rd38;
	selp.s64 	%rd2646, -1, 0, %p221;
	cvt.u32.u64 	%r2656, %rd2645;
	sub.s32 	%r5624, %r2656, %r2650;
	and.b64  	%rd2647, %rd18151, 4294967295;
	add.s64 	%rd2648, %rd2647, %rd2646;
	setp.lt.u64 	%p222, %rd2648, %rd41;
	selp.s64 	%rd2649, -1, 0, %p222;
	cvt.u32.u64 	%r2657, %rd2648;
	sub.s32 	%r5623, %r2657, %r2649;
	and.b64  	%rd2650, %rd18150, 4294967295;
	add.s64 	%rd2651, %rd2650, %rd2649;
	setp.lt.u64 	%p223, %rd2651, %rd65;
	selp.s64 	%rd2652, -1, 0, %p223;
	cvt.u32.u64 	%r2658, %rd2651;
	sub.s32 	%r5622, %r2658, %r2653;
	and.b64  	%rd2653, %rd18149, 4294967295;
	add.s64 	%rd2654, %rd2653, %rd2652;
	setp.lt.u64 	%p224, %rd2654, %rd40;
	selp.s64 	%rd2655, -1, 0, %p224;
	cvt.u32.u64 	%r2659, %rd2654;
	sub.s32 	%r5621, %r2659, %r2652;
	and.b64  	%rd2656, %rd18148, 4294967295;
	add.s64 	%rd2657, %rd2656, %rd2655;
	setp.lt.u64 	%p225, %rd2657, %rd39;
	selp.s32 	%r2660, -1, 0, %p225;
	cvt.u32.u64 	%r2661, %rd2657;
	sub.s32 	%r5620, %r2661, %r2654;
	add.s32 	%r2662, %r5619, %r2660;
	sub.s32 	%r5619, %r2662, %r2636;
$L__BB2_88:
	setp.gt.u32 	%p226, %r5619, %r2636;
	@%p226 bra 	$L__BB2_101;
	bra.uni 	$L__BB2_102;
$L__BB2_89:
	cvt.u32.u64 	%r2663, %rd39;
	setp.gt.u32 	%p228, %r5620, %r2663;
	@%p228 bra 	$L__BB2_101;
	setp.lt.u32 	%p229, %r5620, %r2663;
	@%p229 bra 	$L__BB2_103;
	cvt.u32.u64 	%r2665, %rd40;
	setp.gt.u32 	%p230, %r5621, %r2665;
	@%p230 bra 	$L__BB2_101;
	setp.lt.u32 	%p231, %r5621, %r2665;
	@%p231 bra 	$L__BB2_103;
	cvt.u32.u64 	%r2667, %rd65;
	setp.gt.u32 	%p232, %r5622, %r2667;
	@%p232 bra 	$L__BB2_101;
	setp.lt.u32 	%p233, %r5622, %r2667;
	@%p233 bra 	$L__BB2_103;
	cvt.u32.u64 	%r2669, %rd41;
	setp.gt.u32 	%p234, %r5623, %r2669;
	@%p234 bra 	$L__BB2_101;
	setp.lt.u32 	%p235, %r5623, %r2669;
	@%p235 bra 	$L__BB2_103;
	cvt.u32.u64 	%r2671, %rd38;
	setp.gt.u32 	%p236, %r5624, %r2671;
	@%p236 bra 	$L__BB2_101;
	setp.lt.u32 	%p237, %r5624, %r2671;
	@%p237 bra 	$L__BB2_103;
	cvt.u32.u64 	%r2673, %rd66;
	setp.gt.u32 	%p238, %r5625, %r2673;
	@%p238 bra 	$L__BB2_101;
	setp.lt.u32 	%p239, %r5625, %r2673;
	setp.lt.u32 	%p240, %r5626, %r108;
	or.pred  	%p241, %p239, %p240;
	@%p241 bra 	$L__BB2_103;
$L__BB2_101:
	cvt.u32.u64 	%r2675, %rd39;
	cvt.u32.u64 	%r2676, %rd41;
	cvt.u32.u64 	%r2677, %rd38;
	cvt.u32.u64 	%r2678, %rd66;
	cvt.u32.u64 	%r2679, %rd40;
	cvt.u32.u64 	%r2680, %rd65;
	setp.lt.u32 	%p242, %r5626, %r108;
	selp.s64 	%rd2658, -1, 0, %p242;
	sub.s32 	%r5626, %r5626, %r108;
	cvt.u64.u32 	%rd2659, %r5625;
	add.s64 	%rd2660, %rd2658, %rd2659;
	setp.lt.u64 	%p243, %rd2660, %rd66;
	selp.s64 	%rd2661, -1, 0, %p243;
	cvt.u32.u64 	%r2681, %rd2660;
	sub.s32 	%r5625, %r2681, %r2678;
	cvt.u64.u32 	%rd2662, %r5624;
	add.s64 	%rd2663, %rd2661, %rd2662;
	setp.lt.u64 	%p244, %rd2663, %rd38;
	selp.s64 	%rd2664, -1, 0, %p244;
	cvt.u32.u64 	%r2682, %rd2663;
	sub.s32 	%r5624, %r2682, %r2677;
	cvt.u64.u32 	%rd2665, %r5623;
	add.s64 	%rd2666, %rd2664, %rd2665;
	setp.lt.u64 	%p245, %rd2666, %rd41;
	selp.s64 	%rd2667, -1, 0, %p245;
	cvt.u32.u64 	%r2683, %rd2666;
	sub.s32 	%r5623, %r2683, %r2676;
	cvt.u64.u32 	%rd2668, %r5622;
	add.s64 	%rd2669, %rd2667, %rd2668;
	setp.lt.u64 	%p246, %rd2669, %rd65;
	selp.s64 	%rd2670, -1, 0, %p246;
	cvt.u32.u64 	%r2684, %rd2669;
	sub.s32 	%r5622, %r2684, %r2680;
	cvt.u64.u32 	%rd2671, %r5621;
	add.s64 	%rd2672, %rd2670, %rd2671;
	setp.lt.u64 	%p247, %rd2672, %rd40;
	selp.s64 	%rd2673, -1, 0, %p247;
	cvt.u32.u64 	%r2685, %rd2672;
	sub.s32 	%r5621, %r2685, %r2679;
	cvt.u64.u32 	%rd2674, %r5620;
	add.s64 	%rd2675, %rd2673, %rd2674;
	setp.lt.u64 	%p248, %rd2675, %rd39;
	selp.s32 	%r2686, -1, 0, %p248;
	cvt.u32.u64 	%r2687, %rd2675;
	sub.s32 	%r5620, %r2687, %r2675;
	add.s32 	%r2688, %r5619, %r2686;
	sub.s32 	%r5619, %r2688, %r2636;
	bra.uni 	$L__BB2_103;
$L__BB2_102:
	setp.lt.u32 	%p227, %r5619, %r2636;
	@%p227 bra 	$L__BB2_103;
	bra.uni 	$L__BB2_89;
$L__BB2_103:
	shl.b32 	%r2689, %r5626, 2;
	shr.u32 	%r2690, %r5626, 30;
	cvt.u64.u32 	%rd2676, %r2690;
	mul.wide.u32 	%rd2677, %r5625, 4;
	or.b64  	%rd2678, %rd2677, %rd2676;
	shr.u64 	%rd2679, %rd2677, 32;
	mul.wide.u32 	%rd2680, %r5624, 4;
	or.b64  	%rd2681, %rd2680, %rd2679;
	shr.u64 	%rd2682, %rd2680, 32;
	mul.wide.u32 	%rd2683, %r5623, 4;
	or.b64  	%rd2684, %rd2683, %rd2682;
	shr.u64 	%rd2685, %rd2683, 32;
	mul.wide.u32 	%rd2686, %r5622, 4;
	add.s64 	%rd2687, %rd2686, %rd2685;
	shr.u64 	%rd2688, %rd2687, 32;
	mul.wide.u32 	%rd2689, %r5621, 4;
	add.s64 	%rd2690, %rd2689, %rd2688;
	shr.u64 	%rd2691, %rd2690, 32;
	mul.wide.u32 	%rd2692, %r5620, 4;
	add.s64 	%rd2693, %rd2692, %rd2691;
	shr.u64 	%rd2694, %rd2693, 32;
	mul.wide.u32 	%rd2695, %r5619, 4;
	add.s64 	%rd2696, %rd2695, %rd2694;
	shr.u64 	%rd2697, %rd2696, 32;
	{ .reg .b32 tmp; mov.b64 {tmp, %r2691}, %rd2696; }
	mad.lo.s32 	%r5643, %r2691, 977, %r2689;
	setp.lt.u32 	%p250, %r5643, %r2689;
	selp.u64 	%rd2698, 1, 0, %p250;
	and.b64  	%rd2699, %rd2678, 4294967295;
	add.s64 	%rd2700, %rd2699, %rd2698;
	shr.u64 	%rd2701, %rd2700, 32;
	and.b64  	%rd2702, %rd2681, 4294967295;
	add.s64 	%rd2703, %rd2701, %rd2702;
	shr.u64 	%rd2704, %rd2703, 32;
	and.b64  	%rd2705, %rd2684, 4294967295;
	add.s64 	%rd2706, %rd2704, %rd2705;
	shr.u64 	%rd2707, %rd2706, 32;
	and.b64  	%rd2708, %rd2687, 4294967295;
	add.s64 	%rd2709, %rd2707, %rd2708;
	shr.u64 	%rd2710, %rd2709, 32;
	and.b64  	%rd2711, %rd2690, 4294967295;
	add.s64 	%rd2712, %rd2710, %rd2711;
	shr.u64 	%rd2713, %rd2712, 32;
	and.b64  	%rd2714, %rd2693, 4294967295;
	add.s64 	%rd2715, %rd2713, %rd2714;
	shr.u64 	%rd2716, %rd2715, 32;
	and.b64  	%rd2717, %rd2696, 4294967295;
	add.s64 	%rd2718, %rd2716, %rd2717;
	{ .reg .b32 tmp; mov.b64 {tmp, %r2692}, %rd2718; }
	and.b64  	%rd2719, %rd2700, 4294967295;
	add.s64 	%rd18160, %rd2719, %rd2697;
	shr.u64 	%rd2720, %rd18160, 32;
	and.b64  	%rd2721, %rd2703, 4294967295;
	add.s64 	%rd18159, %rd2720, %rd2721;
	shr.u64 	%rd2722, %rd18159, 32;
	and.b64  	%rd2723, %rd2706, 4294967295;
	add.s64 	%rd18158, %rd2722, %rd2723;
	shr.u64 	%rd2724, %rd18158, 32;
	and.b64  	%rd2725, %rd2709, 4294967295;
	add.s64 	%rd18157, %rd2724, %rd2725;
	shr.u64 	%rd2726, %rd18157, 32;
	and.b64  	%rd2727, %rd2712, 4294967295;
	add.s64 	%rd18156, %rd2726, %rd2727;
	shr.u64 	%rd2728, %rd18156, 32;
	and.b64  	%rd2729, %rd2715, 4294967295;
	add.s64 	%rd18155, %rd2728, %rd2729;
	shr.u64 	%rd2730, %rd18155, 32;
	and.b64  	%rd2731, %rd2718, 4294967295;
	add.s64 	%rd18154, %rd2730, %rd2731;
	{ .reg .b32 tmp; mov.b64 {tmp, %r2693}, %rd18154; }
	add.s32 	%r150, %r2692, %r2693;
	setp.eq.s32 	%p251, %r150, 0;
	mov.pred 	%p2967, 0;
	@%p251 bra 	$L__BB2_105;
	mad.lo.s32 	%r151, %r150, 977, %r5643;
	setp.lt.u32 	%p252, %r151, %r5643;
	selp.u64 	%rd2732, 1, 0, %p252;
	and.b64  	%rd2733, %rd18160, 4294967295;
	cvt.u64.u32 	%rd2734, %r150;
	add.s64 	%rd2735, %rd2733, %rd2732;
	add.s64 	%rd18160, %rd2735, %rd2734;
	shr.u64 	%rd2736, %rd18160, 32;
	and.b64  	%rd2737, %rd18159, 4294967295;
	add.s64 	%rd18159, %rd2736, %rd2737;
	shr.u64 	%rd2738, %rd18159, 32;
	and.b64  	%rd2739, %rd18158, 4294967295;
	add.s64 	%rd18158, %rd2738, %rd2739;
	shr.u64 	%rd2740, %rd18158, 32;
	and.b64  	%rd2741, %rd18157, 4294967295;
	add.s64 	%rd18157, %rd2740, %rd2741;
	shr.u64 	%rd2742, %rd18157, 32;
	and.b64  	%rd2743, %rd18156, 4294967295;
	add.s64 	%rd18156, %rd2742, %rd2743;
	shr.u64 	%rd2744, %rd18156, 32;
	and.b64  	%rd2745, %rd18155, 4294967295;
	add.s64 	%rd18155, %rd2744, %rd2745;
	shr.u64 	%rd2746, %rd18155, 32;
	and.b64  	%rd2747, %rd18154, 4294967295;
	add.s64 	%rd18154, %rd2746, %rd2747;
	setp.gt.u64 	%p2967, %rd18154, 4294967295;
	mov.u32 	%r5643, %r151;
$L__BB2_105:
	cvt.u32.u64 	%r5642, %rd18160;
	cvt.u32.u64 	%r5641, %rd18159;
	cvt.u32.u64 	%r5640, %rd18158;
	cvt.u32.u64 	%r5639, %rd18157;
	cvt.u32.u64 	%r5638, %rd18156;
	cvt.u32.u64 	%r5637, %rd18155;
	cvt.u32.u64 	%r5636, %rd18154;
	setp.lt.u32 	%p253, %r2636, %r5636;
	or.pred  	%p254, %p2967, %p253;
	@%p254 bra 	$L__BB2_119;
	setp.gt.u32 	%p255, %r2636, %r5636;
	@%p255 bra 	$L__BB2_120;
	cvt.u32.u64 	%r2694, %rd39;
	setp.lt.u32 	%p256, %r2694, %r5637;
	@%p256 bra 	$L__BB2_119;
	cvt.u32.u64 	%r2695, %rd39;
	setp.gt.u32 	%p257, %r2695, %r5637;
	@%p257 bra 	$L__BB2_120;
	cvt.u32.u64 	%r2696, %rd40;
	setp.lt.u32 	%p258, %r2696, %r5638;
	@%p258 bra 	$L__BB2_119;
	cvt.u32.u64 	%r2697, %rd40;
	setp.gt.u32 	%p259, %r2697, %r5638;
	@%p259 bra 	$L__BB2_120;
	cvt.u32.u64 	%r2698, %rd65;
	setp.lt.u32 	%p260, %r2698, %r5639;
	@%p260 bra 	$L__BB2_119;
	cvt.u32.u64 	%r2699, %rd65;
	setp.gt.u32 	%p261, %r2699, %r5639;
	@%p261 bra 	$L__BB2_120;
	cvt.u32.u64 	%r2700, %rd41;
	setp.lt.u32 	%p262, %r2700, %r5640;
	@%p262 bra 	$L__BB2_119;
	cvt.u32.u64 	%r2701, %rd41;
	setp.gt.u32 	%p263, %r2701, %r5640;
	@%p263 bra 	$L__BB2_120;
	cvt.u32.u64 	%r2702, %rd38;
	setp.lt.u32 	%p264, %r2702, %r5641;
	@%p264 bra 	$L__BB2_119;
	cvt.u32.u64 	%r2703, %rd38;
	setp.gt.u32 	%p265, %r2703, %r5641;
	@%p265 bra 	$L__BB2_120;
	cvt.u32.u64 	%r2704, %rd66;
	setp.lt.u32 	%p266, %r2704, %r5642;
	@%p266 bra 	$L__BB2_119;
	cvt.u32.u64 	%r2705, %rd66;
	setp.gt.u32 	%p267, %r2705, %r5642;
	setp.lt.u32 	%p268, %r5643, %r108;
	or.pred  	%p269, %p267, %p268;
	@%p269 bra 	$L__BB2_120;
$L__BB2_119:
	cvt.u32.u64 	%r2706, %rd41;
	cvt.u32.u64 	%r2707, %rd38;
	cvt.u32.u64 	%r2708, %rd66;
	cvt.u32.u64 	%r2709, %rd40;
	cvt.u32.u64 	%r2710, %rd65;
	cvt.u32.u64 	%r2711, %rd39;
	setp.lt.u32 	%p270, %r5643, %r108;
	selp.s64 	%rd2749, -1, 0, %p270;
	sub.s32 	%r5643, %r5643, %r108;
	and.b64  	%rd2750, %rd18160, 4294967295;
	add.s64 	%rd2751, %rd2750, %rd2749;
	setp.lt.u64 	%p271, %rd2751, %rd66;
	selp.s64 	%rd2752, -1, 0, %p271;
	cvt.u32.u64 	%r2712, %rd2751;
	sub.s32 	%r5642, %r2712, %r2708;
	and.b64  	%rd2753, %rd18159, 4294967295;
	add.s64 	%rd2754, %rd2753, %rd2752;
	setp.lt.u64 	%p272, %rd2754, %rd38;
	selp.s64 	%rd2755, -1, 0, %p272;
	cvt.u32.u64 	%r2713, %rd2754;
	sub.s32 	%r5641, %r2713, %r2707;
	and.b64  	%rd2756, %rd18158, 4294967295;
	add.s64 	%rd2757, %rd2756, %rd2755;
	setp.lt.u64 	%p273, %rd2757, %rd41;
	selp.s64 	%rd2758, -1, 0, %p273;
	cvt.u32.u64 	%r2714, %rd2757;
	sub.s32 	%r5640, %r2714, %r2706;
	and.b64  	%rd2759, %rd18157, 4294967295;
	add.s64 	%rd2760, %rd2759, %rd2758;
	setp.lt.u64 	%p274, %rd2760, %rd65;
	selp.s64 	%rd2761, -1, 0, %p274;
	cvt.u32.u64 	%r2715, %rd2760;
	sub.s32 	%r5639, %r2715, %r2710;
	and.b64  	%rd2762, %rd18156, 4294967295;
	add.s64 	%rd2763, %rd2762, %rd2761;
	setp.lt.u64 	%p275, %rd2763, %rd40;
	selp.s64 	%rd2764, -1, 0, %p275;
	cvt.u32.u64 	%r2716, %rd2763;
	sub.s32 	%r5638, %r2716, %r2709;
	and.b64  	%rd2765, %rd18155, 4294967295;
	add.s64 	%rd2766, %rd2765, %rd2764;
	setp.lt.u64 	%p276, %rd2766, %rd39;
	selp.s32 	%r2717, -1, 0, %p276;
	cvt.u32.u64 	%r2718, %rd2766;
	sub.s32 	%r5637, %r2718, %r2711;
	add.s32 	%r2719, %r5636, %r2717;
	sub.s32 	%r5636, %r2719, %r2636;
$L__BB2_120:
	setp.gt.u32 	%p277, %r5636, %r2636;
	@%p277 bra 	$L__BB2_133;
	bra.uni 	$L__BB2_134;
$L__BB2_121:
	cvt.u32.u64 	%r2720, %rd39;
	setp.gt.u32 	%p279, %r5637, %r2720;
	@%p279 bra 	$L__BB2_133;
	setp.lt.u32 	%p280, %r5637, %r2720;
	@%p280 bra 	$L__BB2_135;
	cvt.u32.u64 	%r2722, %rd40;
	setp.gt.u32 	%p281, %r5638, %r2722;
	@%p281 bra 	$L__BB2_133;
	setp.lt.u32 	%p282, %r5638, %r2722;
	@%p282 bra 	$L__BB2_135;
	cvt.u32.u64 	%r2724, %rd65;
	setp.gt.u32 	%p283, %r5639, %r2724;
	@%p283 bra 	$L__BB2_133;
	setp.lt.u32 	%p284, %r5639, %r2724;
	@%p284 bra 	$L__BB2_135;
	cvt.u32.u64 	%r2726, %rd41;
	setp.gt.u32 	%p285, %r5640, %r2726;
	@%p285 bra 	$L__BB2_133;
	setp.lt.u32 	%p286, %r5640, %r2726;
	@%p286 bra 	$L__BB2_135;
	cvt.u32.u64 	%r2728, %rd38;
	setp.gt.u32 	%p287, %r5641, %r2728;
	@%p287 bra 	$L__BB2_133;
	setp.lt.u32 	%p288, %r5641, %r2728;
	@%p288 bra 	$L__BB2_135;
	cvt.u32.u64 	%r2730, %rd66;
	setp.gt.u32 	%p289, %r5642, %r2730;
	@%p289 bra 	$L__BB2_133;
	setp.lt.u32 	%p290, %r5642, %r2730;
	setp.lt.u32 	%p291, %r5643, %r108;
	or.pred  	%p292, %p290, %p291;
	@%p292 bra 	$L__BB2_135;
$L__BB2_133:
	cvt.u32.u64 	%r2732, %rd39;
	cvt.u32.u64 	%r2733, %rd41;
	cvt.u32.u64 	%r2734, %rd38;
	cvt.u32.u64 	%r2735, %rd66;
	cvt.u32.u64 	%r2736, %rd40;
	cvt.u32.u64 	%r2737, %rd65;
	setp.lt.u32 	%p293, %r5643, %r108;
	selp.s64 	%rd2767, -1, 0, %p293;
	sub.s32 	%r5643, %r5643, %r108;
	cvt.u64.u32 	%rd2768, %r5642;
	add.s64 	%rd2769, %rd2767, %rd2768;
	setp.lt.u64 	%p294, %rd2769, %rd66;
	selp.s64 	%rd2770, -1, 0, %p294;
	cvt.u32.u64 	%r2738, %rd2769;
	sub.s32 	%r5642, %r2738, %r2735;
	cvt.u64.u32 	%rd2771, %r5641;
	add.s64 	%rd2772, %rd2770, %rd2771;
	setp.lt.u64 	%p295, %rd2772, %rd38;
	selp.s64 	%rd2773, -1, 0, %p295;
	cvt.u32.u64 	%r2739, %rd2772;
	sub.s32 	%r5641, %r2739, %r2734;
	cvt.u64.u32 	%rd2774, %r5640;
	add.s64 	%rd2775, %rd2773, %rd2774;
	setp.lt.u64 	%p296, %rd2775, %rd41;
	selp.s64 	%rd2776, -1, 0, %p296;
	cvt.u32.u64 	%r2740, %rd2775;
	sub.s32 	%r5640, %r2740, %r2733;
	cvt.u64.u32 	%rd2777, %r5639;
	add.s64 	%rd2778, %rd2776, %rd2777;
	setp.lt.u64 	%p297, %rd2778, %rd65;
	selp.s64 	%rd2779, -1, 0, %p297;
	cvt.u32.u64 	%r2741, %rd2778;
	sub.s32 	%r5639, %r2741, %r2737;
	cvt.u64.u32 	%rd2780, %r5638;
	add.s64 	%rd2781, %rd2779, %rd2780;
	setp.lt.u64 	%p298, %rd2781, %rd40;
	selp.s64 	%rd2782, -1, 0, %p298;
	cvt.u32.u64 	%r2742, %rd2781;
	sub.s32 	%r5638, %r2742, %r2736;
	cvt.u64.u32 	%rd2783, %r5637;
	add.s64 	%rd2784, %rd2782, %rd2783;
	setp.lt.u64 	%p299, %rd2784, %rd39;
	selp.s32 	%r2743, -1, 0, %p299;
	cvt.u32.u64 	%r2744, %rd2784;
	sub.s32 	%r5637, %r2744, %r2732;
	add.s32 	%r2745, %r5636, %r2743;
	sub.s32 	%r5636, %r2745, %r2636;
	bra.uni 	$L__BB2_135;
$L__BB2_134:
	setp.lt.u32 	%p278, %r5636, %r2636;
	@%p278 bra 	$L__BB2_135;
	bra.uni 	$L__BB2_121;
$L__BB2_135:
	mul.wide.u32 	%rd2785, %r5609, %r5609;
	cvt.u32.u64 	%r2746, %rd2785;
	shr.u64 	%rd2786, %rd2785, 32;
	mul.wide.u32 	%rd2787, %r5608, %r5609;
	add.s64 	%rd2788, %rd2786, %rd2787;
	shr.u64 	%rd2789, %rd2788, 32;
	mul.wide.u32 	%rd2790, %r5607, %r5609;
	add.s64 	%rd2791, %rd2789, %rd2790;
	shr.u64 	%rd2792, %rd2791, 32;
	mul.wide.u32 	%rd2793, %r5606, %r5609;
	add.s64 	%rd2794, %rd2792, %rd2793;
	shr.u64 	%rd2795, %rd2794, 32;
	mul.wide.u32 	%rd2796, %r5605, %r5609;
	add.s64 	%rd2797, %rd2795, %rd2796;
	shr.u64 	%rd2798, %rd2797, 32;
	mul.wide.u32 	%rd2799, %r5604, %r5609;
	add.s64 	%rd2800, %rd2798, %rd2799;
	shr.u64 	%rd2801, %rd2800, 32;
	mul.wide.u32 	%rd2802, %r5603, %r5609;
	add.s64 	%rd2803, %rd2801, %rd2802;
	shr.u64 	%rd2804, %rd2803, 32;
	mul.wide.u32 	%rd2805, %r5602, %r5609;
	add.s64 	%rd2806, %rd2804, %rd2805;
	shr.u64 	%rd2807, %rd2806, 32;
	and.b64  	%rd2808, %rd2788, 4294967295;
	add.s64 	%rd2809, %rd2787, %rd2808;
	shr.u64 	%rd2810, %rd2809, 32;
	and.b64  	%rd2811, %rd2791, 4294967295;
	mul.wide.u32 	%rd2812, %r5608, %r5608;
	add.s64 	%rd2813, %rd2810, %rd2811;
	add.s64 	%rd2814, %rd2813, %rd2812;
	shr.u64 	%rd2815, %rd2814, 32;
	and.b64  	%rd2816, %rd2794, 4294967295;
	mul.wide.u32 	%rd2817, %r5607, %r5608;
	add.s64 	%rd2818, %rd2815, %rd2816;
	add.s64 	%rd2819, %rd2818, %rd2817;
	shr.u64 	%rd2820, %rd2819, 32;
	and.b64  	%rd2821, %rd2797, 4294967295;
	mul.wide.u32 	%rd2822, %r5606, %r5608;
	add.s64 	%rd2823, %rd2820, %rd2821;
	add.s64 	%rd2824, %rd2823, %rd2822;
	shr.u64 	%rd2825, %rd2824, 32;
	and.b64  	%rd2826, %rd2800, 4294967295;
	mul.wide.u32 	%rd2827, %r5605, %r5608;
	add.s64 	%rd2828, %rd2825, %rd2826;
	add.s64 	%rd2829, %rd2828, %rd2827;
	shr.u64 	%rd2830, %rd2829, 32;
	and.b64  	%rd2831, %rd2803, 4294967295;
	mul.wide.u32 	%rd2832, %r5604, %r5608;
	add.s64 	%rd2833, %rd2830, %rd2831;
	add.s64 	%rd2834, %rd2833, %rd2832;
	shr.u64 	%rd2835, %rd2834, 32;
	and.b64  	%rd2836, %rd2806, 4294967295;
	mul.wide.u32 	%rd2837, %r5603, %r5608;
	add.s64 	%rd2838, %rd2835, %rd2836;
	add.s64 	%rd2839, %rd2838, %rd2837;
	shr.u64 	%rd2840, %rd2839, 32;
	mul.wide.u32 	%rd2841, %r5602, %r5608;
	add.s64 	%rd2842, %rd2840, %rd2807;
	add.s64 	%rd2843, %rd2842, %rd2841;
	shr.u64 	%rd2844, %rd2843, 32;
	and.b64  	%rd2845, %rd2814, 4294967295;
	add.s64 	%rd2846, %rd2790, %rd2845;
	shr.u64 	%rd2847, %rd2846, 32;
	and.b64  	%rd2848, %rd2819, 4294967295;
	add.s64 	%rd2849, %rd2847, %rd2848;
	add.s64 	%rd2850, %rd2849, %rd2817;
	shr.u64 	%rd2851, %rd2850, 32;
	and.b64  	%rd2852, %rd2824, 4294967295;
	mul.wide.u32 	%rd2853, %r5607, %r5607;
	add.s64 	%rd2854, %rd2851, %rd2852;
	add.s64 	%rd2855, %rd2854, %rd2853;
	shr.u64 	%rd2856, %rd2855, 32;
	and.b64  	%rd2857, %rd2829, 4294967295;
	mul.wide.u32 	%rd2858, %r5606, %r5607;
	add.s64 	%rd2859, %rd2856, %rd2857;
	add.s64 	%rd2860, %rd2859, %rd2858;
	shr.u64 	%rd2861, %rd2860, 32;
	and.b64  	%rd2862, %rd2834, 4294967295;
	mul.wide.u32 	%rd2863, %r5605, %r5607;
	add.s64 	%rd2864, %rd2861, %rd2862;
	add.s64 	%rd2865, %rd2864, %rd2863;
	shr.u64 	%rd2866, %rd2865, 32;
	and.b64  	%rd2867, %rd2839, 4294967295;
	mul.wide.u32 	%rd2868, %r5604, %r5607;
	add.s64 	%rd2869, %rd2866, %rd2867;
	add.s64 	%rd2870, %rd2869, %rd2868;
	shr.u64 	%rd2871, %rd2870, 32;
	and.b64  	%rd2872, %rd2843, 4294967295;
	mul.wide.u32 	%rd2873, %r5603, %r5607;
	add.s64 	%rd2874, %rd2871, %rd2872;
	add.s64 	%rd2875, %rd2874, %rd2873;
	shr.u64 	%rd2876, %rd2875, 32;
	mul.wide.u32 	%rd2877, %r5602, %r5607;
	add.s64 	%rd2878, %rd2876, %rd2844;
	add.s64 	%rd2879, %rd2878, %rd2877;
	shr.u64 	%rd2880, %rd2879, 32;
	and.b64  	%rd2881, %rd2850, 4294967295;
	add.s64 	%rd2882, %rd2793, %rd2881;
	shr.u64 	%rd2883, %rd2882, 32;
	and.b64  	%rd2884, %rd2855, 4294967295;
	add.s64 	%rd2885, %rd2883, %rd2884;
	add.s64 	%rd2886, %rd2885, %rd2822;
	shr.u64 	%rd2887, %rd2886, 32;
	and.b64  	%rd2888, %rd2860, 4294967295;
	add.s64 	%rd2889, %rd2887, %rd2888;
	add.s64 	%rd2890, %rd2889, %rd2858;
	shr.u64 	%rd2891, %rd2890, 32;
	and.b64  	%rd2892, %rd2865, 4294967295;
	mul.wide.u32 	%rd2893, %r5606, %r5606;
	add.s64 	%rd2894, %rd2891, %rd2892;
	add.s64 	%rd2895, %rd2894, %rd2893;
	shr.u64 	%rd2896, %rd2895, 32;
	and.b64  	%rd2897, %rd2870, 4294967295;
	mul.wide.u32 	%rd2898, %r5605, %r5606;
	add.s64 	%rd2899, %rd2896, %rd2897;
	add.s64 	%rd2900, %rd2899, %rd2898;
	shr.u64 	%rd2901, %rd2900, 32;
	and.b64  	%rd2902, %rd2875, 4294967295;
	mul.wide.u32 	%rd2903, %r5604, %r5606;
	add.s64 	%rd2904, %rd2901, %rd2902;
	add.s64 	%rd2905, %rd2904, %rd2903;
	shr.u64 	%rd2906, %rd2905, 32;
	and.b64  	%rd2907, %rd2879, 4294967295;
	mul.wide.u32 	%rd2908, %r5603, %r5606;
	add.s64 	%rd2909, %rd2906, %rd2907;
	add.s64 	%rd2910, %rd2909, %rd2908;
	shr.u64 	%rd2911, %rd2910, 32;
	mul.wide.u32 	%rd2912, %r5602, %r5606;
	add.s64 	%rd2913, %rd2911, %rd2880;
	add.s64 	%rd2914, %rd2913, %rd2912;
	shr.u64 	%rd2915, %rd2914, 32;
	and.b64  	%rd2916, %rd2886, 4294967295;
	add.s64 	%rd2917, %rd2796, %rd2916;
	shr.u64 	%rd2918, %rd2917, 32;
	and.b64  	%rd2919, %rd2890, 4294967295;
	add.s64 	%rd2920, %rd2918, %rd2919;
	add.s64 	%rd2921, %rd2920, %rd2827;
	shr.u64 	%rd2922, %rd2921, 32;
	and.b64  	%rd2923, %rd2895, 4294967295;
	add.s64 	%rd2924, %rd2922, %rd2923;
	add.s64 	%rd2925, %rd2924, %rd2863;
	shr.u64 	%rd2926, %rd2925, 32;
	and.b64  	%rd2927, %rd2900, 4294967295;
	add.s64 	%rd2928, %rd2926, %rd2927;
	add.s64 	%rd2929, %rd2928, %rd2898;
	shr.u64 	%rd2930, %rd2929, 32;
	and.b64  	%rd2931, %rd2905, 4294967295;
	mul.wide.u32 	%rd2932, %r5605, %r5605;
	add.s64 	%rd2933, %rd2930, %rd2931;
	add.s64 	%rd2934, %rd2933, %rd2932;
	shr.u64 	%rd2935, %rd2934, 32;
	and.b64  	%rd2936, %rd2910, 4294967295;
	mul.wide.u32 	%rd2937, %r5604, %r5605;
	add.s64 	%rd2938, %rd2935, %rd2936;
	add.s64 	%rd2939, %rd2938, %rd2937;
	shr.u64 	%rd2940, %rd2939, 32;
	and.b64  	%rd2941, %rd2914, 4294967295;
	mul.wide.u32 	%rd2942, %r5603, %r5605;
	add.s64 	%rd2943, %rd2940, %rd2941;
	add.s64 	%rd2944, %rd2943, %rd2942;
	shr.u64 	%rd2945, %rd2944, 32;
	mul.wide.u32 	%rd2946, %r5602, %r5605;
	add.s64 	%rd2947, %rd2945, %rd2915;
	add.s64 	%rd2948, %rd2947, %rd2946;
	shr.u64 	%rd2949, %rd2948, 32;
	and.b64  	%rd2950, %rd2921, 4294967295;
	add.s64 	%rd2951, %rd2799, %rd2950;
	shr.u64 	%rd2952, %rd2951, 32;
	and.b64  	%rd2953, %rd2925, 4294967295;
	add.s64 	%rd2954, %rd2952, %rd2953;
	add.s64 	%rd2955, %rd2954, %rd2832;
	shr.u64 	%rd2956, %rd2955, 32;
	and.b64  	%rd2957, %rd2929, 4294967295;
	add.s64 	%rd2958, %rd2956, %rd2957;
	add.s64 	%rd2959, %rd2958, %rd2868;
	shr.u64 	%rd2960, %rd2959, 32;
	and.b64  	%rd2961, %rd2934, 4294967295;
	add.s64 	%rd2962, %rd2960, %rd2961;
	add.s64 	%rd2963, %rd2962, %rd2903;
	shr.u64 	%rd2964, %rd2963, 32;
	and.b64  	%rd2965, %rd2939, 4294967295;
	add.s64 	%rd2966, %rd2964, %rd2965;
	add.s64 	%rd2967, %rd2966, %rd2937;
	shr.u64 	%rd2968, %rd2967, 32;
	and.b64  	%rd2969, %rd2944, 4294967295;
	mul.wide.u32 	%rd2970, %r5604, %r5604;
	add.s64 	%rd2971, %rd2968, %rd2969;
	add.s64 	%rd2972, %rd2971, %rd2970;
	shr.u64 	%rd2973, %rd2972, 32;
	and.b64  	%rd2974, %rd2948, 4294967295;
	mul.wide.u32 	%rd2975, %r5603, %r5604;
	add.s64 	%rd2976, %rd2973, %rd2974;
	add.s64 	%rd2977, %rd2976, %rd2975;
	shr.u64 	%rd2978, %rd2977, 32;
	mul.wide.u32 	%rd2979, %r5602, %r5604;
	add.s64 	%rd2980, %rd2978, %rd2949;
	add.s64 	%rd2981, %rd2980, %rd2979;
	shr.u64 	%rd2982, %rd2981, 32;
	and.b64  	%rd2983, %rd2955, 4294967295;
	add.s64 	%rd2984, %rd2802, %rd2983;
	shr.u64 	%rd2985, %rd2984, 32;
	and.b64  	%rd2986, %rd2959, 4294967295;
	add.s64 	%rd2987, %rd2985, %rd2986;
	add.s64 	%rd2988, %rd2987, %rd2837;
	shr.u64 	%rd2989, %rd2988, 32;
	and.b64  	%rd2990, %rd2963, 4294967295;
	add.s64 	%rd2991, %rd2989, %rd2990;
	add.s64 	%rd2992, %rd2991, %rd2873;
	shr.u64 	%rd2993, %rd2992, 32;
	and.b64  	%rd2994, %rd2967, 4294967295;
	add.s64 	%rd2995, %rd2993, %rd2994;
	add.s64 	%rd2996, %rd2995, %rd2908;
	shr.u64 	%rd2997, %rd2996, 32;
	and.b64  	%rd2998, %rd2972, 4294967295;
	add.s64 	%rd2999, %rd2997, %rd2998;
	add.s64 	%rd3000, %rd2999, %rd2942;
	shr.u64 	%rd3001, %rd3000, 32;
	and.b64  	%rd3002, %rd2977, 4294967295;
	add.s64 	%rd3003, %rd3001, %rd3002;
	add.s64 	%rd3004, %rd3003, %rd2975;
	shr.u64 	%rd3005, %rd3004, 32;
	and.b64  	%rd3006, %rd2981, 4294967295;
	mul.wide.u32 	%rd3007, %r5603, %r5603;
	add.s64 	%rd3008, %rd3005, %rd3006;
	add.s64 	%rd3009, %rd3008, %rd3007;
	shr.u64 	%rd3010, %rd3009, 32;
	mul.wide.u32 	%rd3011, %r5602, %r5603;
	add.s64 	%rd3012, %rd3010, %rd2982;
	add.s64 	%rd3013, %rd3012, %rd3011;
	shr.u64 	%rd3014, %rd3013, 32;
	and.b64  	%rd3015, %rd2988, 4294967295;
	add.s64 	%rd3016, %rd2805, %rd3015;
	shr.u64 	%rd3017, %rd3016, 32;
	and.b64  	%rd3018, %rd2992, 4294967295;
	add.s64 	%rd3019, %rd3017, %rd3018;
	add.s64 	%rd3020, %rd3019, %rd2841;
	shr.u64 	%rd3021, %rd3020, 32;
	and.b64  	%rd3022, %rd2996, 4294967295;
	add.s64 	%rd3023, %rd3021, %rd3022;
	add.s64 	%rd3024, %rd3023, %rd2877;
	shr.u64 	%rd3025, %rd3024, 32;
	and.b64  	%rd3026, %rd3000, 4294967295;
	add.s64 	%rd3027, %rd3025, %rd3026;
	add.s64 	%rd3028, %rd3027, %rd2912;
	shr.u64 	%rd3029, %rd3028, 32;
	and.b64  	%rd3030, %rd3004, 4294967295;
	add.s64 	%rd3031, %rd3029, %rd3030;
	add.s64 	%rd3032, %rd3031, %rd2946;
	shr.u64 	%rd3033, %rd3032, 32;
	and.b64  	%rd3034, %rd3009, 4294967295;
	add.s64 	%rd3035, %rd3033, %rd3034;
	add.s64 	%rd3036, %rd3035, %rd2979;
	shr.u64 	%rd3037, %rd3036, 32;
	and.b64  	%rd3038, %rd3013, 4294967295;
	add.s64 	%rd3039, %rd3037, %rd3038;
	add.s64 	%rd3040, %rd3039, %rd3011;
	shr.u64 	%rd3041, %rd3040, 32;
	mul.wide.u32 	%rd3042, %r5602, %r5602;
	add.s64 	%rd3043, %rd3041, %rd3014;
	add.s64 	%rd3044, %rd3043, %rd3042;
	shr.u64 	%rd3045, %rd3044, 32;
	{ .reg .b32 tmp; mov.b64 {tmp, %r2747}, %rd3044; }
	and.b64  	%rd3046, %rd3020, 4294967295;
	mul.lo.s64 	%rd3047, %rd3046, 977;
	cvt.u32.u64 	%r2748, %rd3047;
	shr.u64 	%rd3048, %rd3047, 32;
	and.b64  	%rd3049, %rd3024, 4294967295;
	mad.lo.s64 	%rd3050, %rd3049, 977, %rd3048;
	shr.u64 	%rd3051, %rd3050, 32;
	and.b64  	%rd3052, %rd3028, 4294967295;
	mad.lo.s64 	%rd3053, %rd3052, 977, %rd3051;
	shr.u64 	%rd3054, %rd3053, 32;
	and.b64  	%rd3055, %rd3032, 4294967295;
	mad.lo.s64 	%rd3056, %rd3055, 977, %rd3054;
	shr.u64 	%rd3057, %rd3056, 32;
	and.b64  	%rd3058, %rd3036, 4294967295;
	mad.lo.s64 	%rd3059, %rd3058, 977, %rd3057;
	shr.u64 	%rd3060, %rd3059, 32;
	and.b64  	%rd3061, %rd3040, 4294967295;
	mad.lo.s64 	%rd3062, %rd3061, 977, %rd3060;
	shr.u64 	%rd3063, %rd3062, 32;
	and.b64  	%rd3064, %rd3044, 4294967295;
	mad.lo.s64 	%rd3065, %rd3064, 977, %rd3063;
	shr.u64 	%rd3066, %rd3065, 32;
	mad.lo.s64 	%rd3067, %rd3045, 977, %rd3066;
	{ .reg .b32 tmp; mov.b64 {tmp, %r2749}, %rd3067; }
	add.s32 	%r5660, %r2746, %r2748;
	setp.lt.u32 	%p301, %r5660, %r2746;
	selp.u64 	%rd3068, 1, 0, %p301;
	and.b64  	%rd3069, %rd2809, 4294967295;
	and.b64  	%rd3070, %rd3050, 4294967295;
	add.s64 	%rd3071, %rd3069, %rd3068;
	add.s64 	%rd3072, %rd3071, %rd3070;
	shr.u64 	%rd3073, %rd3072, 32;
	and.b64  	%rd3074, %rd2846, 4294967295;
	and.b64  	%rd3075, %rd3053, 4294967295;
	add.s64 	%rd3076, %rd3073, %rd3074;
	add.s64 	%rd3077, %rd3076, %rd3075;
	shr.u64 	%rd3078, %rd3077, 32;
	and.b64  	%rd3079, %rd2882, 4294967295;
	and.b64  	%rd3080, %rd3056, 4294967295;
	add.s64 	%rd3081, %rd3078, %rd3079;
	add.s64 	%rd3082, %rd3081, %rd3080;
	shr.u64 	%rd3083, %rd3082, 32;
	and.b64  	%rd3084, %rd2917, 4294967295;
	and.b64  	%rd3085, %rd3059, 4294967295;
	add.s64 	%rd3086, %rd3083, %rd3084;
	add.s64 	%rd3087, %rd3086, %rd3085;
	shr.u64 	%rd3088, %rd3087, 32;
	and.b64  	%rd3089, %rd2951, 4294967295;
	and.b64  	%rd3090, %rd3062, 4294967295;
	add.s64 	%rd3091, %rd3088, %rd3089;
	add.s64 	%rd3092, %rd3091, %rd3090;
	shr.u64 	%rd3093, %rd3092, 32;
	and.b64  	%rd3094, %rd2984, 4294967295;
	and.b64  	%rd3095, %rd3065, 4294967295;
	add.s64 	%rd3096, %rd3093, %rd3094;
	add.s64 	%rd3097, %rd3096, %rd3095;
	shr.u64 	%rd3098, %rd3097, 32;
	and.b64  	%rd3099, %rd3016, 4294967295;
	and.b64  	%rd3100, %rd3067, 4294967295;
	add.s64 	%rd3101, %rd3098, %rd3099;
	add.s64 	%rd3102, %rd3101, %rd3100;
	{ .reg .b32 tmp; mov.b64 {tmp, %r2750}, %rd3102; }
	add.s32 	%r2751, %r2750, %r2749;
	and.b64  	%rd3103, %rd3072, 4294967295;
	add.s64 	%rd18167, %rd3103, %rd3046;
	shr.u64 	%rd3104, %rd18167, 32;
	and.b64  	%rd3105, %rd3077, 4294967295;
	add.s64 	%rd3106, %rd3104, %rd3105;
	add.s64 	%rd18166, %rd3106, %rd3049;
	shr.u64 	%rd3107, %rd18166, 32;
	and.b64  	%rd3108, %rd3082, 4294967295;
	add.s64 	%rd3109, %rd3107, %rd3108;
	add.s64 	%rd18165, %rd3109, %rd3052;
	shr.u64 	%rd3110, %rd18165, 32;
	and.b64  	%rd3111, %rd3087, 4294967295;
	add.s64 	%rd3112, %rd3110, %rd3111;
	add.s64 	%rd18164, %rd3112, %rd3055;
	shr.u64 	%rd3113, %rd18164, 32;
	and.b64  	%rd3114, %rd3092, 4294967295;
	add.s64 	%rd3115, %rd3113, %rd3114;
	add.s64 	%rd18163, %rd3115, %rd3058;
	shr.u64 	%rd3116, %rd18163, 32;
	and.b64  	%rd3117, %rd3097, 4294967295;
	add.s64 	%rd3118, %rd3116, %rd3117;
	add.s64 	%rd18162, %rd3118, %rd3061;
	shr.u64 	%rd3119, %rd18162, 32;
	and.b64  	%rd3120, %rd3102, 4294967295;
	add.s64 	%rd3121, %rd3119, %rd3120;
	add.s64 	%rd18161, %rd3121, %rd3064;
	{ .reg .b32 tmp; mov.b64 {tmp, %r2752}, %rd18161; }
	add.s32 	%r2753, %r2751, %r2752;
	add.s32 	%r193, %r2753, %r2747;
	setp.eq.s32 	%p302, %r193, 0;
	mov.pred 	%p2968, 0;
	@%p302 bra 	$L__BB2_137;
	cvt.u64.u32 	%rd3122, %r193;
	mul.wide.u32 	%rd3123, %r193, 977;
	cvt.u32.u64 	%r2754, %rd3123;
	shr.u64 	%rd3124, %rd3123, 32;
	add.s64 	%rd3125, %rd3124, %rd3122;
	shr.u64 	%rd3126, %rd3125, 32;
	add.s32 	%r194, %r5660, %r2754;
	setp.lt.u32 	%p303, %r194, %r5660;
	selp.u64 	%rd3127, 1, 0, %p303;
	and.b64  	%rd3128, %rd18167, 4294967295;
	and.b64  	%rd3129, %rd3125, 4294967295;
	add.s64 	%rd3130, %rd3128, %rd3127;
	add.s64 	%rd18167, %rd3130, %rd3129;
	shr.u64 	%rd3131, %rd18167, 32;
	and.b64  	%rd3132, %rd18166, 4294967295;
	add.s64 	%rd3133, %rd3131, %rd3132;
	add.s64 	%rd18166, %rd3133, %rd3126;
	shr.u64 	%rd3134, %rd18166, 32;
	and.b64  	%rd3135, %rd18165, 4294967295;
	add.s64 	%rd18165, %rd3134, %rd3135;
	shr.u64 	%rd3136, %rd18165, 32;
	and.b64  	%rd3137, %rd18164, 4294967295;
	add.s64 	%rd18164, %rd3136, %rd3137;
	shr.u64 	%rd3138, %rd18164, 32;
	and.b64  	%rd3139, %rd18163, 4294967295;
	add.s64 	%rd18163, %rd3138, %rd3139;
	shr.u64 	%rd3140, %rd18163, 32;
	and.b64  	%rd3141, %rd18162, 4294967295;
	add.s64 	%rd18162, %rd3140, %rd3141;
	shr.u64 	%rd3142, %rd18162, 32;
	and.b64  	%rd3143, %rd18161, 4294967295;
	add.s64 	%rd18161, %rd3142, %rd3143;
	setp.gt.u64 	%p2968, %rd18161, 4294967295;
	mov.u32 	%r5660, %r194;
$L__BB2_137:
	ld.const.u32 	%rd109, [const_p+8];
	ld.const.u32 	%rd110, [const_p+24];
	ld.const.u32 	%rd111, [const_p+20];
	ld.const.u32 	%rd112, [const_p+12];
	ld.const.u32 	%rd113, [const_p+16];
	ld.const.u32 	%rd114, [const_p+4];
	ld.const.u32 	%r196, [const_p];
	cvt.u32.u64 	%r5659, %rd18167;
	cvt.u32.u64 	%r5658, %rd18166;
	cvt.u32.u64 	%r5657, %rd18165;
	cvt.u32.u64 	%r5656, %rd18164;
	cvt.u32.u64 	%r5655, %rd18163;
	cvt.u32.u64 	%r5654, %rd18162;
	cvt.u32.u64 	%r5653, %rd18161;
	ld.const.u32 	%r2755, [const_p+28];
	setp.lt.u32 	%p304, %r2755, %r5653;
	or.pred  	%p305, %p2968, %p304;
	@%p305 bra 	$L__BB2_151;
	setp.gt.u32 	%p306, %r2755, %r5653;
	@%p306 bra 	$L__BB2_152;
	cvt.u32.u64 	%r2756, %rd110;
	setp.lt.u32 	%p307, %r2756, %r5654;
	@%p307 bra 	$L__BB2_151;
	cvt.u32.u64 	%r2757, %rd110;
	setp.gt.u32 	%p308, %r2757, %r5654;
	@%p308 bra 	$L__BB2_152;
	cvt.u32.u64 	%r2758, %rd111;
	setp.lt.u32 	%p309, %r2758, %r5655;
	@%p309 bra 	$L__BB2_151;
	cvt.u32.u64 	%r2759, %rd111;
	setp.gt.u32 	%p310, %r2759, %r5655;
	@%p310 bra 	$L__BB2_152;
	cvt.u32.u64 	%r2760, %rd113;
	setp.lt.u32 	%p311, %r2760, %r5656;
	@%p311 bra 	$L__BB2_151;
	cvt.u32.u64 	%r2761, %rd113;
	setp.gt.u32 	%p312, %r2761, %r5656;
	@%p312 bra 	$L__BB2_152;
	cvt.u32.u64 	%r2762, %rd112;
	setp.lt.u32 	%p313, %r2762, %r5657;
	@%p313 bra 	$L__BB2_151;
	cvt.u32.u64 	%r2763, %rd112;
	setp.gt.u32 	%p314, %r2763, %r5657;
	@%p314 bra 	$L__BB2_152;
	cvt.u32.u64 	%r2764, %rd109;
	setp.lt.u32 	%p315, %r2764, %r5658;
	@%p315 bra 	$L__BB2_151;
	cvt.u32.u64 	%r2765, %rd109;
	setp.gt.u32 	%p316, %r2765, %r5658;
	@%p316 bra 	$L__BB2_152;
	cvt.u32.u64 	%r2766, %rd114;
	setp.lt.u32 	%p317, %r2766, %r5659;
	@%p317 bra 	$L__BB2_151;
	cvt.u32.u64 	%r2767, %rd114;
	setp.gt.u32 	%p318, %r2767, %r5659;
	setp.lt.u32 	%p319, %r5660, %r196;
	or.pred  	%p320, %p318, %p319;
	@%p320 bra 	$L__BB2_152;
$L__BB2_151:
	cvt.u32.u64 	%r2768, %rd112;
	cvt.u32.u64 	%r2769, %rd109;
	cvt.u32.u64 	%r2770, %rd114;
	cvt.u32.u64 	%r2771, %rd110;
	cvt.u32.u64 	%r2772, %rd111;
	cvt.u32.u64 	%r2773, %rd113;
	setp.lt.u32 	%p321, %r5660, %r196;
	selp.s64 	%rd3145, -1, 0, %p321;
	sub.s32 	%r5660, %r5660, %r196;
	and.b64  	%rd3146, %rd18167, 4294967295;
	add.s64 	%rd3147, %rd3146, %rd3145;
	setp.lt.u64 	%p322, %rd3147, %rd114;
	selp.s64 	%rd3148, -1, 0, %p322;
	cvt.u32.u64 	%r2774, %rd3147;
	sub.s32 	%r5659, %r2774, %r2770;
	and.b64  	%rd3149, %rd18166, 4294967295;
	add.s64 	%rd3150, %rd3149, %rd3148;
	setp.lt.u64 	%p323, %rd3150, %rd109;
	selp.s64 	%rd3151, -1, 0, %p323;
	cvt.u32.u64 	%r2775, %rd3150;
	sub.s32 	%r5658, %r2775, %r2769;
	and.b64  	%rd3152, %rd18165, 4294967295;
	add.s64 	%rd3153, %rd3152, %rd3151;
	setp.lt.u64 	%p324, %rd3153, %rd112;
	selp.s64 	%rd3154, -1, 0, %p324;
	cvt.u32.u64 	%r2776, %rd3153;
	sub.s32 	%r5657, %r2776, %r2768;
	and.b64  	%rd3155, %rd18164, 4294967295;
	add.s64 	%rd3156, %rd3155, %rd3154;
	setp.lt.u64 	%p325, %rd3156, %rd113;
	selp.s64 	%rd3157, -1, 0, %p325;
	cvt.u32.u64 	%r2777, %rd3156;
	sub.s32 	%r5656, %r2777, %r2773;
	and.b64  	%rd3158, %rd18163, 4294967295;
	add.s64 	%rd3159, %rd3158, %rd3157;
	setp.lt.u64 	%p326, %rd3159, %rd111;
	selp.s64 	%rd3160, -1, 0, %p326;
	cvt.u32.u64 	%r2778, %rd3159;
	sub.s32 	%r5655, %r2778, %r2772;
	and.b64  	%rd3161, %rd18162, 4294967295;
	add.s64 	%rd3162, %rd3161, %rd3160;
	setp.lt.u64 	%p327, %rd3162, %rd110;
	selp.s32 	%r2779, -1, 0, %p327;
	cvt.u32.u64 	%r2780, %rd3162;
	sub.s32 	%r5654, %r2780, %r2771;
	add.s32 	%r2781, %r5653, %r2779;
	sub.s32 	%r5653, %r2781, %r2755;
$L__BB2_152:
	setp.gt.u32 	%p328, %r5653, %r2755;
	@%p328 bra 	$L__BB2_165;
	bra.uni 	$L__BB2_166;
$L__BB2_153:
	cvt.u32.u64 	%r2782, %rd110;
	setp.gt.u32 	%p330, %r5654, %r2782;
	@%p330 bra 	$L__BB2_165;
	setp.lt.u32 	%p331, %r5654, %r2782;
	@%p331 bra 	$L__BB2_167;
	cvt.u32.u64 	%r2784, %rd111;
	setp.gt.u32 	%p332, %r5655, %r2784;
	@%p332 bra 	$L__BB2_165;
	setp.lt.u32 	%p333, %r5655, %r2784;
	@%p333 bra 	$L__BB2_167;
	cvt.u32.u64 	%r2786, %rd113;
	setp.gt.u32 	%p334, %r5656, %r2786;
	@%p334 bra 	$L__BB2_165;
	setp.lt.u32 	%p335, %r5656, %r2786;
	@%p335 bra 	$L__BB2_167;
	cvt.u32.u64 	%r2788, %rd112;
	setp.gt.u32 	%p336, %r5657, %r2788;
	@%p336 bra 	$L__BB2_165;
	setp.lt.u32 	%p337, %r5657, %r2788;
	@%p337 bra 	$L__BB2_167;
	cvt.u32.u64 	%r2790, %rd109;
	setp.gt.u32 	%p338, %r5658, %r2790;
	@%p338 bra 	$L__BB2_165;
	setp.lt.u32 	%p339, %r5658, %r2790;
	@%p339 bra 	$L__BB2_167;
	cvt.u32.u64 	%r2792, %rd114;
	setp.gt.u32 	%p340, %r5659, %r2792;
	@%p340 bra 	$L__BB2_165;
	setp.lt.u32 	%p341, %r5659, %r2792;
	setp.lt.u32 	%p342, %r5660, %r196;
	or.pred  	%p343, %p341, %p342;
	@%p343 bra 	$L__BB2_167;
$L__BB2_165:
	cvt.u32.u64 	%r2794, %rd112;
	cvt.u32.u64 	%r2795, %rd109;
	cvt.u32.u64 	%r2796, %rd114;
	cvt.u32.u64 	%r2797, %rd110;
	cvt.u32.u64 	%r2798, %rd111;
	cvt.u32.u64 	%r2799, %rd113;
	setp.lt.u32 	%p344, %r5660, %r196;
	selp.s64 	%rd3163, -1, 0, %p344;
	sub.s32 	%r5660, %r5660, %r196;
	cvt.u64.u32 	%rd3164, %r5659;
	add.s64 	%rd3165, %rd3163, %rd3164;
	setp.lt.u64 	%p345, %rd3165, %rd114;
	selp.s64 	%rd3166, -1, 0, %p345;
	cvt.u32.u64 	%r2800, %rd3165;
	sub.s32 	%r5659, %r2800, %r2796;
	cvt.u64.u32 	%rd3167, %r5658;
	add.s64 	%rd3168, %rd3166, %rd3167;
	setp.lt.u64 	%p346, %rd3168, %rd109;
	selp.s64 	%rd3169, -1, 0, %p346;
	cvt.u32.u64 	%r2801, %rd3168;
	sub.s32 	%r5658, %r2801, %r2795;
	cvt.u64.u32 	%rd3170, %r5657;
	add.s64 	%rd3171, %rd3169, %rd3170;
	setp.lt.u64 	%p347, %rd3171, %rd112;
	selp.s64 	%rd3172, -1, 0, %p347;
	cvt.u32.u64 	%r2802, %rd3171;
	sub.s32 	%r5657, %r2802, %r2794;
	cvt.u64.u32 	%rd3173, %r5656;
	add.s64 	%rd3174, %rd3172, %rd3173;
	setp.lt.u64 	%p348, %rd3174, %rd113;
	selp.s64 	%rd3175, -1, 0, %p348;
	cvt.u32.u64 	%r2803, %rd3174;
	sub.s32 	%r5656, %r2803, %r2799;
	cvt.u64.u32 	%rd3176, %r5655;
	add.s64 	%rd3177, %rd3175, %rd3176;
	setp.lt.u64 	%p349, %rd3177, %rd111;
	selp.s64 	%rd3178, -1, 0, %p349;
	cvt.u32.u64 	%r2804, %rd3177;
	sub.s32 	%r5655, %r2804, %r2798;
	cvt.u64.u32 	%rd3179, %r5654;
	add.s64 	%rd3180, %rd3178, %rd3179;
	setp.lt.u64 	%p350, %rd3180, %rd110;
	selp.s32 	%r2805, -1, 0, %p350;
	cvt.u32.u64 	%r2806, %rd3180;
	sub.s32 	%r5654, %r2806, %r2797;
	add.s32 	%r2807, %r5653, %r2805;
	sub.s32 	%r5653, %r2807, %r2755;
	bra.uni 	$L__BB2_167;
$L__BB2_166:
	setp.lt.u32 	%p329, %r5653, %r2755;
	@%p329 bra 	$L__BB2_167;
	bra.uni 	$L__BB2_153;
$L__BB2_167:
	shl.b32 	%r2808, %r5660, 3;
	shr.u32 	%r2809, %r5660, 29;
	cvt.u64.u32 	%rd3181, %r2809;
	mul.wide.u32 	%rd3182, %r5659, 8;
	or.b64  	%rd3183, %rd3182, %rd3181;
	shr.u64 	%rd3184, %rd3182, 32;
	mul.wide.u32 	%rd3185, %r5658, 8;
	or.b64  	%rd3186, %rd3185, %rd3184;
	shr.u64 	%rd3187, %rd3185, 32;
	mul.wide.u32 	%rd3188, %r5657, 8;
	or.b64  	%rd3189, %rd3188, %rd3187;
	shr.u64 	%rd3190, %rd3188, 32;
	mul.wide.u32 	%rd3191, %r5656, 8;
	add.s64 	%rd3192, %rd3191, %rd3190;
	shr.u64 	%rd3193, %rd3192, 32;
	mul.wide.u32 	%rd3194, %r5655, 8;
	add.s64 	%rd3195, %rd3194, %rd3193;
	shr.u64 	%rd3196, %rd3195, 32;
	mul.wide.u32 	%rd3197, %r5654, 8;
	add.s64 	%rd3198, %rd3197, %rd3196;
	shr.u64 	%rd3199, %rd3198, 32;
	mul.wide.u32 	%rd3200, %r5653, 8;
	add.s64 	%rd3201, %rd3200, %rd3199;
	shr.u64 	%rd3202, %rd3201, 32;
	{ .reg .b32 tmp; mov.b64 {tmp, %r2810}, %rd3201; }
	mad.lo.s32 	%r5677, %r2810, 977, %r2808;
	setp.lt.u32 	%p352, %r5677, %r2808;
	selp.u64 	%rd3203, 1, 0, %p352;
	and.b64  	%rd3204, %rd3183, 4294967295;
	add.s64 	%rd3205, %rd3204, %rd3203;
	shr.u64 	%rd3206, %rd3205, 32;
	and.b64  	%rd3207, %rd3186, 4294967295;
	add.s64 	%rd3208, %rd3206, %rd3207;
	shr.u64 	%rd3209, %rd3208, 32;
	and.b64  	%rd3210, %rd3189, 4294967295;
	add.s64 	%rd3211, %rd3209, %rd3210;
	shr.u64 	%rd3212, %rd3211, 32;
	and.b64  	%rd3213, %rd3192, 4294967295;
	add.s64 	%rd3214, %rd3212, %rd3213;
	shr.u64 	%rd3215, %rd3214, 32;
	and.b64  	%rd3216, %rd3195, 4294967295;
	add.s64 	%rd3217, %rd3215, %rd3216;
	shr.u64 	%rd3218, %rd3217, 32;
	and.b64  	%rd3219, %rd3198, 4294967295;
	add.s64 	%rd3220, %rd3218, %rd3219;
	shr.u64 	%rd3221, %rd3220, 32;
	and.b64  	%rd3222, %rd3201, 4294967295;
	add.s64 	%rd3223, %rd3221, %rd3222;
	{ .reg .b32 tmp; mov.b64 {tmp, %r2811}, %rd3223; }
	and.b64  	%rd3224, %rd3205, 4294967295;
	add.s64 	%rd18174, %rd3224, %rd3202;
	shr.u64 	%rd3225, %rd18174, 32;
	and.b64  	%rd3226, %rd3208, 4294967295;
	add.s64 	%rd18173, %rd3225, %rd3226;
	shr.u64 	%rd3227, %rd18173, 32;
	and.b64  	%rd3228, %rd3211, 4294967295;
	add.s64 	%rd18172, %rd3227, %rd3228;
	shr.u64 	%rd3229, %rd18172, 32;
	and.b64  	%rd3230, %rd3214, 4294967295;
	add.s64 	%rd18171, %rd3229, %rd3230;
	shr.u64 	%rd3231, %rd18171, 32;
	and.b64  	%rd3232, %rd3217, 4294967295;
	add.s64 	%rd18170, %rd3231, %rd3232;
	shr.u64 	%rd3233, %rd18170, 32;
	and.b64  	%rd3234, %rd3220, 4294967295;
	add.s64 	%rd18169, %rd3233, %rd3234;
	shr.u64 	%rd3235, %rd18169, 32;
	and.b64  	%rd3236, %rd3223, 4294967295;
	add.s64 	%rd18168, %rd3235, %rd3236;
	{ .reg .b32 tmp; mov.b64 {tmp, %r2812}, %rd18168; }
	add.s32 	%r238, %r2811, %r2812;
	setp.eq.s32 	%p353, %r238, 0;
	mov.pred 	%p2969, 0;
	@%p353 bra 	$L__BB2_169;
	mad.lo.s32 	%r239, %r238, 977, %r5677;
	setp.lt.u32 	%p354, %r239, %r5677;
	selp.u64 	%rd3237, 1, 0, %p354;
	and.b64  	%rd3238, %rd18174, 4294967295;
	cvt.u64.u32 	%rd3239, %r238;
	add.s64 	%rd3240, %rd3238, %rd3237;
	add.s64 	%rd18174, %rd3240, %rd3239;
	shr.u64 	%rd3241, %rd18174, 32;
	and.b64  	%rd3242, %rd18173, 4294967295;
	add.s64 	%rd18173, %rd3241, %rd3242;
	shr.u64 	%rd3243, %rd18173, 32;
	and.b64  	%rd3244, %rd18172, 4294967295;
	add.s64 	%rd18172, %rd3243, %rd3244;
	shr.u64 	%rd3245, %rd18172, 32;
	and.b64  	%rd3246, %rd18171, 4294967295;
	add.s64 	%rd18171, %rd3245, %rd3246;
	shr.u64 	%rd3247, %rd18171, 32;
	and.b64  	%rd3248, %rd18170, 4294967295;
	add.s64 	%rd18170, %rd3247, %rd3248;
	shr.u64 	%rd3249, %rd18170, 32;
	and.b64  	%rd3250, %rd18169, 4294967295;
	add.s64 	%rd18169, %rd3249, %rd3250;
	shr.u64 	%rd3251, %rd18169, 32;
	and.b64  	%rd3252, %rd18168, 4294967295;
	add.s64 	%rd18168, %rd3251, %rd3252;
	setp.gt.u64 	%p2969, %rd18168, 4294967295;
	mov.u32 	%r5677, %r239;
$L__BB2_169:
	cvt.u32.u64 	%r5676, %rd18174;
	cvt.u32.u64 	%r5675, %rd18173;
	cvt.u32.u64 	%r5674, %rd18172;
	cvt.u32.u64 	%r5673, %rd18171;
	cvt.u32.u64 	%r5672, %rd18170;
	cvt.u32.u64 	%r5671, %rd18169;
	cvt.u32.u64 	%r5670, %rd18168;
	setp.lt.u32 	%p355, %r2755, %r5670;
	or.pred  	%p356, %p2969, %p355;
	@%p356 bra 	$L__BB2_183;
	setp.gt.u32 	%p357, %r2755, %r5670;
	@%p357 bra 	$L__BB2_184;
	cvt.u32.u64 	%r2813, %rd110;
	setp.lt.u32 	%p358, %r2813, %r5671;
	@%p358 bra 	$L__BB2_183;
	cvt.u32.u64 	%r2814, %rd110;
	setp.gt.u32 	%p359, %r2814, %r5671;
	@%p359 bra 	$L__BB2_184;
	cvt.u32.u64 	%r2815, %rd111;
	setp.lt.u32 	%p360, %r2815, %r5672;
	@%p360 bra 	$L__BB2_183;
	cvt.u32.u64 	%r2816, %rd111;
	setp.gt.u32 	%p361, %r2816, %r5672;
	@%p361 bra 	$L__BB2_184;
	cvt.u32.u64 	%r2817, %rd113;
	setp.lt.u32 	%p362, %r2817, %r5673;
	@%p362 bra 	$L__BB2_183;
	cvt.u32.u64 	%r2818, %rd113;
	setp.gt.u32 	%p363, %r2818, %r5673;
	@%p363 bra 	$L__BB2_184;
	cvt.u32.u64 	%r2819, %rd112;
	setp.lt.u32 	%p364, %r2819, %r5674;
	@%p364 bra 	$L__BB2_183;
	cvt.u32.u64 	%r2820, %rd112;
	setp.gt.u32 	%p365, %r2820, %r5674;
	@%p365 bra 	$L__BB2_184;
	cvt.u32.u64 	%r2821, %rd109;
	setp.lt.u32 	%p366, %r2821, %r5675;
	@%p366 bra 	$L__BB2_183;
	cvt.u32.u64 	%r2822, %rd109;
	setp.gt.u32 	%p367, %r2822, %r5675;
	@%p367 bra 	$L__BB2_184;
	cvt.u32.u64 	%r2823, %rd114;
	setp.lt.u32 	%p368, %r2823, %r5676;
	@%p368 bra 	$L__BB2_183;
	cvt.u32.u64 	%r2824, %rd114;
	setp.gt.u32 	%p369, %r2824, %r5676;
	setp.lt.u32 	%p370, %r5677, %r196;
	or.pred  	%p371, %p369, %p370;
	@%p371 bra 	$L__BB2_184;
$L__BB2_183:
	cvt.u32.u64 	%r2825, %rd112;
	cvt.u32.u64 	%r2826, %rd109;
	cvt.u32.u64 	%r2827, %rd114;
	cvt.u32.u64 	%r2828, %rd110;
	cvt.u32.u64 	%r2829, %rd111;
	cvt.u32.u64 	%r2830, %rd113;
	setp.lt.u32 	%p372, %r5677, %r196;
	selp.s64 	%rd3254, -1, 0, %p372;
	sub.s32 	%r5677, %r5677, %r196;
	and.b64  	%rd3255, %rd18174, 4294967295;
	add.s64 	%rd3256, %rd3255, %rd3254;
	setp.lt.u64 	%p373, %rd3256, %rd114;
	selp.s64 	%rd3257, -1, 0, %p373;
	cvt.u32.u64 	%r2831, %rd3256;
	sub.s32 	%r5676, %r2831, %r2827;
	and.b64  	%rd3258, %rd18173, 4294967295;
	add.s64 	%rd3259, %rd3258, %rd3257;
	setp.lt.u64 	%p374, %rd3259, %rd109;
	selp.s64 	%rd3260, -1, 0, %p374;
	cvt.u32.u64 	%r2832, %rd3259;
	sub.s32 	%r5675, %r2832, %r2826;
	and.b64  	%rd3261, %rd18172, 4294967295;
	add.s64 	%rd3262, %rd3261, %rd3260;
	setp.lt.u64 	%p375, %rd3262, %rd112;
	selp.s64 	%rd3263, -1, 0, %p375;
	cvt.u32.u64 	%r2833, %rd3262;
	sub.s32 	%r5674, %r2833, %r2825;
	and.b64  	%rd3264, %rd18171, 4294967295;
	add.s64 	%rd3265, %rd3264, %rd3263;
	setp.lt.u64 	%p376, %rd3265, %rd113;
	selp.s64 	%rd3266, -1, 0, %p376;
	cvt.u32.u64 	%r2834, %rd3265;
	sub.s32 	%r5673, %r2834, %r2830;
	and.b64  	%rd3267, %rd18170, 4294967295;
	add.s64 	%rd3268, %rd3267, %rd3266;
	setp.lt.u64 	%p377, %rd3268, %rd111;
	selp.s64 	%rd3269, -1, 0, %p377;
	cvt.u32.u64 	%r2835, %rd3268;
	sub.s32 	%r5672, %r2835, %r2829;
	and.b64  	%rd3270, %rd18169, 4294967295;
	add.s64 	%rd3271, %rd3270, %rd3269;
	setp.lt.u64 	%p378, %rd3271, %rd110;
	selp.s32 	%r2836, -1, 0, %p378;
	cvt.u32.u64 	%r2837, %rd3271;
	sub.s32 	%r5671, %r2837, %r2828;
	add.s32 	%r2838, %r5670, %r2836;
	sub.s32 	%r5670, %r2838, %r2755;
$L__BB2_184:
	setp.gt.u32 	%p379, %r5670, %r2755;
	@%p379 bra 	$L__BB2_197;
	bra.uni 	$L__BB2_198;
$L__BB2_185:
	cvt.u32.u64 	%r2839, %rd110;
	setp.gt.u32 	%p381, %r5671, %r2839;
	@%p381 bra 	$L__BB2_197;
	setp.lt.u32 	%p382, %r5671, %r2839;
	@%p382 bra 	$L__BB2_199;
	cvt.u32.u64 	%r2841, %rd111;
	setp.gt.u32 	%p383, %r5672, %r2841;
	@%p383 bra 	$L__BB2_197;
	setp.lt.u32 	%p384, %r5672, %r2841;
	@%p384 bra 	$L__BB2_199;
	cvt.u32.u64 	%r2843, %rd113;
	setp.gt.u32 	%p385, %r5673, %r2843;
	@%p385 bra 	$L__BB2_197;
	setp.lt.u32 	%p386, %r5673, %r2843;
	@%p386 bra 	$L__BB2_199;
	cvt.u32.u64 	%r2845, %rd112;
	setp.gt.u32 	%p387, %r5674, %r2845;
	@%p387 bra 	$L__BB2_197;
	setp.lt.u32 	%p388, %r5674, %r2845;
	@%p388 bra 	$L__BB2_199;
	cvt.u32.u64 	%r2847, %rd109;
	setp.gt.u32 	%p389, %r5675, %r2847;
	@%p389 bra 	$L__BB2_197;
	setp.lt.u32 	%p390, %r5675, %r2847;
	@%p390 bra 	$L__BB2_199;
	cvt.u32.u64 	%r2849, %rd114;
	setp.gt.u32 	%p391, %r5676, %r2849;
	@%p391 bra 	$L__BB2_197;
	setp.lt.u32 	%p392, %r5676, %r2849;
	setp.lt.u32 	%p393, %r5677, %r196;
	or.pred  	%p394, %p392, %p393;
	@%p394 bra 	$L__BB2_199;
$L__BB2_197:
	cvt.u32.u64 	%r2851, %rd112;
	cvt.u32.u64 	%r2852, %rd109;
	cvt.u32.u64 	%r2853, %rd114;
	cvt.u32.u64 	%r2854, %rd110;
	cvt.u32.u64 	%r2855, %rd111;
	cvt.u32.u64 	%r2856, %rd113;
	setp.lt.u32 	%p395, %r5677, %r196;
	selp.s64 	%rd3272, -1, 0, %p395;
	sub.s32 	%r5677, %r5677, %r196;
	cvt.u64.u32 	%rd3273, %r5676;
	add.s64 	%rd3274, %rd3272, %rd3273;
	setp.lt.u64 	%p396, %rd3274, %rd114;
	selp.s64 	%rd3275, -1, 0, %p396;
	cvt.u32.u64 	%r2857, %rd3274;
	sub.s32 	%r5676, %r2857, %r2853;
	cvt.u64.u32 	%rd3276, %r5675;
	add.s64 	%rd3277, %rd3275, %rd3276;
	setp.lt.u64 	%p397, %rd3277, %rd109;
	selp.s64 	%rd3278, -1, 0, %p397;
	cvt.u32.u64 	%r2858, %rd3277;
	sub.s32 	%r5675, %r2858, %r2852;
	cvt.u64.u32 	%rd3279, %r5674;
	add.s64 	%rd3280, %rd3278, %rd3279;
	setp.lt.u64 	%p398, %rd3280, %rd112;
	selp.s64 	%rd3281, -1, 0, %p398;
	cvt.u32.u64 	%r2859, %rd3280;
	sub.s32 	%r5674, %r2859, %r2851;
	cvt.u64.u32 	%rd3282, %r5673;
	add.s64 	%rd3283, %rd3281, %rd3282;
	setp.lt.u64 	%p399, %rd3283, %rd113;
	selp.s64 	%rd3284, -1, 0, %p399;
	cvt.u32.u64 	%r2860, %rd3283;
	sub.s32 	%r5673, %r2860, %r2856;
	cvt.u64.u32 	%rd3285, %r5672;
	add.s64 	%rd3286, %rd3284, %rd3285;
	setp.lt.u64 	%p400, %rd3286, %rd111;
	selp.s64 	%rd3287, -1, 0, %p400;
	cvt.u32.u64 	%r2861, %rd3286;
	sub.s32 	%r5672, %r2861, %r2855;
	cvt.u64.u32 	%rd3288, %r5671;
	add.s64 	%rd3289, %rd3287, %rd3288;
	setp.lt.u64 	%p401, %rd3289, %rd110;
	selp.s32 	%r2862, -1, 0, %p401;
	cvt.u32.u64 	%r2863, %rd3289;
	sub.s32 	%r5671, %r2863, %r2854;
	add.s32 	%r2864, %r5670, %r2862;
	sub.s32 	%r5670, %r2864, %r2755;
	bra.uni 	$L__BB2_199;
$L__BB2_198:
	setp.lt.u32 	%p380, %r5670, %r2755;
	@%p380 bra 	$L__BB2_199;
	bra.uni 	$L__BB2_185;
$L__BB2_199:
	mul.wide.u32 	%rd3290, %r6337, %r6337;
	cvt.u32.u64 	%r2865, %rd3290;
	shr.u64 	%rd3291, %rd3290, 32;
	mul.wide.u32 	%rd3292, %r6336, %r6337;
	add.s64 	%rd3293, %rd3291, %rd3292;
	shr.u64 	%rd3294, %rd3293, 32;
	mul.wide.u32 	%rd3295, %r6335, %r6337;
	add.s64 	%rd3296, %rd3294, %rd3295;
	shr.u64 	%rd3297, %rd3296, 32;
	mul.wide.u32 	%rd3298, %r6334, %r6337;
	add.s64 	%rd3299, %rd3297, %rd3298;
	shr.u64 	%rd3300, %rd3299, 32;
	mul.wide.u32 	%rd3301, %r6333, %r6337;
	add.s64 	%rd3302, %rd3300, %rd3301;
	shr.u64 	%rd3303, %rd3302, 32;
	mul.wide.u32 	%rd3304, %r6332, %r6337;
	add.s64 	%rd3305, %rd3303, %rd3304;
	shr.u64 	%rd3306, %rd3305, 32;
	mul.wide.u32 	%rd3307, %r6331, %r6337;
	add.s64 	%rd3308, %rd3306, %rd3307;
	shr.u64 	%rd3309, %rd3308, 32;
	mul.wide.u32 	%rd3310, %r6330, %r6337;
	add.s64 	%rd3311, %rd3309, %rd3310;
	shr.u64 	%rd3312, %rd3311, 32;
	and.b64  	%rd3313, %rd3293, 4294967295;
	add.s64 	%rd3314, %rd3292, %rd3313;
	shr.u64 	%rd3315, %rd3314, 32;
	and.b64  	%rd3316, %rd3296, 4294967295;
	mul.wide.u32 	%rd3317, %r6336, %r6336;
	add.s64 	%rd3318, %rd3315, %rd3316;
	add.s64 	%rd3319, %rd3318, %rd3317;
	shr.u64 	%rd3320, %rd3319, 32;
	and.b64  	%rd3321, %rd3299, 4294967295;
	mul.wide.u32 	%rd3322, %r6335, %r6336;
	add.s64 	%rd3323, %rd3320, %rd3321;
	add.s64 	%rd3324, %rd3323, %rd3322;
	shr.u64 	%rd3325, %rd3324, 32;
	and.b64  	%rd3326, %rd3302, 4294967295;
	mul.wide.u32 	%rd3327, %r6334, %r6336;
	add.s64 	%rd3328, %rd3325, %rd3326;
	add.s64 	%rd3329, %rd3328, %rd3327;
	shr.u64 	%rd3330, %rd3329, 32;
	and.b64  	%rd3331, %rd3305, 4294967295;
	mul.wide.u32 	%rd3332, %r6333, %r6336;
	add.s64 	%rd3333, %rd3330, %rd3331;
	add.s64 	%rd3334, %rd3333, %rd3332;
	shr.u64 	%rd3335, %rd3334, 32;
	and.b64  	%rd3336, %rd3308, 4294967295;
	mul.wide.u32 	%rd3337, %r6332, %r6336;
	add.s64 	%rd3338, %rd3335, %rd3336;
	add.s64 	%rd3339, %rd3338, %rd3337;
	shr.u64 	%rd3340, %rd3339, 32;
	and.b64  	%rd3341, %rd3311, 4294967295;
	mul.wide.u32 	%rd3342, %r6331, %r6336;
	add.s64 	%rd3343, %rd3340, %rd3341;
	add.s64 	%rd3344, %rd3343, %rd3342;
	shr.u64 	%rd3345, %rd3344, 32;
	mul.wide.u32 	%rd3346, %r6330, %r6336;
	add.s64 	%rd3347, %rd3345, %rd3312;
	add.s64 	%rd3348, %rd3347, %rd3346;
	shr.u64 	%rd3349, %rd3348, 32;
	and.b64  	%rd3350, %rd3319, 4294967295;
	add.s64 	%rd3351, %rd3295, %rd3350;
	shr.u64 	%rd3352, %rd3351, 32;
	and.b64  	%rd3353, %rd3324, 4294967295;
	add.s64 	%rd3354, %rd3352, %rd3353;
	add.s64 	%rd3355, %rd3354, %rd3322;
	shr.u64 	%rd3356, %rd3355, 32;
	and.b64  	%rd3357, %rd3329, 4294967295;
	mul.wide.u32 	%rd3358, %r6335, %r6335;
	add.s64 	%rd3359, %rd3356, %rd3357;
	add.s64 	%rd3360, %rd3359, %rd3358;
	shr.u64 	%rd3361, %rd3360, 32;
	and.b64  	%rd3362, %rd3334, 4294967295;
	mul.wide.u32 	%rd3363, %r6334, %r6335;
	add.s64 	%rd3364, %rd3361, %rd3362;
	add.s64 	%rd3365, %rd3364, %rd3363;
	shr.u64 	%rd3366, %rd3365, 32;
	and.b64  	%rd3367, %rd3339, 4294967295;
	mul.wide.u32 	%rd3368, %r6333, %r6335;
	add.s64 	%rd3369, %rd3366, %rd3367;
	add.s64 	%rd3370, %rd3369, %rd3368;
	shr.u64 	%rd3371, %rd3370, 32;
	and.b64  	%rd3372, %rd3344, 4294967295;
	mul.wide.u32 	%rd3373, %r6332, %r6335;
	add.s64 	%rd3374, %rd3371, %rd3372;
	add.s64 	%rd3375, %rd3374, %rd3373;
	shr.u64 	%rd3376, %rd3375, 32;
	and.b64  	%rd3377, %rd3348, 4294967295;
	mul.wide.u32 	%rd3378, %r6331, %r6335;
	add.s64 	%rd3379, %rd3376, %rd3377;
	add.s64 	%rd3380, %rd3379, %rd3378;
	shr.u64 	%rd3381, %rd3380, 32;
	mul.wide.u32 	%rd3382, %r6330, %r6335;
	add.s64 	%rd3383, %rd3381, %rd3349;
	add.s64 	%rd3384, %rd3383, %rd3382;
	shr.u64 	%rd3385, %rd3384, 32;
	and.b64  	%rd3386, %rd3355, 4294967295;
	add.s64 	%rd3387, %rd3298, %rd3386;
	shr.u64 	%rd3388, %rd3387, 32;
	and.b64  	%rd3389, %rd3360, 4294967295;
	add.s64 	%rd3390, %rd3388, %rd3389;
	add.s64 	%rd3391, %rd3390, %rd3327;
	shr.u64 	%rd3392, %rd3391, 32;
	and.b64  	%rd3393, %rd3365, 4294967295;
	add.s64 	%rd3394, %rd3392, %rd3393;
	add.s64 	%rd3395, %rd3394, %rd3363;
	shr.u64 	%rd3396, %rd3395, 32;
	and.b64  	%rd3397, %rd3370, 4294967295;
	mul.wide.u32 	%rd3398, %r6334, %r6334;
	add.s64 	%rd3399, %rd3396, %rd3397;
	add.s64 	%rd3400, %rd3399, %rd3398;
	shr.u64 	%rd3401, %rd3400, 32;
	and.b64  	%rd3402, %rd3375, 4294967295;
	mul.wide.u32 	%rd3403, %r6333, %r6334;
	add.s64 	%rd3404, %rd3401, %rd3402;
	add.s64 	%rd3405, %rd3404, %rd3403;
	shr.u64 	%rd3406, %rd3405, 32;
	and.b64  	%rd3407, %rd3380, 4294967295;
	mul.wide.u32 	%rd3408, %r6332, %r6334;
	add.s64 	%rd3409, %rd3406, %rd3407;
	add.s64 	%rd3410, %rd3409, %rd3408;
	shr.u64 	%rd3411, %rd3410, 32;
	and.b64  	%rd3412, %rd3384, 4294967295;
	mul.wide.u32 	%rd3413, %r6331, %r6334;
	add.s64 	%rd3414, %rd3411, %rd3412;
	add.s64 	%rd3415, %rd3414, %rd3413;
	shr.u64 	%rd3416, %rd3415, 32;
	mul.wide.u32 	%rd3417, %r6330, %r6334;
	add.s64 	%rd3418, %rd3416, %rd3385;
	add.s64 	%rd3419, %rd3418, %rd3417;
	shr.u64 	%rd3420, %rd3419, 32;
	and.b64  	%rd3421, %rd3391, 4294967295;
	add.s64 	%rd3422, %rd3301, %rd3421;
	shr.u64 	%rd3423, %rd3422, 32;
	and.b64  	%rd3424, %rd3395, 4294967295;
	add.s64 	%rd3425, %rd3423, %rd3424;
	add.s64 	%rd3426, %rd3425, %rd3332;
	shr.u64 	%rd3427, %rd3426, 32;
	and.b64  	%rd3428, %rd3400, 4294967295;
	add.s64 	%rd3429, %rd3427, %rd3428;
	add.s64 	%rd3430, %rd3429, %rd3368;
	shr.u64 	%rd3431, %rd3430, 32;
	and.b64  	%rd3432, %rd3405, 4294967295;
	add.s64 	%rd3433, %rd3431, %rd3432;
	add.s64 	%rd3434, %rd3433, %rd3403;
	shr.u64 	%rd3435, %rd3434, 32;
	and.b64  	%rd3436, %rd3410, 4294967295;
	mul.wide.u32 	%rd3437, %r6333, %r6333;
	add.s64 	%rd3438, %rd3435, %rd3436;
	add.s64 	%rd3439, %rd3438, %rd3437;
	shr.u64 	%rd3440, %rd3439, 32;
	and.b64  	%rd3441, %rd3415, 4294967295;
	mul.wide.u32 	%rd3442, %r6332, %r6333;
	add.s64 	%rd3443, %rd3440, %rd3441;
	add.s64 	%rd3444, %rd3443, %rd3442;
	shr.u64 	%rd3445, %rd3444, 32;
	and.b64  	%rd3446, %rd3419, 4294967295;
	mul.wide.u32 	%rd3447, %r6331, %r6333;
	add.s64 	%rd3448, %rd3445, %rd3446;
	add.s64 	%rd3449, %rd3448, %rd3447;
	shr.u64 	%rd3450, %rd3449, 32;
	mul.wide.u32 	%rd3451, %r6330, %r6333;
	add.s64 	%rd3452, %rd3450, %rd3420;
	add.s64 	%rd3453, %rd3452, %rd3451;
	shr.u64 	%rd3454, %rd3453, 32;
	and.b64  	%rd3455, %rd3426, 4294967295;
	add.s64 	%rd3456, %rd3304, %rd3455;
	shr.u64 	%rd3457, %rd3456, 32;
	and.b64  	%rd3458, %rd3430, 4294967295;
	add.s64 	%rd3459, %rd3457, %rd3458;
	add.s64 	%rd3460, %rd3459, %rd3337;
	shr.u64 	%rd3461, %rd3460, 32;
	and.b64  	%rd3462, %rd3434, 4294967295;
	add.s64 	%rd3463, %rd3461, %rd3462;
	add.s64 	%rd3464, %rd3463, %rd3373;
	shr.u64 	%rd3465, %rd3464, 32;
	and.b64  	%rd3466, %rd3439, 4294967295;
	add.s64 	%rd3467, %rd3465, %rd3466;
	add.s64 	%rd3468, %rd3467, %rd3408;
	shr.u64 	%rd3469, %rd3468, 32;
	and.b64  	%rd3470, %rd3444, 4294967295;
	add.s64 	%rd3471, %rd3469, %rd3470;
	add.s64 	%rd3472, %rd3471, %rd3442;
	shr.u64 	%rd3473, %rd3472, 32;
	and.b64  	%rd3474, %rd3449, 4294967295;
	mul.wide.u32 	%rd3475, %r6332, %r6332;
	add.s64 	%rd3476, %rd3473, %rd3474;
	add.s64 	%rd3477, %rd3476, %rd3475;
	shr.u64 	%rd3478, %rd3477, 32;
	and.b64  	%rd3479, %rd3453, 4294967295;
	mul.wide.u32 	%rd3480, %r6331, %r6332;
	add.s64 	%rd3481, %rd3478, %rd3479;
	add.s64 	%rd3482, %rd3481, %rd3480;
	shr.u64 	%rd3483, %rd3482, 32;
	mul.wide.u32 	%rd3484, %r6330, %r6332;
	add.s64 	%rd3485, %rd3483, %rd3454;
	add.s64 	%rd3486, %rd3485, %rd3484;
	shr.u64 	%rd3487, %rd3486, 32;
	and.b64  	%rd3488, %rd3460, 4294967295;
	add.s64 	%rd3489, %rd3307, %rd3488;
	shr.u64 	%rd3490, %rd3489, 32;
	and.b64  	%rd3491, %rd3464, 4294967295;
	add.s64 	%rd3492, %rd3490, %rd3491;
	add.s64 	%rd3493, %rd3492, %rd3342;
	shr.u64 	%rd3494, %rd3493, 32;
	and.b64  	%rd3495, %rd3468, 4294967295;
	add.s64 	%rd3496, %rd3494, %rd3495;
	add.s64 	%rd3497, %rd3496, %rd3378;
	shr.u64 	%rd3498, %rd3497, 32;
	and.b64  	%rd3499, %rd3472, 4294967295;
	add.s64 	%rd3500, %rd3498, %rd3499;
	add.s64 	%rd3501, %rd3500, %rd3413;
	shr.u64 	%rd3502, %rd3501, 32;
	and.b64  	%rd3503, %rd3477, 4294967295;
	add.s64 	%rd3504, %rd3502, %rd3503;
	add.s64 	%rd3505, %rd3504, %rd3447;
	shr.u64 	%rd3506, %rd3505, 32;
	and.b64  	%rd3507, %rd3482, 4294967295;
	add.s64 	%rd3508, %rd3506, %rd3507;
	add.s64 	%rd3509, %rd3508, %rd3480;
	shr.u64 	%rd3510, %rd3509, 32;
	and.b64  	%rd3511, %rd3486, 4294967295;
	mul.wide.u32 	%rd3512, %r6331, %r6331;
	add.s64 	%rd3513, %rd3510, %rd3511;
	add.s64 	%rd3514, %rd3513, %rd3512;
	shr.u64 	%rd3515, %rd3514, 32;
	mul.wide.u32 	%rd3516, %r6330, %r6331;
	add.s64 	%rd3517, %rd3515, %rd3487;
	add.s64 	%rd3518, %rd3517, %rd3516;
	shr.u64 	%rd3519, %rd3518, 32;
	and.b64  	%rd3520, %rd3493, 4294967295;
	add.s64 	%rd3521, %rd3310, %rd3520;
	shr.u64 	%rd3522, %rd3521, 32;
	and.b64  	%rd3523, %rd3497, 4294967295;
	add.s64 	%rd3524, %rd3522, %rd3523;
	add.s64 	%rd3525, %rd3524, %rd3346;
	shr.u64 	%rd3526, %rd3525, 32;
	and.b64  	%rd3527, %rd3501, 4294967295;
	add.s64 	%rd3528, %rd3526, %rd3527;
	add.s64 	%rd3529, %rd3528, %rd3382;
	shr.u64 	%rd3530, %rd3529, 32;
	and.b64  	%rd3531, %rd3505, 4294967295;
	add.s64 	%rd3532, %rd3530, %rd3531;
	add.s64 	%rd3533, %rd3532, %rd3417;
	shr.u64 	%rd3534, %rd3533, 32;
	and.b64  	%rd3535, %rd3509, 4294967295;
	add.s64 	%rd3536, %rd3534, %rd3535;
	add.s64 	%rd3537, %rd3536, %rd3451;
	shr.u64 	%rd3538, %rd3537, 32;
	and.b64  	%rd3539, %rd3514, 4294967295;
	add.s64 	%rd3540, %rd3538, %rd3539;
	add.s64 	%rd3541, %rd3540, %rd3484;
	shr.u64 	%rd3542, %rd3541, 32;
	and.b64  	%rd3543, %rd3518, 4294967295;
	add.s64 	%rd3544, %rd3542, %rd3543;
	add.s64 	%rd3545, %rd3544, %rd3516;
	shr.u64 	%rd3546, %rd3545, 32;
	mul.wide.u32 	%rd3547, %r6330, %r6330;
	add.s64 	%rd3548, %rd3546, %rd3519;
	add.s64 	%rd3549, %rd3548, %rd3547;
	shr.u64 	%rd3550, %rd3549, 32;
	{ .reg .b32 tmp; mov.b64 {tmp, %r2866}, %rd3549; }
	and.b64  	%rd3551, %rd3525, 4294967295;
	mul.lo.s64 	%rd3552, %rd3551, 977;
	cvt.u32.u64 	%r2867, %rd3552;
	shr.u64 	%rd3553, %rd3552, 32;
	and.b64  	%rd3554, %rd3529, 4294967295;
	mad.lo.s64 	%rd3555, %rd3554, 977, %rd3553;
	shr.u64 	%rd3556, %rd3555, 32;
	and.b64  	%rd3557, %rd3533, 4294967295;
	mad.lo.s64 	%rd3558, %rd3557, 977, %rd3556;
	shr.u64 	%rd3559, %rd3558, 32;
	and.b64  	%rd3560, %rd3537, 4294967295;
	mad.lo.s64 	%rd3561, %rd3560, 977, %rd3559;
	shr.u64 	%rd3562, %rd3561, 32;
	and.b64  	%rd3563, %rd3541, 4294967295;
	mad.lo.s64 	%rd3564, %rd3563, 977, %rd3562;
	shr.u64 	%rd3565, %rd3564, 32;
	and.b64  	%rd3566, %rd3545, 4294967295;
	mad.lo.s64 	%rd3567, %rd3566, 977, %rd3565;
	shr.u64 	%rd3568, %rd3567, 32;
	and.b64  	%rd3569, %rd3549, 4294967295;
	mad.lo.s64 	%rd3570, %rd3569, 977, %rd3568;
	shr.u64 	%rd3571, %rd3570, 32;
	mad.lo.s64 	%rd3572, %rd3550, 977, %rd3571;
	{ .reg .b32 tmp; mov.b64 {tmp, %r2868}, %rd3572; }
	add.s32 	%r5694, %r2865, %r2867;
	setp.lt.u32 	%p403, %r5694, %r2865;
	selp.u64 	%rd3573, 1, 0, %p403;
	and.b64  	%rd3574, %rd3314, 4294967295;
	and.b64  	%rd3575, %rd3555, 4294967295;
	add.s64 	%rd3576, %rd3574, %rd3573;
	add.s64 	%rd3577, %rd3576, %rd3575;
	shr.u64 	%rd3578, %rd3577, 32;
	and.b64  	%rd3579, %rd3351, 4294967295;
	and.b64  	%rd3580, %rd3558, 4294967295;
	add.s64 	%rd3581, %rd3578, %rd3579;
	add.s64 	%rd3582, %rd3581, %rd3580;
	shr.u64 	%rd3583, %rd3582, 32;
	and.b64  	%rd3584, %rd3387, 4294967295;
	and.b64  	%rd3585, %rd3561, 4294967295;
	add.s64 	%rd3586, %rd3583, %rd3584;
	add.s64 	%rd3587, %rd3586, %rd3585;
	shr.u64 	%rd3588, %rd3587, 32;
	and.b64  	%rd3589, %rd3422, 4294967295;
	and.b64  	%rd3590, %rd3564, 4294967295;
	add.s64 	%rd3591, %rd3588, %rd3589;
	add.s64 	%rd3592, %rd3591, %rd3590;
	shr.u64 	%rd3593, %rd3592, 32;
	and.b64  	%rd3594, %rd3456, 4294967295;
	and.b64  	%rd3595, %rd3567, 4294967295;
	add.s64 	%rd3596, %rd3593, %rd3594;
	add.s64 	%rd3597, %rd3596, %rd3595;
	shr.u64 	%rd3598, %rd3597, 32;
	and.b64  	%rd3599, %rd3489, 4294967295;
	and.b64  	%rd3600, %rd3570, 4294967295;
	add.s64 	%rd3601, %rd3598, %rd3599;
	add.s64 	%rd3602, %rd3601, %rd3600;
	shr.u64 	%rd3603, %rd3602, 32;
	and.b64  	%rd3604, %rd3521, 4294967295;
	and.b64  	%rd3605, %rd3572, 4294967295;
	add.s64 	%rd3606, %rd3603, %rd3604;
	add.s64 	%rd3607, %rd3606, %rd3605;
	{ .reg .b32 tmp; mov.b64 {tmp, %r2869}, %rd3607; }
	add.s32 	%r2870, %r2869, %r2868;
	and.b64  	%rd3608, %rd3577, 4294967295;
	add.s64 	%rd18181, %rd3608, %rd3551;
	shr.u64 	%rd3609, %rd18181, 32;
	and.b64  	%rd3610, %rd3582, 4294967295;
	add.s64 	%rd3611, %rd3609, %rd3610;
	add.s64 	%rd18180, %rd3611, %rd3554;
	shr.u64 	%rd3612, %rd18180, 32;
	and.b64  	%rd3613, %rd3587, 4294967295;
	add.s64 	%rd3614, %rd3612, %rd3613;
	add.s64 	%rd18179, %rd3614, %rd3557;
	shr.u64 	%rd3615, %rd18179, 32;
	and.b64  	%rd3616, %rd3592, 4294967295;
	add.s64 	%rd3617, %rd3615, %rd3616;
	add.s64 	%rd18178, %rd3617, %rd3560;
	shr.u64 	%rd3618, %rd18178, 32;
	and.b64  	%rd3619, %rd3597, 4294967295;
	add.s64 	%rd3620, %rd3618, %rd3619;
	add.s64 	%rd18177, %rd3620, %rd3563;
	shr.u64 	%rd3621, %rd18177, 32;
	and.b64  	%rd3622, %rd3602, 4294967295;
	add.s64 	%rd3623, %rd3621, %rd3622;
	add.s64 	%rd18176, %rd3623, %rd3566;
	shr.u64 	%rd3624, %rd18176, 32;
	and.b64  	%rd3625, %rd3607, 4294967295;
	add.s64 	%rd3626, %rd3624, %rd3625;
	add.s64 	%rd18175, %rd3626, %rd3569;
	{ .reg .b32 tmp; mov.b64 {tmp, %r2871}, %rd18175; }
	add.s32 	%r2872, %r2870, %r2871;
	add.s32 	%r281, %r2872, %r2866;
	setp.eq.s32 	%p404, %r281, 0;
	mov.pred 	%p2970, 0;
	@%p404 bra 	$L__BB2_201;
	cvt.u64.u32 	%rd3627, %r281;
	mul.wide.u32 	%rd3628, %r281, 977;
	cvt.u32.u64 	%r2873, %rd3628;
	shr.u64 	%rd3629, %rd3628, 32;
	add.s64 	%rd3630, %rd3629, %rd3627;
	shr.u64 	%rd3631, %rd3630, 32;
	add.s32 	%r282, %r5694, %r2873;
	setp.lt.u32 	%p405, %r282, %r5694;
	selp.u64 	%rd3632, 1, 0, %p405;
	and.b64  	%rd3633, %rd18181, 4294967295;
	and.b64  	%rd3634, %rd3630, 4294967295;
	add.s64 	%rd3635, %rd3633, %rd3632;
	add.s64 	%rd18181, %rd3635, %rd3634;
	shr.u64 	%rd3636, %rd18181, 32;
	and.b64  	%rd3637, %rd18180, 4294967295;
	add.s64 	%rd3638, %rd3636, %rd3637;
	add.s64 	%rd18180, %rd3638, %rd3631;
	shr.u64 	%rd3639, %rd18180, 32;
	and.b64  	%rd3640, %rd18179, 4294967295;
	add.s64 	%rd18179, %rd3639, %rd3640;
	shr.u64 	%rd3641, %rd18179, 32;
	and.b64  	%rd3642, %rd18178, 4294967295;
	add.s64 	%rd18178, %rd3641, %rd3642;
	shr.u64 	%rd3643, %rd18178, 32;
	and.b64  	%rd3644, %rd18177, 4294967295;
	add.s64 	%rd18177, %rd3643, %rd3644;
	shr.u64 	%rd3645, %rd18177, 32;
	and.b64  	%rd3646, %rd18176, 4294967295;
	add.s64 	%rd18176, %rd3645, %rd3646;
	shr.u64 	%rd3647, %rd18176, 32;
	and.b64  	%rd3648, %rd18175, 4294967295;
	add.s64 	%rd18175, %rd3647, %rd3648;
	setp.gt.u64 	%p2970, %rd18175, 4294967295;
	mov.u32 	%r5694, %r282;
$L__BB2_201:
	ld.const.u32 	%rd157, [const_p+8];
	ld.const.u32 	%rd158, [const_p+24];
	ld.const.u32 	%rd159, [const_p+20];
	ld.const.u32 	%rd160, [const_p+12];
	ld.const.u32 	%rd161, [const_p+16];
	ld.const.u32 	%rd162, [const_p+4];
	ld.const.u32 	%r284, [const_p];
	cvt.u32.u64 	%r5693, %rd18181;
	cvt.u32.u64 	%r5692, %rd18180;
	cvt.u32.u64 	%r5691, %rd18179;
	cvt.u32.u64 	%r5690, %rd18178;
	cvt.u32.u64 	%r5689, %rd18177;
	cvt.u32.u64 	%r5688, %rd18176;
	cvt.u32.u64 	%r5687, %rd18175;
	ld.const.u32 	%r2874, [const_p+28];
	setp.lt.u32 	%p406, %r2874, %r5687;
	or.pred  	%p407, %p2970, %p406;
	@%p407 bra 	$L__BB2_215;
	setp.gt.u32 	%p408, %r2874, %r5687;
	@%p408 bra 	$L__BB2_216;
	cvt.u32.u64 	%r2875, %rd158;
	setp.lt.u32 	%p409, %r2875, %r5688;
	@%p409 bra 	$L__BB2_215;
	cvt.u32.u64 	%r2876, %rd158;
	setp.gt.u32 	%p410, %r2876, %r5688;
	@%p410 bra 	$L__BB2_216;
	cvt.u32.u64 	%r2877, %rd159;
	setp.lt.u32 	%p411, %r2877, %r5689;
	@%p411 bra 	$L__BB2_215;
	cvt.u32.u64 	%r2878, %rd159;
	setp.gt.u32 	%p412, %r2878, %r5689;
	@%p412 bra 	$L__BB2_216;
	cvt.u32.u64 	%r2879, %rd161;
	setp.lt.u32 	%p413, %r2879, %r5690;
	@%p413 bra 	$L__BB2_215;
	cvt.u32.u64 	%r2880, %rd161;
	setp.gt.u32 	%p414, %r2880, %r5690;
	@%p414 bra 	$L__BB2_216;
	cvt.u32.u64 	%r2881, %rd160;
	setp.lt.u32 	%p415, %r2881, %r5691;
	@%p415 bra 	$L__BB2_215;
	cvt.u32.u64 	%r2882, %rd160;
	setp.gt.u32 	%p416, %r2882, %r5691;
	@%p416 bra 	$L__BB2_216;
	cvt.u32.u64 	%r2883, %rd157;
	setp.lt.u32 	%p417, %r2883, %r5692;
	@%p417 bra 	$L__BB2_215;
	cvt.u32.u64 	%r2884, %rd157;
	setp.gt.u32 	%p418, %r2884, %r5692;
	@%p418 bra 	$L__BB2_216;
	cvt.u32.u64 	%r2885, %rd162;
	setp.lt.u32 	%p419, %r2885, %r5693;
	@%p419 bra 	$L__BB2_215;
	cvt.u32.u64 	%r2886, %rd162;
	setp.gt.u32 	%p420, %r2886, %r5693;
	setp.lt.u32 	%p421, %r5694, %r284;
	or.pred  	%p422, %p420, %p421;
	@%p422 bra 	$L__BB2_216;
$L__BB2_215:
	cvt.u32.u64 	%r2887, %rd160;
	cvt.u32.u64 	%r2888, %rd157;
	cvt.u32.u64 	%r2889, %rd162;
	cvt.u32.u64 	%r2890, %rd158;
	cvt.u32.u64 	%r2891, %rd159;
	cvt.u32.u64 	%r2892, %rd161;
	setp.lt.u32 	%p423, %r5694, %r284;
	selp.s64 	%rd3650, -1, 0, %p423;
	sub.s32 	%r5694, %r5694, %r284;
	and.b64  	%rd3651, %rd18181, 4294967295;
	add.s64 	%rd3652, %rd3651, %rd3650;
	setp.lt.u64 	%p424, %rd3652, %rd162;
	selp.s64 	%rd3653, -1, 0, %p424;
	cvt.u32.u64 	%r2893, %rd3652;
	sub.s32 	%r5693, %r2893, %r2889;
	and.b64  	%rd3654, %rd18180, 4294967295;
	add.s64 	%rd3655, %rd3654, %rd3653;
	setp.lt.u64 	%p425, %rd3655, %rd157;
	selp.s64 	%rd3656, -1, 0, %p425;
	cvt.u32.u64 	%r2894, %rd3655;
	sub.s32 	%r5692, %r2894, %r2888;
	and.b64  	%rd3657, %rd18179, 4294967295;
	add.s64 	%rd3658, %rd3657, %rd3656;
	setp.lt.u64 	%p426, %rd3658, %rd160;
	selp.s64 	%rd3659, -1, 0, %p426;
	cvt.u32.u64 	%r2895, %rd3658;
	sub.s32 	%r5691, %r2895, %r2887;
	and.b64  	%rd3660, %rd18178, 4294967295;
	add.s64 	%rd3661, %rd3660, %rd3659;
	setp.lt.u64 	%p427, %rd3661, %rd161;
	selp.s64 	%rd3662, -1, 0, %p427;
	cvt.u32.u64 	%r2896, %rd3661;
	sub.s32 	%r5690, %r2896, %r2892;
	and.b64  	%rd3663, %rd18177, 4294967295;
	add.s64 	%rd3664, %rd3663, %rd3662;
	setp.lt.u64 	%p428, %rd3664, %rd159;
	selp.s64 	%rd3665, -1, 0, %p428;
	cvt.u32.u64 	%r2897, %rd3664;
	sub.s32 	%r5689, %r2897, %r2891;
	and.b64  	%rd3666, %rd18176, 4294967295;
	add.s64 	%rd3667, %rd3666, %rd3665;
	setp.lt.u64 	%p429, %rd3667, %rd158;
	selp.s32 	%r2898, -1, 0, %p429;
	cvt.u32.u64 	%r2899, %rd3667;
	sub.s32 	%r5688, %r2899, %r2890;
	add.s32 	%r2900, %r5687, %r2898;
	sub.s32 	%r5687, %r2900, %r2874;
$L__BB2_216:
	setp.gt.u32 	%p430, %r5687, %r2874;
	@%p430 bra 	$L__BB2_229;
	bra.uni 	$L__BB2_230;
$L__BB2_217:
	cvt.u32.u64 	%r2901, %rd158;
	setp.gt.u32 	%p432, %r5688, %r2901;
	@%p432 bra 	$L__BB2_229;
	setp.lt.u32 	%p433, %r5688, %r2901;
	@%p433 bra 	$L__BB2_231;
	cvt.u32.u64 	%r2903, %rd159;
	setp.gt.u32 	%p434, %r5689, %r2903;
	@%p434 bra 	$L__BB2_229;
	setp.lt.u32 	%p435, %r5689, %r2903;
	@%p435 bra 	$L__BB2_231;
	cvt.u32.u64 	%r2905, %rd161;
	setp.gt.u32 	%p436, %r5690, %r2905;
	@%p436 bra 	$L__BB2_229;
	setp.lt.u32 	%p437, %r5690, %r2905;
	@%p437 bra 	$L__BB2_231;
	cvt.u32.u64 	%r2907, %rd160;
	setp.gt.u32 	%p438, %r5691, %r2907;
	@%p438 bra 	$L__BB2_229;
	setp.lt.u32 	%p439, %r5691, %r2907;
	@%p439 bra 	$L__BB2_231;
	cvt.u32.u64 	%r2909, %rd157;
	setp.gt.u32 	%p440, %r5692, %r2909;
	@%p440 bra 	$L__BB2_229;
	setp.lt.u32 	%p441, %r5692, %r2909;
	@%p441 bra 	$L__BB2_231;
	cvt.u32.u64 	%r2911, %rd162;
	setp.gt.u32 	%p442, %r5693, %r2911;
	@%p442 bra 	$L__BB2_229;
	setp.lt.u32 	%p443, %r5693, %r2911;
	setp.lt.u32 	%p444, %r5694, %r284;
	or.pred  	%p445, %p443, %p444;
	@%p445 bra 	$L__BB2_231;
$L__BB2_229:
	cvt.u32.u64 	%r2913, %rd160;
	cvt.u32.u64 	%r2914, %rd157;
	cvt.u32.u64 	%r2915, %rd162;
	cvt.u32.u64 	%r2916, %rd158;
	cvt.u32.u64 	%r2917, %rd159;
	cvt.u32.u64 	%r2918, %rd161;
	setp.lt.u32 	%p446, %r5694, %r284;
	selp.s64 	%rd3668, -1, 0, %p446;
	sub.s32 	%r5694, %r5694, %r284;
	cvt.u64.u32 	%rd3669, %r5693;
	add.s64 	%rd3670, %rd3668, %rd3669;
	setp.lt.u64 	%p447, %rd3670, %rd162;
	selp.s64 	%rd3671, -1, 0, %p447;
	cvt.u32.u64 	%r2919, %rd3670;
	sub.s32 	%r5693, %r2919, %r2915;
	cvt.u64.u32 	%rd3672, %r5692;
	add.s64 	%rd3673, %rd3671, %rd3672;
	setp.lt.u64 	%p448, %rd3673, %rd157;
	selp.s64 	%rd3674, -1, 0, %p448;
	cvt.u32.u64 	%r2920, %rd3673;
	sub.s32 	%r5692, %r2920, %r2914;
	cvt.u64.u32 	%rd3675, %r5691;
	add.s64 	%rd3676, %rd3674, %rd3675;
	setp.lt.u64 	%p449, %rd3676, %rd160;
	selp.s64 	%rd3677, -1, 0, %p449;
	cvt.u32.u64 	%r2921, %rd3676;
	sub.s32 	%r5691, %r2921, %r2913;
	cvt.u64.u32 	%rd3678, %r5690;
	add.s64 	%rd3679, %rd3677, %rd3678;
	setp.lt.u64 	%p450, %rd3679, %rd161;
	selp.s64 	%rd3680, -1, 0, %p450;
	cvt.u32.u64 	%r2922, %rd3679;
	sub.s32 	%r5690, %r2922, %r2918;
	cvt.u64.u32 	%rd3681, %r5689;
	add.s64 	%rd3682, %rd3680, %rd3681;
	setp.lt.u64 	%p451, %rd3682, %rd159;
	selp.s64 	%rd3683, -1, 0, %p451;
	cvt.u32.u64 	%r2923, %rd3682;
	sub.s32 	%r5689, %r2923, %r2917;
	cvt.u64.u32 	%rd3684, %r5688;
	add.s64 	%rd3685, %rd3683, %rd3684;
	setp.lt.u64 	%p452, %rd3685, %rd158;
	selp.s32 	%r2924, -1, 0, %p452;
	cvt.u32.u64 	%r2925, %rd3685;
	sub.s32 	%r5688, %r2925, %r2916;
	add.s32 	%r2926, %r5687, %r2924;
	sub.s32 	%r5687, %r2926, %r2874;
	bra.uni 	$L__BB2_231;
$L__BB2_230:
	setp.lt.u32 	%p431, %r5687, %r2874;
	@%p431 bra 	$L__BB2_231;
	bra.uni 	$L__BB2_217;
$L__BB2_231:
	mul.wide.u32 	%rd3686, %r5694, 3;
	cvt.u32.u64 	%r2927, %rd3686;
	shr.u64 	%rd3687, %rd3686, 32;
	mul.wide.u32 	%rd3688, %r5693, 3;
	add.s64 	%rd3689, %rd3688, %rd3687;
	shr.u64 	%rd3690, %rd3689, 32;
	mul.wide.u32 	%rd3691, %r5692, 3;
	add.s64 	%rd3692, %rd3691, %rd3690;
	shr.u64 	%rd3693, %rd3692, 32;
	mul.wide.u32 	%rd3694, %r5691, 3;
	add.s64 	%rd3695, %rd3694, %rd3693;
	shr.u64 	%rd3696, %rd3695, 32;
	mul.wide.u32 	%rd3697, %r5690, 3;
	add.s64 	%rd3698, %rd3697, %rd3696;
	shr.u64 	%rd3699, %rd3698, 32;
	mul.wide.u32 	%rd3700, %r5689, 3;
	add.s64 	%rd3701, %rd3700, %rd3699;
	shr.u64 	%rd3702, %rd3701, 32;
	mul.wide.u32 	%rd3703, %r5688, 3;
	add.s64 	%rd3704, %rd3703, %rd3702;
	shr.u64 	%rd3705, %rd3704, 32;
	mul.wide.u32 	%rd3706, %r5687, 3;
	add.s64 	%rd3707, %rd3706, %rd3705;
	shr.u64 	%rd3708, %rd3707, 32;
	{ .reg .b32 tmp; mov.b64 {tmp, %r2928}, %rd3707; }
	mul.lo.s32 	%r2929, %r2928, 977;
	add.s32 	%r5711, %r2929, %r2927;
	setp.lt.u32 	%p454, %r5711, %r2929;
	selp.u64 	%rd3709, 1, 0, %p454;
	and.b64  	%rd3710, %rd3689, 4294967295;
	add.s64 	%rd3711, %rd3710, %rd3709;
	shr.u64 	%rd3712, %rd3711, 32;
	and.b64  	%rd3713, %rd3692, 4294967295;
	add.s64 	%rd3714, %rd3712, %rd3713;
	shr.u64 	%rd3715, %rd3714, 32;
	and.b64  	%rd3716, %rd3695, 4294967295;
	add.s64 	%rd3717, %rd3715, %rd3716;
	shr.u64 	%rd3718, %rd3717, 32;
	and.b64  	%rd3719, %rd3698, 4294967295;
	add.s64 	%rd3720, %rd3718, %rd3719;
	shr.u64 	%rd3721, %rd3720, 32;
	and.b64  	%rd3722, %rd3701, 4294967295;
	add.s64 	%rd3723, %rd3721, %rd3722;
	shr.u64 	%rd3724, %rd3723, 32;
	and.b64  	%rd3725, %rd3704, 4294967295;
	add.s64 	%rd3726, %rd3724, %rd3725;
	shr.u64 	%rd3727, %rd3726, 32;
	and.b64  	%rd3728, %rd3707, 4294967295;
	add.s64 	%rd3729, %rd3727, %rd3728;
	{ .reg .b32 tmp; mov.b64 {tmp, %r2930}, %rd3729; }
	and.b64  	%rd3730, %rd3711, 4294967295;
	add.s64 	%rd18188, %rd3730, %rd3708;
	shr.u64 	%rd3731, %rd18188, 32;
	and.b64  	%rd3732, %rd3714, 4294967295;
	add.s64 	%rd18187, %rd3731, %rd3732;
	shr.u64 	%rd3733, %rd18187, 32;
	and.b64  	%rd3734, %rd3717, 4294967295;
	add.s64 	%rd18186, %rd3733, %rd3734;
	shr.u64 	%rd3735, %rd18186, 32;
	and.b64  	%rd3736, %rd3720, 4294967295;
	add.s64 	%rd18185, %rd3735, %rd3736;
	shr.u64 	%rd3737, %rd18185, 32;
	and.b64  	%rd3738, %rd3723, 4294967295;
	add.s64 	%rd18184, %rd3737, %rd3738;
	shr.u64 	%rd3739, %rd18184, 32;
	and.b64  	%rd3740, %rd3726, 4294967295;
	add.s64 	%rd18183, %rd3739, %rd3740;
	shr.u64 	%rd3741, %rd18183, 32;
	and.b64  	%rd3742, %rd3729, 4294967295;
	add.s64 	%rd18182, %rd3741, %rd3742;
	{ .reg .b32 tmp; mov.b64 {tmp, %r2931}, %rd18182; }
	add.s32 	%r326, %r2930, %r2931;
	setp.eq.s32 	%p455, %r326, 0;
	mov.pred 	%p2971, 0;
	@%p455 bra 	$L__BB2_233;
	mad.lo.s32 	%r327, %r326, 977, %r5711;
	setp.lt.u32 	%p456, %r327, %r5711;
	selp.u64 	%rd3743, 1, 0, %p456;
	and.b64  	%rd3744, %rd18188, 4294967295;
	cvt.u64.u32 	%rd3745, %r326;
	add.s64 	%rd3746, %rd3744, %rd3743;
	add.s64 	%rd18188, %rd3746, %rd3745;
	shr.u64 	%rd3747, %rd18188, 32;
	and.b64  	%rd3748, %rd18187, 4294967295;
	add.s64 	%rd18187, %rd3747, %rd3748;
	shr.u64 	%rd3749, %rd18187, 32;
	and.b64  	%rd3750, %rd18186, 4294967295;
	add.s64 	%rd18186, %rd3749, %rd3750;
	shr.u64 	%rd3751, %rd18186, 32;
	and.b64  	%rd3752, %rd18185, 4294967295;
	add.s64 	%rd18185, %rd3751, %rd3752;
	shr.u64 	%rd3753, %rd18185, 32;
	and.b64  	%rd3754, %rd18184, 4294967295;
	add.s64 	%rd18184, %rd3753, %rd3754;
	shr.u64 	%rd3755, %rd18184, 32;
	and.b64  	%rd3756, %rd18183, 4294967295;
	add.s64 	%rd18183, %rd3755, %rd3756;
	shr.u64 	%rd3757, %rd18183, 32;
	and.b64  	%rd3758, %rd18182, 4294967295;
	add.s64 	%rd18182, %rd3757, %rd3758;
	setp.gt.u64 	%p2971, %rd18182, 4294967295;
	mov.u32 	%r5711, %r327;
$L__BB2_233:
	cvt.u32.u64 	%r5710, %rd18188;
	cvt.u32.u64 	%r5709, %rd18187;
	cvt.u32.u64 	%r5708, %rd18186;
	cvt.u32.u64 	%r5707, %rd18185;
	cvt.u32.u64 	%r5706, %rd18184;
	cvt.u32.u64 	%r5705, %rd18183;
	cvt.u32.u64 	%r5704, %rd18182;
	setp.lt.u32 	%p457, %r2874, %r5704;
	or.pred  	%p458, %p2971, %p457;
	@%p458 bra 	$L__BB2_247;
	setp.gt.u32 	%p459, %r2874, %r5704;
	@%p459 bra 	$L__BB2_248;
	cvt.u32.u64 	%r2932, %rd158;
	setp.lt.u32 	%p460, %r2932, %r5705;
	@%p460 bra 	$L__BB2_247;
	cvt.u32.u64 	%r2933, %rd158;
	setp.gt.u32 	%p461, %r2933, %r5705;
	@%p461 bra 	$L__BB2_248;
	cvt.u32.u64 	%r2934, %rd159;
	setp.lt.u32 	%p462, %r2934, %r5706;
	@%p462 bra 	$L__BB2_247;
	cvt.u32.u64 	%r2935, %rd159;
	setp.gt.u32 	%p463, %r2935, %r5706;
	@%p463 bra 	$L__BB2_248;
	cvt.u32.u64 	%r2936, %rd161;
	setp.lt.u32 	%p464, %r2936, %r5707;
	@%p464 bra 	$L__BB2_247;
	cvt.u32.u64 	%r2937, %rd161;
	setp.gt.u32 	%p465, %r2937, %r5707;
	@%p465 bra 	$L__BB2_248;
	cvt.u32.u64 	%r2938, %rd160;
	setp.lt.u32 	%p466, %r2938, %r5708;
	@%p466 bra 	$L__BB2_247;
	cvt.u32.u64 	%r2939, %rd160;
	setp.gt.u32 	%p467, %r2939, %r5708;
	@%p467 bra 	$L__BB2_248;
	cvt.u32.u64 	%r2940, %rd157;
	setp.lt.u32 	%p468, %r2940, %r5709;
	@%p468 bra 	$L__BB2_247;
	cvt.u32.u64 	%r2941, %rd157;
	setp.gt.u32 	%p469, %r2941, %r5709;
	@%p469 bra 	$L__BB2_248;
	cvt.u32.u64 	%r2942, %rd162;
	setp.lt.u32 	%p470, %r2942, %r5710;
	@%p470 bra 	$L__BB2_247;
	cvt.u32.u64 	%r2943, %rd162;
	setp.gt.u32 	%p471, %r2943, %r5710;
	setp.lt.u32 	%p472, %r5711, %r284;
	or.pred  	%p473, %p471, %p472;
	@%p473 bra 	$L__BB2_248;
$L__BB2_247:
	cvt.u32.u64 	%r2944, %rd160;
	cvt.u32.u64 	%r2945, %rd157;
	cvt.u32.u64 	%r2946, %rd162;
	cvt.u32.u64 	%r2947, %rd158;
	cvt.u32.u64 	%r2948, %rd159;
	cvt.u32.u64 	%r2949, %rd161;
	setp.lt.u32 	%p474, %r5711, %r284;
	selp.s64 	%rd3760, -1, 0, %p474;
	sub.s32 	%r5711, %r5711, %r284;
	and.b64  	%rd3761, %rd18188, 4294967295;
	add.s64 	%rd3762, %rd3761, %rd3760;
	setp.lt.u64 	%p475, %rd3762, %rd162;
	selp.s64 	%rd3763, -1, 0, %p475;
	cvt.u32.u64 	%r2950, %rd3762;
	sub.s32 	%r5710, %r2950, %r2946;
	and.b64  	%rd3764, %rd18187, 4294967295;
	add.s64 	%rd3765, %rd3764, %rd3763;
	setp.lt.u64 	%p476, %rd3765, %rd157;
	selp.s64 	%rd3766, -1, 0, %p476;
	cvt.u32.u64 	%r2951, %rd3765;
	sub.s32 	%r5709, %r2951, %r2945;
	and.b64  	%rd3767, %rd18186, 4294967295;
	add.s64 	%rd3768, %rd3767, %rd3766;
	setp.lt.u64 	%p477, %rd3768, %rd160;
	selp.s64 	%rd3769, -1, 0, %p477;
	cvt.u32.u64 	%r2952, %rd3768;
	sub.s32 	%r5708, %r2952, %r2944;
	and.b64  	%rd3770, %rd18185, 4294967295;
	add.s64 	%rd3771, %rd3770, %rd3769;
	setp.lt.u64 	%p478, %rd3771, %rd161;
	selp.s64 	%rd3772, -1, 0, %p478;
	cvt.u32.u64 	%r2953, %rd3771;
	sub.s32 	%r5707, %r2953, %r2949;
	and.b64  	%rd3773, %rd18184, 4294967295;
	add.s64 	%rd3774, %rd3773, %rd3772;
	setp.lt.u64 	%p479, %rd3774, %rd159;
	selp.s64 	%rd3775, -1, 0, %p479;
	cvt.u32.u64 	%r2954, %rd3774;
	sub.s32 	%r5706, %r2954, %r2948;
	and.b64  	%rd3776, %rd18183, 4294967295;
	add.s64 	%rd3777, %rd3776, %rd3775;
	setp.lt.u64 	%p480, %rd3777, %rd158;
	selp.s32 	%r2955, -1, 0, %p480;
	cvt.u32.u64 	%r2956, %rd3777;
	sub.s32 	%r5705, %r2956, %r2947;
	add.s32 	%r2957, %r5704, %r2955;
	sub.s32 	%r5704, %r2957, %r2874;
$L__BB2_248:
	setp.gt.u32 	%p481, %r5704, %r2874;
	@%p481 bra 	$L__BB2_261;
	bra.uni 	$L__BB2_262;
$L__BB2_249:
	cvt.u32.u64 	%r2958, %rd158;
	setp.gt.u32 	%p483, %r5705, %r2958;
	@%p483 bra 	$L__BB2_261;
	setp.lt.u32 	%p484, %r5705, %r2958;
	@%p484 bra 	$L__BB2_263;
	cvt.u32.u64 	%r2960, %rd159;
	setp.gt.u32 	%p485, %r5706, %r2960;
	@%p485 bra 	$L__BB2_261;
	setp.lt.u32 	%p486, %r5706, %r2960;
	@%p486 bra 	$L__BB2_263;
	cvt.u32.u64 	%r2962, %rd161;
	setp.gt.u32 	%p487, %r5707, %r2962;
	@%p487 bra 	$L__BB2_261;
	setp.lt.u32 	%p488, %r5707, %r2962;
	@%p488 bra 	$L__BB2_263;
	cvt.u32.u64 	%r2964, %rd160;
	setp.gt.u32 	%p489, %r5708, %r2964;
	@%p489 bra 	$L__BB2_261;
	setp.lt.u32 	%p490, %r5708, %r2964;
	@%p490 bra 	$L__BB2_263;
	cvt.u32.u64 	%r2966, %rd157;
	setp.gt.u32 	%p491, %r5709, %r2966;
	@%p491 bra 	$L__BB2_261;
	setp.lt.u32 	%p492, %r5709, %r2966;
	@%p492 bra 	$L__BB2_263;
	cvt.u32.u64 	%r2968, %rd162;
	setp.gt.u32 	%p493, %r5710, %r2968;
	@%p493 bra 	$L__BB2_261;
	setp.lt.u32 	%p494, %r5710, %r2968;
	setp.lt.u32 	%p495, %r5711, %r284;
	or.pred  	%p496, %p494, %p495;
	@%p496 bra 	$L__BB2_263;
$L__BB2_261:
	cvt.u32.u64 	%r2970, %rd160;
	cvt.u32.u64 	%r2971, %rd157;
	cvt.u32.u64 	%r2972, %rd162;
	cvt.u32.u64 	%r2973, %rd158;
	cvt.u32.u64 	%r2974, %rd159;
	cvt.u32.u64 	%r2975, %rd161;
	setp.lt.u32 	%p497, %r5711, %r284;
	selp.s64 	%rd3778, -1, 0, %p497;
	sub.s32 	%r5711, %r5711, %r284;
	cvt.u64.u32 	%rd3779, %r5710;
	add.s64 	%rd3780, %rd3778, %rd3779;
	setp.lt.u64 	%p498, %rd3780, %rd162;
	selp.s64 	%rd3781, -1, 0, %p498;
	cvt.u32.u64 	%r2976, %rd3780;
	sub.s32 	%r5710, %r2976, %r2972;
	cvt.u64.u32 	%rd3782, %r5709;
	add.s64 	%rd3783, %rd3781, %rd3782;
	setp.lt.u64 	%p499, %rd3783, %rd157;
	selp.s64 	%rd3784, -1, 0, %p499;
	cvt.u32.u64 	%r2977, %rd3783;
	sub.s32 	%r5709, %r2977, %r2971;
	cvt.u64.u32 	%rd3785, %r5708;
	add.s64 	%rd3786, %rd3784, %rd3785;
	setp.lt.u64 	%p500, %rd3786, %rd160;
	selp.s64 	%rd3787, -1, 0, %p500;
	cvt.u32.u64 	%r2978, %rd3786;
	sub.s32 	%r5708, %r2978, %r2970;
	cvt.u64.u32 	%rd3788, %r5707;
	add.s64 	%rd3789, %rd3787, %rd3788;
	setp.lt.u64 	%p501, %rd3789, %rd161;
	selp.s64 	%rd3790, -1, 0, %p501;
	cvt.u32.u64 	%r2979, %rd3789;
	sub.s32 	%r5707, %r2979, %r2975;
	cvt.u64.u32 	%rd3791, %r5706;
	add.s64 	%rd3792, %rd3790, %rd3791;
	setp.lt.u64 	%p502, %rd3792, %rd159;
	selp.s64 	%rd3793, -1, 0, %p502;
	cvt.u32.u64 	%r2980, %rd3792;
	sub.s32 	%r5706, %r2980, %r2974;
	cvt.u64.u32 	%rd3794, %r5705;
	add.s64 	%rd3795, %rd3793, %rd3794;
	setp.lt.u64 	%p503, %rd3795, %rd158;
	selp.s32 	%r2981, -1, 0, %p503;
	cvt.u32.u64 	%r2982, %rd3795;
	sub.s32 	%r5705, %r2982, %r2973;
	add.s32 	%r2983, %r5704, %r2981;
	sub.s32 	%r5704, %r2983, %r2874;
	bra.uni 	$L__BB2_263;
$L__BB2_262:
	setp.lt.u32 	%p482, %r5704, %r2874;
	@%p482 bra 	$L__BB2_263;
	bra.uni 	$L__BB2_249;
$L__BB2_263:
	mul.wide.u32 	%rd3796, %r5711, %r5711;
	cvt.u32.u64 	%r2984, %rd3796;
	shr.u64 	%rd3797, %rd3796, 32;
	mul.wide.u32 	%rd3798, %r5710, %r5711;
	add.s64 	%rd3799, %rd3797, %rd3798;
	shr.u64 	%rd3800, %rd3799, 32;
	mul.wide.u32 	%rd3801, %r5709, %r5711;
	add.s64 	%rd3802, %rd3800, %rd3801;
	shr.u64 	%rd3803, %rd3802, 32;
	mul.wide.u32 	%rd3804, %r5708, %r5711;
	add.s64 	%rd3805, %rd3803, %rd3804;
	shr.u64 	%rd3806, %rd3805, 32;
	mul.wide.u32 	%rd3807, %r5707, %r5711;
	add.s64 	%rd3808, %rd3806, %rd3807;
	shr.u64 	%rd3809, %rd3808, 32;
	mul.wide.u32 	%rd3810, %r5706, %r5711;
	add.s64 	%rd3811, %rd3809, %rd3810;
	shr.u64 	%rd3812, %rd3811, 32;
	mul.wide.u32 	%rd3813, %r5705, %r5711;
	add.s64 	%rd3814, %rd3812, %rd3813;
	shr.u64 	%rd3815, %rd3814, 32;
	mul.wide.u32 	%rd3816, %r5704, %r5711;
	add.s64 	%rd3817, %rd3815, %rd3816;
	shr.u64 	%rd3818, %rd3817, 32;
	and.b64  	%rd3819, %rd3799, 4294967295;
	add.s64 	%rd3820, %rd3798, %rd3819;
	shr.u64 	%rd3821, %rd3820, 32;
	and.b64  	%rd3822, %rd3802, 4294967295;
	mul.wide.u32 	%rd3823, %r5710, %r5710;
	add.s64 	%rd3824, %rd3821, %rd3822;
	add.s64 	%rd3825, %rd3824, %rd3823;
	shr.u64 	%rd3826, %rd3825, 32;
	and.b64  	%rd3827, %rd3805, 4294967295;
	mul.wide.u32 	%rd3828, %r5709, %r5710;
	add.s64 	%rd3829, %rd3826, %rd3827;
	add.s64 	%rd3830, %rd3829, %rd3828;
	shr.u64 	%rd3831, %rd3830, 32;
	and.b64  	%rd3832, %rd3808, 4294967295;
	mul.wide.u32 	%rd3833, %r5708, %r5710;
	add.s64 	%rd3834, %rd3831, %rd3832;
	add.s64 	%rd3835, %rd3834, %rd3833;
	shr.u64 	%rd3836, %rd3835, 32;
	and.b64  	%rd3837, %rd3811, 4294967295;
	mul.wide.u32 	%rd3838, %r5707, %r5710;
	add.s64 	%rd3839, %rd3836, %rd3837;
	add.s64 	%rd3840, %rd3839, %rd3838;
	shr.u64 	%rd3841, %rd3840, 32;
	and.b64  	%rd3842, %rd3814, 4294967295;
	mul.wide.u32 	%rd3843, %r5706, %r5710;
	add.s64 	%rd3844, %rd3841, %rd3842;
	add.s64 	%rd3845, %rd3844, %rd3843;
	shr.u64 	%rd3846, %rd3845, 32;
	and.b64  	%rd3847, %rd3817, 4294967295;
	mul.wide.u32 	%rd3848, %r5705, %r5710;
	add.s64 	%rd3849, %rd3846, %rd3847;
	add.s64 	%rd3850, %rd3849, %rd3848;
	shr.u64 	%rd3851, %rd3850, 32;
	mul.wide.u32 	%rd3852, %r5704, %r5710;
	add.s64 	%rd3853, %rd3851, %rd3818;
	add.s64 	%rd3854, %rd3853, %rd3852;
	shr.u64 	%rd3855, %rd3854, 32;
	and.b64  	%rd3856, %rd3825, 4294967295;
	add.s64 	%rd3857, %rd3801, %rd3856;
	shr.u64 	%rd3858, %rd3857, 32;
	and.b64  	%rd3859, %rd3830, 4294967295;
	add.s64 	%rd3860, %rd3858, %rd3859;
	add.s64 	%rd3861, %rd3860, %rd3828;
	shr.u64 	%rd3862, %rd3861, 32;
	and.b64  	%rd3863, %rd3835, 4294967295;
	mul.wide.u32 	%rd3864, %r5709, %r5709;
	add.s64 	%rd3865, %rd3862, %rd3863;
	add.s64 	%rd3866, %rd3865, %rd3864;
	shr.u64 	%rd3867, %rd3866, 32;
	and.b64  	%rd3868, %rd3840, 4294967295;
	mul.wide.u32 	%rd3869, %r5708, %r5709;
	add.s64 	%rd3870, %rd3867, %rd3868;
	add.s64 	%rd3871, %rd3870, %rd3869;
	shr.u64 	%rd3872, %rd3871, 32;
	and.b64  	%rd3873, %rd3845, 4294967295;
	mul.wide.u32 	%rd3874, %r5707, %r5709;
	add.s64 	%rd3875, %rd3872, %rd3873;
	add.s64 	%rd3876, %rd3875, %rd3874;
	shr.u64 	%rd3877, %rd3876, 32;
	and.b64  	%rd3878, %rd3850, 4294967295;
	mul.wide.u32 	%rd3879, %r5706, %r5709;
	add.s64 	%rd3880, %rd3877, %rd3878;
	add.s64 	%rd3881, %rd3880, %rd3879;
	shr.u64 	%rd3882, %rd3881, 32;
	and.b64  	%rd3883, %rd3854, 4294967295;
	mul.wide.u32 	%rd3884, %r5705, %r5709;
	add.s64 	%rd3885, %rd3882, %rd3883;
	add.s64 	%rd3886, %rd3885, %rd3884;
	shr.u64 	%rd3887, %rd3886, 32;
	mul.wide.u32 	%rd3888, %r5704, %r5709;
	add.s64 	%rd3889, %rd3887, %rd3855;
	add.s64 	%rd3890, %rd3889, %rd3888;
	shr.u64 	%rd3891, %rd3890, 32;
	and.b64  	%rd3892, %rd3861, 4294967295;
	add.s64 	%rd3893, %rd3804, %rd3892;
	shr.u64 	%rd3894, %rd3893, 32;
	and.b64  	%rd3895, %rd3866, 4294967295;
	add.s64 	%rd3896, %rd3894, %rd3895;
	add.s64 	%rd3897, %rd3896, %rd3833;
	shr.u64 	%rd3898, %rd3897, 32;
	and.b64  	%rd3899, %rd3871, 4294967295;
	add.s64 	%rd3900, %rd3898, %rd3899;
	add.s64 	%rd3901, %rd3900, %rd3869;
	shr.u64 	%rd3902, %rd3901, 32;
	and.b64  	%rd3903, %rd3876, 4294967295;
	mul.wide.u32 	%rd3904, %r5708, %r5708;
	add.s64 	%rd3905, %rd3902, %rd3903;
	add.s64 	%rd3906, %rd3905, %rd3904;
	shr.u64 	%rd3907, %rd3906, 32;
	and.b64  	%rd3908, %rd3881, 4294967295;
	mul.wide.u32 	%rd3909, %r5707, %r5708;
	add.s64 	%rd3910, %rd3907, %rd3908;
	add.s64 	%rd3911, %rd3910, %rd3909;
	shr.u64 	%rd3912, %rd3911, 32;
	and.b64  	%rd3913, %rd3886, 4294967295;
	mul.wide.u32 	%rd3914, %r5706, %r5708;
	add.s64 	%rd3915, %rd3912, %rd3913;
	add.s64 	%rd3916, %rd3915, %rd3914;
	shr.u64 	%rd3917, %rd3916, 32;
	and.b64  	%rd3918, %rd3890, 4294967295;
	mul.wide.u32 	%rd3919, %r5705, %r5708;
	add.s64 	%rd3920, %rd3917, %rd3918;
	add.s64 	%rd3921, %rd3920, %rd3919;
	shr.u64 	%rd3922, %rd3921, 32;
	mul.wide.u32 	%rd3923, %r5704, %r5708;
	add.s64 	%rd3924, %rd3922, %rd3891;
	add.s64 	%rd3925, %rd3924, %rd3923;
	shr.u64 	%rd3926, %rd3925, 32;
	and.b64  	%rd3927, %rd3897, 4294967295;
	add.s64 	%rd3928, %rd3807, %rd3927;
	shr.u64 	%rd3929, %rd3928, 32;
	and.b64  	%rd3930, %rd3901, 4294967295;
	add.s64 	%rd3931, %rd3929, %rd3930;
	add.s64 	%rd3932, %rd3931, %rd3838;
	shr.u64 	%rd3933, %rd3932, 32;
	and.b64  	%rd3934, %rd3906, 4294967295;
	add.s64 	%rd3935, %rd3933, %rd3934;
	add.s64 	%rd3936, %rd3935, %rd3874;
	shr.u64 	%rd3937, %rd3936, 32;
	and.b64  	%rd3938, %rd3911, 4294967295;
	add.s64 	%rd3939, %rd3937, %rd3938;
	add.s64 	%rd3940, %rd3939, %rd3909;
	shr.u64 	%rd3941, %rd3940, 32;
	and.b64  	%rd3942, %rd3916, 4294967295;
	mul.wide.u32 	%rd3943, %r5707, %r5707;
	add.s64 	%rd3944, %rd3941, %rd3942;
	add.s64 	%rd3945, %rd3944, %rd3943;
	shr.u64 	%rd3946, %rd3945, 32;
	and.b64  	%rd3947, %rd3921, 4294967295;
	mul.wide.u32 	%rd3948, %r5706, %r5707;
	add.s64 	%rd3949, %rd3946, %rd3947;
	add.s64 	%rd3950, %rd3949, %rd3948;
	shr.u64 	%rd3951, %rd3950, 32;
	and.b64  	%rd3952, %rd3925, 4294967295;
	mul.wide.u32 	%rd3953, %r5705, %r5707;
	add.s64 	%rd3954, %rd3951, %rd3952;
	add.s64 	%rd3955, %rd3954, %rd3953;
	shr.u64 	%rd3956, %rd3955, 32;
	mul.wide.u32 	%rd3957, %r5704, %r5707;
	add.s64 	%rd3958, %rd3956, %rd3926;
	add.s64 	%rd3959, %rd3958, %rd3957;
	shr.u64 	%rd3960, %rd3959, 32;
	and.b64  	%rd3961, %rd3932, 4294967295;
	add.s64 	%rd3962, %rd3810, %rd3961;
	shr.u64 	%rd3963, %rd3962, 32;
	and.b64  	%rd3964, %rd3936, 4294967295;
	add.s64 	%rd3965, %rd3963, %rd3964;
	add.s64 	%rd3966, %rd3965, %rd3843;
	shr.u64 	%rd3967, %rd3966, 32;
	and.b64  	%rd3968, %rd3940, 4294967295;
	add.s64 	%rd3969, %rd3967, %rd3968;
	add.s64 	%rd3970, %rd3969, %rd3879;
	shr.u64 	%rd3971, %rd3970, 32;
	and.b64  	%rd3972, %rd3945, 4294967295;
	add.s64 	%rd3973, %rd3971, %rd3972;
	add.s64 	%rd3974, %rd3973, %rd3914;
	shr.u64 	%rd3975, %rd3974, 32;
	and.b64  	%rd3976, %rd3950, 4294967295;
	add.s64 	%rd3977, %rd3975, %rd3976;
	add.s64 	%rd3978, %rd3977, %rd3948;
	shr.u64 	%rd3979, %rd3978, 32;
	and.b64  	%rd3980, %rd3955, 4294967295;
	mul.wide.u32 	%rd3981, %r5706, %r5706;
	add.s64 	%rd3982, %rd3979, %rd3980;
	add.s64 	%rd3983, %rd3982, %rd3981;
	shr.u64 	%rd3984, %rd3983, 32;
	and.b64  	%rd3985, %rd3959, 4294967295;
	mul.wide.u32 	%rd3986, %r5705, %r5706;
	add.s64 	%rd3987, %rd3984, %rd3985;
	add.s64 	%rd3988, %rd3987, %rd3986;
	shr.u64 	%rd3989, %rd3988, 32;
	mul.wide.u32 	%rd3990, %r5704, %r5706;
	add.s64 	%rd3991, %rd3989, %rd3960;
	add.s64 	%rd3992, %rd3991, %rd3990;
	shr.u64 	%rd3993, %rd3992, 32;
	and.b64  	%rd3994, %rd3966, 4294967295;
	add.s64 	%rd3995, %rd3813, %rd3994;
	shr.u64 	%rd3996, %rd3995, 32;
	and.b64  	%rd3997, %rd3970, 4294967295;
	add.s64 	%rd3998, %rd3996, %rd3997;
	add.s64 	%rd3999, %rd3998, %rd3848;
	shr.u64 	%rd4000, %rd3999, 32;
	and.b64  	%rd4001, %rd3974, 4294967295;
	add.s64 	%rd4002, %rd4000, %rd4001;
	add.s64 	%rd4003, %rd4002, %rd3884;
	shr.u64 	%rd4004, %rd4003, 32;
	and.b64  	%rd4005, %rd3978, 4294967295;
	add.s64 	%rd4006, %rd4004, %rd4005;
	add.s64 	%rd4007, %rd4006, %rd3919;
	shr.u64 	%rd4008, %rd4007, 32;
	and.b64  	%rd4009, %rd3983, 4294967295;
	add.s64 	%rd4010, %rd4008, %rd4009;
	add.s64 	%rd4011, %rd4010, %rd3953;
	shr.u64 	%rd4012, %rd4011, 32;
	and.b64  	%rd4013, %rd3988, 4294967295;
	add.s64 	%rd4014, %rd4012, %rd4013;
	add.s64 	%rd4015, %rd4014, %rd3986;
	shr.u64 	%rd4016, %rd4015, 32;
	and.b64  	%rd4017, %rd3992, 4294967295;
	mul.wide.u32 	%rd4018, %r5705, %r5705;
	add.s64 	%rd4019, %rd4016, %rd4017;
	add.s64 	%rd4020, %rd4019, %rd4018;
	shr.u64 	%rd4021, %rd4020, 32;
	mul.wide.u32 	%rd4022, %r5704, %r5705;
	add.s64 	%rd4023, %rd4021, %rd3993;
	add.s64 	%rd4024, %rd4023, %rd4022;
	shr.u64 	%rd4025, %rd4024, 32;
	and.b64  	%rd4026, %rd3999, 4294967295;
	add.s64 	%rd4027, %rd3816, %rd4026;
	shr.u64 	%rd4028, %rd4027, 32;
	and.b64  	%rd4029, %rd4003, 4294967295;
	add.s64 	%rd4030, %rd4028, %rd4029;
	add.s64 	%rd4031, %rd4030, %rd3852;
	shr.u64 	%rd4032, %rd4031, 32;
	and.b64  	%rd4033, %rd4007, 4294967295;
	add.s64 	%rd4034, %rd4032, %rd4033;
	add.s64 	%rd4035, %rd4034, %rd3888;
	shr.u64 	%rd4036, %rd4035, 32;
	and.b64  	%rd4037, %rd4011, 4294967295;
	add.s64 	%rd4038, %rd4036, %rd4037;
	add.s64 	%rd4039, %rd4038, %rd3923;
	shr.u64 	%rd4040, %rd4039, 32;
	and.b64  	%rd4041, %rd4015, 4294967295;
	add.s64 	%rd4042, %rd4040, %rd4041;
	add.s64 	%rd4043, %rd4042, %rd3957;
	shr.u64 	%rd4044, %rd4043, 32;
	and.b64  	%rd4045, %rd4020, 4294967295;
	add.s64 	%rd4046, %rd4044, %rd4045;
	add.s64 	%rd4047, %rd4046, %rd3990;
	shr.u64 	%rd4048, %rd4047, 32;
	and.b64  	%rd4049, %rd4024, 4294967295;
	add.s64 	%rd4050, %rd4048, %rd4049;
	add.s64 	%rd4051, %rd4050, %rd4022;
	shr.u64 	%rd4052, %rd4051, 32;
	mul.wide.u32 	%rd4053, %r5704, %r5704;
	add.s64 	%rd4054, %rd4052, %rd4025;
	add.s64 	%rd4055, %rd4054, %rd4053;
	shr.u64 	%rd4056, %rd4055, 32;
	{ .reg .b32 tmp; mov.b64 {tmp, %r2985}, %rd4055; }
	and.b64  	%rd4057, %rd4031, 4294967295;
	mul.lo.s64 	%rd4058, %rd4057, 977;
	cvt.u32.u64 	%r2986, %rd4058;
	shr.u64 	%rd4059, %rd4058, 32;
	and.b64  	%rd4060, %rd4035, 4294967295;
	mad.lo.s64 	%rd4061, %rd4060, 977, %rd4059;
	shr.u64 	%rd4062, %rd4061, 32;
	and.b64  	%rd4063, %rd4039, 4294967295;
	mad.lo.s64 	%rd4064, %rd4063, 977, %rd4062;
	shr.u64 	%rd4065, %rd4064, 32;
	and.b64  	%rd4066, %rd4043, 4294967295;
	mad.lo.s64 	%rd4067, %rd4066, 977, %rd4065;
	shr.u64 	%rd4068, %rd4067, 32;
	and.b64  	%rd4069, %rd4047, 4294967295;
	mad.lo.s64 	%rd4070, %rd4069, 977, %rd4068;
	shr.u64 	%rd4071, %rd4070, 32;
	and.b64  	%rd4072, %rd4051, 4294967295;
	mad.lo.s64 	%rd4073, %rd4072, 977, %rd4071;
	shr.u64 	%rd4074, %rd4073, 32;
	and.b64  	%rd4075, %rd4055, 4294967295;
	mad.lo.s64 	%rd4076, %rd4075, 977, %rd4074;
	shr.u64 	%rd4077, %rd4076, 32;
	mad.lo.s64 	%rd4078, %rd4056, 977, %rd4077;
	{ .reg .b32 tmp; mov.b64 {tmp, %r2987}, %rd4078; }
	add.s32 	%r5728, %r2984, %r2986;
	setp.lt.u32 	%p505, %r5728, %r2984;
	selp.u64 	%rd4079, 1, 0, %p505;
	and.b64  	%rd4080, %rd3820, 4294967295;
	and.b64  	%rd4081, %rd4061, 4294967295;
	add.s64 	%rd4082, %rd4080, %rd4079;
	add.s64 	%rd4083, %rd4082, %rd4081;
	shr.u64 	%rd4084, %rd4083, 32;
	and.b64  	%rd4085, %rd3857, 4294967295;
	and.b64  	%rd4086, %rd4064, 4294967295;
	add.s64 	%rd4087, %rd4084, %rd4085;
	add.s64 	%rd4088, %rd4087, %rd4086;
	shr.u64 	%rd4089, %rd4088, 32;
	and.b64  	%rd4090, %rd3893, 4294967295;
	and.b64  	%rd4091, %rd4067, 4294967295;
	add.s64 	%rd4092, %rd4089, %rd4090;
	add.s64 	%rd4093, %rd4092, %rd4091;
	shr.u64 	%rd4094, %rd4093, 32;
	and.b64  	%rd4095, %rd3928, 4294967295;
	and.b64  	%rd4096, %rd4070, 4294967295;
	add.s64 	%rd4097, %rd4094, %rd4095;
	add.s64 	%rd4098, %rd4097, %rd4096;
	shr.u64 	%rd4099, %rd4098, 32;
	and.b64  	%rd4100, %rd3962, 4294967295;
	and.b64  	%rd4101, %rd4073, 4294967295;
	add.s64 	%rd4102, %rd4099, %rd4100;
	add.s64 	%rd4103, %rd4102, %rd4101;
	shr.u64 	%rd4104, %rd4103, 32;
	and.b64  	%rd4105, %rd3995, 4294967295;
	and.b64  	%rd4106, %rd4076, 4294967295;
	add.s64 	%rd4107, %rd4104, %rd4105;
	add.s64 	%rd4108, %rd4107, %rd4106;
	shr.u64 	%rd4109, %rd4108, 32;
	and.b64  	%rd4110, %rd4027, 4294967295;
	and.b64  	%rd4111, %rd4078, 4294967295;
	add.s64 	%rd4112, %rd4109, %rd4110;
	add.s64 	%rd4113, %rd4112, %rd4111;
	{ .reg .b32 tmp; mov.b64 {tmp, %r2988}, %rd4113; }
	add.s32 	%r2989, %r2988, %r2987;
	and.b64  	%rd4114, %rd4083, 4294967295;
	add.s64 	%rd18195, %rd4114, %rd4057;
	shr.u64 	%rd4115, %rd18195, 32;
	and.b64  	%rd4116, %rd4088, 4294967295;
	add.s64 	%rd4117, %rd4115, %rd4116;
	add.s64 	%rd18194, %rd4117, %rd4060;
	shr.u64 	%rd4118, %rd18194, 32;
	and.b64  	%rd4119, %rd4093, 4294967295;
	add.s64 	%rd4120, %rd4118, %rd4119;
	add.s64 	%rd18193, %rd4120, %rd4063;
	shr.u64 	%rd4121, %rd18193, 32;
	and.b64  	%rd4122, %rd4098, 4294967295;
	add.s64 	%rd4123, %rd4121, %rd4122;
	add.s64 	%rd18192, %rd4123, %rd4066;
	shr.u64 	%rd4124, %rd18192, 32;
	and.b64  	%rd4125, %rd4103, 4294967295;
	add.s64 	%rd4126, %rd4124, %rd4125;
	add.s64 	%rd18191, %rd4126, %rd4069;
	shr.u64 	%rd4127, %rd18191, 32;
	and.b64  	%rd4128, %rd4108, 4294967295;
	add.s64 	%rd4129, %rd4127, %rd4128;
	add.s64 	%rd18190, %rd4129, %rd4072;
	shr.u64 	%rd4130, %rd18190, 32;
	and.b64  	%rd4131, %rd4113, 4294967295;
	add.s64 	%rd4132, %rd4130, %rd4131;
	add.s64 	%rd18189, %rd4132, %rd4075;
	{ .reg .b32 tmp; mov.b64 {tmp, %r2990}, %rd18189; }
	add.s32 	%r2991, %r2989, %r2990;
	add.s32 	%r369, %r2991, %r2985;
	setp.eq.s32 	%p506, %r369, 0;
	mov.pred 	%p2972, 0;
	@%p506 bra 	$L__BB2_265;
	cvt.u64.u32 	%rd4133, %r369;
	mul.wide.u32 	%rd4134, %r369, 977;
	cvt.u32.u64 	%r2992, %rd4134;
	shr.u64 	%rd4135, %rd4134, 32;
	add.s64 	%rd4136, %rd4135, %rd4133;
	shr.u64 	%rd4137, %rd4136, 32;
	add.s32 	%r370, %r5728, %r2992;
	setp.lt.u32 	%p507, %r370, %r5728;
	selp.u64 	%rd4138, 1, 0, %p507;
	and.b64  	%rd4139, %rd18195, 4294967295;
	and.b64  	%rd4140, %rd4136, 4294967295;
	add.s64 	%rd4141, %rd4139, %rd4138;
	add.s64 	%rd18195, %rd4141, %rd4140;
	shr.u64 	%rd4142, %rd18195, 32;
	and.b64  	%rd4143, %rd18194, 4294967295;
	add.s64 	%rd4144, %rd4142, %rd4143;
	add.s64 	%rd18194, %rd4144, %rd4137;
	shr.u64 	%rd4145, %rd18194, 32;
	and.b64  	%rd4146, %rd18193, 4294967295;
	add.s64 	%rd18193, %rd4145, %rd4146;
	shr.u64 	%rd4147, %rd18193, 32;
	and.b64  	%rd4148, %rd18192, 4294967295;
	add.s64 	%rd18192, %rd4147, %rd4148;
	shr.u64 	%rd4149, %rd18192, 32;
	and.b64  	%rd4150, %rd18191, 4294967295;
	add.s64 	%rd18191, %rd4149, %rd4150;
	shr.u64 	%rd4151, %rd18191, 32;
	and.b64  	%rd4152, %rd18190, 4294967295;
	add.s64 	%rd18190, %rd4151, %rd4152;
	shr.u64 	%rd4153, %rd18190, 32;
	and.b64  	%rd4154, %rd18189, 4294967295;
	add.s64 	%rd18189, %rd4153, %rd4154;
	setp.gt.u64 	%p2972, %rd18189, 4294967295;
	mov.u32 	%r5728, %r370;
$L__BB2_265:
	ld.const.u32 	%rd205, [const_p+8];
	ld.const.u32 	%rd206, [const_p+24];
	ld.const.u32 	%rd207, [const_p+20];
	ld.const.u32 	%rd208, [const_p+12];
	ld.const.u32 	%rd209, [const_p+16];
	ld.const.u32 	%rd210, [const_p+4];
	ld.const.u32 	%r372, [const_p];
	cvt.u32.u64 	%r5727, %rd18195;
	cvt.u32.u64 	%r5726, %rd18194;
	cvt.u32.u64 	%r5725, %rd18193;
	cvt.u32.u64 	%r5724, %rd18192;
	cvt.u32.u64 	%r5723, %rd18191;
	cvt.u32.u64 	%r5722, %rd18190;
	cvt.u32.u64 	%r5721, %rd18189;
	ld.const.u32 	%r2993, [const_p+28];
	setp.lt.u32 	%p508, %r2993, %r5721;
	or.pred  	%p509, %p2972, %p508;
	@%p509 bra 	$L__BB2_279;
	setp.gt.u32 	%p510, %r2993, %r5721;
	@%p510 bra 	$L__BB2_280;
	cvt.u32.u64 	%r2994, %rd206;
	setp.lt.u32 	%p511, %r2994, %r5722;
	@%p511 bra 	$L__BB2_279;
	cvt.u32.u64 	%r2995, %rd206;
	setp.gt.u32 	%p512, %r2995, %r5722;
	@%p512 bra 	$L__BB2_280;
	cvt.u32.u64 	%r2996, %rd207;
	setp.lt.u32 	%p513, %r2996, %r5723;
	@%p513 bra 	$L__BB2_279;
	cvt.u32.u64 	%r2997, %rd207;
	setp.gt.u32 	%p514, %r2997, %r5723;
	@%p514 bra 	$L__BB2_280;
	cvt.u32.u64 	%r2998, %rd209;
	setp.lt.u32 	%p515, %r2998, %r5724;
	@%p515 bra 	$L__BB2_279;
	cvt.u32.u64 	%r2999, %rd209;
	setp.gt.u32 	%p516, %r2999, %r5724;
	@%p516 bra 	$L__BB2_280;
	cvt.u32.u64 	%r3000, %rd208;
	setp.lt.u32 	%p517, %r3000, %r5725;
	@%p517 bra 	$L__BB2_279;
	cvt.u32.u64 	%r3001, %rd208;
	setp.gt.u32 	%p518, %r3001, %r5725;
	@%p518 bra 	$L__BB2_280;
	cvt.u32.u64 	%r3002, %rd205;
	setp.lt.u32 	%p519, %r3002, %r5726;
	@%p519 bra 	$L__BB2_279;
	cvt.u32.u64 	%r3003, %rd205;
	setp.gt.u32 	%p520, %r3003, %r5726;
	@%p520 bra 	$L__BB2_280;
	cvt.u32.u64 	%r3004, %rd210;
	setp.lt.u32 	%p521, %r3004, %r5727;
	@%p521 bra 	$L__BB2_279;
	cvt.u32.u64 	%r3005, %rd210;
	setp.gt.u32 	%p522, %r3005, %r5727;
	setp.lt.u32 	%p523, %r5728, %r372;
	or.pred  	%p524, %p522, %p523;
	@%p524 bra 	$L__BB2_280;
$L__BB2_279:
	cvt.u32.u64 	%r3006, %rd208;
	cvt.u32.u64 	%r3007, %rd205;
	cvt.u32.u64 	%r3008, %rd210;
	cvt.u32.u64 	%r3009, %rd206;
	cvt.u32.u64 	%r3010, %rd207;
	cvt.u32.u64 	%r3011, %rd209;
	setp.lt.u32 	%p525, %r5728, %r372;
	selp.s64 	%rd4156, -1, 0, %p525;
	sub.s32 	%r5728, %r5728, %r372;
	and.b64  	%rd4157, %rd18195, 4294967295;
	add.s64 	%rd4158, %rd4157, %rd4156;
	setp.lt.u64 	%p526, %rd4158, %rd210;
	selp.s64 	%rd4159, -1, 0, %p526;
	cvt.u32.u64 	%r3012, %rd4158;
	sub.s32 	%r5727, %r3012, %r3008;
	and.b64  	%rd4160, %rd18194, 4294967295;
	add.s64 	%rd4161, %rd4160, %rd4159;
	setp.lt.u64 	%p527, %rd4161, %rd205;
	selp.s64 	%rd4162, -1, 0, %p527;
	cvt.u32.u64 	%r3013, %rd4161;
	sub.s32 	%r5726, %r3013, %r3007;
	and.b64  	%rd4163, %rd18193, 4294967295;
	add.s64 	%rd4164, %rd4163, %rd4162;
	setp.lt.u64 	%p528, %rd4164, %rd208;
	selp.s64 	%rd4165, -1, 0, %p528;
	cvt.u32.u64 	%r3014, %rd4164;
	sub.s32 	%r5725, %r3014, %r3006;
	and.b64  	%rd4166, %rd18192, 4294967295;
	add.s64 	%rd4167, %rd4166, %rd4165;
	setp.lt.u64 	%p529, %rd4167, %rd209;
	selp.s64 	%rd4168, -1, 0, %p529;
	cvt.u32.u64 	%r3015, %rd4167;
	sub.s32 	%r5724, %r3015, %r3011;
	and.b64  	%rd4169, %rd18191, 4294967295;
	add.s64 	%rd4170, %rd4169, %rd4168;
	setp.lt.u64 	%p530, %rd4170, %rd207;
	selp.s64 	%rd4171, -1, 0, %p530;
	cvt.u32.u64 	%r3016, %rd4170;
	sub.s32 	%r5723, %r3016, %r3010;
	and.b64  	%rd4172, %rd18190, 4294967295;
	add.s64 	%rd4173, %rd4172, %rd4171;
	setp.lt.u64 	%p531, %rd4173, %rd206;
	selp.s32 	%r3017, -1, 0, %p531;
	cvt.u32.u64 	%r3018, %rd4173;
	sub.s32 	%r5722, %r3018, %r3009;
	add.s32 	%r3019, %r5721, %r3017;
	sub.s32 	%r5721, %r3019, %r2993;
$L__BB2_280:
	setp.gt.u32 	%p532, %r5721, %r2993;
	@%p532 bra 	$L__BB2_293;
	bra.uni 	$L__BB2_294;
$L__BB2_281:
	cvt.u32.u64 	%r3020, %rd206;
	setp.gt.u32 	%p534, %r5722, %r3020;
	@%p534 bra 	$L__BB2_293;
	cvt.u32.u64 	%r3021, %rd206;
	setp.lt.u32 	%p535, %r5722, %r3021;
	@%p535 bra 	$L__BB2_295;
	cvt.u32.u64 	%r3022, %rd207;
	setp.gt.u32 	%p536, %r5723, %r3022;
	@%p536 bra 	$L__BB2_293;
	cvt.u32.u64 	%r3023, %rd207;
	setp.lt.u32 	%p537, %r5723, %r3023;
	@%p537 bra 	$L__BB2_295;
	cvt.u32.u64 	%r3024, %rd209;
	setp.gt.u32 	%p538, %r5724, %r3024;
	@%p538 bra 	$L__BB2_293;
	cvt.u32.u64 	%r3025, %rd209;
	setp.lt.u32 	%p539, %r5724, %r3025;
	@%p539 bra 	$L__BB2_295;
	cvt.u32.u64 	%r3026, %rd208;
	setp.gt.u32 	%p540, %r5725, %r3026;
	@%p540 bra 	$L__BB2_293;
	cvt.u32.u64 	%r3027, %rd208;
	setp.lt.u32 	%p541, %r5725, %r3027;
	@%p541 bra 	$L__BB2_295;
	cvt.u32.u64 	%r3028, %rd205;
	setp.gt.u32 	%p542, %r5726, %r3028;
	@%p542 bra 	$L__BB2_293;
	cvt.u32.u64 	%r3029, %rd205;
	setp.lt.u32 	%p543, %r5726, %r3029;
	@%p543 bra 	$L__BB2_295;
	cvt.u32.u64 	%r3030, %rd210;
	setp.gt.u32 	%p544, %r5727, %r3030;
	@%p544 bra 	$L__BB2_293;
	cvt.u32.u64 	%r3031, %rd210;
	setp.lt.u32 	%p545, %r5727, %r3031;
	setp.lt.u32 	%p546, %r5728, %r372;
	or.pred  	%p547, %p545, %p546;
	@%p547 bra 	$L__BB2_295;
$L__BB2_293:
	cvt.u32.u64 	%r3032, %rd208;
	cvt.u32.u64 	%r3033, %rd205;
	cvt.u32.u64 	%r3034, %rd210;
	cvt.u32.u64 	%r3035, %rd206;
	cvt.u32.u64 	%r3036, %rd207;
	cvt.u32.u64 	%r3037, %rd209;
	setp.lt.u32 	%p548, %r5728, %r372;
	selp.s64 	%rd4174, -1, 0, %p548;
	sub.s32 	%r5728, %r5728, %r372;
	cvt.u64.u32 	%rd4175, %r5727;
	add.s64 	%rd4176, %rd4174, %rd4175;
	setp.lt.u64 	%p549, %rd4176, %rd210;
	selp.s64 	%rd4177, -1, 0, %p549;
	cvt.u32.u64 	%r3038, %rd4176;
	sub.s32 	%r5727, %r3038, %r3034;
	cvt.u64.u32 	%rd4178, %r5726;
	add.s64 	%rd4179, %rd4177, %rd4178;
	setp.lt.u64 	%p550, %rd4179, %rd205;
	selp.s64 	%rd4180, -1, 0, %p550;
	cvt.u32.u64 	%r3039, %rd4179;
	sub.s32 	%r5726, %r3039, %r3033;
	cvt.u64.u32 	%rd4181, %r5725;
	add.s64 	%rd4182, %rd4180, %rd4181;
	setp.lt.u64 	%p551, %rd4182, %rd208;
	selp.s64 	%rd4183, -1, 0, %p551;
	cvt.u32.u64 	%r3040, %rd4182;
	sub.s32 	%r5725, %r3040, %r3032;
	cvt.u64.u32 	%rd4184, %r5724;
	add.s64 	%rd4185, %rd4183, %rd4184;
	setp.lt.u64 	%p552, %rd4185, %rd209;
	selp.s64 	%rd4186, -1, 0, %p552;
	cvt.u32.u64 	%r3041, %rd4185;
	sub.s32 	%r5724, %r3041, %r3037;
	cvt.u64.u32 	%rd4187, %r5723;
	add.s64 	%rd4188, %rd4186, %rd4187;
	setp.lt.u64 	%p553, %rd4188, %rd207;
	selp.s64 	%rd4189, -1, 0, %p553;
	cvt.u32.u64 	%r3042, %rd4188;
	sub.s32 	%r5723, %r3042, %r3036;
	cvt.u64.u32 	%rd4190, %r5722;
	add.s64 	%rd4191, %rd4189, %rd4190;
	setp.lt.u64 	%p554, %rd4191, %rd206;
	selp.s32 	%r3043, -1, 0, %p554;
	cvt.u32.u64 	%r3044, %rd4191;
	sub.s32 	%r5722, %r3044, %r3035;
	add.s32 	%r3045, %r5721, %r3043;
	sub.s32 	%r5721, %r3045, %r2993;
	bra.uni 	$L__BB2_295;
$L__BB2_294:
	setp.lt.u32 	%p533, %r5721, %r2993;
	@%p533 bra 	$L__BB2_295;
	bra.uni 	$L__BB2_281;
$L__BB2_295:
	shl.b32 	%r3046, %r5643, 1;
	shr.u32 	%r3047, %r5643, 31;
	cvt.u64.u32 	%rd4192, %r3047;
	mul.wide.u32 	%rd4193, %r5642, 2;
	or.b64  	%rd4194, %rd4193, %rd4192;
	shr.u64 	%rd4195, %rd4193, 32;
	cvt.u64.u32 	%rd211, %r5641;
	mul.wide.u32 	%rd4196, %r5641, 2;
	or.b64  	%rd4197, %rd4196, %rd4195;
	shr.u64 	%rd4198, %rd4196, 32;
	mul.wide.u32 	%rd4199, %r5640, 2;
	or.b64  	%rd4200, %rd4199, %rd4198;
	shr.u64 	%rd4201, %rd4199, 32;
	cvt.u64.u32 	%rd212, %r5639;
	mul.wide.u32 	%rd4202, %r5639, 2;
	add.s64 	%rd4203, %rd4202, %rd4201;
	shr.u64 	%rd4204, %rd4203, 32;
	mul.wide.u32 	%rd4205, %r5638, 2;
	add.s64 	%rd4206, %rd4205, %rd4204;
	shr.u64 	%rd4207, %rd4206, 32;
	mul.wide.u32 	%rd4208, %r5637, 2;
	add.s64 	%rd4209, %rd4208, %rd4207;
	shr.u64 	%rd4210, %rd4209, 32;
	mul.wide.u32 	%rd4211, %r5636, 2;
	add.s64 	%rd4212, %rd4211, %rd4210;
	shr.u64 	%rd4213, %rd4212, 32;
	{ .reg .b32 tmp; mov.b64 {tmp, %r3048}, %rd4212; }
	mad.lo.s32 	%r5738, %r3048, 977, %r3046;
	setp.lt.u32 	%p556, %r5738, %r3046;
	selp.u64 	%rd4214, 1, 0, %p556;
	and.b64  	%rd4215, %rd4194, 4294967295;
	add.s64 	%rd4216, %rd4215, %rd4214;
	shr.u64 	%rd4217, %rd4216, 32;
	and.b64  	%rd4218, %rd4197, 4294967295;
	add.s64 	%rd4219, %rd4217, %rd4218;
	shr.u64 	%rd4220, %rd4219, 32;
	and.b64  	%rd4221, %rd4200, 4294967295;
	add.s64 	%rd4222, %rd4220, %rd4221;
	shr.u64 	%rd4223, %rd4222, 32;
	and.b64  	%rd4224, %rd4203, 4294967295;
	add.s64 	%rd4225, %rd4223, %rd4224;
	shr.u64 	%rd4226, %rd4225, 32;
	and.b64  	%rd4227, %rd4206, 4294967295;
	add.s64 	%rd4228, %rd4226, %rd4227;
	shr.u64 	%rd4229, %rd4228, 32;
	and.b64  	%rd4230, %rd4209, 4294967295;
	add.s64 	%rd4231, %rd4229, %rd4230;
	shr.u64 	%rd4232, %rd4231, 32;
	and.b64  	%rd4233, %rd4212, 4294967295;
	add.s64 	%rd4234, %rd4232, %rd4233;
	{ .reg .b32 tmp; mov.b64 {tmp, %r3049}, %rd4234; }
	and.b64  	%rd4235, %rd4216, 4294967295;
	add.s64 	%rd18196, %rd4235, %rd4213;
	shr.u64 	%rd4236, %rd18196, 32;
	and.b64  	%rd4237, %rd4219, 4294967295;
	add.s64 	%rd18197, %rd4236, %rd4237;
	shr.u64 	%rd4238, %rd18197, 32;
	and.b64  	%rd4239, %rd4222, 4294967295;
	add.s64 	%rd18198, %rd4238, %rd4239;
	shr.u64 	%rd4240, %rd18198, 32;
	and.b64  	%rd4241, %rd4225, 4294967295;
	add.s64 	%rd18199, %rd4240, %rd4241;
	shr.u64 	%rd4242, %rd18199, 32;
	and.b64  	%rd4243, %rd4228, 4294967295;
	add.s64 	%rd18200, %rd4242, %rd4243;
	shr.u64 	%rd4244, %rd18200, 32;
	and.b64  	%rd4245, %rd4231, 4294967295;
	add.s64 	%rd18201, %rd4244, %rd4245;
	shr.u64 	%rd4246, %rd18201, 32;
	and.b64  	%rd4247, %rd4234, 4294967295;
	add.s64 	%rd18202, %rd4246, %rd4247;
	{ .reg .b32 tmp; mov.b64 {tmp, %r3050}, %rd18202; }
	add.s32 	%r414, %r3049, %r3050;
	setp.eq.s32 	%p557, %r414, 0;
	mov.pred 	%p2973, 0;
	@%p557 bra 	$L__BB2_297;
	mad.lo.s32 	%r415, %r414, 977, %r5738;
	setp.lt.u32 	%p558, %r415, %r5738;
	selp.u64 	%rd4248, 1, 0, %p558;
	and.b64  	%rd4249, %rd18196, 4294967295;
	cvt.u64.u32 	%rd4250, %r414;
	add.s64 	%rd4251, %rd4249, %rd4248;
	add.s64 	%rd18196, %rd4251, %rd4250;
	shr.u64 	%rd4252, %rd18196, 32;
	and.b64  	%rd4253, %rd18197, 4294967295;
	add.s64 	%rd18197, %rd4252, %rd4253;
	shr.u64 	%rd4254, %rd18197, 32;
	and.b64  	%rd4255, %rd18198, 4294967295;
	add.s64 	%rd18198, %rd4254, %rd4255;
	shr.u64 	%rd4256, %rd18198, 32;
	and.b64  	%rd4257, %rd18199, 4294967295;
	add.s64 	%rd18199, %rd4256, %rd4257;
	shr.u64 	%rd4258, %rd18199, 32;
	and.b64  	%rd4259, %rd18200, 4294967295;
	add.s64 	%rd18200, %rd4258, %rd4259;
	shr.u64 	%rd4260, %rd18200, 32;
	and.b64  	%rd4261, %rd18201, 4294967295;
	add.s64 	%rd18201, %rd4260, %rd4261;
	shr.u64 	%rd4262, %rd18201, 32;
	and.b64  	%rd4263, %rd18202, 4294967295;
	add.s64 	%rd18202, %rd4262, %rd4263;
	setp.gt.u64 	%p2973, %rd18202, 4294967295;
	mov.u32 	%r5738, %r415;
$L__BB2_297:
	ld.const.u32 	%rd234, [const_p+4];
	ld.const.u32 	%r417, [const_p];
	cvt.u32.u64 	%r5745, %rd18202;
	cvt.u32.u64 	%r5744, %rd18201;
	cvt.u32.u64 	%r5743, %rd18200;
	cvt.u32.u64 	%r5742, %rd18199;
	cvt.u32.u64 	%r5741, %rd18198;
	cvt.u32.u64 	%r5740, %rd18197;
	cvt.u32.u64 	%r5739, %rd18196;
	ld.const.u32 	%r3051, [const_p+28];
	setp.lt.u32 	%p559, %r3051, %r5745;
	or.pred  	%p560, %p2973, %p559;
	@%p560 bra 	$L__BB2_311;
	setp.gt.u32 	%p561, %r3051, %r5745;
	@%p561 bra 	$L__BB2_312;
	cvt.u32.u64 	%r3052, %rd206;
	setp.lt.u32 	%p562, %r3052, %r5744;
	@%p562 bra 	$L__BB2_311;
	cvt.u32.u64 	%r3053, %rd206;
	setp.gt.u32 	%p563, %r3053, %r5744;
	@%p563 bra 	$L__BB2_312;
	cvt.u32.u64 	%r3054, %rd207;
	setp.lt.u32 	%p564, %r3054, %r5743;
	@%p564 bra 	$L__BB2_311;
	cvt.u32.u64 	%r3055, %rd207;
	setp.gt.u32 	%p565, %r3055, %r5743;
	@%p565 bra 	$L__BB2_312;
	cvt.u32.u64 	%r3056, %rd209;
	setp.lt.u32 	%p566, %r3056, %r5742;
	@%p566 bra 	$L__BB2_311;
	cvt.u32.u64 	%r3057, %rd209;
	setp.gt.u32 	%p567, %r3057, %r5742;
	@%p567 bra 	$L__BB2_312;
	cvt.u32.u64 	%r3058, %rd208;
	setp.lt.u32 	%p568, %r3058, %r5741;
	@%p568 bra 	$L__BB2_311;
	cvt.u32.u64 	%r3059, %rd208;
	setp.gt.u32 	%p569, %r3059, %r5741;
	@%p569 bra 	$L__BB2_312;
	cvt.u32.u64 	%r3060, %rd205;
	setp.lt.u32 	%p570, %r3060, %r5740;
	@%p570 bra 	$L__BB2_311;
	cvt.u32.u64 	%r3061, %rd205;
	setp.gt.u32 	%p571, %r3061, %r5740;
	@%p571 bra 	$L__BB2_312;
	cvt.u32.u64 	%r3062, %rd234;
	setp.lt.u32 	%p572, %r3062, %r5739;
	@%p572 bra 	$L__BB2_311;
	cvt.u32.u64 	%r3063, %rd234;
	setp.gt.u32 	%p573, %r3063, %r5739;
	setp.lt.u32 	%p574, %r5738, %r417;
	or.pred  	%p575, %p573, %p574;
	@%p575 bra 	$L__BB2_312;
$L__BB2_311:
	cvt.u32.u64 	%r3064, %rd208;
	cvt.u32.u64 	%r3065, %rd205;
	cvt.u32.u64 	%r3066, %rd234;
	cvt.u32.u64 	%r3067, %rd206;
	cvt.u32.u64 	%r3068, %rd207;
	cvt.u32.u64 	%r3069, %rd209;
	setp.lt.u32 	%p576, %r5738, %r417;
	selp.s64 	%rd4265, -1, 0, %p576;
	sub.s32 	%r5738, %r5738, %r417;
	and.b64  	%rd4266, %rd18196, 4294967295;
	add.s64 	%rd4267, %rd4266, %rd4265;
	setp.lt.u64 	%p577, %rd4267, %rd234;
	selp.s64 	%rd4268, -1, 0, %p577;
	cvt.u32.u64 	%r3070, %rd4267;
	sub.s32 	%r5739, %r3070, %r3066;
	and.b64  	%rd4269, %rd18197, 4294967295;
	add.s64 	%rd4270, %rd4269, %rd4268;
	setp.lt.u64 	%p578, %rd4270, %rd205;
	selp.s64 	%rd4271, -1, 0, %p578;
	cvt.u32.u64 	%r3071, %rd4270;
	sub.s32 	%r5740, %r3071, %r3065;
	and.b64  	%rd4272, %rd18198, 4294967295;
	add.s64 	%rd4273, %rd4272, %rd4271;
	setp.lt.u64 	%p579, %rd4273, %rd208;
	selp.s64 	%rd4274, -1, 0, %p579;
	cvt.u32.u64 	%r3072, %rd4273;
	sub.s32 	%r5741, %r3072, %r3064;
	and.b64  	%rd4275, %rd18199, 4294967295;
	add.s64 	%rd4276, %rd4275, %rd4274;
	setp.lt.u64 	%p580, %rd4276, %rd209;
	selp.s64 	%rd4277, -1, 0, %p580;
	cvt.u32.u64 	%r3073, %rd4276;
	sub.s32 	%r5742, %r3073, %r3069;
	and.b64  	%rd4278, %rd18200, 4294967295;
	add.s64 	%rd4279, %rd4278, %rd4277;
	setp.lt.u64 	%p581, %rd4279, %rd207;
	selp.s64 	%rd4280, -1, 0, %p581;
	cvt.u32.u64 	%r3074, %rd4279;
	sub.s32 	%r5743, %r3074, %r3068;
	and.b64  	%rd4281, %rd18201, 4294967295;
	add.s64 	%rd4282, %rd4281, %rd4280;
	setp.lt.u64 	%p582, %rd4282, %rd206;
	selp.s32 	%r3075, -1, 0, %p582;
	cvt.u32.u64 	%r3076, %rd4282;
	sub.s32 	%r5744, %r3076, %r3067;
	add.s32 	%r3077, %r5745, %r3075;
	sub.s32 	%r5745, %r3077, %r3051;
$L__BB2_312:
	setp.gt.u32 	%p583, %r5745, %r3051;
	@%p583 bra 	$L__BB2_325;
	bra.uni 	$L__BB2_326;
$L__BB2_313:
	cvt.u32.u64 	%r3078, %rd206;
	setp.gt.u32 	%p585, %r5744, %r3078;
	@%p585 bra 	$L__BB2_325;
	cvt.u32.u64 	%r3079, %rd206;
	setp.lt.u32 	%p586, %r5744, %r3079;
	@%p586 bra 	$L__BB2_327;
	cvt.u32.u64 	%r3080, %rd207;
	setp.gt.u32 	%p587, %r5743, %r3080;
	@%p587 bra 	$L__BB2_325;
	cvt.u32.u64 	%r3081, %rd207;
	setp.lt.u32 	%p588, %r5743, %r3081;
	@%p588 bra 	$L__BB2_327;
	cvt.u32.u64 	%r3082, %rd209;
	setp.gt.u32 	%p589, %r5742, %r3082;
	@%p589 bra 	$L__BB2_325;
	cvt.u32.u64 	%r3083, %rd209;
	setp.lt.u32 	%p590, %r5742, %r3083;
	@%p590 bra 	$L__BB2_327;
	cvt.u32.u64 	%r3084, %rd208;
	setp.gt.u32 	%p591, %r5741, %r3084;
	@%p591 bra 	$L__BB2_325;
	cvt.u32.u64 	%r3085, %rd208;
	setp.lt.u32 	%p592, %r5741, %r3085;
	@%p592 bra 	$L__BB2_327;
	cvt.u32.u64 	%r3086, %rd205;
	setp.gt.u32 	%p593, %r5740, %r3086;
	@%p593 bra 	$L__BB2_325;
	cvt.u32.u64 	%r3087, %rd205;
	setp.lt.u32 	%p594, %r5740, %r3087;
	@%p594 bra 	$L__BB2_327;
	cvt.u32.u64 	%r3088, %rd234;
	setp.gt.u32 	%p595, %r5739, %r3088;
	@%p595 bra 	$L__BB2_325;
	cvt.u32.u64 	%r3089, %rd234;
	setp.lt.u32 	%p596, %r5739, %r3089;
	setp.lt.u32 	%p597, %r5738, %r417;
	or.pred  	%p598, %p596, %p597;
	@%p598 bra 	$L__BB2_327;
$L__BB2_325:
	cvt.u32.u64 	%r3090, %rd208;
	cvt.u32.u64 	%r3091, %rd205;
	cvt.u32.u64 	%r3092, %rd234;
	cvt.u32.u64 	%r3093, %rd206;
	cvt.u32.u64 	%r3094, %rd207;
	cvt.u32.u64 	%r3095, %rd209;
	setp.lt.u32 	%p599, %r5738, %r417;
	selp.s64 	%rd4283, -1, 0, %p599;
	sub.s32 	%r5738, %r5738, %r417;
	cvt.u64.u32 	%rd4284, %r5739;
	add.s64 	%rd4285, %rd4283, %rd4284;
	setp.lt.u64 	%p600, %rd4285, %rd234;
	selp.s64 	%rd4286, -1, 0, %p600;
	cvt.u32.u64 	%r3096, %rd4285;
	sub.s32 	%r5739, %r3096, %r3092;
	cvt.u64.u32 	%rd4287, %r5740;
	add.s64 	%rd4288, %rd4286, %rd4287;
	setp.lt.u64 	%p601, %rd4288, %rd205;
	selp.s64 	%rd4289, -1, 0, %p601;
	cvt.u32.u64 	%r3097, %rd4288;
	sub.s32 	%r5740, %r3097, %r3091;
	cvt.u64.u32 	%rd4290, %r5741;
	add.s64 	%rd4291, %rd4289, %rd4290;
	setp.lt.u64 	%p602, %rd4291, %rd208;
	selp.s64 	%rd4292, -1, 0, %p602;
	cvt.u32.u64 	%r3098, %rd4291;
	sub.s32 	%r5741, %r3098, %r3090;
	cvt.u64.u32 	%rd4293, %r5742;
	add.s64 	%rd4294, %rd4292, %rd4293;
	setp.lt.u64 	%p603, %rd4294, %rd209;
	selp.s64 	%rd4295, -1, 0, %p603;
	cvt.u32.u64 	%r3099, %rd4294;
	sub.s32 	%r5742, %r3099, %r3095;
	cvt.u64.u32 	%rd4296, %r5743;
	add.s64 	%rd4297, %rd4295, %rd4296;
	setp.lt.u64 	%p604, %rd4297, %rd207;
	selp.s64 	%rd4298, -1, 0, %p604;
	cvt.u32.u64 	%r3100, %rd4297;
	sub.s32 	%r5743, %r3100, %r3094;
	cvt.u64.u32 	%rd4299, %r5744;
	add.s64 	%rd4300, %rd4298, %rd4299;
	setp.lt.u64 	%p605, %rd4300, %rd206;
	selp.s32 	%r3101, -1, 0, %p605;
	cvt.u32.u64 	%r3102, %rd4300;
	sub.s32 	%r5744, %r3102, %r3093;
	add.s32 	%r3103, %r5745, %r3101;
	sub.s32 	%r5745, %r3103, %r3051;
	bra.uni 	$L__BB2_327;
$L__BB2_326:
	setp.lt.u32 	%p584, %r5745, %r3051;
	@%p584 bra 	$L__BB2_327;
	bra.uni 	$L__BB2_313;
$L__BB2_327:
	setp.gt.u32 	%p606, %r5721, %r5745;
	@%p606 bra 	$L__BB2_328;
	bra.uni 	$L__BB2_341;
$L__BB2_328:
	setp.lt.u32 	%p630, %r5728, %r5738;
	selp.s64 	%rd4343, -1, 0, %p630;
	cvt.u64.u32 	%rd4344, %r5727;
	add.s64 	%rd18203, %rd4343, %rd4344;
	cvt.u64.u32 	%rd4345, %r5739;
	setp.lt.u64 	%p631, %rd18203, %rd4345;
	selp.s64 	%rd4346, -1, 0, %p631;
	cvt.u64.u32 	%rd4347, %r5726;
	add.s64 	%rd18204, %rd4346, %rd4347;
	cvt.u64.u32 	%rd4348, %r5740;
	setp.lt.u64 	%p632, %rd18204, %rd4348;
	selp.s64 	%rd4349, -1, 0, %p632;
	cvt.u64.u32 	%rd4350, %r5725;
	add.s64 	%rd18205, %rd4349, %rd4350;
	cvt.u64.u32 	%rd4351, %r5741;
	setp.lt.u64 	%p633, %rd18205, %rd4351;
	selp.s64 	%rd4352, -1, 0, %p633;
	cvt.u64.u32 	%rd4353, %r5724;
	add.s64 	%rd18206, %rd4352, %rd4353;
	cvt.u64.u32 	%rd4354, %r5742;
	setp.lt.u64 	%p634, %rd18206, %rd4354;
	selp.s64 	%rd4355, -1, 0, %p634;
	cvt.u64.u32 	%rd4356, %r5723;
	add.s64 	%rd18207, %rd4355, %rd4356;
	cvt.u64.u32 	%rd4357, %r5743;
	setp.lt.u64 	%p635, %rd18207, %rd4357;
	selp.s64 	%rd4358, -1, 0, %p635;
	cvt.u64.u32 	%rd4359, %r5722;
	add.s64 	%rd18208, %rd4358, %rd4359;
	cvt.u64.u32 	%rd4360, %r5744;
	setp.lt.u64 	%p636, %rd18208, %rd4360;
	selp.s32 	%r3108, -1, 0, %p636;
	add.s32 	%r5747, %r5721, %r3108;
	bra.uni 	$L__BB2_343;
$L__BB2_329:
	setp.gt.u32 	%p608, %r5722, %r5744;
	@%p608 bra 	$L__BB2_328;
	setp.lt.u32 	%p609, %r5722, %r5744;
	@%p609 bra 	$L__BB2_342;
	setp.gt.u32 	%p610, %r5723, %r5743;
	@%p610 bra 	$L__BB2_328;
	setp.lt.u32 	%p611, %r5723, %r5743;
	@%p611 bra 	$L__BB2_342;
	setp.gt.u32 	%p612, %r5724, %r5742;
	@%p612 bra 	$L__BB2_328;
	setp.lt.u32 	%p613, %r5724, %r5742;
	@%p613 bra 	$L__BB2_342;
	setp.gt.u32 	%p614, %r5725, %r5741;
	@%p614 bra 	$L__BB2_328;
	setp.lt.u32 	%p615, %r5725, %r5741;
	@%p615 bra 	$L__BB2_342;
	setp.gt.u32 	%p616, %r5726, %r5740;
	@%p616 bra 	$L__BB2_328;
	setp.lt.u32 	%p617, %r5726, %r5740;
	@%p617 bra 	$L__BB2_342;
	setp.gt.u32 	%p618, %r5727, %r5739;
	@%p618 bra 	$L__BB2_328;
	setp.lt.u32 	%p619, %r5727, %r5739;
	setp.lt.u32 	%p620, %r5728, %r5738;
	or.pred  	%p621, %p619, %p620;
	@%p621 bra 	$L__BB2_342;
	bra.uni 	$L__BB2_328;
$L__BB2_341:
	setp.ge.u32 	%p607, %r5721, %r5745;
	@%p607 bra 	$L__BB2_329;
$L__BB2_342:
	add.s32 	%r458, %r5728, %r417;
	setp.lt.u32 	%p622, %r458, %r5728;
	selp.u64 	%rd4301, 1, 0, %p622;
	cvt.u64.u32 	%rd4302, %r5727;
	add.s64 	%rd4303, %rd4301, %rd4302;
	add.s64 	%rd4304, %rd4303, %rd234;
	shr.u64 	%rd4305, %rd4304, 32;
	cvt.u64.u32 	%rd4306, %r5726;
	add.s64 	%rd4307, %rd4305, %rd4306;
	add.s64 	%rd4308, %rd4307, %rd205;
	shr.u64 	%rd4309, %rd4308, 32;
	cvt.u64.u32 	%rd4310, %r5725;
	add.s64 	%rd4311, %rd4309, %rd4310;
	add.s64 	%rd4312, %rd4311, %rd208;
	shr.u64 	%rd4313, %rd4312, 32;
	cvt.u64.u32 	%rd4314, %r5724;
	add.s64 	%rd4315, %rd4313, %rd4314;
	add.s64 	%rd4316, %rd4315, %rd209;
	shr.u64 	%rd4317, %rd4316, 32;
	cvt.u64.u32 	%rd4318, %r5723;
	add.s64 	%rd4319, %rd4317, %rd4318;
	add.s64 	%rd4320, %rd4319, %rd207;
	shr.u64 	%rd4321, %rd4320, 32;
	cvt.u64.u32 	%rd4322, %r5722;
	add.s64 	%rd4323, %rd4321, %rd4322;
	add.s64 	%rd4324, %rd4323, %rd206;
	{ .reg .b32 tmp; mov.b64 {tmp, %r3104}, %rd4324; }
	add.s32 	%r3105, %r5721, %r3104;
	add.s32 	%r3106, %r3105, %r3051;
	setp.lt.u32 	%p623, %r458, %r5738;
	selp.s64 	%rd4325, -1, 0, %p623;
	and.b64  	%rd4326, %rd4304, 4294967295;
	add.s64 	%rd18203, %rd4326, %rd4325;
	cvt.u64.u32 	%rd4327, %r5739;
	setp.lt.u64 	%p624, %rd18203, %rd4327;
	selp.s64 	%rd4328, -1, 0, %p624;
	and.b64  	%rd4329, %rd4308, 4294967295;
	add.s64 	%rd18204, %rd4329, %rd4328;
	cvt.u64.u32 	%rd4330, %r5740;
	setp.lt.u64 	%p625, %rd18204, %rd4330;
	selp.s64 	%rd4331, -1, 0, %p625;
	and.b64  	%rd4332, %rd4312, 4294967295;
	add.s64 	%rd18205, %rd4332, %rd4331;
	cvt.u64.u32 	%rd4333, %r5741;
	setp.lt.u64 	%p626, %rd18205, %rd4333;
	selp.s64 	%rd4334, -1, 0, %p626;
	and.b64  	%rd4335, %rd4316, 4294967295;
	add.s64 	%rd18206, %rd4335, %rd4334;
	cvt.u64.u32 	%rd4336, %r5742;
	setp.lt.u64 	%p627, %rd18206, %rd4336;
	selp.s64 	%rd4337, -1, 0, %p627;
	and.b64  	%rd4338, %rd4320, 4294967295;
	add.s64 	%rd18207, %rd4338, %rd4337;
	cvt.u64.u32 	%rd4339, %r5743;
	setp.lt.u64 	%p628, %rd18207, %rd4339;
	selp.s64 	%rd4340, -1, 0, %p628;
	and.b64  	%rd4341, %rd4324, 4294967295;
	add.s64 	%rd18208, %rd4341, %rd4340;
	cvt.u64.u32 	%rd4342, %r5744;
	setp.lt.u64 	%p629, %rd18208, %rd4342;
	selp.s32 	%r3107, -1, 0, %p629;
	add.s32 	%r5747, %r3106, %r3107;
	mov.u32 	%r5728, %r458;
$L__BB2_343:
	cvt.u64.u32 	%rd253, %r5640;
	cvt.u64.u32 	%rd254, %r5642;
	cvt.u64.u32 	%rd255, %r5637;
	cvt.u64.u32 	%rd256, %r5638;
	sub.s32 	%r5811, %r5747, %r5745;
	cvt.u32.u64 	%r3109, %rd18208;
	sub.s32 	%r5812, %r3109, %r5744;
	cvt.u32.u64 	%r3110, %rd18207;
	sub.s32 	%r5813, %r3110, %r5743;
	cvt.u32.u64 	%r3111, %rd18206;
	sub.s32 	%r5814, %r3111, %r5742;
	cvt.u32.u64 	%r3112, %rd18205;
	sub.s32 	%r5815, %r3112, %r5741;
	cvt.u32.u64 	%r3113, %rd18204;
	sub.s32 	%r5816, %r3113, %r5740;
	cvt.u32.u64 	%r3114, %rd18203;
	sub.s32 	%r5817, %r3114, %r5739;
	sub.s32 	%r5818, %r5728, %r5738;
	setp.gt.u32 	%p637, %r5636, %r5811;
	@%p637 bra 	$L__BB2_344;
	bra.uni 	$L__BB2_357;
$L__BB2_344:
	setp.lt.u32 	%p661, %r5643, %r5818;
	selp.s64 	%rd4397, -1, 0, %p661;
	add.s64 	%rd18209, %rd4397, %rd254;
	cvt.u64.u32 	%rd4398, %r5817;
	setp.lt.u64 	%p662, %rd18209, %rd4398;
	selp.s64 	%rd4399, -1, 0, %p662;
	add.s64 	%rd18210, %rd4399, %rd211;
	cvt.u64.u32 	%rd4400, %r5816;
	setp.lt.u64 	%p663, %rd18210, %rd4400;
	selp.s64 	%rd4401, -1, 0, %p663;
	add.s64 	%rd18211, %rd4401, %rd253;
	cvt.u64.u32 	%rd4402, %r5815;
	setp.lt.u64 	%p664, %rd18211, %rd4402;
	selp.s64 	%rd4403, -1, 0, %p664;
	add.s64 	%rd18212, %rd4403, %rd212;
	cvt.u64.u32 	%rd4404, %r5814;
	setp.lt.u64 	%p665, %rd18212, %rd4404;
	selp.s64 	%rd4405, -1, 0, %p665;
	add.s64 	%rd18213, %rd4405, %rd256;
	cvt.u64.u32 	%rd4406, %r5813;
	setp.lt.u64 	%p666, %rd18213, %rd4406;
	selp.s64 	%rd4407, -1, 0, %p666;
	add.s64 	%rd18214, %rd4407, %rd255;
	cvt.u64.u32 	%rd4408, %r5812;
	setp.lt.u64 	%p667, %rd18214, %rd4408;
	selp.s32 	%r3119, -1, 0, %p667;
	add.s32 	%r5749, %r5636, %r3119;
	bra.uni 	$L__BB2_359;
$L__BB2_345:
	setp.gt.u32 	%p639, %r5637, %r5812;
	@%p639 bra 	$L__BB2_344;
	setp.lt.u32 	%p640, %r5637, %r5812;
	@%p640 bra 	$L__BB2_358;
	setp.gt.u32 	%p641, %r5638, %r5813;
	@%p641 bra 	$L__BB2_344;
	setp.lt.u32 	%p642, %r5638, %r5813;
	@%p642 bra 	$L__BB2_358;
	setp.gt.u32 	%p643, %r5639, %r5814;
	@%p643 bra 	$L__BB2_344;
	setp.lt.u32 	%p644, %r5639, %r5814;
	@%p644 bra 	$L__BB2_358;
	setp.gt.u32 	%p645, %r5640, %r5815;
	@%p645 bra 	$L__BB2_344;
	setp.lt.u32 	%p646, %r5640, %r5815;
	@%p646 bra 	$L__BB2_358;
	setp.gt.u32 	%p647, %r5641, %r5816;
	@%p647 bra 	$L__BB2_344;
	setp.lt.u32 	%p648, %r5641, %r5816;
	@%p648 bra 	$L__BB2_358;
	setp.gt.u32 	%p649, %r5642, %r5817;
	@%p649 bra 	$L__BB2_344;
	setp.lt.u32 	%p650, %r5642, %r5817;
	setp.lt.u32 	%p651, %r5643, %r5818;
	or.pred  	%p652, %p650, %p651;
	@%p652 bra 	$L__BB2_358;
	bra.uni 	$L__BB2_344;
$L__BB2_357:
	setp.ge.u32 	%p638, %r5636, %r5811;
	@%p638 bra 	$L__BB2_345;
$L__BB2_358:
	add.s32 	%r471, %r5643, %r417;
	setp.lt.u32 	%p653, %r471, %r5643;
	selp.u64 	%rd4361, 1, 0, %p653;
	add.s64 	%rd4362, %rd4361, %rd254;
	add.s64 	%rd4363, %rd4362, %rd234;
	shr.u64 	%rd4364, %rd4363, 32;
	add.s64 	%rd4365, %rd4364, %rd211;
	add.s64 	%rd4366, %rd4365, %rd205;
	shr.u64 	%rd4367, %rd4366, 32;
	add.s64 	%rd4368, %rd4367, %rd253;
	add.s64 	%rd4369, %rd4368, %rd208;
	shr.u64 	%rd4370, %rd4369, 32;
	add.s64 	%rd4371, %rd4370, %rd212;
	add.s64 	%rd4372, %rd4371, %rd209;
	shr.u64 	%rd4373, %rd4372, 32;
	add.s64 	%rd4374, %rd4373, %rd256;
	add.s64 	%rd4375, %rd4374, %rd207;
	shr.u64 	%rd4376, %rd4375, 32;
	add.s64 	%rd4377, %rd4376, %rd255;
	add.s64 	%rd4378, %rd4377, %rd206;
	{ .reg .b32 tmp; mov.b64 {tmp, %r3115}, %rd4378; }
	add.s32 	%r3116, %r5636, %r3115;
	add.s32 	%r3117, %r3116, %r3051;
	setp.lt.u32 	%p654, %r471, %r5818;
	selp.s64 	%rd4379, -1, 0, %p654;
	and.b64  	%rd4380, %rd4363, 4294967295;
	add.s64 	%rd18209, %rd4380, %rd4379;
	cvt.u64.u32 	%rd4381, %r5817;
	setp.lt.u64 	%p655, %rd18209, %rd4381;
	selp.s64 	%rd4382, -1, 0, %p655;
	and.b64  	%rd4383, %rd4366, 4294967295;
	add.s64 	%rd18210, %rd4383, %rd4382;
	cvt.u64.u32 	%rd4384, %r5816;
	setp.lt.u64 	%p656, %rd18210, %rd4384;
	selp.s64 	%rd4385, -1, 0, %p656;
	and.b64  	%rd4386, %rd4369, 4294967295;
	add.s64 	%rd18211, %rd4386, %rd4385;
	cvt.u64.u32 	%rd4387, %r5815;
	setp.lt.u64 	%p657, %rd18211, %rd4387;
	selp.s64 	%rd4388, -1, 0, %p657;
	and.b64  	%rd4389, %rd4372, 4294967295;
	add.s64 	%rd18212, %rd4389, %rd4388;
	cvt.u64.u32 	%rd4390, %r5814;
	setp.lt.u64 	%p658, %rd18212, %rd4390;
	selp.s64 	%rd4391, -1, 0, %p658;
	and.b64  	%rd4392, %rd4375, 4294967295;
	add.s64 	%rd18213, %rd4392, %rd4391;
	cvt.u64.u32 	%rd4393, %r5813;
	setp.lt.u64 	%p659, %rd18213, %rd4393;
	selp.s64 	%rd4394, -1, 0, %p659;
	and.b64  	%rd4395, %rd4378, 4294967295;
	add.s64 	%rd18214, %rd4395, %rd4394;
	cvt.u64.u32 	%rd4396, %r5812;
	setp.lt.u64 	%p660, %rd18214, %rd4396;
	selp.s32 	%r3118, -1, 0, %p660;
	add.s32 	%r5749, %r3117, %r3118;
	mov.u32 	%r5643, %r471;
$L__BB2_359:
	sub.s32 	%r3120, %r5749, %r5811;
	cvt.u32.u64 	%r3121, %rd18214;
	sub.s32 	%r3122, %r3121, %r5812;
	cvt.u32.u64 	%r3123, %rd18213;
	sub.s32 	%r3124, %r3123, %r5813;
	cvt.u32.u64 	%r3125, %rd18212;
	sub.s32 	%r3126, %r3125, %r5814;
	cvt.u32.u64 	%r3127, %rd18211;
	sub.s32 	%r3128, %r3127, %r5815;
	cvt.u32.u64 	%r3129, %rd18210;
	sub.s32 	%r3130, %r3129, %r5816;
	cvt.u32.u64 	%r3131, %rd18209;
	sub.s32 	%r3132, %r3131, %r5817;
	sub.s32 	%r3133, %r5643, %r5818;
	mul.wide.u32 	%rd4409, %r3133, %r5711;
	cvt.u32.u64 	%r3134, %rd4409;
	shr.u64 	%rd4410, %rd4409, 32;
	mul.wide.u32 	%rd4411, %r3132, %r5711;
	add.s64 	%rd4412, %rd4410, %rd4411;
	shr.u64 	%rd4413, %rd4412, 32;
	mul.wide.u32 	%rd4414, %r3130, %r5711;
	add.s64 	%rd4415, %rd4413, %rd4414;
	shr.u64 	%rd4416, %rd4415, 32;
	mul.wide.u32 	%rd4417, %r3128, %r5711;
	add.s64 	%rd4418, %rd4416, %rd4417;
	shr.u64 	%rd4419, %rd4418, 32;
	mul.wide.u32 	%rd4420, %r3126, %r5711;
	add.s64 	%rd4421, %rd4419, %rd4420;
	shr.u64 	%rd4422, %rd4421, 32;
	mul.wide.u32 	%rd4423, %r3124, %r5711;
	add.s64 	%rd4424, %rd4422, %rd4423;
	shr.u64 	%rd4425, %rd4424, 32;
	mul.wide.u32 	%rd4426, %r3122, %r5711;
	add.s64 	%rd4427, %rd4425, %rd4426;
	shr.u64 	%rd4428, %rd4427, 32;
	mul.wide.u32 	%rd4429, %r3120, %r5711;
	add.s64 	%rd4430, %rd4428, %rd4429;
	shr.u64 	%rd4431, %rd4430, 32;
	and.b64  	%rd4432, %rd4412, 4294967295;
	mul.wide.u32 	%rd4433, %r3133, %r5710;
	add.s64 	%rd4434, %rd4433, %rd4432;
	shr.u64 	%rd4435, %rd4434, 32;
	and.b64  	%rd4436, %rd4415, 4294967295;
	mul.wide.u32 	%rd4437, %r3132, %r5710;
	add.s64 	%rd4438, %rd4435, %rd4436;
	add.s64 	%rd4439, %rd4438, %rd4437;
	shr.u64 	%rd4440, %rd4439, 32;
	and.b64  	%rd4441, %rd4418, 4294967295;
	mul.wide.u32 	%rd4442, %r3130, %r5710;
	add.s64 	%rd4443, %rd4440, %rd4441;
	add.s64 	%rd4444, %rd4443, %rd4442;
	shr.u64 	%rd4445, %rd4444, 32;
	and.b64  	%rd4446, %rd4421, 4294967295;
	mul.wide.u32 	%rd4447, %r3128, %r5710;
	add.s64 	%rd4448, %rd4445, %rd4446;
	add.s64 	%rd4449, %rd4448, %rd4447;
	shr.u64 	%rd4450, %rd4449, 32;
	and.b64  	%rd4451, %rd4424, 4294967295;
	mul.wide.u32 	%rd4452, %r3126, %r5710;
	add.s64 	%rd4453, %rd4450, %rd4451;
	add.s64 	%rd4454, %rd4453, %rd4452;
	shr.u64 	%rd4455, %rd4454, 32;
	and.b64  	%rd4456, %rd4427, 4294967295;
	mul.wide.u32 	%rd4457, %r3124, %r5710;
	add.s64 	%rd4458, %rd4455, %rd4456;
	add.s64 	%rd4459, %rd4458, %rd4457;
	shr.u64 	%rd4460, %rd4459, 32;
	and.b64  	%rd4461, %rd4430, 4294967295;
	mul.wide.u32 	%rd4462, %r3122, %r5710;
	add.s64 	%rd4463, %rd4460, %rd4461;
	add.s64 	%rd4464, %rd4463, %rd4462;
	shr.u64 	%rd4465, %rd4464, 32;
	mul.wide.u32 	%rd4466, %r3120, %r5710;
	add.s64 	%rd4467, %rd4465, %rd4431;
	add.s64 	%rd4468, %rd4467, %rd4466;
	shr.u64 	%rd4469, %rd4468, 32;
	and.b64  	%rd4470, %rd4439, 4294967295;
	mul.wide.u32 	%rd4471, %r3133, %r5709;
	add.s64 	%rd4472, %rd4471, %rd4470;
	shr.u64 	%rd4473, %rd4472, 32;
	and.b64  	%rd4474, %rd4444, 4294967295;
	mul.wide.u32 	%rd4475, %r3132, %r5709;
	add.s64 	%rd4476, %rd4473, %rd4474;
	add.s64 	%rd4477, %rd4476, %rd4475;
	shr.u64 	%rd4478, %rd4477, 32;
	and.b64  	%rd4479, %rd4449, 4294967295;
	mul.wide.u32 	%rd4480, %r3130, %r5709;
	add.s64 	%rd4481, %rd4478, %rd4479;
	add.s64 	%rd4482, %rd4481, %rd4480;
	shr.u64 	%rd4483, %rd4482, 32;
	and.b64  	%rd4484, %rd4454, 4294967295;
	mul.wide.u32 	%rd4485, %r3128, %r5709;
	add.s64 	%rd4486, %rd4483, %rd4484;
	add.s64 	%rd4487, %rd4486, %rd4485;
	shr.u64 	%rd4488, %rd4487, 32;
	and.b64  	%rd4489, %rd4459, 4294967295;
	mul.wide.u32 	%rd4490, %r3126, %r5709;
	add.s64 	%rd4491, %rd4488, %rd4489;
	add.s64 	%rd4492, %rd4491, %rd4490;
	shr.u64 	%rd4493, %rd4492, 32;
	and.b64  	%rd4494, %rd4464, 4294967295;
	mul.wide.u32 	%rd4495, %r3124, %r5709;
	add.s64 	%rd4496, %rd4493, %rd4494;
	add.s64 	%rd4497, %rd4496, %rd4495;
	shr.u64 	%rd4498, %rd4497, 32;
	and.b64  	%rd4499, %rd4468, 4294967295;
	mul.wide.u32 	%rd4500, %r3122, %r5709;
	add.s64 	%rd4501, %rd4498, %rd4499;
	add.s64 	%rd4502, %rd4501, %rd4500;
	shr.u64 	%rd4503, %rd4502, 32;
	mul.wide.u32 	%rd4504, %r3120, %r5709;
	add.s64 	%rd4505, %rd4503, %rd4469;
	add.s64 	%rd4506, %rd4505, %rd4504;
	shr.u64 	%rd4507, %rd4506, 32;
	and.b64  	%rd4508, %rd4477, 4294967295;
	mul.wide.u32 	%rd4509, %r3133, %r5708;
	add.s64 	%rd4510, %rd4509, %rd4508;
	shr.u64 	%rd4511, %rd4510, 32;
	and.b64  	%rd4512, %rd4482, 4294967295;
	mul.wide.u32 	%rd4513, %r3132, %r5708;
	add.s64 	%rd4514, %rd4511, %rd4512;
	add.s64 	%rd4515, %rd4514, %rd4513;
	shr.u64 	%rd4516, %rd4515, 32;
	and.b64  	%rd4517, %rd4487, 4294967295;
	mul.wide.u32 	%rd4518, %r3130, %r5708;
	add.s64 	%rd4519, %rd4516, %rd4517;
	add.s64 	%rd4520, %rd4519, %rd4518;
	shr.u64 	%rd4521, %rd4520, 32;
	and.b64  	%rd4522, %rd4492, 4294967295;
	mul.wide.u32 	%rd4523, %r3128, %r5708;
	add.s64 	%rd4524, %rd4521, %rd4522;
	add.s64 	%rd4525, %rd4524, %rd4523;
	shr.u64 	%rd4526, %rd4525, 32;
	and.b64  	%rd4527, %rd4497, 4294967295;
	mul.wide.u32 	%rd4528, %r3126, %r5708;
	add.s64 	%rd4529, %rd4526, %rd4527;
	add.s64 	%rd4530, %rd4529, %rd4528;
	shr.u64 	%rd4531, %rd4530, 32;
	and.b64  	%rd4532, %rd4502, 4294967295;
	mul.wide.u32 	%rd4533, %r3124, %r5708;
	add.s64 	%rd4534, %rd4531, %rd4532;
	add.s64 	%rd4535, %rd4534, %rd4533;
	shr.u64 	%rd4536, %rd4535, 32;
	and.b64  	%rd4537, %rd4506, 4294967295;
	mul.wide.u32 	%rd4538, %r3122, %r5708;
	add.s64 	%rd4539, %rd4536, %rd4537;
	add.s64 	%rd4540, %rd4539, %rd4538;
	shr.u64 	%rd4541, %rd4540, 32;
	mul.wide.u32 	%rd4542, %r3120, %r5708;
	add.s64 	%rd4543, %rd4541, %rd4507;
	add.s64 	%rd4544, %rd4543, %rd4542;
	shr.u64 	%rd4545, %rd4544, 32;
	and.b64  	%rd4546, %rd4515, 4294967295;
	mul.wide.u32 	%rd4547, %r3133, %r5707;
	add.s64 	%rd4548, %rd4547, %rd4546;
	shr.u64 	%rd4549, %rd4548, 32;
	and.b64  	%rd4550, %rd4520, 4294967295;
	mul.wide.u32 	%rd4551, %r3132, %r5707;
	add.s64 	%rd4552, %rd4549, %rd4550;
	add.s64 	%rd4553, %rd4552, %rd4551;
	shr.u64 	%rd4554, %rd4553, 32;
	and.b64  	%rd4555, %rd4525, 4294967295;
	mul.wide.u32 	%rd4556, %r3130, %r5707;
	add.s64 	%rd4557, %rd4554, %rd4555;
	add.s64 	%rd4558, %rd4557, %rd4556;
	shr.u64 	%rd4559, %rd4558, 32;
	and.b64  	%rd4560, %rd4530, 4294967295;
	mul.wide.u32 	%rd4561, %r3128, %r5707;
	add.s64 	%rd4562, %rd4559, %rd4560;
	add.s64 	%rd4563, %rd4562, %rd4561;
	shr.u64 	%rd4564, %rd4563, 32;
	and.b64  	%rd4565, %rd4535, 4294967295;
	mul.wide.u32 	%rd4566, %r3126, %r5707;
	add.s64 	%rd4567, %rd4564, %rd4565;
	add.s64 	%rd4568, %rd4567, %rd4566;
	shr.u64 	%rd4569, %rd4568, 32;
	and.b64  	%rd4570, %rd4540, 4294967295;
	mul.wide.u32 	%rd4571, %r3124, %r5707;
	add.s64 	%rd4572, %rd4569, %rd4570;
	add.s64 	%rd4573, %rd4572, %rd4571;
	shr.u64 	%rd4574, %rd4573, 32;
	and.b64  	%rd4575, %rd4544, 4294967295;
	mul.wide.u32 	%rd4576, %r3122, %r5707;
	add.s64 	%rd4577, %rd4574, %rd4575;
	add.s64 	%rd4578, %rd4577, %rd4576;
	shr.u64 	%rd4579, %rd4578, 32;
	mul.wide.u32 	%rd4580, %r3120, %r5707;
	add.s64 	%rd4581, %rd4579, %rd4545;
	add.s64 	%rd4582, %rd4581, %rd4580;
	shr.u64 	%rd4583, %rd4582, 32;
	and.b64  	%rd4584, %rd4553, 4294967295;
	mul.wide.u32 	%rd4585, %r3133, %r5706;
	add.s64 	%rd4586, %rd4585, %rd4584;
	shr.u64 	%rd4587, %rd4586, 32;
	and.b64  	%rd4588, %rd4558, 4294967295;
	mul.wide.u32 	%rd4589, %r3132, %r5706;
	add.s64 	%rd4590, %rd4587, %rd4588;
	add.s64 	%rd4591, %rd4590, %rd4589;
	shr.u64 	%rd4592, %rd4591, 32;
	and.b64  	%rd4593, %rd4563, 4294967295;
	mul.wide.u32 	%rd4594, %r3130, %r5706;
	add.s64 	%rd4595, %rd4592, %rd4593;
	add.s64 	%rd4596, %rd4595, %rd4594;
	shr.u64 	%rd4597, %rd4596, 32;
	and.b64  	%rd4598, %rd4568, 4294967295;
	mul.wide.u32 	%rd4599, %r3128, %r5706;
	add.s64 	%rd4600, %rd4597, %rd4598;
	add.s64 	%rd4601, %rd4600, %rd4599;
	shr.u64 	%rd4602, %rd4601, 32;
	and.b64  	%rd4603, %rd4573, 4294967295;
	mul.wide.u32 	%rd4604, %r3126, %r5706;
	add.s64 	%rd4605, %rd4602, %rd4603;
	add.s64 	%rd4606, %rd4605, %rd4604;
	shr.u64 	%rd4607, %rd4606, 32;
	and.b64  	%rd4608, %rd4578, 4294967295;
	mul.wide.u32 	%rd4609, %r3124, %r5706;
	add.s64 	%rd4610, %rd4607, %rd4608;
	add.s64 	%rd4611, %rd4610, %rd4609;
	shr.u64 	%rd4612, %rd4611, 32;
	and.b64  	%rd4613, %rd4582, 4294967295;
	mul.wide.u32 	%rd4614, %r3122, %r5706;
	add.s64 	%rd4615, %rd4612, %rd4613;
	add.s64 	%rd4616, %rd4615, %rd4614;
	shr.u64 	%rd4617, %rd4616, 32;
	mul.wide.u32 	%rd4618, %r3120, %r5706;
	add.s64 	%rd4619, %rd4617, %rd4583;
	add.s64 	%rd4620, %rd4619, %rd4618;
	shr.u64 	%rd4621, %rd4620, 32;
	and.b64  	%rd4622, %rd4591, 4294967295;
	mul.wide.u32 	%rd4623, %r3133, %r5705;
	add.s64 	%rd4624, %rd4623, %rd4622;
	shr.u64 	%rd4625, %rd4624, 32;
	and.b64  	%rd4626, %rd4596, 4294967295;
	mul.wide.u32 	%rd4627, %r3132, %r5705;
	add.s64 	%rd4628, %rd4625, %rd4626;
	add.s64 	%rd4629, %rd4628, %rd4627;
	shr.u64 	%rd4630, %rd4629, 32;
	and.b64  	%rd4631, %rd4601, 4294967295;
	mul.wide.u32 	%rd4632, %r3130, %r5705;
	add.s64 	%rd4633, %rd4630, %rd4631;
	add.s64 	%rd4634, %rd4633, %rd4632;
	shr.u64 	%rd4635, %rd4634, 32;
	and.b64  	%rd4636, %rd4606, 4294967295;
	mul.wide.u32 	%rd4637, %r3128, %r5705;
	add.s64 	%rd4638, %rd4635, %rd4636;
	add.s64 	%rd4639, %rd4638, %rd4637;
	shr.u64 	%rd4640, %rd4639, 32;
	and.b64  	%rd4641, %rd4611, 4294967295;
	mul.wide.u32 	%rd4642, %r3126, %r5705;
	add.s64 	%rd4643, %rd4640, %rd4641;
	add.s64 	%rd4644, %rd4643, %rd4642;
	shr.u64 	%rd4645, %rd4644, 32;
	and.b64  	%rd4646, %rd4616, 4294967295;
	mul.wide.u32 	%rd4647, %r3124, %r5705;
	add.s64 	%rd4648, %rd4645, %rd4646;
	add.s64 	%rd4649, %rd4648, %rd4647;
	shr.u64 	%rd4650, %rd4649, 32;
	and.b64  	%rd4651, %rd4620, 4294967295;
	mul.wide.u32 	%rd4652, %r3122, %r5705;
	add.s64 	%rd4653, %rd4650, %rd4651;
	add.s64 	%rd4654, %rd4653, %rd4652;
	shr.u64 	%rd4655, %rd4654, 32;
	mul.wide.u32 	%rd4656, %r3120, %r5705;
	add.s64 	%rd4657, %rd4655, %rd4621;
	add.s64 	%rd4658, %rd4657, %rd4656;
	shr.u64 	%rd4659, %rd4658, 32;
	and.b64  	%rd4660, %rd4629, 4294967295;
	mul.wide.u32 	%rd4661, %r3133, %r5704;
	add.s64 	%rd4662, %rd4661, %rd4660;
	shr.u64 	%rd4663, %rd4662, 32;
	and.b64  	%rd4664, %rd4634, 4294967295;
	mul.wide.u32 	%rd4665, %r3132, %r5704;
	add.s64 	%rd4666, %rd4663, %rd4664;
	add.s64 	%rd4667, %rd4666, %rd4665;
	shr.u64 	%rd4668, %rd4667, 32;
	and.b64  	%rd4669, %rd4639, 4294967295;
	mul.wide.u32 	%rd4670, %r3130, %r5704;
	add.s64 	%rd4671, %rd4668, %rd4669;
	add.s64 	%rd4672, %rd4671, %rd4670;
	shr.u64 	%rd4673, %rd4672, 32;
	and.b64  	%rd4674, %rd4644, 4294967295;
	mul.wide.u32 	%rd4675, %r3128, %r5704;
	add.s64 	%rd4676, %rd4673, %rd4674;
	add.s64 	%rd4677, %rd4676, %rd4675;
	shr.u64 	%rd4678, %rd4677, 32;
	and.b64  	%rd4679, %rd4649, 4294967295;
	mul.wide.u32 	%rd4680, %r3126, %r5704;
	add.s64 	%rd4681, %rd4678, %rd4679;
	add.s64 	%rd4682, %rd4681, %rd4680;
	shr.u64 	%rd4683, %rd4682, 32;
	and.b64  	%rd4684, %rd4654, 4294967295;
	mul.wide.u32 	%rd4685, %r3124, %r5704;
	add.s64 	%rd4686, %rd4683, %rd4684;
	add.s64 	%rd4687, %rd4686, %rd4685;
	shr.u64 	%rd4688, %rd4687, 32;
	and.b64  	%rd4689, %rd4658, 4294967295;
	mul.wide.u32 	%rd4690, %r3122, %r5704;
	add.s64 	%rd4691, %rd4688, %rd4689;
	add.s64 	%rd4692, %rd4691, %rd4690;
	shr.u64 	%rd4693, %rd4692, 32;
	mul.wide.u32 	%rd4694, %r3120, %r5704;
	add.s64 	%rd4695, %rd4693, %rd4659;
	add.s64 	%rd4696, %rd4695, %rd4694;
	shr.u64 	%rd4697, %rd4696, 32;
	{ .reg .b32 tmp; mov.b64 {tmp, %r3135}, %rd4696; }
	and.b64  	%rd4698, %rd4667, 4294967295;
	mul.lo.s64 	%rd4699, %rd4698, 977;
	cvt.u32.u64 	%r3136, %rd4699;
	shr.u64 	%rd4700, %rd4699, 32;
	and.b64  	%rd4701, %rd4672, 4294967295;
	mad.lo.s64 	%rd4702, %rd4701, 977, %rd4700;
	shr.u64 	%rd4703, %rd4702, 32;
	and.b64  	%rd4704, %rd4677, 4294967295;
	mad.lo.s64 	%rd4705, %rd4704, 977, %rd4703;
	shr.u64 	%rd4706, %rd4705, 32;
	and.b64  	%rd4707, %rd4682, 4294967295;
	mad.lo.s64 	%rd4708, %rd4707, 977, %rd4706;
	shr.u64 	%rd4709, %rd4708, 32;
	and.b64  	%rd4710, %rd4687, 4294967295;
	mad.lo.s64 	%rd4711, %rd4710, 977, %rd4709;
	shr.u64 	%rd4712, %rd4711, 32;
	and.b64  	%rd4713, %rd4692, 4294967295;
	mad.lo.s64 	%rd4714, %rd4713, 977, %rd4712;
	shr.u64 	%rd4715, %rd4714, 32;
	and.b64  	%rd4716, %rd4696, 4294967295;
	mad.lo.s64 	%rd4717, %rd4716, 977, %rd4715;
	shr.u64 	%rd4718, %rd4717, 32;
	mad.lo.s64 	%rd4719, %rd4697, 977, %rd4718;
	{ .reg .b32 tmp; mov.b64 {tmp, %r3137}, %rd4719; }
	add.s32 	%r5759, %r3134, %r3136;
	setp.lt.u32 	%p669, %r5759, %r3134;
	selp.u64 	%rd4720, 1, 0, %p669;
	and.b64  	%rd4721, %rd4434, 4294967295;
	and.b64  	%rd4722, %rd4702, 4294967295;
	add.s64 	%rd4723, %rd4721, %rd4720;
	add.s64 	%rd4724, %rd4723, %rd4722;
	shr.u64 	%rd4725, %rd4724, 32;
	and.b64  	%rd4726, %rd4472, 4294967295;
	and.b64  	%rd4727, %rd4705, 4294967295;
	add.s64 	%rd4728, %rd4725, %rd4726;
	add.s64 	%rd4729, %rd4728, %rd4727;
	shr.u64 	%rd4730, %rd4729, 32;
	and.b64  	%rd4731, %rd4510, 4294967295;
	and.b64  	%rd4732, %rd4708, 4294967295;
	add.s64 	%rd4733, %rd4730, %rd4731;
	add.s64 	%rd4734, %rd4733, %rd4732;
	shr.u64 	%rd4735, %rd4734, 32;
	and.b64  	%rd4736, %rd4548, 4294967295;
	and.b64  	%rd4737, %rd4711, 4294967295;
	add.s64 	%rd4738, %rd4735, %rd4736;
	add.s64 	%rd4739, %rd4738, %rd4737;
	shr.u64 	%rd4740, %rd4739, 32;
	and.b64  	%rd4741, %rd4586, 4294967295;
	and.b64  	%rd4742, %rd4714, 4294967295;
	add.s64 	%rd4743, %rd4740, %rd4741;
	add.s64 	%rd4744, %rd4743, %rd4742;
	shr.u64 	%rd4745, %rd4744, 32;
	and.b64  	%rd4746, %rd4624, 4294967295;
	and.b64  	%rd4747, %rd4717, 4294967295;
	add.s64 	%rd4748, %rd4745, %rd4746;
	add.s64 	%rd4749, %rd4748, %rd4747;
	shr.u64 	%rd4750, %rd4749, 32;
	and.b64  	%rd4751, %rd4662, 4294967295;
	and.b64  	%rd4752, %rd4719, 4294967295;
	add.s64 	%rd4753, %rd4750, %rd4751;
	add.s64 	%rd4754, %rd4753, %rd4752;
	{ .reg .b32 tmp; mov.b64 {tmp, %r3138}, %rd4754; }
	add.s32 	%r3139, %r3138, %r3137;
	and.b64  	%rd4755, %rd4724, 4294967295;
	add.s64 	%rd18215, %rd4755, %rd4698;
	shr.u64 	%rd4756, %rd18215, 32;
	and.b64  	%rd4757, %rd4729, 4294967295;
	add.s64 	%rd4758, %rd4756, %rd4757;
	add.s64 	%rd18216, %rd4758, %rd4701;
	shr.u64 	%rd4759, %rd18216, 32;
	and.b64  	%rd4760, %rd4734, 4294967295;
	add.s64 	%rd4761, %rd4759, %rd4760;
	add.s64 	%rd18217, %rd4761, %rd4704;
	shr.u64 	%rd4762, %rd18217, 32;
	and.b64  	%rd4763, %rd4739, 4294967295;
	add.s64 	%rd4764, %rd4762, %rd4763;
	add.s64 	%rd18218, %rd4764, %rd4707;
	shr.u64 	%rd4765, %rd18218, 32;
	and.b64  	%rd4766, %rd4744, 4294967295;
	add.s64 	%rd4767, %rd4765, %rd4766;
	add.s64 	%rd18219, %rd4767, %rd4710;
	shr.u64 	%rd4768, %rd18219, 32;
	and.b64  	%rd4769, %rd4749, 4294967295;
	add.s64 	%rd4770, %rd4768, %rd4769;
	add.s64 	%rd18220, %rd4770, %rd4713;
	shr.u64 	%rd4771, %rd18220, 32;
	and.b64  	%rd4772, %rd4754, 4294967295;
	add.s64 	%rd4773, %rd4771, %rd4772;
	add.s64 	%rd18221, %rd4773, %rd4716;
	{ .reg .b32 tmp; mov.b64 {tmp, %r3140}, %rd18221; }
	add.s32 	%r3141, %r3139, %r3140;
	add.s32 	%r477, %r3141, %r3135;
	setp.eq.s32 	%p670, %r477, 0;
	mov.pred 	%p2974, 0;
	@%p670 bra 	$L__BB2_361;
	cvt.u64.u32 	%rd4774, %r477;
	mul.wide.u32 	%rd4775, %r477, 977;
	cvt.u32.u64 	%r3142, %rd4775;
	shr.u64 	%rd4776, %rd4775, 32;
	add.s64 	%rd4777, %rd4776, %rd4774;
	shr.u64 	%rd4778, %rd4777, 32;
	add.s32 	%r478, %r5759, %r3142;
	setp.lt.u32 	%p671, %r478, %r5759;
	selp.u64 	%rd4779, 1, 0, %p671;
	and.b64  	%rd4780, %rd18215, 4294967295;
	and.b64  	%rd4781, %rd4777, 4294967295;
	add.s64 	%rd4782, %rd4780, %rd4779;
	add.s64 	%rd18215, %rd4782, %rd4781;
	shr.u64 	%rd4783, %rd18215, 32;
	and.b64  	%rd4784, %rd18216, 4294967295;
	add.s64 	%rd4785, %rd4783, %rd4784;
	add.s64 	%rd18216, %rd4785, %rd4778;
	shr.u64 	%rd4786, %rd18216, 32;
	and.b64  	%rd4787, %rd18217, 4294967295;
	add.s64 	%rd18217, %rd4786, %rd4787;
	shr.u64 	%rd4788, %rd18217, 32;
	and.b64  	%rd4789, %rd18218, 4294967295;
	add.s64 	%rd18218, %rd4788, %rd4789;
	shr.u64 	%rd4790, %rd18218, 32;
	and.b64  	%rd4791, %rd18219, 4294967295;
	add.s64 	%rd18219, %rd4790, %rd4791;
	shr.u64 	%rd4792, %rd18219, 32;
	and.b64  	%rd4793, %rd18220, 4294967295;
	add.s64 	%rd18220, %rd4792, %rd4793;
	shr.u64 	%rd4794, %rd18220, 32;
	and.b64  	%rd4795, %rd18221, 4294967295;
	add.s64 	%rd18221, %rd4794, %rd4795;
	setp.gt.u64 	%p2974, %rd18221, 4294967295;
	mov.u32 	%r5759, %r478;
$L__BB2_361:
	ld.const.u32 	%rd296, [const_p+12];
	ld.const.u32 	%rd297, [const_p+16];
	ld.const.u32 	%rd298, [const_p+4];
	ld.const.u32 	%r480, [const_p];
	cvt.u32.u64 	%r5766, %rd18221;
	cvt.u32.u64 	%r5765, %rd18220;
	cvt.u32.u64 	%r5764, %rd18219;
	cvt.u32.u64 	%r5763, %rd18218;
	cvt.u32.u64 	%r5762, %rd18217;
	cvt.u32.u64 	%r5761, %rd18216;
	cvt.u32.u64 	%r5760, %rd18215;
	ld.const.u32 	%r3143, [const_p+28];
	setp.lt.u32 	%p672, %r3143, %r5766;
	or.pred  	%p673, %p2974, %p672;
	@%p673 bra 	$L__BB2_375;
	setp.gt.u32 	%p674, %r3143, %r5766;
	@%p674 bra 	$L__BB2_376;
	cvt.u32.u64 	%r3144, %rd206;
	setp.lt.u32 	%p675, %r3144, %r5765;
	@%p675 bra 	$L__BB2_375;
	cvt.u32.u64 	%r3145, %rd206;
	setp.gt.u32 	%p676, %r3145, %r5765;
	@%p676 bra 	$L__BB2_376;
	cvt.u32.u64 	%r3146, %rd207;
	setp.lt.u32 	%p677, %r3146, %r5764;
	@%p677 bra 	$L__BB2_375;
	cvt.u32.u64 	%r3147, %rd207;
	setp.gt.u32 	%p678, %r3147, %r5764;
	@%p678 bra 	$L__BB2_376;
	cvt.u32.u64 	%r3148, %rd297;
	setp.lt.u32 	%p679, %r3148, %r5763;
	@%p679 bra 	$L__BB2_375;
	cvt.u32.u64 	%r3149, %rd297;
	setp.gt.u32 	%p680, %r3149, %r5763;
	@%p680 bra 	$L__BB2_376;
	cvt.u32.u64 	%r3150, %rd296;
	setp.lt.u32 	%p681, %r3150, %r5762;
	@%p681 bra 	$L__BB2_375;
	cvt.u32.u64 	%r3151, %rd296;
	setp.gt.u32 	%p682, %r3151, %r5762;
	@%p682 bra 	$L__BB2_376;
	cvt.u32.u64 	%r3152, %rd205;
	setp.lt.u32 	%p683, %r3152, %r5761;
	@%p683 bra 	$L__BB2_375;
	cvt.u32.u64 	%r3153, %rd205;
	setp.gt.u32 	%p684, %r3153, %r5761;
	@%p684 bra 	$L__BB2_376;
	cvt.u32.u64 	%r3154, %rd298;
	setp.lt.u32 	%p685, %r3154, %r5760;
	@%p685 bra 	$L__BB2_375;
	cvt.u32.u64 	%r3155, %rd298;
	setp.gt.u32 	%p686, %r3155, %r5760;
	setp.lt.u32 	%p687, %r5759, %r480;
	or.pred  	%p688, %p686, %p687;
	@%p688 bra 	$L__BB2_376;
$L__BB2_375:
	cvt.u32.u64 	%r3156, %rd296;
	cvt.u32.u64 	%r3157, %rd205;
	cvt.u32.u64 	%r3158, %rd298;
	cvt.u32.u64 	%r3159, %rd206;
	cvt.u32.u64 	%r3160, %rd207;
	cvt.u32.u64 	%r3161, %rd297;
	setp.lt.u32 	%p689, %r5759, %r480;
	selp.s64 	%rd4797, -1, 0, %p689;
	sub.s32 	%r5759, %r5759, %r480;
	and.b64  	%rd4798, %rd18215, 4294967295;
	add.s64 	%rd4799, %rd4798, %rd4797;
	setp.lt.u64 	%p690, %rd4799, %rd298;
	selp.s64 	%rd4800, -1, 0, %p690;
	cvt.u32.u64 	%r3162, %rd4799;
	sub.s32 	%r5760, %r3162, %r3158;
	and.b64  	%rd4801, %rd18216, 4294967295;
	add.s64 	%rd4802, %rd4801, %rd4800;
	setp.lt.u64 	%p691, %rd4802, %rd205;
	selp.s64 	%rd4803, -1, 0, %p691;
	cvt.u32.u64 	%r3163, %rd4802;
	sub.s32 	%r5761, %r3163, %r3157;
	and.b64  	%rd4804, %rd18217, 4294967295;
	add.s64 	%rd4805, %rd4804, %rd4803;
	setp.lt.u64 	%p692, %rd4805, %rd296;
	selp.s64 	%rd4806, -1, 0, %p692;
	cvt.u32.u64 	%r3164, %rd4805;
	sub.s32 	%r5762, %r3164, %r3156;
	and.b64  	%rd4807, %rd18218, 4294967295;
	add.s64 	%rd4808, %rd4807, %rd4806;
	setp.lt.u64 	%p693, %rd4808, %rd297;
	selp.s64 	%rd4809, -1, 0, %p693;
	cvt.u32.u64 	%r3165, %rd4808;
	sub.s32 	%r5763, %r3165, %r3161;
	and.b64  	%rd4810, %rd18219, 4294967295;
	add.s64 	%rd4811, %rd4810, %rd4809;
	setp.lt.u64 	%p694, %rd4811, %rd207;
	selp.s64 	%rd4812, -1, 0, %p694;
	cvt.u32.u64 	%r3166, %rd4811;
	sub.s32 	%r5764, %r3166, %r3160;
	and.b64  	%rd4813, %rd18220, 4294967295;
	add.s64 	%rd4814, %rd4813, %rd4812;
	setp.lt.u64 	%p695, %rd4814, %rd206;
	selp.s32 	%r3167, -1, 0, %p695;
	cvt.u32.u64 	%r3168, %rd4814;
	sub.s32 	%r5765, %r3168, %r3159;
	add.s32 	%r3169, %r5766, %r3167;
	sub.s32 	%r5766, %r3169, %r3143;
$L__BB2_376:
	setp.gt.u32 	%p696, %r5766, %r3143;
	@%p696 bra 	$L__BB2_389;
	bra.uni 	$L__BB2_390;
$L__BB2_377:
	cvt.u32.u64 	%r3170, %rd206;
	setp.gt.u32 	%p698, %r5765, %r3170;
	@%p698 bra 	$L__BB2_389;
	setp.lt.u32 	%p699, %r5765, %r3170;
	@%p699 bra 	$L__BB2_391;
	cvt.u32.u64 	%r3172, %rd207;
	setp.gt.u32 	%p700, %r5764, %r3172;
	@%p700 bra 	$L__BB2_389;
	setp.lt.u32 	%p701, %r5764, %r3172;
	@%p701 bra 	$L__BB2_391;
	cvt.u32.u64 	%r3174, %rd297;
	setp.gt.u32 	%p702, %r5763, %r3174;
	@%p702 bra 	$L__BB2_389;
	setp.lt.u32 	%p703, %r5763, %r3174;
	@%p703 bra 	$L__BB2_391;
	cvt.u32.u64 	%r3176, %rd296;
	setp.gt.u32 	%p704, %r5762, %r3176;
	@%p704 bra 	$L__BB2_389;
	setp.lt.u32 	%p705, %r5762, %r3176;
	@%p705 bra 	$L__BB2_391;
	cvt.u32.u64 	%r3178, %rd205;
	setp.gt.u32 	%p706, %r5761, %r3178;
	@%p706 bra 	$L__BB2_389;
	setp.lt.u32 	%p707, %r5761, %r3178;
	@%p707 bra 	$L__BB2_391;
	cvt.u32.u64 	%r3180, %rd298;
	setp.gt.u32 	%p708, %r5760, %r3180;
	@%p708 bra 	$L__BB2_389;
	setp.lt.u32 	%p709, %r5760, %r3180;
	setp.lt.u32 	%p710, %r5759, %r480;
	or.pred  	%p711, %p709, %p710;
	@%p711 bra 	$L__BB2_391;
$L__BB2_389:
	cvt.u32.u64 	%r3182, %rd296;
	cvt.u32.u64 	%r3183, %rd205;
	cvt.u32.u64 	%r3184, %rd298;
	cvt.u32.u64 	%r3185, %rd206;
	cvt.u32.u64 	%r3186, %rd207;
	cvt.u32.u64 	%r3187, %rd297;
	setp.lt.u32 	%p712, %r5759, %r480;
	selp.s64 	%rd4815, -1, 0, %p712;
	sub.s32 	%r5759, %r5759, %r480;
	cvt.u64.u32 	%rd4816, %r5760;
	add.s64 	%rd4817, %rd4815, %rd4816;
	setp.lt.u64 	%p713, %rd4817, %rd298;
	selp.s64 	%rd4818, -1, 0, %p713;
	cvt.u32.u64 	%r3188, %rd4817;
	sub.s32 	%r5760, %r3188, %r3184;
	cvt.u64.u32 	%rd4819, %r5761;
	add.s64 	%rd4820, %rd4818, %rd4819;
	setp.lt.u64 	%p714, %rd4820, %rd205;
	selp.s64 	%rd4821, -1, 0, %p714;
	cvt.u32.u64 	%r3189, %rd4820;
	sub.s32 	%r5761, %r3189, %r3183;
	cvt.u64.u32 	%rd4822, %r5762;
	add.s64 	%rd4823, %rd4821, %rd4822;
	setp.lt.u64 	%p715, %rd4823, %rd296;
	selp.s64 	%rd4824, -1, 0, %p715;
	cvt.u32.u64 	%r3190, %rd4823;
	sub.s32 	%r5762, %r3190, %r3182;
	cvt.u64.u32 	%rd4825, %r5763;
	add.s64 	%rd4826, %rd4824, %rd4825;
	setp.lt.u64 	%p716, %rd4826, %rd297;
	selp.s64 	%rd4827, -1, 0, %p716;
	cvt.u32.u64 	%r3191, %rd4826;
	sub.s32 	%r5763, %r3191, %r3187;
	cvt.u64.u32 	%rd4828, %r5764;
	add.s64 	%rd4829, %rd4827, %rd4828;
	setp.lt.u64 	%p717, %rd4829, %rd207;
	selp.s64 	%rd4830, -1, 0, %p717;
	cvt.u32.u64 	%r3192, %rd4829;
	sub.s32 	%r5764, %r3192, %r3186;
	cvt.u64.u32 	%rd4831, %r5765;
	add.s64 	%rd4832, %rd4830, %rd4831;
	setp.lt.u64 	%p718, %rd4832, %rd206;
	selp.s32 	%r3193, -1, 0, %p718;
	cvt.u32.u64 	%r3194, %rd4832;
	sub.s32 	%r5765, %r3194, %r3185;
	add.s32 	%r3195, %r5766, %r3193;
	sub.s32 	%r5766, %r3195, %r3143;
	bra.uni 	$L__BB2_391;
$L__BB2_390:
	setp.lt.u32 	%p697, %r5766, %r3143;
	@%p697 bra 	$L__BB2_391;
	bra.uni 	$L__BB2_377;
$L__BB2_391:
	setp.gt.u32 	%p719, %r5766, %r5670;
	@%p719 bra 	$L__BB2_392;
	bra.uni 	$L__BB2_405;
$L__BB2_392:
	setp.lt.u32 	%p743, %r5759, %r5677;
	selp.s64 	%rd4875, -1, 0, %p743;
	cvt.u64.u32 	%rd4876, %r5760;
	add.s64 	%rd18222, %rd4875, %rd4876;
	cvt.u64.u32 	%rd4877, %r5676;
	setp.lt.u64 	%p744, %rd18222, %rd4877;
	selp.s64 	%rd4878, -1, 0, %p744;
	cvt.u64.u32 	%rd4879, %r5761;
	add.s64 	%rd18223, %rd4878, %rd4879;
	cvt.u64.u32 	%rd4880, %r5675;
	setp.lt.u64 	%p745, %rd18223, %rd4880;
	selp.s64 	%rd4881, -1, 0, %p745;
	cvt.u64.u32 	%rd4882, %r5762;
	add.s64 	%rd18224, %rd4881, %rd4882;
	cvt.u64.u32 	%rd4883, %r5674;
	setp.lt.u64 	%p746, %rd18224, %rd4883;
	selp.s64 	%rd4884, -1, 0, %p746;
	cvt.u64.u32 	%rd4885, %r5763;
	add.s64 	%rd18225, %rd4884, %rd4885;
	cvt.u64.u32 	%rd4886, %r5673;
	setp.lt.u64 	%p747, %rd18225, %rd4886;
	selp.s64 	%rd4887, -1, 0, %p747;
	cvt.u64.u32 	%rd4888, %r5764;
	add.s64 	%rd18226, %rd4887, %rd4888;
	cvt.u64.u32 	%rd4889, %r5672;
	setp.lt.u64 	%p748, %rd18226, %rd4889;
	selp.s64 	%rd4890, -1, 0, %p748;
	cvt.u64.u32 	%rd4891, %r5765;
	add.s64 	%rd18227, %rd4890, %rd4891;
	cvt.u64.u32 	%rd4892, %r5671;
	setp.lt.u64 	%p749, %rd18227, %rd4892;
	selp.s32 	%r3200, -1, 0, %p749;
	add.s32 	%r5768, %r5766, %r3200;
	bra.uni 	$L__BB2_407;
$L__BB2_393:
	setp.gt.u32 	%p721, %r5765, %r5671;
	@%p721 bra 	$L__BB2_392;
	setp.lt.u32 	%p722, %r5765, %r5671;
	@%p722 bra 	$L__BB2_406;
	setp.gt.u32 	%p723, %r5764, %r5672;
	@%p723 bra 	$L__BB2_392;
	setp.lt.u32 	%p724, %r5764, %r5672;
	@%p724 bra 	$L__BB2_406;
	setp.gt.u32 	%p725, %r5763, %r5673;
	@%p725 bra 	$L__BB2_392;
	setp.lt.u32 	%p726, %r5763, %r5673;
	@%p726 bra 	$L__BB2_406;
	setp.gt.u32 	%p727, %r5762, %r5674;
	@%p727 bra 	$L__BB2_392;
	setp.lt.u32 	%p728, %r5762, %r5674;
	@%p728 bra 	$L__BB2_406;
	setp.gt.u32 	%p729, %r5761, %r5675;
	@%p729 bra 	$L__BB2_392;
	setp.lt.u32 	%p730, %r5761, %r5675;
	@%p730 bra 	$L__BB2_406;
	setp.gt.u32 	%p731, %r5760, %r5676;
	@%p731 bra 	$L__BB2_392;
	setp.lt.u32 	%p732, %r5760, %r5676;
	setp.lt.u32 	%p733, %r5759, %r5677;
	or.pred  	%p734, %p732, %p733;
	@%p734 bra 	$L__BB2_406;
	bra.uni 	$L__BB2_392;
$L__BB2_405:
	setp.ge.u32 	%p720, %r5766, %r5670;
	@%p720 bra 	$L__BB2_393;
$L__BB2_406:
	add.s32 	%r521, %r5759, %r480;
	setp.lt.u32 	%p735, %r521, %r5759;
	selp.u64 	%rd4833, 1, 0, %p735;
	cvt.u64.u32 	%rd4834, %r5760;
	add.s64 	%rd4835, %rd4833, %rd4834;
	add.s64 	%rd4836, %rd4835, %rd298;
	shr.u64 	%rd4837, %rd4836, 32;
	cvt.u64.u32 	%rd4838, %r5761;
	add.s64 	%rd4839, %rd4837, %rd4838;
	add.s64 	%rd4840, %rd4839, %rd205;
	shr.u64 	%rd4841, %rd4840, 32;
	cvt.u64.u32 	%rd4842, %r5762;
	add.s64 	%rd4843, %rd4841, %rd4842;
	add.s64 	%rd4844, %rd4843, %rd296;
	shr.u64 	%rd4845, %rd4844, 32;
	cvt.u64.u32 	%rd4846, %r5763;
	add.s64 	%rd4847, %rd4845, %rd4846;
	add.s64 	%rd4848, %rd4847, %rd297;
	shr.u64 	%rd4849, %rd4848, 32;
	cvt.u64.u32 	%rd4850, %r5764;
	add.s64 	%rd4851, %rd4849, %rd4850;
	add.s64 	%rd4852, %rd4851, %rd207;
	shr.u64 	%rd4853, %rd4852, 32;
	cvt.u64.u32 	%rd4854, %r5765;
	add.s64 	%rd4855, %rd4853, %rd4854;
	add.s64 	%rd4856, %rd4855, %rd206;
	{ .reg .b32 tmp; mov.b64 {tmp, %r3196}, %rd4856; }
	add.s32 	%r3197, %r5766, %r3196;
	add.s32 	%r3198, %r3197, %r3143;
	setp.lt.u32 	%p736, %r521, %r5677;
	selp.s64 	%rd4857, -1, 0, %p736;
	and.b64  	%rd4858, %rd4836, 4294967295;
	add.s64 	%rd18222, %rd4858, %rd4857;
	cvt.u64.u32 	%rd4859, %r5676;
	setp.lt.u64 	%p737, %rd18222, %rd4859;
	selp.s64 	%rd4860, -1, 0, %p737;
	and.b64  	%rd4861, %rd4840, 4294967295;
	add.s64 	%rd18223, %rd4861, %rd4860;
	cvt.u64.u32 	%rd4862, %r5675;
	setp.lt.u64 	%p738, %rd18223, %rd4862;
	selp.s64 	%rd4863, -1, 0, %p738;
	and.b64  	%rd4864, %rd4844, 4294967295;
	add.s64 	%rd18224, %rd4864, %rd4863;
	cvt.u64.u32 	%rd4865, %r5674;
	setp.lt.u64 	%p739, %rd18224, %rd4865;
	selp.s64 	%rd4866, -1, 0, %p739;
	and.b64  	%rd4867, %rd4848, 4294967295;
	add.s64 	%rd18225, %rd4867, %rd4866;
	cvt.u64.u32 	%rd4868, %r5673;
	setp.lt.u64 	%p740, %rd18225, %rd4868;
	selp.s64 	%rd4869, -1, 0, %p740;
	and.b64  	%rd4870, %rd4852, 4294967295;
	add.s64 	%rd18226, %rd4870, %rd4869;
	cvt.u64.u32 	%rd4871, %r5672;
	setp.lt.u64 	%p741, %rd18226, %rd4871;
	selp.s64 	%rd4872, -1, 0, %p741;
	and.b64  	%rd4873, %rd4856, 4294967295;
	add.s64 	%rd18227, %rd4873, %rd4872;
	cvt.u64.u32 	%rd4874, %r5671;
	setp.lt.u64 	%p742, %rd18227, %rd4874;
	selp.s32 	%r3199, -1, 0, %p742;
	add.s32 	%r5768, %r3198, %r3199;
	mov.u32 	%r5759, %r521;
$L__BB2_407:
	sub.s32 	%r5803, %r5768, %r5670;
	cvt.u32.u64 	%r3201, %rd18227;
	sub.s32 	%r5804, %r3201, %r5671;
	cvt.u32.u64 	%r3202, %rd18226;
	sub.s32 	%r5805, %r3202, %r5672;
	cvt.u32.u64 	%r3203, %rd18225;
	sub.s32 	%r5806, %r3203, %r5673;
	cvt.u32.u64 	%r3204, %rd18224;
	sub.s32 	%r5807, %r3204, %r5674;
	cvt.u32.u64 	%r3205, %rd18223;
	sub.s32 	%r5808, %r3205, %r5675;
	cvt.u32.u64 	%r3206, %rd18222;
	sub.s32 	%r5809, %r3206, %r5676;
	sub.s32 	%r5810, %r5759, %r5677;
	shl.b32 	%r3207, %r6329, 1;
	shr.u32 	%r3208, %r6329, 31;
	cvt.u64.u32 	%rd4893, %r3208;
	mul.wide.u32 	%rd4894, %r6328, 2;
	or.b64  	%rd4895, %rd4894, %rd4893;
	shr.u64 	%rd4896, %rd4894, 32;
	mul.wide.u32 	%rd4897, %r6327, 2;
	or.b64  	%rd4898, %rd4896, %rd4897;
	shr.u64 	%rd4899, %rd4897, 32;
	mul.wide.u32 	%rd4900, %r6326, 2;
	or.b64  	%rd4901, %rd4899, %rd4900;
	shr.u64 	%rd4902, %rd4900, 32;
	mul.wide.u32 	%rd4903, %r6325, 2;
	add.s64 	%rd4904, %rd4902, %rd4903;
	shr.u64 	%rd4905, %rd4904, 32;
	mul.wide.u32 	%rd4906, %r6324, 2;
	add.s64 	%rd4907, %rd4905, %rd4906;
	shr.u64 	%rd4908, %rd4907, 32;
	mul.wide.u32 	%rd4909, %r6323, 2;
	add.s64 	%rd4910, %rd4908, %rd4909;
	shr.u64 	%rd4911, %rd4910, 32;
	mul.wide.u32 	%rd4912, %r6322, 2;
	add.s64 	%rd4913, %rd4911, %rd4912;
	shr.u64 	%rd4914, %rd4913, 32;
	{ .reg .b32 tmp; mov.b64 {tmp, %r3209}, %rd4913; }
	mad.lo.s32 	%r5778, %r3209, 977, %r3207;
	setp.lt.u32 	%p751, %r5778, %r3207;
	selp.u64 	%rd4915, 1, 0, %p751;
	and.b64  	%rd4916, %rd4895, 4294967295;
	add.s64 	%rd4917, %rd4916, %rd4915;
	shr.u64 	%rd4918, %rd4917, 32;
	and.b64  	%rd4919, %rd4898, 4294967295;
	add.s64 	%rd4920, %rd4918, %rd4919;
	shr.u64 	%rd4921, %rd4920, 32;
	and.b64  	%rd4922, %rd4901, 4294967295;
	add.s64 	%rd4923, %rd4921, %rd4922;
	shr.u64 	%rd4924, %rd4923, 32;
	and.b64  	%rd4925, %rd4904, 4294967295;
	add.s64 	%rd4926, %rd4924, %rd4925;
	shr.u64 	%rd4927, %rd4926, 32;
	and.b64  	%rd4928, %rd4907, 4294967295;
	add.s64 	%rd4929, %rd4927, %rd4928;
	shr.u64 	%rd4930, %rd4929, 32;
	and.b64  	%rd4931, %rd4910, 4294967295;
	add.s64 	%rd4932, %rd4930, %rd4931;
	shr.u64 	%rd4933, %rd4932, 32;
	and.b64  	%rd4934, %rd4913, 4294967295;
	add.s64 	%rd4935, %rd4933, %rd4934;
	{ .reg .b32 tmp; mov.b64 {tmp, %r3210}, %rd4935; }
	and.b64  	%rd4936, %rd4917, 4294967295;
	add.s64 	%rd18228, %rd4936, %rd4914;
	shr.u64 	%rd4937, %rd18228, 32;
	and.b64  	%rd4938, %rd4920, 4294967295;
	add.s64 	%rd18229, %rd4937, %rd4938;
	shr.u64 	%rd4939, %rd18229, 32;
	and.b64  	%rd4940, %rd4923, 4294967295;
	add.s64 	%rd18230, %rd4939, %rd4940;
	shr.u64 	%rd4941, %rd18230, 32;
	and.b64  	%rd4942, %rd4926, 4294967295;
	add.s64 	%rd18231, %rd4941, %rd4942;
	shr.u64 	%rd4943, %rd18231, 32;
	and.b64  	%rd4944, %rd4929, 4294967295;
	add.s64 	%rd18232, %rd4943, %rd4944;
	shr.u64 	%rd4945, %rd18232, 32;
	and.b64  	%rd4946, %rd4932, 4294967295;
	add.s64 	%rd18233, %rd4945, %rd4946;
	shr.u64 	%rd4947, %rd18233, 32;
	and.b64  	%rd4948, %rd4935, 4294967295;
	add.s64 	%rd18234, %rd4947, %rd4948;
	{ .reg .b32 tmp; mov.b64 {tmp, %r3211}, %rd18234; }
	add.s32 	%r535, %r3210, %r3211;
	setp.eq.s32 	%p752, %r535, 0;
	mov.pred 	%p2975, 0;
	@%p752 bra 	$L__BB2_409;
	mad.lo.s32 	%r536, %r535, 977, %r5778;
	setp.lt.u32 	%p753, %r536, %r5778;
	selp.u64 	%rd4949, 1, 0, %p753;
	and.b64  	%rd4950, %rd18228, 4294967295;
	cvt.u64.u32 	%rd4951, %r535;
	add.s64 	%rd4952, %rd4950, %rd4949;
	add.s64 	%rd18228, %rd4952, %rd4951;
	shr.u64 	%rd4953, %rd18228, 32;
	and.b64  	%rd4954, %rd18229, 4294967295;
	add.s64 	%rd18229, %rd4953, %rd4954;
	shr.u64 	%rd4955, %rd18229, 32;
	and.b64  	%rd4956, %rd18230, 4294967295;
	add.s64 	%rd18230, %rd4955, %rd4956;
	shr.u64 	%rd4957, %rd18230, 32;
	and.b64  	%rd4958, %rd18231, 4294967295;
	add.s64 	%rd18231, %rd4957, %rd4958;
	shr.u64 	%rd4959, %rd18231, 32;
	and.b64  	%rd4960, %rd18232, 4294967295;
	add.s64 	%rd18232, %rd4959, %rd4960;
	shr.u64 	%rd4961, %rd18232, 32;
	and.b64  	%rd4962, %rd18233, 4294967295;
	add.s64 	%rd18233, %rd4961, %rd4962;
	shr.u64 	%rd4963, %rd18233, 32;
	and.b64  	%rd4964, %rd18234, 4294967295;
	add.s64 	%rd18234, %rd4963, %rd4964;
	setp.gt.u64 	%p2975, %rd18234, 4294967295;
	mov.u32 	%r5778, %r536;
$L__BB2_409:
	cvt.u32.u64 	%r5785, %rd18234;
	cvt.u32.u64 	%r5784, %rd18233;
	cvt.u32.u64 	%r5783, %rd18232;
	cvt.u32.u64 	%r5782, %rd18231;
	cvt.u32.u64 	%r5781, %rd18230;
	cvt.u32.u64 	%r5780, %rd18229;
	cvt.u32.u64 	%r5779, %rd18228;
	setp.lt.u32 	%p754, %r3143, %r5785;
	or.pred  	%p755, %p2975, %p754;
	@%p755 bra 	$L__BB2_423;
	setp.gt.u32 	%p756, %r3143, %r5785;
	@%p756 bra 	$L__BB2_424;
	cvt.u32.u64 	%r3212, %rd206;
	setp.lt.u32 	%p757, %r3212, %r5784;
	@%p757 bra 	$L__BB2_423;
	cvt.u32.u64 	%r3213, %rd206;
	setp.gt.u32 	%p758, %r3213, %r5784;
	@%p758 bra 	$L__BB2_424;
	cvt.u32.u64 	%r3214, %rd207;
	setp.lt.u32 	%p759, %r3214, %r5783;
	@%p759 bra 	$L__BB2_423;
	cvt.u32.u64 	%r3215, %rd207;
	setp.gt.u32 	%p760, %r3215, %r5783;
	@%p760 bra 	$L__BB2_424;
	cvt.u32.u64 	%r3216, %rd297;
	setp.lt.u32 	%p761, %r3216, %r5782;
	@%p761 bra 	$L__BB2_423;
	cvt.u32.u64 	%r3217, %rd297;
	setp.gt.u32 	%p762, %r3217, %r5782;
	@%p762 bra 	$L__BB2_424;
	cvt.u32.u64 	%r3218, %rd296;
	setp.lt.u32 	%p763, %r3218, %r5781;
	@%p763 bra 	$L__BB2_423;
	cvt.u32.u64 	%r3219, %rd296;
	setp.gt.u32 	%p764, %r3219, %r5781;
	@%p764 bra 	$L__BB2_424;
	cvt.u32.u64 	%r3220, %rd205;
	setp.lt.u32 	%p765, %r3220, %r5780;
	@%p765 bra 	$L__BB2_423;
	cvt.u32.u64 	%r3221, %rd205;
	setp.gt.u32 	%p766, %r3221, %r5780;
	@%p766 bra 	$L__BB2_424;
	cvt.u32.u64 	%r3222, %rd298;
	setp.lt.u32 	%p767, %r3222, %r5779;
	@%p767 bra 	$L__BB2_423;
	cvt.u32.u64 	%r3223, %rd298;
	setp.gt.u32 	%p768, %r3223, %r5779;
	setp.lt.u32 	%p769, %r5778, %r480;
	or.pred  	%p770, %p768, %p769;
	@%p770 bra 	$L__BB2_424;
$L__BB2_423:
	cvt.u32.u64 	%r3224, %rd296;
	cvt.u32.u64 	%r3225, %rd205;
	cvt.u32.u64 	%r3226, %rd298;
	cvt.u32.u64 	%r3227, %rd206;
	cvt.u32.u64 	%r3228, %rd207;
	cvt.u32.u64 	%r3229, %rd297;
	setp.lt.u32 	%p771, %r5778, %r480;
	selp.s64 	%rd4966, -1, 0, %p771;
	sub.s32 	%r5778, %r5778, %r480;
	and.b64  	%rd4967, %rd18228, 4294967295;
	add.s64 	%rd4968, %rd4967, %rd4966;
	setp.lt.u64 	%p772, %rd4968, %rd298;
	selp.s64 	%rd4969, -1, 0, %p772;
	cvt.u32.u64 	%r3230, %rd4968;
	sub.s32 	%r5779, %r3230, %r3226;
	and.b64  	%rd4970, %rd18229, 4294967295;
	add.s64 	%rd4971, %rd4970, %rd4969;
	setp.lt.u64 	%p773, %rd4971, %rd205;
	selp.s64 	%rd4972, -1, 0, %p773;
	cvt.u32.u64 	%r3231, %rd4971;
	sub.s32 	%r5780, %r3231, %r3225;
	and.b64  	%rd4973, %rd18230, 4294967295;
	add.s64 	%rd4974, %rd4973, %rd4972;
	setp.lt.u64 	%p774, %rd4974, %rd296;
	selp.s64 	%rd4975, -1, 0, %p774;
	cvt.u32.u64 	%r3232, %rd4974;
	sub.s32 	%r5781, %r3232, %r3224;
	and.b64  	%rd4976, %rd18231, 4294967295;
	add.s64 	%rd4977, %rd4976, %rd4975;
	setp.lt.u64 	%p775, %rd4977, %rd297;
	selp.s64 	%rd4978, -1, 0, %p775;
	cvt.u32.u64 	%r3233, %rd4977;
	sub.s32 	%r5782, %r3233, %r3229;
	and.b64  	%rd4979, %rd18232, 4294967295;
	add.s64 	%rd4980, %rd4979, %rd4978;
	setp.lt.u64 	%p776, %rd4980, %rd207;
	selp.s64 	%rd4981, -1, 0, %p776;
	cvt.u32.u64 	%r3234, %rd4980;
	sub.s32 	%r5783, %r3234, %r3228;
	and.b64  	%rd4982, %rd18233, 4294967295;
	add.s64 	%rd4983, %rd4982, %rd4981;
	setp.lt.u64 	%p777, %rd4983, %rd206;
	selp.s32 	%r3235, -1, 0, %p777;
	cvt.u32.u64 	%r3236, %rd4983;
	sub.s32 	%r5784, %r3236, %r3227;
	add.s32 	%r3237, %r5785, %r3235;
	sub.s32 	%r5785, %r3237, %r3143;
$L__BB2_424:
	setp.gt.u32 	%p778, %r5785, %r3143;
	@%p778 bra 	$L__BB2_437;
	bra.uni 	$L__BB2_438;
$L__BB2_425:
	cvt.u32.u64 	%r3238, %rd206;
	setp.gt.u32 	%p780, %r5784, %r3238;
	@%p780 bra 	$L__BB2_437;
	setp.lt.u32 	%p781, %r5784, %r3238;
	@%p781 bra 	$L__BB2_439;
	cvt.u32.u64 	%r3240, %rd207;
	setp.gt.u32 	%p782, %r5783, %r3240;
	@%p782 bra 	$L__BB2_437;
	setp.lt.u32 	%p783, %r5783, %r3240;
	@%p783 bra 	$L__BB2_439;
	cvt.u32.u64 	%r3242, %rd297;
	setp.gt.u32 	%p784, %r5782, %r3242;
	@%p784 bra 	$L__BB2_437;
	setp.lt.u32 	%p785, %r5782, %r3242;
	@%p785 bra 	$L__BB2_439;
	cvt.u32.u64 	%r3244, %rd296;
	setp.gt.u32 	%p786, %r5781, %r3244;
	@%p786 bra 	$L__BB2_437;
	setp.lt.u32 	%p787, %r5781, %r3244;
	@%p787 bra 	$L__BB2_439;
	cvt.u32.u64 	%r3246, %rd205;
	setp.gt.u32 	%p788, %r5780, %r3246;
	@%p788 bra 	$L__BB2_437;
	setp.lt.u32 	%p789, %r5780, %r3246;
	@%p789 bra 	$L__BB2_439;
	cvt.u32.u64 	%r3248, %rd298;
	setp.gt.u32 	%p790, %r5779, %r3248;
	@%p790 bra 	$L__BB2_437;
	setp.lt.u32 	%p791, %r5779, %r3248;
	setp.lt.u32 	%p792, %r5778, %r480;
	or.pred  	%p793, %p791, %p792;
	@%p793 bra 	$L__BB2_439;
$L__BB2_437:
	cvt.u32.u64 	%r3250, %rd296;
	cvt.u32.u64 	%r3251, %rd205;
	cvt.u32.u64 	%r3252, %rd298;
	cvt.u32.u64 	%r3253, %rd206;
	cvt.u32.u64 	%r3254, %rd207;
	cvt.u32.u64 	%r3255, %rd297;
	setp.lt.u32 	%p794, %r5778, %r480;
	selp.s64 	%rd4984, -1, 0, %p794;
	sub.s32 	%r5778, %r5778, %r480;
	cvt.u64.u32 	%rd4985, %r5779;
	add.s64 	%rd4986, %rd4984, %rd4985;
	setp.lt.u64 	%p795, %rd4986, %rd298;
	selp.s64 	%rd4987, -1, 0, %p795;
	cvt.u32.u64 	%r3256, %rd4986;
	sub.s32 	%r5779, %r3256, %r3252;
	cvt.u64.u32 	%rd4988, %r5780;
	add.s64 	%rd4989, %rd4987, %rd4988;
	setp.lt.u64 	%p796, %rd4989, %rd205;
	selp.s64 	%rd4990, -1, 0, %p796;
	cvt.u32.u64 	%r3257, %rd4989;
	sub.s32 	%r5780, %r3257, %r3251;
	cvt.u64.u32 	%rd4991, %r5781;
	add.s64 	%rd4992, %rd4990, %rd4991;
	setp.lt.u64 	%p797, %rd4992, %rd296;
	selp.s64 	%rd4993, -1, 0, %p797;
	cvt.u32.u64 	%r3258, %rd4992;
	sub.s32 	%r5781, %r3258, %r3250;
	cvt.u64.u32 	%rd4994, %r5782;
	add.s64 	%rd4995, %rd4993, %rd4994;
	setp.lt.u64 	%p798, %rd4995, %rd297;
	selp.s64 	%rd4996, -1, 0, %p798;
	cvt.u32.u64 	%r3259, %rd4995;
	sub.s32 	%r5782, %r3259, %r3255;
	cvt.u64.u32 	%rd4997, %r5783;
	add.s64 	%rd4998, %rd4996, %rd4997;
	setp.lt.u64 	%p799, %rd4998, %rd207;
	selp.s64 	%rd4999, -1, 0, %p799;
	cvt.u32.u64 	%r3260, %rd4998;
	sub.s32 	%r5783, %r3260, %r3254;
	cvt.u64.u32 	%rd5000, %r5784;
	add.s64 	%rd5001, %rd4999, %rd5000;
	setp.lt.u64 	%p800, %rd5001, %rd206;
	selp.s32 	%r3261, -1, 0, %p800;
	cvt.u32.u64 	%r3262, %rd5001;
	sub.s32 	%r5784, %r3262, %r3253;
	add.s32 	%r3263, %r5785, %r3261;
	sub.s32 	%r5785, %r3263, %r3143;
	bra.uni 	$L__BB2_439;
$L__BB2_438:
	setp.lt.u32 	%p779, %r5785, %r3143;
	@%p779 bra 	$L__BB2_439;
	bra.uni 	$L__BB2_425;
$L__BB2_439:
	mul.wide.u32 	%rd5002, %r6321, %r5778;
	cvt.u32.u64 	%r3264, %rd5002;
	shr.u64 	%rd5003, %rd5002, 32;
	mul.wide.u32 	%rd5004, %r6320, %r5778;
	add.s64 	%rd5005, %rd5003, %rd5004;
	shr.u64 	%rd5006, %rd5005, 32;
	mul.wide.u32 	%rd5007, %r6319, %r5778;
	add.s64 	%rd5008, %rd5006, %rd5007;
	shr.u64 	%rd5009, %rd5008, 32;
	mul.wide.u32 	%rd5010, %r6318, %r5778;
	add.s64 	%rd5011, %rd5009, %rd5010;
	shr.u64 	%rd5012, %rd5011, 32;
	mul.wide.u32 	%rd5013, %r6317, %r5778;
	add.s64 	%rd5014, %rd5012, %rd5013;
	shr.u64 	%rd5015, %rd5014, 32;
	mul.wide.u32 	%rd5016, %r6316, %r5778;
	add.s64 	%rd5017, %rd5015, %rd5016;
	shr.u64 	%rd5018, %rd5017, 32;
	mul.wide.u32 	%rd5019, %r6315, %r5778;
	add.s64 	%rd5020, %rd5018, %rd5019;
	shr.u64 	%rd5021, %rd5020, 32;
	mul.wide.u32 	%rd5022, %r6314, %r5778;
	add.s64 	%rd5023, %rd5021, %rd5022;
	shr.u64 	%rd5024, %rd5023, 32;
	and.b64  	%rd5025, %rd5005, 4294967295;
	mul.wide.u32 	%rd5026, %r6321, %r5779;
	add.s64 	%rd5027, %rd5026, %rd5025;
	shr.u64 	%rd5028, %rd5027, 32;
	and.b64  	%rd5029, %rd5008, 4294967295;
	mul.wide.u32 	%rd5030, %r6320, %r5779;
	add.s64 	%rd5031, %rd5028, %rd5029;
	add.s64 	%rd5032, %rd5031, %rd5030;
	shr.u64 	%rd5033, %rd5032, 32;
	and.b64  	%rd5034, %rd5011, 4294967295;
	mul.wide.u32 	%rd5035, %r6319, %r5779;
	add.s64 	%rd5036, %rd5033, %rd5034;
	add.s64 	%rd5037, %rd5036, %rd5035;
	shr.u64 	%rd5038, %rd5037, 32;
	and.b64  	%rd5039, %rd5014, 4294967295;
	mul.wide.u32 	%rd5040, %r6318, %r5779;
	add.s64 	%rd5041, %rd5038, %rd5039;
	add.s64 	%rd5042, %rd5041, %rd5040;
	shr.u64 	%rd5043, %rd5042, 32;
	and.b64  	%rd5044, %rd5017, 4294967295;
	mul.wide.u32 	%rd5045, %r6317, %r5779;
	add.s64 	%rd5046, %rd5043, %rd5044;
	add.s64 	%rd5047, %rd5046, %rd5045;
	shr.u64 	%rd5048, %rd5047, 32;
	and.b64  	%rd5049, %rd5020, 4294967295;
	mul.wide.u32 	%rd5050, %r6316, %r5779;
	add.s64 	%rd5051, %rd5048, %rd5049;
	add.s64 	%rd5052, %rd5051, %rd5050;
	shr.u64 	%rd5053, %rd5052, 32;
	and.b64  	%rd5054, %rd5023, 4294967295;
	mul.wide.u32 	%rd5055, %r6315, %r5779;
	add.s64 	%rd5056, %rd5053, %rd5054;
	add.s64 	%rd5057, %rd5056, %rd5055;
	shr.u64 	%rd5058, %rd5057, 32;
	mul.wide.u32 	%rd5059, %r6314, %r5779;
	add.s64 	%rd5060, %rd5058, %rd5024;
	add.s64 	%rd5061, %rd5060, %rd5059;
	shr.u64 	%rd5062, %rd5061, 32;
	and.b64  	%rd5063, %rd5032, 4294967295;
	mul.wide.u32 	%rd5064, %r6321, %r5780;
	add.s64 	%rd5065, %rd5064, %rd5063;
	shr.u64 	%rd5066, %rd5065, 32;
	and.b64  	%rd5067, %rd5037, 4294967295;
	mul.wide.u32 	%rd5068, %r6320, %r5780;
	add.s64 	%rd5069, %rd5066, %rd5067;
	add.s64 	%rd5070, %rd5069, %rd5068;
	shr.u64 	%rd5071, %rd5070, 32;
	and.b64  	%rd5072, %rd5042, 4294967295;
	mul.wide.u32 	%rd5073, %r6319, %r5780;
	add.s64 	%rd5074, %rd5071, %rd5072;
	add.s64 	%rd5075, %rd5074, %rd5073;
	shr.u64 	%rd5076, %rd5075, 32;
	and.b64  	%rd5077, %rd5047, 4294967295;
	mul.wide.u32 	%rd5078, %r6318, %r5780;
	add.s64 	%rd5079, %rd5076, %rd5077;
	add.s64 	%rd5080, %rd5079, %rd5078;
	shr.u64 	%rd5081, %rd5080, 32;
	and.b64  	%rd5082, %rd5052, 4294967295;
	mul.wide.u32 	%rd5083, %r6317, %r5780;
	add.s64 	%rd5084, %rd5081, %rd5082;
	add.s64 	%rd5085, %rd5084, %rd5083;
	shr.u64 	%rd5086, %rd5085, 32;
	and.b64  	%rd5087, %rd5057, 4294967295;
	mul.wide.u32 	%rd5088, %r6316, %r5780;
	add.s64 	%rd5089, %rd5086, %rd5087;
	add.s64 	%rd5090, %rd5089, %rd5088;
	shr.u64 	%rd5091, %rd5090, 32;
	and.b64  	%rd5092, %rd5061, 4294967295;
	mul.wide.u32 	%rd5093, %r6315, %r5780;
	add.s64 	%rd5094, %rd5091, %rd5092;
	add.s64 	%rd5095, %rd5094, %rd5093;
	shr.u64 	%rd5096, %rd5095, 32;
	mul.wide.u32 	%rd5097, %r6314, %r5780;
	add.s64 	%rd5098, %rd5096, %rd5062;
	add.s64 	%rd5099, %rd5098, %rd5097;
	shr.u64 	%rd5100, %rd5099, 32;
	and.b64  	%rd5101, %rd5070, 4294967295;
	mul.wide.u32 	%rd5102, %r6321, %r5781;
	add.s64 	%rd5103, %rd5102, %rd5101;
	shr.u64 	%rd5104, %rd5103, 32;
	and.b64  	%rd5105, %rd5075, 4294967295;
	mul.wide.u32 	%rd5106, %r6320, %r5781;
	add.s64 	%rd5107, %rd5104, %rd5105;
	add.s64 	%rd5108, %rd5107, %rd5106;
	shr.u64 	%rd5109, %rd5108, 32;
	and.b64  	%rd5110, %rd5080, 4294967295;
	mul.wide.u32 	%rd5111, %r6319, %r5781;
	add.s64 	%rd5112, %rd5109, %rd5110;
	add.s64 	%rd5113, %rd5112, %rd5111;
	shr.u64 	%rd5114, %rd5113, 32;
	and.b64  	%rd5115, %rd5085, 4294967295;
	mul.wide.u32 	%rd5116, %r6318, %r5781;
	add.s64 	%rd5117, %rd5114, %rd5115;
	add.s64 	%rd5118, %rd5117, %rd5116;
	shr.u64 	%rd5119, %rd5118, 32;
	and.b64  	%rd5120, %rd5090, 4294967295;
	mul.wide.u32 	%rd5121, %r6317, %r5781;
	add.s64 	%rd5122, %rd5119, %rd5120;
	add.s64 	%rd5123, %rd5122, %rd5121;
	shr.u64 	%rd5124, %rd5123, 32;
	and.b64  	%rd5125, %rd5095, 4294967295;
	mul.wide.u32 	%rd5126, %r6316, %r5781;
	add.s64 	%rd5127, %rd5124, %rd5125;
	add.s64 	%rd5128, %rd5127, %rd5126;
	shr.u64 	%rd5129, %rd5128, 32;
	and.b64  	%rd5130, %rd5099, 4294967295;
	mul.wide.u32 	%rd5131, %r6315, %r5781;
	add.s64 	%rd5132, %rd5129, %rd5130;
	add.s64 	%rd5133, %rd5132, %rd5131;
	shr.u64 	%rd5134, %rd5133, 32;
	mul.wide.u32 	%rd5135, %r6314, %r5781;
	add.s64 	%rd5136, %rd5134, %rd5100;
	add.s64 	%rd5137, %rd5136, %rd5135;
	shr.u64 	%rd5138, %rd5137, 32;
	and.b64  	%rd5139, %rd5108, 4294967295;
	mul.wide.u32 	%rd5140, %r6321, %r5782;
	add.s64 	%rd5141, %rd5140, %rd5139;
	shr.u64 	%rd5142, %rd5141, 32;
	and.b64  	%rd5143, %rd5113, 4294967295;
	mul.wide.u32 	%rd5144, %r6320, %r5782;
	add.s64 	%rd5145, %rd5142, %rd5143;
	add.s64 	%rd5146, %rd5145, %rd5144;
	shr.u64 	%rd5147, %rd5146, 32;
	and.b64  	%rd5148, %rd5118, 4294967295;
	mul.wide.u32 	%rd5149, %r6319, %r5782;
	add.s64 	%rd5150, %rd5147, %rd5148;
	add.s64 	%rd5151, %rd5150, %rd5149;
	shr.u64 	%rd5152, %rd5151, 32;
	and.b64  	%rd5153, %rd5123, 4294967295;
	mul.wide.u32 	%rd5154, %r6318, %r5782;
	add.s64 	%rd5155, %rd5152, %rd5153;
	add.s64 	%rd5156, %rd5155, %rd5154;
	shr.u64 	%rd5157, %rd5156, 32;
	and.b64  	%rd5158, %rd5128, 4294967295;
	mul.wide.u32 	%rd5159, %r6317, %r5782;
	add.s64 	%rd5160, %rd5157, %rd5158;
	add.s64 	%rd5161, %rd5160, %rd5159;
	shr.u64 	%rd5162, %rd5161, 32;
	and.b64  	%rd5163, %rd5133, 4294967295;
	mul.wide.u32 	%rd5164, %r6316, %r5782;
	add.s64 	%rd5165, %rd5162, %rd5163;
	add.s64 	%rd5166, %rd5165, %rd5164;
	shr.u64 	%rd5167, %rd5166, 32;
	and.b64  	%rd5168, %rd5137, 4294967295;
	mul.wide.u32 	%rd5169, %r6315, %r5782;
	add.s64 	%rd5170, %rd5167, %rd5168;
	add.s64 	%rd5171, %rd5170, %rd5169;
	shr.u64 	%rd5172, %rd5171, 32;
	mul.wide.u32 	%rd5173, %r6314, %r5782;
	add.s64 	%rd5174, %rd5172, %rd5138;
	add.s64 	%rd5175, %rd5174, %rd5173;
	shr.u64 	%rd5176, %rd5175, 32;
	and.b64  	%rd5177, %rd5146, 4294967295;
	mul.wide.u32 	%rd5178, %r6321, %r5783;
	add.s64 	%rd5179, %rd5178, %rd5177;
	shr.u64 	%rd5180, %rd5179, 32;
	and.b64  	%rd5181, %rd5151, 4294967295;
	mul.wide.u32 	%rd5182, %r6320, %r5783;
	add.s64 	%rd5183, %rd5180, %rd5181;
	add.s64 	%rd5184, %rd5183, %rd5182;
	shr.u64 	%rd5185, %rd5184, 32;
	and.b64  	%rd5186, %rd5156, 4294967295;
	mul.wide.u32 	%rd5187, %r6319, %r5783;
	add.s64 	%rd5188, %rd5185, %rd5186;
	add.s64 	%rd5189, %rd5188, %rd5187;
	shr.u64 	%rd5190, %rd5189, 32;
	and.b64  	%rd5191, %rd5161, 4294967295;
	mul.wide.u32 	%rd5192, %r6318, %r5783;
	add.s64 	%rd5193, %rd5190, %rd5191;
	add.s64 	%rd5194, %rd5193, %rd5192;
	shr.u64 	%rd5195, %rd5194, 32;
	and.b64  	%rd5196, %rd5166, 4294967295;
	mul.wide.u32 	%rd5197, %r6317, %r5783;
	add.s64 	%rd5198, %rd5195, %rd5196;
	add.s64 	%rd5199, %rd5198, %rd5197;
	shr.u64 	%rd5200, %rd5199, 32;
	and.b64  	%rd5201, %rd5171, 4294967295;
	mul.wide.u32 	%rd5202, %r6316, %r5783;
	add.s64 	%rd5203, %rd5200, %rd5201;
	add.s64 	%rd5204, %rd5203, %rd5202;
	shr.u64 	%rd5205, %rd5204, 32;
	and.b64  	%rd5206, %rd5175, 4294967295;
	mul.wide.u32 	%rd5207, %r6315, %r5783;
	add.s64 	%rd5208, %rd5205, %rd5206;
	add.s64 	%rd5209, %rd5208, %rd5207;
	shr.u64 	%rd5210, %rd5209, 32;
	mul.wide.u32 	%rd5211, %r6314, %r5783;
	add.s64 	%rd5212, %rd5210, %rd5176;
	add.s64 	%rd5213, %rd5212, %rd5211;
	shr.u64 	%rd5214, %rd5213, 32;
	and.b64  	%rd5215, %rd5184, 4294967295;
	mul.wide.u32 	%rd5216, %r6321, %r5784;
	add.s64 	%rd5217, %rd5216, %rd5215;
	shr.u64 	%rd5218, %rd5217, 32;
	and.b64  	%rd5219, %rd5189, 4294967295;
	mul.wide.u32 	%rd5220, %r6320, %r5784;
	add.s64 	%rd5221, %rd5218, %rd5219;
	add.s64 	%rd5222, %rd5221, %rd5220;
	shr.u64 	%rd5223, %rd5222, 32;
	and.b64  	%rd5224, %rd5194, 4294967295;
	mul.wide.u32 	%rd5225, %r6319, %r5784;
	add.s64 	%rd5226, %rd5223, %rd5224;
	add.s64 	%rd5227, %rd5226, %rd5225;
	shr.u64 	%rd5228, %rd5227, 32;
	and.b64  	%rd5229, %rd5199, 4294967295;
	mul.wide.u32 	%rd5230, %r6318, %r5784;
	add.s64 	%rd5231, %rd5228, %rd5229;
	add.s64 	%rd5232, %rd5231, %rd5230;
	shr.u64 	%rd5233, %rd5232, 32;
	and.b64  	%rd5234, %rd5204, 4294967295;
	mul.wide.u32 	%rd5235, %r6317, %r5784;
	add.s64 	%rd5236, %rd5233, %rd5234;
	add.s64 	%rd5237, %rd5236, %rd5235;
	shr.u64 	%rd5238, %rd5237, 32;
	and.b64  	%rd5239, %rd5209, 4294967295;
	mul.wide.u32 	%rd5240, %r6316, %r5784;
	add.s64 	%rd5241, %rd5238, %rd5239;
	add.s64 	%rd5242, %rd5241, %rd5240;
	shr.u64 	%rd5243, %rd5242, 32;
	and.b64  	%rd5244, %rd5213, 4294967295;
	mul.wide.u32 	%rd5245, %r6315, %r5784;
	add.s64 	%rd5246, %rd5243, %rd5244;
	add.s64 	%rd5247, %rd5246, %rd5245;
	shr.u64 	%rd5248, %rd5247, 32;
	mul.wide.u32 	%rd5249, %r6314, %r5784;
	add.s64 	%rd5250, %rd5248, %rd5214;
	add.s64 	%rd5251, %rd5250, %rd5249;
	shr.u64 	%rd5252, %rd5251, 32;
	and.b64  	%rd5253, %rd5222, 4294967295;
	mul.wide.u32 	%rd5254, %r6321, %r5785;
	add.s64 	%rd5255, %rd5254, %rd5253;
	shr.u64 	%rd5256, %rd5255, 32;
	and.b64  	%rd5257, %rd5227, 4294967295;
	mul.wide.u32 	%rd5258, %r6320, %r5785;
	add.s64 	%rd5259, %rd5256, %rd5257;
	add.s64 	%rd5260, %rd5259, %rd5258;
	shr.u64 	%rd5261, %rd5260, 32;
	and.b64  	%rd5262, %rd5232, 4294967295;
	mul.wide.u32 	%rd5263, %r6319, %r5785;
	add.s64 	%rd5264, %rd5261, %rd5262;
	add.s64 	%rd5265, %rd5264, %rd5263;
	shr.u64 	%rd5266, %rd5265, 32;
	and.b64  	%rd5267, %rd5237, 4294967295;
	mul.wide.u32 	%rd5268, %r6318, %r5785;
	add.s64 	%rd5269, %rd5266, %rd5267;
	add.s64 	%rd5270, %rd5269, %rd5268;
	shr.u64 	%rd5271, %rd5270, 32;
	and.b64  	%rd5272, %rd5242, 4294967295;
	mul.wide.u32 	%rd5273, %r6317, %r5785;
	add.s64 	%rd5274, %rd5271, %rd5272;
	add.s64 	%rd5275, %rd5274, %rd5273;
	shr.u64 	%rd5276, %rd5275, 32;
	and.b64  	%rd5277, %rd5247, 4294967295;
	mul.wide.u32 	%rd5278, %r6316, %r5785;
	add.s64 	%rd5279, %rd5276, %rd5277;
	add.s64 	%rd5280, %rd5279, %rd5278;
	shr.u64 	%rd5281, %rd5280, 32;
	and.b64  	%rd5282, %rd5251, 4294967295;
	mul.wide.u32 	%rd5283, %r6315, %r5785;
	add.s64 	%rd5284, %rd5281, %rd5282;
	add.s64 	%rd5285, %rd5284, %rd5283;
	shr.u64 	%rd5286, %rd5285, 32;
	mul.wide.u32 	%rd5287, %r6314, %r5785;
	add.s64 	%rd5288, %rd5286, %rd5252;
	add.s64 	%rd5289, %rd5288, %rd5287;
	shr.u64 	%rd5290, %rd5289, 32;
	{ .reg .b32 tmp; mov.b64 {tmp, %r3265}, %rd5289; }
	and.b64  	%rd5291, %rd5260, 4294967295;
	mul.lo.s64 	%rd5292, %rd5291, 977;
	cvt.u32.u64 	%r3266, %rd5292;
	shr.u64 	%rd5293, %rd5292, 32;
	and.b64  	%rd5294, %rd5265, 4294967295;
	mad.lo.s64 	%rd5295, %rd5294, 977, %rd5293;
	shr.u64 	%rd5296, %rd5295, 32;
	and.b64  	%rd5297, %rd5270, 4294967295;
	mad.lo.s64 	%rd5298, %rd5297, 977, %rd5296;
	shr.u64 	%rd5299, %rd5298, 32;
	and.b64  	%rd5300, %rd5275, 4294967295;
	mad.lo.s64 	%rd5301, %rd5300, 977, %rd5299;
	shr.u64 	%rd5302, %rd5301, 32;
	and.b64  	%rd5303, %rd5280, 4294967295;
	mad.lo.s64 	%rd5304, %rd5303, 977, %rd5302;
	shr.u64 	%rd5305, %rd5304, 32;
	and.b64  	%rd5306, %rd5285, 4294967295;
	mad.lo.s64 	%rd5307, %rd5306, 977, %rd5305;
	shr.u64 	%rd5308, %rd5307, 32;
	and.b64  	%rd5309, %rd5289, 4294967295;
	mad.lo.s64 	%rd5310, %rd5309, 977, %rd5308;
	shr.u64 	%rd5311, %rd5310, 32;
	mad.lo.s64 	%rd5312, %rd5290, 977, %rd5311;
	{ .reg .b32 tmp; mov.b64 {tmp, %r3267}, %rd5312; }
	add.s32 	%r5802, %r3264, %r3266;
	setp.lt.u32 	%p802, %r5802, %r3264;
	selp.u64 	%rd5313, 1, 0, %p802;
	and.b64  	%rd5314, %rd5027, 4294967295;
	and.b64  	%rd5315, %rd5295, 4294967295;
	add.s64 	%rd5316, %rd5314, %rd5313;
	add.s64 	%rd5317, %rd5316, %rd5315;
	shr.u64 	%rd5318, %rd5317, 32;
	and.b64  	%rd5319, %rd5065, 4294967295;
	and.b64  	%rd5320, %rd5298, 4294967295;
	add.s64 	%rd5321, %rd5318, %rd5319;
	add.s64 	%rd5322, %rd5321, %rd5320;
	shr.u64 	%rd5323, %rd5322, 32;
	and.b64  	%rd5324, %rd5103, 4294967295;
	and.b64  	%rd5325, %rd5301, 4294967295;
	add.s64 	%rd5326, %rd5323, %rd5324;
	add.s64 	%rd5327, %rd5326, %rd5325;
	shr.u64 	%rd5328, %rd5327, 32;
	and.b64  	%rd5329, %rd5141, 4294967295;
	and.b64  	%rd5330, %rd5304, 4294967295;
	add.s64 	%rd5331, %rd5328, %rd5329;
	add.s64 	%rd5332, %rd5331, %rd5330;
	shr.u64 	%rd5333, %rd5332, 32;
	and.b64  	%rd5334, %rd5179, 4294967295;
	and.b64  	%rd5335, %rd5307, 4294967295;
	add.s64 	%rd5336, %rd5333, %rd5334;
	add.s64 	%rd5337, %rd5336, %rd5335;
	shr.u64 	%rd5338, %rd5337, 32;
	and.b64  	%rd5339, %rd5217, 4294967295;
	and.b64  	%rd5340, %rd5310, 4294967295;
	add.s64 	%rd5341, %rd5338, %rd5339;
	add.s64 	%rd5342, %rd5341, %rd5340;
	shr.u64 	%rd5343, %rd5342, 32;
	and.b64  	%rd5344, %rd5255, 4294967295;
	and.b64  	%rd5345, %rd5312, 4294967295;
	add.s64 	%rd5346, %rd5343, %rd5344;
	add.s64 	%rd5347, %rd5346, %rd5345;
	{ .reg .b32 tmp; mov.b64 {tmp, %r3268}, %rd5347; }
	add.s32 	%r3269, %r3268, %r3267;
	and.b64  	%rd5348, %rd5317, 4294967295;
	add.s64 	%rd18235, %rd5348, %rd5291;
	shr.u64 	%rd5349, %rd18235, 32;
	and.b64  	%rd5350, %rd5322, 4294967295;
	add.s64 	%rd5351, %rd5349, %rd5350;
	add.s64 	%rd18236, %rd5351, %rd5294;
	shr.u64 	%rd5352, %rd18236, 32;
	and.b64  	%rd5353, %rd5327, 4294967295;
	add.s64 	%rd5354, %rd5352, %rd5353;
	add.s64 	%rd18237, %rd5354, %rd5297;
	shr.u64 	%rd5355, %rd18237, 32;
	and.b64  	%rd5356, %rd5332, 4294967295;
	add.s64 	%rd5357, %rd5355, %rd5356;
	add.s64 	%rd18238, %rd5357, %rd5300;
	shr.u64 	%rd5358, %rd18238, 32;
	and.b64  	%rd5359, %rd5337, 4294967295;
	add.s64 	%rd5360, %rd5358, %rd5359;
	add.s64 	%rd18239, %rd5360, %rd5303;
	shr.u64 	%rd5361, %rd18239, 32;
	and.b64  	%rd5362, %rd5342, 4294967295;
	add.s64 	%rd5363, %rd5361, %rd5362;
	add.s64 	%rd18240, %rd5363, %rd5306;
	shr.u64 	%rd5364, %rd18240, 32;
	and.b64  	%rd5365, %rd5347, 4294967295;
	add.s64 	%rd5366, %rd5364, %rd5365;
	add.s64 	%rd18241, %rd5366, %rd5309;
	{ .reg .b32 tmp; mov.b64 {tmp, %r3270}, %rd18241; }
	add.s32 	%r3271, %r3269, %r3270;
	add.s32 	%r578, %r3271, %r3265;
	setp.eq.s32 	%p803, %r578, 0;
	mov.pred 	%p2976, 0;
	@%p803 bra 	$L__BB2_441;
	cvt.u64.u32 	%rd5367, %r578;
	mul.wide.u32 	%rd5368, %r578, 977;
	cvt.u32.u64 	%r3272, %rd5368;
	shr.u64 	%rd5369, %rd5368, 32;
	add.s64 	%rd5370, %rd5369, %rd5367;
	shr.u64 	%rd5371, %rd5370, 32;
	add.s32 	%r579, %r5802, %r3272;
	setp.lt.u32 	%p804, %r579, %r5802;
	selp.u64 	%rd5372, 1, 0, %p804;
	and.b64  	%rd5373, %rd18235, 4294967295;
	and.b64  	%rd5374, %rd5370, 4294967295;
	add.s64 	%rd5375, %rd5373, %rd5372;
	add.s64 	%rd18235, %rd5375, %rd5374;
	shr.u64 	%rd5376, %rd18235, 32;
	and.b64  	%rd5377, %rd18236, 4294967295;
	add.s64 	%rd5378, %rd5376, %rd5377;
	add.s64 	%rd18236, %rd5378, %rd5371;
	shr.u64 	%rd5379, %rd18236, 32;
	and.b64  	%rd5380, %rd18237, 4294967295;
	add.s64 	%rd18237, %rd5379, %rd5380;
	shr.u64 	%rd5381, %rd18237, 32;
	and.b64  	%rd5382, %rd18238, 4294967295;
	add.s64 	%rd18238, %rd5381, %rd5382;
	shr.u64 	%rd5383, %rd18238, 32;
	and.b64  	%rd5384, %rd18239, 4294967295;
	add.s64 	%rd18239, %rd5383, %rd5384;
	shr.u64 	%rd5385, %rd18239, 32;
	and.b64  	%rd5386, %rd18240, 4294967295;
	add.s64 	%rd18240, %rd5385, %rd5386;
	shr.u64 	%rd5387, %rd18240, 32;
	and.b64  	%rd5388, %rd18241, 4294967295;
	add.s64 	%rd18241, %rd5387, %rd5388;
	setp.gt.u64 	%p2976, %rd18241, 4294967295;
	mov.u32 	%r5802, %r579;
$L__BB2_441:
	cvt.u32.u64 	%r5795, %rd18241;
	cvt.u32.u64 	%r5796, %rd18240;
	cvt.u32.u64 	%r5797, %rd18239;
	cvt.u32.u64 	%r5798, %rd18238;
	cvt.u32.u64 	%r5799, %rd18237;
	cvt.u32.u64 	%r5800, %rd18236;
	cvt.u32.u64 	%r5801, %rd18235;
	setp.lt.u32 	%p805, %r3143, %r5795;
	or.pred  	%p806, %p2976, %p805;
	@%p806 bra 	$L__BB2_455;
	setp.gt.u32 	%p807, %r3143, %r5795;
	@%p807 bra 	$L__BB2_456;
	cvt.u32.u64 	%r3273, %rd206;
	setp.lt.u32 	%p808, %r3273, %r5796;
	@%p808 bra 	$L__BB2_455;
	setp.gt.u32 	%p809, %r3273, %r5796;
	@%p809 bra 	$L__BB2_456;
	cvt.u32.u64 	%r3275, %rd207;
	setp.lt.u32 	%p810, %r3275, %r5797;
	@%p810 bra 	$L__BB2_455;
	setp.gt.u32 	%p811, %r3275, %r5797;
	@%p811 bra 	$L__BB2_456;
	cvt.u32.u64 	%r3277, %rd297;
	setp.lt.u32 	%p812, %r3277, %r5798;
	@%p812 bra 	$L__BB2_455;
	setp.gt.u32 	%p813, %r3277, %r5798;
	@%p813 bra 	$L__BB2_456;
	cvt.u32.u64 	%r3279, %rd296;
	setp.lt.u32 	%p814, %r3279, %r5799;
	@%p814 bra 	$L__BB2_455;
	setp.gt.u32 	%p815, %r3279, %r5799;
	@%p815 bra 	$L__BB2_456;
	cvt.u32.u64 	%r3281, %rd205;
	setp.lt.u32 	%p816, %r3281, %r5800;
	@%p816 bra 	$L__BB2_455;
	setp.gt.u32 	%p817, %r3281, %r5800;
	@%p817 bra 	$L__BB2_456;
	cvt.u32.u64 	%r3283, %rd298;
	setp.lt.u32 	%p818, %r3283, %r5801;
	@%p818 bra 	$L__BB2_455;
	setp.gt.u32 	%p819, %r3283, %r5801;
	setp.lt.u32 	%p820, %r5802, %r480;
	or.pred  	%p821, %p819, %p820;
	@%p821 bra 	$L__BB2_456;
$L__BB2_455:
	cvt.u32.u64 	%r3285, %rd296;
	cvt.u32.u64 	%r3286, %rd205;
	cvt.u32.u64 	%r3287, %rd298;
	cvt.u32.u64 	%r3288, %rd206;
	cvt.u32.u64 	%r3289, %rd207;
	cvt.u32.u64 	%r3290, %rd297;
	setp.lt.u32 	%p822, %r5802, %r480;
	selp.s64 	%rd5390, -1, 0, %p822;
	sub.s32 	%r5802, %r5802, %r480;
	and.b64  	%rd5391, %rd18235, 4294967295;
	add.s64 	%rd5392, %rd5391, %rd5390;
	setp.lt.u64 	%p823, %rd5392, %rd298;
	selp.s64 	%rd5393, -1, 0, %p823;
	cvt.u32.u64 	%r3291, %rd5392;
	sub.s32 	%r5801, %r3291, %r3287;
	and.b64  	%rd5394, %rd18236, 4294967295;
	add.s64 	%rd5395, %rd5394, %rd5393;
	setp.lt.u64 	%p824, %rd5395, %rd205;
	selp.s64 	%rd5396, -1, 0, %p824;
	cvt.u32.u64 	%r3292, %rd5395;
	sub.s32 	%r5800, %r3292, %r3286;
	and.b64  	%rd5397, %rd18237, 4294967295;
	add.s64 	%rd5398, %rd5397, %rd5396;
	setp.lt.u64 	%p825, %rd5398, %rd296;
	selp.s64 	%rd5399, -1, 0, %p825;
	cvt.u32.u64 	%r3293, %rd5398;
	sub.s32 	%r5799, %r3293, %r3285;
	and.b64  	%rd5400, %rd18238, 4294967295;
	add.s64 	%rd5401, %rd5400, %rd5399;
	setp.lt.u64 	%p826, %rd5401, %rd297;
	selp.s64 	%rd5402, -1, 0, %p826;
	cvt.u32.u64 	%r3294, %rd5401;
	sub.s32 	%r5798, %r3294, %r3290;
	and.b64  	%rd5403, %rd18239, 4294967295;
	add.s64 	%rd5404, %rd5403, %rd5402;
	setp.lt.u64 	%p827, %rd5404, %rd207;
	selp.s64 	%rd5405, -1, 0, %p827;
	cvt.u32.u64 	%r3295, %rd5404;
	sub.s32 	%r5797, %r3295, %r3289;
	and.b64  	%rd5406, %rd18240, 4294967295;
	add.s64 	%rd5407, %rd5406, %rd5405;
	setp.lt.u64 	%p828, %rd5407, %rd206;
	selp.s32 	%r3296, -1, 0, %p828;
	cvt.u32.u64 	%r3297, %rd5407;
	sub.s32 	%r5796, %r3297, %r3288;
	add.s32 	%r3298, %r5795, %r3296;
	sub.s32 	%r5795, %r3298, %r3143;
$L__BB2_456:
	setp.gt.u32 	%p829, %r5795, %r3143;
	@%p829 bra 	$L__BB2_469;
	bra.uni 	$L__BB2_470;
$L__BB2_457:
	cvt.u32.u64 	%r3299, %rd206;
	setp.gt.u32 	%p832, %r5796, %r3299;
	@%p832 bra 	$L__BB2_469;
	setp.lt.u32 	%p834, %r5796, %r3299;
	@%p834 bra 	$L__BB2_471;
	cvt.u32.u64 	%r3301, %rd207;
	setp.gt.u32 	%p835, %r5797, %r3301;
	@%p835 bra 	$L__BB2_469;
	setp.lt.u32 	%p837, %r5797, %r3301;
	@%p837 bra 	$L__BB2_471;
	cvt.u32.u64 	%r3303, %rd297;
	setp.gt.u32 	%p838, %r5798, %r3303;
	@%p838 bra 	$L__BB2_469;
	setp.lt.u32 	%p840, %r5798, %r3303;
	@%p840 bra 	$L__BB2_471;
	cvt.u32.u64 	%r3305, %rd296;
	setp.gt.u32 	%p841, %r5799, %r3305;
	@%p841 bra 	$L__BB2_469;
	setp.lt.u32 	%p843, %r5799, %r3305;
	@%p843 bra 	$L__BB2_471;
	cvt.u32.u64 	%r3307, %rd205;
	setp.gt.u32 	%p844, %r5800, %r3307;
	@%p844 bra 	$L__BB2_469;
	setp.lt.u32 	%p846, %r5800, %r3307;
	@%p846 bra 	$L__BB2_471;
	cvt.u32.u64 	%r3309, %rd298;
	setp.gt.u32 	%p847, %r5801, %r3309;
	@%p847 bra 	$L__BB2_469;
	setp.lt.u32 	%p849, %r5801, %r3309;
	setp.lt.u32 	%p850, %r5802, %r480;
	or.pred  	%p851, %p849, %p850;
	@%p851 bra 	$L__BB2_471;
$L__BB2_469:
	cvt.u32.u64 	%r3311, %rd296;
	cvt.u32.u64 	%r3312, %rd205;
	cvt.u32.u64 	%r3313, %rd298;
	cvt.u32.u64 	%r3314, %rd297;
	cvt.u32.u64 	%r3315, %rd206;
	cvt.u32.u64 	%r3316, %rd207;
	setp.lt.u32 	%p853, %r5802, %r480;
	selp.s64 	%rd5408, -1, 0, %p853;
	sub.s32 	%r5802, %r5802, %r480;
	cvt.u64.u32 	%rd5409, %r5801;
	add.s64 	%rd5410, %rd5408, %rd5409;
	setp.lt.u64 	%p854, %rd5410, %rd298;
	selp.s64 	%rd5411, -1, 0, %p854;
	cvt.u32.u64 	%r3317, %rd5410;
	sub.s32 	%r5801, %r3317, %r3313;
	cvt.u64.u32 	%rd5412, %r5800;
	add.s64 	%rd5413, %rd5411, %rd5412;
	setp.lt.u64 	%p855, %rd5413, %rd205;
	selp.s64 	%rd5414, -1, 0, %p855;
	cvt.u32.u64 	%r3318, %rd5413;
	sub.s32 	%r5800, %r3318, %r3312;
	cvt.u64.u32 	%rd5415, %r5799;
	add.s64 	%rd5416, %rd5414, %rd5415;
	setp.lt.u64 	%p856, %rd5416, %rd296;
	selp.s64 	%rd5417, -1, 0, %p856;
	cvt.u32.u64 	%r3319, %rd5416;
	sub.s32 	%r5799, %r3319, %r3311;
	cvt.u64.u32 	%rd5418, %r5798;
	add.s64 	%rd5419, %rd5417, %rd5418;
	setp.lt.u64 	%p857, %rd5419, %rd297;
	selp.s64 	%rd5420, -1, 0, %p857;
	cvt.u32.u64 	%r3320, %rd5419;
	sub.s32 	%r5798, %r3320, %r3314;
	cvt.u64.u32 	%rd5421, %r5797;
	add.s64 	%rd5422, %rd5420, %rd5421;
	setp.lt.u64 	%p858, %rd5422, %rd207;
	selp.s64 	%rd5423, -1, 0, %p858;
	cvt.u32.u64 	%r3321, %rd5422;
	sub.s32 	%r5797, %r3321, %r3316;
	cvt.u64.u32 	%rd5424, %r5796;
	add.s64 	%rd5425, %rd5423, %rd5424;
	setp.lt.u64 	%p859, %rd5425, %rd206;
	selp.s32 	%r3322, -1, 0, %p859;
	cvt.u32.u64 	%r3323, %rd5425;
	sub.s32 	%r5796, %r3323, %r3315;
	add.s32 	%r3324, %r5795, %r3322;
	sub.s32 	%r5795, %r3324, %r3143;
	mov.b16 	%rs49, 0;
	mov.pred 	%p2977, -1;
	bra.uni 	$L__BB2_471;
$L__BB2_470:
	setp.lt.u32 	%p831, %r5795, %r3143;
	mov.b16 	%rs49, 0;
	mov.pred 	%p2977, -1;
	@%p831 bra 	$L__BB2_471;
	bra.uni 	$L__BB2_457;
$L__BB2_471:
	shr.u32 	%r3325, %r58, 5;
	and.b32  	%r3326, %r58, 31;
	mul.wide.u32 	%rd5426, %r3325, 4;
	add.s64 	%rd5427, %rd2, %rd5426;
	ld.local.u32 	%r3327, [%rd5427];
	shr.u32 	%r3328, %r3327, %r3326;
	and.b32  	%r3329, %r3328, 1;
	setp.eq.b32 	%p860, %r3329, 1;
	not.pred 	%p861, %p860;
	mov.u16 	%rs50, %rs49;
	mov.u32 	%r6314, %r5795;
	mov.u32 	%r6315, %r5796;
	mov.u32 	%r6316, %r5797;
	mov.u32 	%r6317, %r5798;
	mov.u32 	%r6318, %r5799;
	mov.u32 	%r6319, %r5800;
	mov.u32 	%r6320, %r5801;
	mov.u32 	%r6321, %r5802;
	mov.u32 	%r6322, %r5803;
	mov.u32 	%r6323, %r5804;
	mov.u32 	%r6324, %r5805;
	mov.u32 	%r6325, %r5806;
	mov.u32 	%r6326, %r5807;
	mov.u32 	%r6327, %r5808;
	mov.u32 	%r6328, %r5809;
	mov.u32 	%r6329, %r5810;
	mov.u32 	%r6330, %r5811;
	mov.u32 	%r6331, %r5812;
	mov.u32 	%r6332, %r5813;
	mov.u32 	%r6333, %r5814;
	mov.u32 	%r6334, %r5815;
	mov.u32 	%r6335, %r5816;
	mov.u32 	%r6336, %r5817;
	mov.u32 	%r6337, %r5818;
	@%p861 bra 	$L__BB2_1551;
	ld.const.u32 	%r6315, [const_G_jacobian+88];
	ld.const.u32 	%r6314, [const_G_jacobian+92];
	ld.const.u32 	%r6317, [const_G_jacobian+80];
	ld.const.u32 	%r6319, [const_G_jacobian+72];
	ld.const.u32 	%r6318, [const_G_jacobian+76];
	ld.const.u32 	%r6316, [const_G_jacobian+84];
	ld.const.u32 	%r6321, [const_G_jacobian+64];
	ld.const.u32 	%r6320, [const_G_jacobian+68];
	ld.const.u32 	%r6333, [const_G_jacobian+16];
	ld.const.u32 	%r6335, [const_G_jacobian+8];
	ld.const.u32 	%r6334, [const_G_jacobian+12];
	ld.const.u32 	%r6332, [const_G_jacobian+20];
	ld.const.u32 	%r6336, [const_G_jacobian+4];
	ld.const.u32 	%r6323, [const_G_jacobian+56];
	ld.const.u32 	%r6322, [const_G_jacobian+60];
	ld.const.u32 	%r6325, [const_G_jacobian+48];
	ld.const.u32 	%r6327, [const_G_jacobian+40];
	ld.const.u32 	%r6326, [const_G_jacobian+44];
	ld.const.u32 	%r6324, [const_G_jacobian+52];
	ld.const.u32 	%r6329, [const_G_jacobian+32];
	ld.const.u32 	%r6328, [const_G_jacobian+36];
	ld.const.u32 	%r6330, [const_G_jacobian+28];
	ld.const.u32 	%r6331, [const_G_jacobian+24];
	ld.const.u8 	%rs50, [const_G_jacobian+96];
	ld.const.u32 	%r6337, [const_G_jacobian];
	not.pred 	%p862, %p2977;
	@%p862 bra 	$L__BB2_1551;
	setp.ne.s16 	%p863, %rs50, 0;
	mov.u16 	%rs50, %rs49;
	mov.u32 	%r6314, %r5795;
	mov.u32 	%r6315, %r5796;
	mov.u32 	%r6316, %r5797;
	mov.u32 	%r6317, %r5798;
	mov.u32 	%r6318, %r5799;
	mov.u32 	%r6319, %r5800;
	mov.u32 	%r6320, %r5801;
	mov.u32 	%r6321, %r5802;
	mov.u32 	%r6322, %r5803;
	mov.u32 	%r6323, %r5804;
	mov.u32 	%r6324, %r5805;
	mov.u32 	%r6325, %r5806;
	mov.u32 	%r6326, %r5807;
	mov.u32 	%r6327, %r5808;
	mov.u32 	%r6328, %r5809;
	mov.u32 	%r6329, %r5810;
	mov.u32 	%r6330, %r5811;
	mov.u32 	%r6331, %r5812;
	mov.u32 	%r6332, %r5813;
	mov.u32 	%r6333, %r5814;
	mov.u32 	%r6334, %r5815;
	mov.u32 	%r6335, %r5816;
	mov.u32 	%r6336, %r5817;
	mov.u32 	%r6337, %r5818;
	@%p863 bra 	$L__BB2_1551;
	mul.wide.u32 	%rd5428, %r5802, %r5802;
	cvt.u32.u64 	%r3330, %rd5428;
	shr.u64 	%rd5429, %rd5428, 32;
	mul.wide.u32 	%rd5430, %r5801, %r5802;
	add.s64 	%rd5431, %rd5429, %rd5430;
	shr.u64 	%rd5432, %rd5431, 32;
	mul.wide.u32 	%rd5433, %r5800, %r5802;
	add.s64 	%rd5434, %rd5432, %rd5433;
	shr.u64 	%rd5435, %rd5434, 32;
	mul.wide.u32 	%rd5436, %r5799, %r5802;
	add.s64 	%rd5437, %rd5435, %rd5436;
	shr.u64 	%rd5438, %rd5437, 32;
	mul.wide.u32 	%rd5439, %r5798, %r5802;
	add.s64 	%rd5440, %rd5438, %rd5439;
	shr.u64 	%rd5441, %rd5440, 32;
	mul.wide.u32 	%rd5442, %r5797, %r5802;
	add.s64 	%rd5443, %rd5441, %rd5442;
	shr.u64 	%rd5444, %rd5443, 32;
	mul.wide.u32 	%rd5445, %r5796, %r5802;
	add.s64 	%rd5446, %rd5444, %rd5445;
	shr.u64 	%rd5447, %rd5446, 32;
	mul.wide.u32 	%rd5448, %r5795, %r5802;
	add.s64 	%rd5449, %rd5447, %rd5448;
	shr.u64 	%rd5450, %rd5449, 32;
	and.b64  	%rd5451, %rd5431, 4294967295;
	add.s64 	%rd5452, %rd5430, %rd5451;
	shr.u64 	%rd5453, %rd5452, 32;
	and.b64  	%rd5454, %rd5434, 4294967295;
	mul.wide.u32 	%rd5455, %r5801, %r5801;
	add.s64 	%rd5456, %rd5453, %rd5454;
	add.s64 	%rd5457, %rd5456, %rd5455;
	shr.u64 	%rd5458, %rd5457, 32;
	and.b64  	%rd5459, %rd5437, 4294967295;
	mul.wide.u32 	%rd5460, %r5800, %r5801;
	add.s64 	%rd5461, %rd5458, %rd5459;
	add.s64 	%rd5462, %rd5461, %rd5460;
	shr.u64 	%rd5463, %rd5462, 32;
	and.b64  	%rd5464, %rd5440, 4294967295;
	mul.wide.u32 	%rd5465, %r5799, %r5801;
	add.s64 	%rd5466, %rd5463, %rd5464;
	add.s64 	%rd5467, %rd5466, %rd5465;
	shr.u64 	%rd5468, %rd5467, 32;
	and.b64  	%rd5469, %rd5443, 4294967295;
	mul.wide.u32 	%rd5470, %r5798, %r5801;
	add.s64 	%rd5471, %rd5468, %rd5469;
	add.s64 	%rd5472, %rd5471, %rd5470;
	shr.u64 	%rd5473, %rd5472, 32;
	and.b64  	%rd5474, %rd5446, 4294967295;
	mul.wide.u32 	%rd5475, %r5797, %r5801;
	add.s64 	%rd5476, %rd5473, %rd5474;
	add.s64 	%rd5477, %rd5476, %rd5475;
	shr.u64 	%rd5478, %rd5477, 32;
	and.b64  	%rd5479, %rd5449, 4294967295;
	mul.wide.u32 	%rd5480, %r5796, %r5801;
	add.s64 	%rd5481, %rd5478, %rd5479;
	add.s64 	%rd5482, %rd5481, %rd5480;
	shr.u64 	%rd5483, %rd5482, 32;
	mul.wide.u32 	%rd5484, %r5795, %r5801;
	add.s64 	%rd5485, %rd5483, %rd5450;
	add.s64 	%rd5486, %rd5485, %rd5484;
	shr.u64 	%rd5487, %rd5486, 32;
	and.b64  	%rd5488, %rd5457, 4294967295;
	add.s64 	%rd5489, %rd5433, %rd5488;
	shr.u64 	%rd5490, %rd5489, 32;
	and.b64  	%rd5491, %rd5462, 4294967295;
	add.s64 	%rd5492, %rd5490, %rd5491;
	add.s64 	%rd5493, %rd5492, %rd5460;
	shr.u64 	%rd5494, %rd5493, 32;
	and.b64  	%rd5495, %rd5467, 4294967295;
	mul.wide.u32 	%rd5496, %r5800, %r5800;
	add.s64 	%rd5497, %rd5494, %rd5495;
	add.s64 	%rd5498, %rd5497, %rd5496;
	shr.u64 	%rd5499, %rd5498, 32;
	and.b64  	%rd5500, %rd5472, 4294967295;
	mul.wide.u32 	%rd5501, %r5799, %r5800;
	add.s64 	%rd5502, %rd5499, %rd5500;
	add.s64 	%rd5503, %rd5502, %rd5501;
	shr.u64 	%rd5504, %rd5503, 32;
	and.b64  	%rd5505, %rd5477, 4294967295;
	mul.wide.u32 	%rd5506, %r5798, %r5800;
	add.s64 	%rd5507, %rd5504, %rd5505;
	add.s64 	%rd5508, %rd5507, %rd5506;
	shr.u64 	%rd5509, %rd5508, 32;
	and.b64  	%rd5510, %rd5482, 4294967295;
	mul.wide.u32 	%rd5511, %r5797, %r5800;
	add.s64 	%rd5512, %rd5509, %rd5510;
	add.s64 	%rd5513, %rd5512, %rd5511;
	shr.u64 	%rd5514, %rd5513, 32;
	and.b64  	%rd5515, %rd5486, 4294967295;
	mul.wide.u32 	%rd5516, %r5796, %r5800;
	add.s64 	%rd5517, %rd5514, %rd5515;
	add.s64 	%rd5518, %rd5517, %rd5516;
	shr.u64 	%rd5519, %rd5518, 32;
	mul.wide.u32 	%rd5520, %r5795, %r5800;
	add.s64 	%rd5521, %rd5519, %rd5487;
	add.s64 	%rd5522, %rd5521, %rd5520;
	shr.u64 	%rd5523, %rd5522, 32;
	and.b64  	%rd5524, %rd5493, 4294967295;
	add.s64 	%rd5525, %rd5436, %rd5524;
	shr.u64 	%rd5526, %rd5525, 32;
	and.b64  	%rd5527, %rd5498, 4294967295;
	add.s64 	%rd5528, %rd5526, %rd5527;
	add.s64 	%rd5529, %rd5528, %rd5465;
	shr.u64 	%rd5530, %rd5529, 32;
	and.b64  	%rd5531, %rd5503, 4294967295;
	add.s64 	%rd5532, %rd5530, %rd5531;
	add.s64 	%rd5533, %rd5532, %rd5501;
	shr.u64 	%rd5534, %rd5533, 32;
	and.b64  	%rd5535, %rd5508, 4294967295;
	mul.wide.u32 	%rd5536, %r5799, %r5799;
	add.s64 	%rd5537, %rd5534, %rd5535;
	add.s64 	%rd5538, %rd5537, %rd5536;
	shr.u64 	%rd5539, %rd5538, 32;
	and.b64  	%rd5540, %rd5513, 4294967295;
	mul.wide.u32 	%rd5541, %r5798, %r5799;
	add.s64 	%rd5542, %rd5539, %rd5540;
	add.s64 	%rd5543, %rd5542, %rd5541;
	shr.u64 	%rd5544, %rd5543, 32;
	and.b64  	%rd5545, %rd5518, 4294967295;
	mul.wide.u32 	%rd5546, %r5797, %r5799;
	add.s64 	%rd5547, %rd5544, %rd5545;
	add.s64 	%rd5548, %rd5547, %rd5546;
	shr.u64 	%rd5549, %rd5548, 32;
	and.b64  	%rd5550, %rd5522, 4294967295;
	mul.wide.u32 	%rd5551, %r5796, %r5799;
	add.s64 	%rd5552, %rd5549, %rd5550;
	add.s64 	%rd5553, %rd5552, %rd5551;
	shr.u64 	%rd5554, %rd5553, 32;
	mul.wide.u32 	%rd5555, %r5795, %r5799;
	add.s64 	%rd5556, %rd5554, %rd5523;
	add.s64 	%rd5557, %rd5556, %rd5555;
	shr.u64 	%rd5558, %rd5557, 32;
	and.b64  	%rd5559, %rd5529, 4294967295;
	add.s64 	%rd5560, %rd5439, %rd5559;
	shr.u64 	%rd5561, %rd5560, 32;
	and.b64  	%rd5562, %rd5533, 4294967295;
	add.s64 	%rd5563, %rd5561, %rd5562;
	add.s64 	%rd5564, %rd5563, %rd5470;
	shr.u64 	%rd5565, %rd5564, 32;
	and.b64  	%rd5566, %rd5538, 4294967295;
	add.s64 	%rd5567, %rd5565, %rd5566;
	add.s64 	%rd5568, %rd5567, %rd5506;
	shr.u64 	%rd5569, %rd5568, 32;
	and.b64  	%rd5570, %rd5543, 4294967295;
	add.s64 	%rd5571, %rd5569, %rd5570;
	add.s64 	%rd5572, %rd5571, %rd5541;
	shr.u64 	%rd5573, %rd5572, 32;
	and.b64  	%rd5574, %rd5548, 4294967295;
	mul.wide.u32 	%rd5575, %r5798, %r5798;
	add.s64 	%rd5576, %rd5573, %rd5574;
	add.s64 	%rd5577, %rd5576, %rd5575;
	shr.u64 	%rd5578, %rd5577, 32;
	and.b64  	%rd5579, %rd5553, 4294967295;
	mul.wide.u32 	%rd5580, %r5797, %r5798;
	add.s64 	%rd5581, %rd5578, %rd5579;
	add.s64 	%rd5582, %rd5581, %rd5580;
	shr.u64 	%rd5583, %rd5582, 32;
	and.b64  	%rd5584, %rd5557, 4294967295;
	mul.wide.u32 	%rd5585, %r5796, %r5798;
	add.s64 	%rd5586, %rd5583, %rd5584;
	add.s64 	%rd5587, %rd5586, %rd5585;
	shr.u64 	%rd5588, %rd5587, 32;
	mul.wide.u32 	%rd5589, %r5795, %r5798;
	add.s64 	%rd5590, %rd5588, %rd5558;
	add.s64 	%rd5591, %rd5590, %rd5589;
	shr.u64 	%rd5592, %rd5591, 32;
	and.b64  	%rd5593, %rd5564, 4294967295;
	add.s64 	%rd5594, %rd5442, %rd5593;
	shr.u64 	%rd5595, %rd5594, 32;
	and.b64  	%rd5596, %rd5568, 4294967295;
	add.s64 	%rd5597, %rd5595, %rd5596;
	add.s64 	%rd5598, %rd5597, %rd5475;
	shr.u64 	%rd5599, %rd5598, 32;
	and.b64  	%rd5600, %rd5572, 4294967295;
	add.s64 	%rd5601, %rd5599, %rd5600;
	add.s64 	%rd5602, %rd5601, %rd5511;
	shr.u64 	%rd5603, %rd5602, 32;
	and.b64  	%rd5604, %rd5577, 4294967295;
	add.s64 	%rd5605, %rd5603, %rd5604;
	add.s64 	%rd5606, %rd5605, %rd5546;
	shr.u64 	%rd5607, %rd5606, 32;
	and.b64  	%rd5608, %rd5582, 4294967295;
	add.s64 	%rd5609, %rd5607, %rd5608;
	add.s64 	%rd5610, %rd5609, %rd5580;
	shr.u64 	%rd5611, %rd5610, 32;
	and.b64  	%rd5612, %rd5587, 4294967295;
	mul.wide.u32 	%rd5613, %r5797, %r5797;
	add.s64 	%rd5614, %rd5611, %rd5612;
	add.s64 	%rd5615, %rd5614, %rd5613;
	shr.u64 	%rd5616, %rd5615, 32;
	and.b64  	%rd5617, %rd5591, 4294967295;
	mul.wide.u32 	%rd5618, %r5796, %r5797;
	add.s64 	%rd5619, %rd5616, %rd5617;
	add.s64 	%rd5620, %rd5619, %rd5618;
	shr.u64 	%rd5621, %rd5620, 32;
	mul.wide.u32 	%rd5622, %r5795, %r5797;
	add.s64 	%rd5623, %rd5621, %rd5592;
	add.s64 	%rd5624, %rd5623, %rd5622;
	shr.u64 	%rd5625, %rd5624, 32;
	and.b64  	%rd5626, %rd5598, 4294967295;
	add.s64 	%rd5627, %rd5445, %rd5626;
	shr.u64 	%rd5628, %rd5627, 32;
	and.b64  	%rd5629, %rd5602, 4294967295;
	add.s64 	%rd5630, %rd5628, %rd5629;
	add.s64 	%rd5631, %rd5630, %rd5480;
	shr.u64 	%rd5632, %rd5631, 32;
	and.b64  	%rd5633, %rd5606, 4294967295;
	add.s64 	%rd5634, %rd5632, %rd5633;
	add.s64 	%rd5635, %rd5634, %rd5516;
	shr.u64 	%rd5636, %rd5635, 32;
	and.b64  	%rd5637, %rd5610, 4294967295;
	add.s64 	%rd5638, %rd5636, %rd5637;
	add.s64 	%rd5639, %rd5638, %rd5551;
	shr.u64 	%rd5640, %rd5639, 32;
	and.b64  	%rd5641, %rd5615, 4294967295;
	add.s64 	%rd5642, %rd5640, %rd5641;
	add.s64 	%rd5643, %rd5642, %rd5585;
	shr.u64 	%rd5644, %rd5643, 32;
	and.b64  	%rd5645, %rd5620, 4294967295;
	add.s64 	%rd5646, %rd5644, %rd5645;
	add.s64 	%rd5647, %rd5646, %rd5618;
	shr.u64 	%rd5648, %rd5647, 32;
	and.b64  	%rd5649, %rd5624, 4294967295;
	mul.wide.u32 	%rd5650, %r5796, %r5796;
	add.s64 	%rd5651, %rd5648, %rd5649;
	add.s64 	%rd5652, %rd5651, %rd5650;
	shr.u64 	%rd5653, %rd5652, 32;
	mul.wide.u32 	%rd5654, %r5795, %r5796;
	add.s64 	%rd5655, %rd5653, %rd5625;
	add.s64 	%rd5656, %rd5655, %rd5654;
	shr.u64 	%rd5657, %rd5656, 32;
	and.b64  	%rd5658, %rd5631, 4294967295;
	add.s64 	%rd5659, %rd5448, %rd5658;
	shr.u64 	%rd5660, %rd5659, 32;
	and.b64  	%rd5661, %rd5635, 4294967295;
	add.s64 	%rd5662, %rd5660, %rd5661;
	add.s64 	%rd5663, %rd5662, %rd5484;
	shr.u64 	%rd5664, %rd5663, 32;
	and.b64  	%rd5665, %rd5639, 4294967295;
	add.s64 	%rd5666, %rd5664, %rd5665;
	add.s64 	%rd5667, %rd5666, %rd5520;
	shr.u64 	%rd5668, %rd5667, 32;
	and.b64  	%rd5669, %rd5643, 4294967295;
	add.s64 	%rd5670, %rd5668, %rd5669;
	add.s64 	%rd5671, %rd5670, %rd5555;
	shr.u64 	%rd5672, %rd5671, 32;
	and.b64  	%rd5673, %rd5647, 4294967295;
	add.s64 	%rd5674, %rd5672, %rd5673;
	add.s64 	%rd5675, %rd5674, %rd5589;
	shr.u64 	%rd5676, %rd5675, 32;
	and.b64  	%rd5677, %rd5652, 4294967295;
	add.s64 	%rd5678, %rd5676, %rd5677;
	add.s64 	%rd5679, %rd5678, %rd5622;
	shr.u64 	%rd5680, %rd5679, 32;
	and.b64  	%rd5681, %rd5656, 4294967295;
	add.s64 	%rd5682, %rd5680, %rd5681;
	add.s64 	%rd5683, %rd5682, %rd5654;
	shr.u64 	%rd5684, %rd5683, 32;
	mul.wide.u32 	%rd5685, %r5795, %r5795;
	add.s64 	%rd5686, %rd5684, %rd5657;
	add.s64 	%rd5687, %rd5686, %rd5685;
	shr.u64 	%rd5688, %rd5687, 32;
	{ .reg .b32 tmp; mov.b64 {tmp, %r3331}, %rd5687; }
	and.b64  	%rd5689, %rd5663, 4294967295;
	mul.lo.s64 	%rd5690, %rd5689, 977;
	cvt.u32.u64 	%r3332, %rd5690;
	shr.u64 	%rd5691, %rd5690, 32;
	and.b64  	%rd5692, %rd5667, 4294967295;
	mad.lo.s64 	%rd5693, %rd5692, 977, %rd5691;
	shr.u64 	%rd5694, %rd5693, 32;
	and.b64  	%rd5695, %rd5671, 4294967295;
	mad.lo.s64 	%rd5696, %rd5695, 977, %rd5694;
	shr.u64 	%rd5697, %rd5696, 32;
	and.b64  	%rd5698, %rd5675, 4294967295;
	mad.lo.s64 	%rd5699, %rd5698, 977, %rd5697;
	shr.u64 	%rd5700, %rd5699, 32;
	and.b64  	%rd5701, %rd5679, 4294967295;
	mad.lo.s64 	%rd5702, %rd5701, 977, %rd5700;
	shr.u64 	%rd5703, %rd5702, 32;
	and.b64  	%rd5704, %rd5683, 4294967295;
	mad.lo.s64 	%rd5705, %rd5704, 977, %rd5703;
	shr.u64 	%rd5706, %rd5705, 32;
	and.b64  	%rd5707, %rd5687, 4294967295;
	mad.lo.s64 	%rd5708, %rd5707, 977, %rd5706;
	shr.u64 	%rd5709, %rd5708, 32;
	mad.lo.s64 	%rd5710, %rd5688, 977, %rd5709;
	{ .reg .b32 tmp; mov.b64 {tmp, %r3333}, %rd5710; }
	add.s32 	%r5828, %r3330, %r3332;
	setp.lt.u32 	%p865, %r5828, %r3330;
	selp.u64 	%rd5711, 1, 0, %p865;
	and.b64  	%rd5712, %rd5452, 4294967295;
	and.b64  	%rd5713, %rd5693, 4294967295;
	add.s64 	%rd5714, %rd5712, %rd5711;
	add.s64 	%rd5715, %rd5714, %rd5713;
	shr.u64 	%rd5716, %rd5715, 32;
	and.b64  	%rd5717, %rd5489, 4294967295;
	and.b64  	%rd5718, %rd5696, 4294967295;
	add.s64 	%rd5719, %rd5716, %rd5717;
	add.s64 	%rd5720, %rd5719, %rd5718;
	shr.u64 	%rd5721, %rd5720, 32;
	and.b64  	%rd5722, %rd5525, 4294967295;
	and.b64  	%rd5723, %rd5699, 4294967295;
	add.s64 	%rd5724, %rd5721, %rd5722;
	add.s64 	%rd5725, %rd5724, %rd5723;
	shr.u64 	%rd5726, %rd5725, 32;
	and.b64  	%rd5727, %rd5560, 4294967295;
	and.b64  	%rd5728, %rd5702, 4294967295;
	add.s64 	%rd5729, %rd5726, %rd5727;
	add.s64 	%rd5730, %rd5729, %rd5728;
	shr.u64 	%rd5731, %rd5730, 32;
	and.b64  	%rd5732, %rd5594, 4294967295;
	and.b64  	%rd5733, %rd5705, 4294967295;
	add.s64 	%rd5734, %rd5731, %rd5732;
	add.s64 	%rd5735, %rd5734, %rd5733;
	shr.u64 	%rd5736, %rd5735, 32;
	and.b64  	%rd5737, %rd5627, 4294967295;
	and.b64  	%rd5738, %rd5708, 4294967295;
	add.s64 	%rd5739, %rd5736, %rd5737;
	add.s64 	%rd5740, %rd5739, %rd5738;
	shr.u64 	%rd5741, %rd5740, 32;
	and.b64  	%rd5742, %rd5659, 4294967295;
	and.b64  	%rd5743, %rd5710, 4294967295;
	add.s64 	%rd5744, %rd5741, %rd5742;
	add.s64 	%rd5745, %rd5744, %rd5743;
	{ .reg .b32 tmp; mov.b64 {tmp, %r3334}, %rd5745; }
	add.s32 	%r3335, %r3334, %r3333;
	and.b64  	%rd5746, %rd5715, 4294967295;
	add.s64 	%rd18242, %rd5746, %rd5689;
	shr.u64 	%rd5747, %rd18242, 32;
	and.b64  	%rd5748, %rd5720, 4294967295;
	add.s64 	%rd5749, %rd5747, %rd5748;
	add.s64 	%rd18243, %rd5749, %rd5692;
	shr.u64 	%rd5750, %rd18243, 32;
	and.b64  	%rd5751, %rd5725, 4294967295;
	add.s64 	%rd5752, %rd5750, %rd5751;
	add.s64 	%rd18244, %rd5752, %rd5695;
	shr.u64 	%rd5753, %rd18244, 32;
	and.b64  	%rd5754, %rd5730, 4294967295;
	add.s64 	%rd5755, %rd5753, %rd5754;
	add.s64 	%rd18245, %rd5755, %rd5698;
	shr.u64 	%rd5756, %rd18245, 32;
	and.b64  	%rd5757, %rd5735, 4294967295;
	add.s64 	%rd5758, %rd5756, %rd5757;
	add.s64 	%rd18246, %rd5758, %rd5701;
	shr.u64 	%rd5759, %rd18246, 32;
	and.b64  	%rd5760, %rd5740, 4294967295;
	add.s64 	%rd5761, %rd5759, %rd5760;
	add.s64 	%rd18247, %rd5761, %rd5704;
	shr.u64 	%rd5762, %rd18247, 32;
	and.b64  	%rd5763, %rd5745, 4294967295;
	add.s64 	%rd5764, %rd5762, %rd5763;
	add.s64 	%rd18248, %rd5764, %rd5707;
	{ .reg .b32 tmp; mov.b64 {tmp, %r3336}, %rd18248; }
	add.s32 	%r3337, %r3335, %r3336;
	add.s32 	%r661, %r3337, %r3331;
	setp.eq.s32 	%p866, %r661, 0;
	mov.pred 	%p2978, 0;
	@%p866 bra 	$L__BB2_476;
	cvt.u64.u32 	%rd5765, %r661;
	mul.wide.u32 	%rd5766, %r661, 977;
	cvt.u32.u64 	%r3338, %rd5766;
	shr.u64 	%rd5767, %rd5766, 32;
	add.s64 	%rd5768, %rd5767, %rd5765;
	shr.u64 	%rd5769, %rd5768, 32;
	add.s32 	%r662, %r5828, %r3338;
	setp.lt.u32 	%p867, %r662, %r5828;
	selp.u64 	%rd5770, 1, 0, %p867;
	and.b64  	%rd5771, %rd18242, 4294967295;
	and.b64  	%rd5772, %rd5768, 4294967295;
	add.s64 	%rd5773, %rd5771, %rd5770;
	add.s64 	%rd18242, %rd5773, %rd5772;
	shr.u64 	%rd5774, %rd18242, 32;
	and.b64  	%rd5775, %rd18243, 4294967295;
	add.s64 	%rd5776, %rd5774, %rd5775;
	add.s64 	%rd18243, %rd5776, %rd5769;
	shr.u64 	%rd5777, %rd18243, 32;
	and.b64  	%rd5778, %rd18244, 4294967295;
	add.s64 	%rd18244, %rd5777, %rd5778;
	shr.u64 	%rd5779, %rd18244, 32;
	and.b64  	%rd5780, %rd18245, 4294967295;
	add.s64 	%rd18245, %rd5779, %rd5780;
	shr.u64 	%rd5781, %rd18245, 32;
	and.b64  	%rd5782, %rd18246, 4294967295;
	add.s64 	%rd18246, %rd5781, %rd5782;
	shr.u64 	%rd5783, %rd18246, 32;
	and.b64  	%rd5784, %rd18247, 4294967295;
	add.s64 	%rd18247, %rd5783, %rd5784;
	shr.u64 	%rd5785, %rd18247, 32;
	and.b64  	%rd5786, %rd18248, 4294967295;
	add.s64 	%rd18248, %rd5785, %rd5786;
	setp.gt.u64 	%p2978, %rd18248, 4294967295;
	mov.u32 	%r5828, %r662;
$L__BB2_476:
	ld.const.u32 	%rd380, [const_p+8];
	ld.const.u32 	%rd381, [const_p+24];
	ld.const.u32 	%rd382, [const_p+20];
	ld.const.u32 	%rd383, [const_p+12];
	ld.const.u32 	%rd384, [const_p+16];
	ld.const.u32 	%rd385, [const_p+4];
	ld.const.u32 	%r664, [const_p];
	cvt.u32.u64 	%r5835, %rd18248;
	cvt.u32.u64 	%r5834, %rd18247;
	cvt.u32.u64 	%r5833, %rd18246;
	cvt.u32.u64 	%r5832, %rd18245;
	cvt.u32.u64 	%r5831, %rd18244;
	cvt.u32.u64 	%r5830, %rd18243;
	cvt.u32.u64 	%r5829, %rd18242;
	ld.const.u32 	%r3339, [const_p+28];
	setp.lt.u32 	%p868, %r3339, %r5835;
	or.pred  	%p869, %p2978, %p868;
	@%p869 bra 	$L__BB2_490;
	setp.gt.u32 	%p870, %r3339, %r5835;
	@%p870 bra 	$L__BB2_491;
	cvt.u32.u64 	%r3340, %rd381;
	setp.lt.u32 	%p871, %r3340, %r5834;
	@%p871 bra 	$L__BB2_490;
	cvt.u32.u64 	%r3341, %rd381;
	setp.gt.u32 	%p872, %r3341, %r5834;
	@%p872 bra 	$L__BB2_491;
	cvt.u32.u64 	%r3342, %rd382;
	setp.lt.u32 	%p873, %r3342, %r5833;
	@%p873 bra 	$L__BB2_490;
	cvt.u32.u64 	%r3343, %rd382;
	setp.gt.u32 	%p874, %r3343, %r5833;
	@%p874 bra 	$L__BB2_491;
	cvt.u32.u64 	%r3344, %rd384;
	setp.lt.u32 	%p875, %r3344, %r5832;
	@%p875 bra 	$L__BB2_490;
	cvt.u32.u64 	%r3345, %rd384;
	setp.gt.u32 	%p876, %r3345, %r5832;
	@%p876 bra 	$L__BB2_491;
	cvt.u32.u64 	%r3346, %rd383;
	setp.lt.u32 	%p877, %r3346, %r5831;
	@%p877 bra 	$L__BB2_490;
	cvt.u32.u64 	%r3347, %rd383;
	setp.gt.u32 	%p878, %r3347, %r5831;
	@%p878 bra 	$L__BB2_491;
	cvt.u32.u64 	%r3348, %rd380;
	setp.lt.u32 	%p879, %r3348, %r5830;
	@%p879 bra 	$L__BB2_490;
	cvt.u32.u64 	%r3349, %rd380;
	setp.gt.u32 	%p880, %r3349, %r5830;
	@%p880 bra 	$L__BB2_491;
	cvt.u32.u64 	%r3350, %rd385;
	setp.lt.u32 	%p881, %r3350, %r5829;
	@%p881 bra 	$L__BB2_490;
	cvt.u32.u64 	%r3351, %rd385;
	setp.gt.u32 	%p882, %r3351, %r5829;
	setp.lt.u32 	%p883, %r5828, %r664;
	or.pred  	%p884, %p882, %p883;
	@%p884 bra 	$L__BB2_491;
$L__BB2_490:
	cvt.u32.u64 	%r3352, %rd383;
	cvt.u32.u64 	%r3353, %rd380;
	cvt.u32.u64 	%r3354, %rd385;
	cvt.u32.u64 	%r3355, %rd381;
	cvt.u32.u64 	%r3356, %rd382;
	cvt.u32.u64 	%r3357, %rd384;
	setp.lt.u32 	%p885, %r5828, %r664;
	selp.s64 	%rd5788, -1, 0, %p885;
	sub.s32 	%r5828, %r5828, %r664;
	and.b64  	%rd5789, %rd18242, 4294967295;
	add.s64 	%rd5790, %rd5789, %rd5788;
	setp.lt.u64 	%p886, %rd5790, %rd385;
	selp.s64 	%rd5791, -1, 0, %p886;
	cvt.u32.u64 	%r3358, %rd5790;
	sub.s32 	%r5829, %r3358, %r3354;
	and.b64  	%rd5792, %rd18243, 4294967295;
	add.s64 	%rd5793, %rd5792, %rd5791;
	setp.lt.u64 	%p887, %rd5793, %rd380;
	selp.s64 	%rd5794, -1, 0, %p887;
	cvt.u32.u64 	%r3359, %rd5793;
	sub.s32 	%r5830, %r3359, %r3353;
	and.b64  	%rd5795, %rd18244, 4294967295;
	add.s64 	%rd5796, %rd5795, %rd5794;
	setp.lt.u64 	%p888, %rd5796, %rd383;
	selp.s64 	%rd5797, -1, 0, %p888;
	cvt.u32.u64 	%r3360, %rd5796;
	sub.s32 	%r5831, %r3360, %r3352;
	and.b64  	%rd5798, %rd18245, 4294967295;
	add.s64 	%rd5799, %rd5798, %rd5797;
	setp.lt.u64 	%p889, %rd5799, %rd384;
	selp.s64 	%rd5800, -1, 0, %p889;
	cvt.u32.u64 	%r3361, %rd5799;
	sub.s32 	%r5832, %r3361, %r3357;
	and.b64  	%rd5801, %rd18246, 4294967295;
	add.s64 	%rd5802, %rd5801, %rd5800;
	setp.lt.u64 	%p890, %rd5802, %rd382;
	selp.s64 	%rd5803, -1, 0, %p890;
	cvt.u32.u64 	%r3362, %rd5802;
	sub.s32 	%r5833, %r3362, %r3356;
	and.b64  	%rd5804, %rd18247, 4294967295;
	add.s64 	%rd5805, %rd5804, %rd5803;
	setp.lt.u64 	%p891, %rd5805, %rd381;
	selp.s32 	%r3363, -1, 0, %p891;
	cvt.u32.u64 	%r3364, %rd5805;
	sub.s32 	%r5834, %r3364, %r3355;
	add.s32 	%r3365, %r5835, %r3363;
	sub.s32 	%r5835, %r3365, %r3339;
$L__BB2_491:
	setp.gt.u32 	%p892, %r5835, %r3339;
	@%p892 bra 	$L__BB2_504;
	bra.uni 	$L__BB2_505;
$L__BB2_492:
	cvt.u32.u64 	%r3366, %rd381;
	setp.gt.u32 	%p894, %r5834, %r3366;
	@%p894 bra 	$L__BB2_504;
	setp.lt.u32 	%p895, %r5834, %r3366;
	@%p895 bra 	$L__BB2_506;
	cvt.u32.u64 	%r3368, %rd382;
	setp.gt.u32 	%p896, %r5833, %r3368;
	@%p896 bra 	$L__BB2_504;
	setp.lt.u32 	%p897, %r5833, %r3368;
	@%p897 bra 	$L__BB2_506;
	cvt.u32.u64 	%r3370, %rd384;
	setp.gt.u32 	%p898, %r5832, %r3370;
	@%p898 bra 	$L__BB2_504;
	setp.lt.u32 	%p899, %r5832, %r3370;
	@%p899 bra 	$L__BB2_506;
	cvt.u32.u64 	%r3372, %rd383;
	setp.gt.u32 	%p900, %r5831, %r3372;
	@%p900 bra 	$L__BB2_504;
	setp.lt.u32 	%p901, %r5831, %r3372;
	@%p901 bra 	$L__BB2_506;
	cvt.u32.u64 	%r3374, %rd380;
	setp.gt.u32 	%p902, %r5830, %r3374;
	@%p902 bra 	$L__BB2_504;
	setp.lt.u32 	%p903, %r5830, %r3374;
	@%p903 bra 	$L__BB2_506;
	cvt.u32.u64 	%r3376, %rd385;
	setp.gt.u32 	%p904, %r5829, %r3376;
	@%p904 bra 	$L__BB2_504;
	setp.lt.u32 	%p905, %r5829, %r3376;
	setp.lt.u32 	%p906, %r5828, %r664;
	or.pred  	%p907, %p905, %p906;
	@%p907 bra 	$L__BB2_506;
$L__BB2_504:
	cvt.u32.u64 	%r3378, %rd383;
	cvt.u32.u64 	%r3379, %rd380;
	cvt.u32.u64 	%r3380, %rd385;
	cvt.u32.u64 	%r3381, %rd381;
	cvt.u32.u64 	%r3382, %rd382;
	cvt.u32.u64 	%r3383, %rd384;
	setp.lt.u32 	%p908, %r5828, %r664;
	selp.s64 	%rd5806, -1, 0, %p908;
	sub.s32 	%r5828, %r5828, %r664;
	cvt.u64.u32 	%rd5807, %r5829;
	add.s64 	%rd5808, %rd5806, %rd5807;
	setp.lt.u64 	%p909, %rd5808, %rd385;
	selp.s64 	%rd5809, -1, 0, %p909;
	cvt.u32.u64 	%r3384, %rd5808;
	sub.s32 	%r5829, %r3384, %r3380;
	cvt.u64.u32 	%rd5810, %r5830;
	add.s64 	%rd5811, %rd5809, %rd5810;
	setp.lt.u64 	%p910, %rd5811, %rd380;
	selp.s64 	%rd5812, -1, 0, %p910;
	cvt.u32.u64 	%r3385, %rd5811;
	sub.s32 	%r5830, %r3385, %r3379;
	cvt.u64.u32 	%rd5813, %r5831;
	add.s64 	%rd5814, %rd5812, %rd5813;
	setp.lt.u64 	%p911, %rd5814, %rd383;
	selp.s64 	%rd5815, -1, 0, %p911;
	cvt.u32.u64 	%r3386, %rd5814;
	sub.s32 	%r5831, %r3386, %r3378;
	cvt.u64.u32 	%rd5816, %r5832;
	add.s64 	%rd5817, %rd5815, %rd5816;
	setp.lt.u64 	%p912, %rd5817, %rd384;
	selp.s64 	%rd5818, -1, 0, %p912;
	cvt.u32.u64 	%r3387, %rd5817;
	sub.s32 	%r5832, %r3387, %r3383;
	cvt.u64.u32 	%rd5819, %r5833;
	add.s64 	%rd5820, %rd5818, %rd5819;
	setp.lt.u64 	%p913, %rd5820, %rd382;
	selp.s64 	%rd5821, -1, 0, %p913;
	cvt.u32.u64 	%r3388, %rd5820;
	sub.s32 	%r5833, %r3388, %r3382;
	cvt.u64.u32 	%rd5822, %r5834;
	add.s64 	%rd5823, %rd5821, %rd5822;
	setp.lt.u64 	%p914, %rd5823, %rd381;
	selp.s32 	%r3389, -1, 0, %p914;
	cvt.u32.u64 	%r3390, %rd5823;
	sub.s32 	%r5834, %r3390, %r3381;
	add.s32 	%r3391, %r5835, %r3389;
	sub.s32 	%r5835, %r3391, %r3339;
	bra.uni 	$L__BB2_506;
$L__BB2_505:
	setp.lt.u32 	%p893, %r5835, %r3339;
	@%p893 bra 	$L__BB2_506;
	bra.uni 	$L__BB2_492;
$L__BB2_506:
	setp.eq.s32 	%p916, %r32, 0;
	mov.pred 	%p2979, 0;
	mov.u32 	%r5845, %r31;
	mov.u64 	%rd18249, %rd9;
	mov.u64 	%rd18250, %rd10;
	mov.u64 	%rd18251, %rd11;
	mov.u64 	%rd18252, %rd12;
	mov.u64 	%rd18253, %rd13;
	mov.u64 	%rd18254, %rd14;
	mov.u64 	%rd18255, %rd15;
	@%p916 bra 	$L__BB2_508;
	shr.u64 	%rd5824, %rd16, 32;
	and.b64  	%rd5825, %rd10, 4294967295;
	add.s64 	%rd5826, %rd5824, %rd5825;
	cvt.u64.u32 	%rd5827, %r32;
	mul.hi.u32 	%r3392, %r32, 977;
	cvt.u64.u32 	%rd5828, %r3392;
	add.s64 	%rd5829, %rd5828, %rd5827;
	shr.u64 	%rd5830, %rd5829, 32;
	add.s64 	%rd18250, %rd5826, %rd5830;
	shr.u64 	%rd5831, %rd18250, 32;
	and.b64  	%rd5832, %rd11, 4294967295;
	add.s64 	%rd18251, %rd5831, %rd5832;
	shr.u64 	%rd5833, %rd18251, 32;
	and.b64  	%rd5834, %rd12, 4294967295;
	add.s64 	%rd18252, %rd5833, %rd5834;
	shr.u64 	%rd5835, %rd18252, 32;
	and.b64  	%rd5836, %rd13, 4294967295;
	add.s64 	%rd18253, %rd5835, %rd5836;
	shr.u64 	%rd5837, %rd18253, 32;
	and.b64  	%rd5838, %rd14, 4294967295;
	add.s64 	%rd18254, %rd5837, %rd5838;
	shr.u64 	%rd5839, %rd18254, 32;
	and.b64  	%rd5840, %rd15, 4294967295;
	add.s64 	%rd18255, %rd5839, %rd5840;
	mov.u32 	%r5845, %r33;
	mov.u64 	%rd18249, %rd16;
	mov.pred 	%p2979, %p1;
$L__BB2_508:
	cvt.u32.u64 	%r5852, %rd18255;
	cvt.u32.u64 	%r5851, %rd18254;
	cvt.u32.u64 	%r5850, %rd18253;
	cvt.u32.u64 	%r5849, %rd18252;
	cvt.u32.u64 	%r5848, %rd18251;
	cvt.u32.u64 	%r5847, %rd18250;
	cvt.u32.u64 	%r5846, %rd18249;
	setp.lt.u32 	%p917, %r3339, %r5852;
	or.pred  	%p918, %p2979, %p917;
	@%p918 bra 	$L__BB2_522;
	setp.gt.u32 	%p919, %r3339, %r5852;
	@%p919 bra 	$L__BB2_523;
	cvt.u32.u64 	%r3393, %rd381;
	setp.lt.u32 	%p920, %r3393, %r5851;
	@%p920 bra 	$L__BB2_522;
	cvt.u32.u64 	%r3394, %rd381;
	setp.gt.u32 	%p921, %r3394, %r5851;
	@%p921 bra 	$L__BB2_523;
	cvt.u32.u64 	%r3395, %rd382;
	setp.lt.u32 	%p922, %r3395, %r5850;
	@%p922 bra 	$L__BB2_522;
	cvt.u32.u64 	%r3396, %rd382;
	setp.gt.u32 	%p923, %r3396, %r5850;
	@%p923 bra 	$L__BB2_523;
	cvt.u32.u64 	%r3397, %rd384;
	setp.lt.u32 	%p924, %r3397, %r5849;
	@%p924 bra 	$L__BB2_522;
	cvt.u32.u64 	%r3398, %rd384;
	setp.gt.u32 	%p925, %r3398, %r5849;
	@%p925 bra 	$L__BB2_523;
	cvt.u32.u64 	%r3399, %rd383;
	setp.lt.u32 	%p926, %r3399, %r5848;
	@%p926 bra 	$L__BB2_522;
	cvt.u32.u64 	%r3400, %rd383;
	setp.gt.u32 	%p927, %r3400, %r5848;
	@%p927 bra 	$L__BB2_523;
	cvt.u32.u64 	%r3401, %rd380;
	setp.lt.u32 	%p928, %r3401, %r5847;
	@%p928 bra 	$L__BB2_522;
	cvt.u32.u64 	%r3402, %rd380;
	setp.gt.u32 	%p929, %r3402, %r5847;
	@%p929 bra 	$L__BB2_523;
	cvt.u32.u64 	%r3403, %rd385;
	setp.lt.u32 	%p930, %r3403, %r5846;
	@%p930 bra 	$L__BB2_522;
	cvt.u32.u64 	%r3404, %rd385;
	setp.gt.u32 	%p931, %r3404, %r5846;
	setp.lt.u32 	%p932, %r5845, %r664;
	or.pred  	%p933, %p931, %p932;
	@%p933 bra 	$L__BB2_523;
$L__BB2_522:
	cvt.u32.u64 	%r3405, %rd383;
	cvt.u32.u64 	%r3406, %rd380;
	cvt.u32.u64 	%r3407, %rd385;
	cvt.u32.u64 	%r3408, %rd381;
	cvt.u32.u64 	%r3409, %rd382;
	cvt.u32.u64 	%r3410, %rd384;
	setp.lt.u32 	%p934, %r5845, %r664;
	selp.s64 	%rd5842, -1, 0, %p934;
	sub.s32 	%r5845, %r5845, %r664;
	and.b64  	%rd5843, %rd18249, 4294967295;
	add.s64 	%rd5844, %rd5843, %rd5842;
	setp.lt.u64 	%p935, %rd5844, %rd385;
	selp.s64 	%rd5845, -1, 0, %p935;
	cvt.u32.u64 	%r3411, %rd5844;
	sub.s32 	%r5846, %r3411, %r3407;
	and.b64  	%rd5846, %rd18250, 4294967295;
	add.s64 	%rd5847, %rd5846, %rd5845;
	setp.lt.u64 	%p936, %rd5847, %rd380;
	selp.s64 	%rd5848, -1, 0, %p936;
	cvt.u32.u64 	%r3412, %rd5847;
	sub.s32 	%r5847, %r3412, %r3406;
	and.b64  	%rd5849, %rd18251, 4294967295;
	add.s64 	%rd5850, %rd5849, %rd5848;
	setp.lt.u64 	%p937, %rd5850, %rd383;
	selp.s64 	%rd5851, -1, 0, %p937;
	cvt.u32.u64 	%r3413, %rd5850;
	sub.s32 	%r5848, %r3413, %r3405;
	and.b64  	%rd5852, %rd18252, 4294967295;
	add.s64 	%rd5853, %rd5852, %rd5851;
	setp.lt.u64 	%p938, %rd5853, %rd384;
	selp.s64 	%rd5854, -1, 0, %p938;
	cvt.u32.u64 	%r3414, %rd5853;
	sub.s32 	%r5849, %r3414, %r3410;
	and.b64  	%rd5855, %rd18253, 4294967295;
	add.s64 	%rd5856, %rd5855, %rd5854;
	setp.lt.u64 	%p939, %rd5856, %rd382;
	selp.s64 	%rd5857, -1, 0, %p939;
	cvt.u32.u64 	%r3415, %rd5856;
	sub.s32 	%r5850, %r3415, %r3409;
	and.b64  	%rd5858, %rd18254, 4294967295;
	add.s64 	%rd5859, %rd5858, %rd5857;
	setp.lt.u64 	%p940, %rd5859, %rd381;
	selp.s32 	%r3416, -1, 0, %p940;
	cvt.u32.u64 	%r3417, %rd5859;
	sub.s32 	%r5851, %r3417, %r3408;
	add.s32 	%r3418, %r5852, %r3416;
	sub.s32 	%r5852, %r3418, %r3339;
$L__BB2_523:
	setp.gt.u32 	%p941, %r5852, %r3339;
	@%p941 bra 	$L__BB2_536;
	bra.uni 	$L__BB2_537;
$L__BB2_524:
	cvt.u32.u64 	%r3419, %rd381;
	setp.gt.u32 	%p943, %r5851, %r3419;
	@%p943 bra 	$L__BB2_536;
	setp.lt.u32 	%p944, %r5851, %r3419;
	@%p944 bra 	$L__BB2_538;
	cvt.u32.u64 	%r3421, %rd382;
	setp.gt.u32 	%p945, %r5850, %r3421;
	@%p945 bra 	$L__BB2_536;
	setp.lt.u32 	%p946, %r5850, %r3421;
	@%p946 bra 	$L__BB2_538;
	cvt.u32.u64 	%r3423, %rd384;
	setp.gt.u32 	%p947, %r5849, %r3423;
	@%p947 bra 	$L__BB2_536;
	setp.lt.u32 	%p948, %r5849, %r3423;
	@%p948 bra 	$L__BB2_538;
	cvt.u32.u64 	%r3425, %rd383;
	setp.gt.u32 	%p949, %r5848, %r3425;
	@%p949 bra 	$L__BB2_536;
	setp.lt.u32 	%p950, %r5848, %r3425;
	@%p950 bra 	$L__BB2_538;
	cvt.u32.u64 	%r3427, %rd380;
	setp.gt.u32 	%p951, %r5847, %r3427;
	@%p951 bra 	$L__BB2_536;
	setp.lt.u32 	%p952, %r5847, %r3427;
	@%p952 bra 	$L__BB2_538;
	cvt.u32.u64 	%r3429, %rd385;
	setp.gt.u32 	%p953, %r5846, %r3429;
	@%p953 bra 	$L__BB2_536;
	setp.lt.u32 	%p954, %r5846, %r3429;
	setp.lt.u32 	%p955, %r5845, %r664;
	or.pred  	%p956, %p954, %p955;
	@%p956 bra 	$L__BB2_538;
$L__BB2_536:
	cvt.u32.u64 	%r3431, %rd383;
	cvt.u32.u64 	%r3432, %rd380;
	cvt.u32.u64 	%r3433, %rd385;
	cvt.u32.u64 	%r3434, %rd381;
	cvt.u32.u64 	%r3435, %rd382;
	cvt.u32.u64 	%r3436, %rd384;
	setp.lt.u32 	%p957, %r5845, %r664;
	selp.s64 	%rd5860, -1, 0, %p957;
	sub.s32 	%r5845, %r5845, %r664;
	cvt.u64.u32 	%rd5861, %r5846;
	add.s64 	%rd5862, %rd5860, %rd5861;
	setp.lt.u64 	%p958, %rd5862, %rd385;
	selp.s64 	%rd5863, -1, 0, %p958;
	cvt.u32.u64 	%r3437, %rd5862;
	sub.s32 	%r5846, %r3437, %r3433;
	cvt.u64.u32 	%rd5864, %r5847;
	add.s64 	%rd5865, %rd5863, %rd5864;
	setp.lt.u64 	%p959, %rd5865, %rd380;
	selp.s64 	%rd5866, -1, 0, %p959;
	cvt.u32.u64 	%r3438, %rd5865;
	sub.s32 	%r5847, %r3438, %r3432;
	cvt.u64.u32 	%rd5867, %r5848;
	add.s64 	%rd5868, %rd5866, %rd5867;
	setp.lt.u64 	%p960, %rd5868, %rd383;
	selp.s64 	%rd5869, -1, 0, %p960;
	cvt.u32.u64 	%r3439, %rd5868;
	sub.s32 	%r5848, %r3439, %r3431;
	cvt.u64.u32 	%rd5870, %r5849;
	add.s64 	%rd5871, %rd5869, %rd5870;
	setp.lt.u64 	%p961, %rd5871, %rd384;
	selp.s64 	%rd5872, -1, 0, %p961;
	cvt.u32.u64 	%r3440, %rd5871;
	sub.s32 	%r5849, %r3440, %r3436;
	cvt.u64.u32 	%rd5873, %r5850;
	add.s64 	%rd5874, %rd5872, %rd5873;
	setp.lt.u64 	%p962, %rd5874, %rd382;
	selp.s64 	%rd5875, -1, 0, %p962;
	cvt.u32.u64 	%r3441, %rd5874;
	sub.s32 	%r5850, %r3441, %r3435;
	cvt.u64.u32 	%rd5876, %r5851;
	add.s64 	%rd5877, %rd5875, %rd5876;
	setp.lt.u64 	%p963, %rd5877, %rd381;
	selp.s32 	%r3442, -1, 0, %p963;
	cvt.u32.u64 	%r3443, %rd5877;
	sub.s32 	%r5851, %r3443, %r3434;
	add.s32 	%r3444, %r5852, %r3442;
	sub.s32 	%r5852, %r3444, %r3339;
	bra.uni 	$L__BB2_538;
$L__BB2_537:
	setp.lt.u32 	%p942, %r5852, %r3339;
	@%p942 bra 	$L__BB2_538;
	bra.uni 	$L__BB2_524;
$L__BB2_538:
	mul.wide.u32 	%rd5878, %r5845, %r5818;
	cvt.u32.u64 	%r3445, %rd5878;
	shr.u64 	%rd5879, %rd5878, 32;
	mul.wide.u32 	%rd5880, %r5846, %r5818;
	add.s64 	%rd5881, %rd5879, %rd5880;
	shr.u64 	%rd5882, %rd5881, 32;
	mul.wide.u32 	%rd5883, %r5847, %r5818;
	add.s64 	%rd5884, %rd5882, %rd5883;
	shr.u64 	%rd5885, %rd5884, 32;
	mul.wide.u32 	%rd5886, %r5848, %r5818;
	add.s64 	%rd5887, %rd5885, %rd5886;
	shr.u64 	%rd5888, %rd5887, 32;
	mul.wide.u32 	%rd5889, %r5849, %r5818;
	add.s64 	%rd5890, %rd5888, %rd5889;
	shr.u64 	%rd5891, %rd5890, 32;
	mul.wide.u32 	%rd5892, %r5850, %r5818;
	add.s64 	%rd5893, %rd5891, %rd5892;
	shr.u64 	%rd5894, %rd5893, 32;
	mul.wide.u32 	%rd5895, %r5851, %r5818;
	add.s64 	%rd5896, %rd5894, %rd5895;
	shr.u64 	%rd5897, %rd5896, 32;
	mul.wide.u32 	%rd5898, %r5852, %r5818;
	add.s64 	%rd5899, %rd5897, %rd5898;
	shr.u64 	%rd5900, %rd5899, 32;
	and.b64  	%rd5901, %rd5881, 4294967295;
	mul.wide.u32 	%rd5902, %r5845, %r5817;
	add.s64 	%rd5903, %rd5902, %rd5901;
	shr.u64 	%rd5904, %rd5903, 32;
	and.b64  	%rd5905, %rd5884, 4294967295;
	mul.wide.u32 	%rd5906, %r5846, %r5817;
	add.s64 	%rd5907, %rd5904, %rd5905;
	add.s64 	%rd5908, %rd5907, %rd5906;
	shr.u64 	%rd5909, %rd5908, 32;
	and.b64  	%rd5910, %rd5887, 4294967295;
	mul.wide.u32 	%rd5911, %r5847, %r5817;
	add.s64 	%rd5912, %rd5909, %rd5910;
	add.s64 	%rd5913, %rd5912, %rd5911;
	shr.u64 	%rd5914, %rd5913, 32;
	and.b64  	%rd5915, %rd5890, 4294967295;
	mul.wide.u32 	%rd5916, %r5848, %r5817;
	add.s64 	%rd5917, %rd5914, %rd5915;
	add.s64 	%rd5918, %rd5917, %rd5916;
	shr.u64 	%rd5919, %rd5918, 32;
	and.b64  	%rd5920, %rd5893, 4294967295;
	mul.wide.u32 	%rd5921, %r5849, %r5817;
	add.s64 	%rd5922, %rd5919, %rd5920;
	add.s64 	%rd5923, %rd5922, %rd5921;
	shr.u64 	%rd5924, %rd5923, 32;
	and.b64  	%rd5925, %rd5896, 4294967295;
	mul.wide.u32 	%rd5926, %r5850, %r5817;
	add.s64 	%rd5927, %rd5924, %rd5925;
	add.s64 	%rd5928, %rd5927, %rd5926;
	shr.u64 	%rd5929, %rd5928, 32;
	and.b64  	%rd5930, %rd5899, 4294967295;
	mul.wide.u32 	%rd5931, %r5851, %r5817;
	add.s64 	%rd5932, %rd5929, %rd5930;
	add.s64 	%rd5933, %rd5932, %rd5931;
	shr.u64 	%rd5934, %rd5933, 32;
	mul.wide.u32 	%rd5935, %r5852, %r5817;
	add.s64 	%rd5936, %rd5934, %rd5900;
	add.s64 	%rd5937, %rd5936, %rd5935;
	shr.u64 	%rd5938, %rd5937, 32;
	and.b64  	%rd5939, %rd5908, 4294967295;
	mul.wide.u32 	%rd5940, %r5845, %r5816;
	add.s64 	%rd5941, %rd5940, %rd5939;
	shr.u64 	%rd5942, %rd5941, 32;
	and.b64  	%rd5943, %rd5913, 4294967295;
	mul.wide.u32 	%rd5944, %r5846, %r5816;
	add.s64 	%rd5945, %rd5942, %rd5943;
	add.s64 	%rd5946, %rd5945, %rd5944;
	shr.u64 	%rd5947, %rd5946, 32;
	and.b64  	%rd5948, %rd5918, 4294967295;
	mul.wide.u32 	%rd5949, %r5847, %r5816;
	add.s64 	%rd5950, %rd5947, %rd5948;
	add.s64 	%rd5951, %rd5950, %rd5949;
	shr.u64 	%rd5952, %rd5951, 32;
	and.b64  	%rd5953, %rd5923, 4294967295;
	mul.wide.u32 	%rd5954, %r5848, %r5816;
	add.s64 	%rd5955, %rd5952, %rd5953;
	add.s64 	%rd5956, %rd5955, %rd5954;
	shr.u64 	%rd5957, %rd5956, 32;
	and.b64  	%rd5958, %rd5928, 4294967295;
	mul.wide.u32 	%rd5959, %r5849, %r5816;
	add.s64 	%rd5960, %rd5957, %rd5958;
	add.s64 	%rd5961, %rd5960, %rd5959;
	shr.u64 	%rd5962, %rd5961, 32;
	and.b64  	%rd5963, %rd5933, 4294967295;
	mul.wide.u32 	%rd5964, %r5850, %r5816;
	add.s64 	%rd5965, %rd5962, %rd5963;
	add.s64 	%rd5966, %rd5965, %rd5964;
	shr.u64 	%rd5967, %rd5966, 32;
	and.b64  	%rd5968, %rd5937, 4294967295;
	mul.wide.u32 	%rd5969, %r5851, %r5816;
	add.s64 	%rd5970, %rd5967, %rd5968;
	add.s64 	%rd5971, %rd5970, %rd5969;
	shr.u64 	%rd5972, %rd5971, 32;
	mul.wide.u32 	%rd5973, %r5852, %r5816;
	add.s64 	%rd5974, %rd5972, %rd5938;
	add.s64 	%rd5975, %rd5974, %rd5973;
	shr.u64 	%rd5976, %rd5975, 32;
	and.b64  	%rd5977, %rd5946, 4294967295;
	mul.wide.u32 	%rd5978, %r5845, %r5815;
	add.s64 	%rd5979, %rd5978, %rd5977;
	shr.u64 	%rd5980, %rd5979, 32;
	and.b64  	%rd5981, %rd5951, 4294967295;
	mul.wide.u32 	%rd5982, %r5846, %r5815;
	add.s64 	%rd5983, %rd5980, %rd5981;
	add.s64 	%rd5984, %rd5983, %rd5982;
	shr.u64 	%rd5985, %rd5984, 32;
	and.b64  	%rd5986, %rd5956, 4294967295;
	mul.wide.u32 	%rd5987, %r5847, %r5815;
	add.s64 	%rd5988, %rd5985, %rd5986;
	add.s64 	%rd5989, %rd5988, %rd5987;
	shr.u64 	%rd5990, %rd5989, 32;
	and.b64  	%rd5991, %rd5961, 4294967295;
	mul.wide.u32 	%rd5992, %r5848, %r5815;
	add.s64 	%rd5993, %rd5990, %rd5991;
	add.s64 	%rd5994, %rd5993, %rd5992;
	shr.u64 	%rd5995, %rd5994, 32;
	and.b64  	%rd5996, %rd5966, 4294967295;
	mul.wide.u32 	%rd5997, %r5849, %r5815;
	add.s64 	%rd5998, %rd5995, %rd5996;
	add.s64 	%rd5999, %rd5998, %rd5997;
	shr.u64 	%rd6000, %rd5999, 32;
	and.b64  	%rd6001, %rd5971, 4294967295;
	mul.wide.u32 	%rd6002, %r5850, %r5815;
	add.s64 	%rd6003, %rd6000, %rd6001;
	add.s64 	%rd6004, %rd6003, %rd6002;
	shr.u64 	%rd6005, %rd6004, 32;
	and.b64  	%rd6006, %rd5975, 4294967295;
	mul.wide.u32 	%rd6007, %r5851, %r5815;
	add.s64 	%rd6008, %rd6005, %rd6006;
	add.s64 	%rd6009, %rd6008, %rd6007;
	shr.u64 	%rd6010, %rd6009, 32;
	mul.wide.u32 	%rd6011, %r5852, %r5815;
	add.s64 	%rd6012, %rd6010, %rd5976;
	add.s64 	%rd6013, %rd6012, %rd6011;
	shr.u64 	%rd6014, %rd6013, 32;
	and.b64  	%rd6015, %rd5984, 4294967295;
	mul.wide.u32 	%rd6016, %r5845, %r5814;
	add.s64 	%rd6017, %rd6016, %rd6015;
	shr.u64 	%rd6018, %rd6017, 32;
	and.b64  	%rd6019, %rd5989, 4294967295;
	mul.wide.u32 	%rd6020, %r5846, %r5814;
	add.s64 	%rd6021, %rd6018, %rd6019;
	add.s64 	%rd6022, %rd6021, %rd6020;
	shr.u64 	%rd6023, %rd6022, 32;
	and.b64  	%rd6024, %rd5994, 4294967295;
	mul.wide.u32 	%rd6025, %r5847, %r5814;
	add.s64 	%rd6026, %rd6023, %rd6024;
	add.s64 	%rd6027, %rd6026, %rd6025;
	shr.u64 	%rd6028, %rd6027, 32;
	and.b64  	%rd6029, %rd5999, 4294967295;
	mul.wide.u32 	%rd6030, %r5848, %r5814;
	add.s64 	%rd6031, %rd6028, %rd6029;
	add.s64 	%rd6032, %rd6031, %rd6030;
	shr.u64 	%rd6033, %rd6032, 32;
	and.b64  	%rd6034, %rd6004, 4294967295;
	mul.wide.u32 	%rd6035, %r5849, %r5814;
	add.s64 	%rd6036, %rd6033, %rd6034;
	add.s64 	%rd6037, %rd6036, %rd6035;
	shr.u64 	%rd6038, %rd6037, 32;
	and.b64  	%rd6039, %rd6009, 4294967295;
	mul.wide.u32 	%rd6040, %r5850, %r5814;
	add.s64 	%rd6041, %rd6038, %rd6039;
	add.s64 	%rd6042, %rd6041, %rd6040;
	shr.u64 	%rd6043, %rd6042, 32;
	and.b64  	%rd6044, %rd6013, 4294967295;
	mul.wide.u32 	%rd6045, %r5851, %r5814;
	add.s64 	%rd6046, %rd6043, %rd6044;
	add.s64 	%rd6047, %rd6046, %rd6045;
	shr.u64 	%rd6048, %rd6047, 32;
	mul.wide.u32 	%rd6049, %r5852, %r5814;
	add.s64 	%rd6050, %rd6048, %rd6014;
	add.s64 	%rd6051, %rd6050, %rd6049;
	shr.u64 	%rd6052, %rd6051, 32;
	and.b64  	%rd6053, %rd6022, 4294967295;
	mul.wide.u32 	%rd6054, %r5845, %r5813;
	add.s64 	%rd6055, %rd6054, %rd6053;
	shr.u64 	%rd6056, %rd6055, 32;
	and.b64  	%rd6057, %rd6027, 4294967295;
	mul.wide.u32 	%rd6058, %r5846, %r5813;
	add.s64 	%rd6059, %rd6056, %rd6057;
	add.s64 	%rd6060, %rd6059, %rd6058;
	shr.u64 	%rd6061, %rd6060, 32;
	and.b64  	%rd6062, %rd6032, 4294967295;
	mul.wide.u32 	%rd6063, %r5847, %r5813;
	add.s64 	%rd6064, %rd6061, %rd6062;
	add.s64 	%rd6065, %rd6064, %rd6063;
	shr.u64 	%rd6066, %rd6065, 32;
	and.b64  	%rd6067, %rd6037, 4294967295;
	mul.wide.u32 	%rd6068, %r5848, %r5813;
	add.s64 	%rd6069, %rd6066, %rd6067;
	add.s64 	%rd6070, %rd6069, %rd6068;
	shr.u64 	%rd6071, %rd6070, 32;
	and.b64  	%rd6072, %rd6042, 4294967295;
	mul.wide.u32 	%rd6073, %r5849, %r5813;
	add.s64 	%rd6074, %rd6071, %rd6072;
	add.s64 	%rd6075, %rd6074, %rd6073;
	shr.u64 	%rd6076, %rd6075, 32;
	and.b64  	%rd6077, %rd6047, 4294967295;
	mul.wide.u32 	%rd6078, %r5850, %r5813;
	add.s64 	%rd6079, %rd6076, %rd6077;
	add.s64 	%rd6080, %rd6079, %rd6078;
	shr.u64 	%rd6081, %rd6080, 32;
	and.b64  	%rd6082, %rd6051, 4294967295;
	mul.wide.u32 	%rd6083, %r5851, %r5813;
	add.s64 	%rd6084, %rd6081, %rd6082;
	add.s64 	%rd6085, %rd6084, %rd6083;
	shr.u64 	%rd6086, %rd6085, 32;
	mul.wide.u32 	%rd6087, %r5852, %r5813;
	add.s64 	%rd6088, %rd6086, %rd6052;
	add.s64 	%rd6089, %rd6088, %rd6087;
	shr.u64 	%rd6090, %rd6089, 32;
	and.b64  	%rd6091, %rd6060, 4294967295;
	mul.wide.u32 	%rd6092, %r5845, %r5812;
	add.s64 	%rd6093, %rd6092, %rd6091;
	shr.u64 	%rd6094, %rd6093, 32;
	and.b64  	%rd6095, %rd6065, 4294967295;
	mul.wide.u32 	%rd6096, %r5846, %r5812;
	add.s64 	%rd6097, %rd6094, %rd6095;
	add.s64 	%rd6098, %rd6097, %rd6096;
	shr.u64 	%rd6099, %rd6098, 32;
	and.b64  	%rd6100, %rd6070, 4294967295;
	mul.wide.u32 	%rd6101, %r5847, %r5812;
	add.s64 	%rd6102, %rd6099, %rd6100;
	add.s64 	%rd6103, %rd6102, %rd6101;
	shr.u64 	%rd6104, %rd6103, 32;
	and.b64  	%rd6105, %rd6075, 4294967295;
	mul.wide.u32 	%rd6106, %r5848, %r5812;
	add.s64 	%rd6107, %rd6104, %rd6105;
	add.s64 	%rd6108, %rd6107, %rd6106;
	shr.u64 	%rd6109, %rd6108, 32;
	and.b64  	%rd6110, %rd6080, 4294967295;
	mul.wide.u32 	%rd6111, %r5849, %r5812;
	add.s64 	%rd6112, %rd6109, %rd6110;
	add.s64 	%rd6113, %rd6112, %rd6111;
	shr.u64 	%rd6114, %rd6113, 32;
	and.b64  	%rd6115, %rd6085, 4294967295;
	mul.wide.u32 	%rd6116, %r5850, %r5812;
	add.s64 	%rd6117, %rd6114, %rd6115;
	add.s64 	%rd6118, %rd6117, %rd6116;
	shr.u64 	%rd6119, %rd6118, 32;
	and.b64  	%rd6120, %rd6089, 4294967295;
	mul.wide.u32 	%rd6121, %r5851, %r5812;
	add.s64 	%rd6122, %rd6119, %rd6120;
	add.s64 	%rd6123, %rd6122, %rd6121;
	shr.u64 	%rd6124, %rd6123, 32;
	mul.wide.u32 	%rd6125, %r5852, %r5812;
	add.s64 	%rd6126, %rd6124, %rd6090;
	add.s64 	%rd6127, %rd6126, %rd6125;
	shr.u64 	%rd6128, %rd6127, 32;
	and.b64  	%rd6129, %rd6098, 4294967295;
	mul.wide.u32 	%rd6130, %r5845, %r5811;
	add.s64 	%rd6131, %rd6130, %rd6129;
	shr.u64 	%rd6132, %rd6131, 32;
	and.b64  	%rd6133, %rd6103, 4294967295;
	mul.wide.u32 	%rd6134, %r5846, %r5811;
	add.s64 	%rd6135, %rd6132, %rd6133;
	add.s64 	%rd6136, %rd6135, %rd6134;
	shr.u64 	%rd6137, %rd6136, 32;
	and.b64  	%rd6138, %rd6108, 4294967295;
	mul.wide.u32 	%rd6139, %r5847, %r5811;
	add.s64 	%rd6140, %rd6137, %rd6138;
	add.s64 	%rd6141, %rd6140, %rd6139;
	shr.u64 	%rd6142, %rd6141, 32;
	and.b64  	%rd6143, %rd6113, 4294967295;
	mul.wide.u32 	%rd6144, %r5848, %r5811;
	add.s64 	%rd6145, %rd6142, %rd6143;
	add.s64 	%rd6146, %rd6145, %rd6144;
	shr.u64 	%rd6147, %rd6146, 32;
	and.b64  	%rd6148, %rd6118, 4294967295;
	mul.wide.u32 	%rd6149, %r5849, %r5811;
	add.s64 	%rd6150, %rd6147, %rd6148;
	add.s64 	%rd6151, %rd6150, %rd6149;
	shr.u64 	%rd6152, %rd6151, 32;
	and.b64  	%rd6153, %rd6123, 4294967295;
	mul.wide.u32 	%rd6154, %r5850, %r5811;
	add.s64 	%rd6155, %rd6152, %rd6153;
	add.s64 	%rd6156, %rd6155, %rd6154;
	shr.u64 	%rd6157, %rd6156, 32;
	and.b64  	%rd6158, %rd6127, 4294967295;
	mul.wide.u32 	%rd6159, %r5851, %r5811;
	add.s64 	%rd6160, %rd6157, %rd6158;
	add.s64 	%rd6161, %rd6160, %rd6159;
	shr.u64 	%rd6162, %rd6161, 32;
	mul.wide.u32 	%rd6163, %r5852, %r5811;
	add.s64 	%rd6164, %rd6162, %rd6128;
	add.s64 	%rd6165, %rd6164, %rd6163;
	shr.u64 	%rd6166, %rd6165, 32;
	{ .reg .b32 tmp; mov.b64 {tmp, %r3446}, %rd6165; }
	and.b64  	%rd6167, %rd6136, 4294967295;
	mul.lo.s64 	%rd6168, %rd6167, 977;
	cvt.u32.u64 	%r3447, %rd6168;
	shr.u64 	%rd6169, %rd6168, 32;
	and.b64  	%rd6170, %rd6141, 4294967295;
	mad.lo.s64 	%rd6171, %rd6170, 977, %rd6169;
	shr.u64 	%rd6172, %rd6171, 32;
	and.b64  	%rd6173, %rd6146, 4294967295;
	mad.lo.s64 	%rd6174, %rd6173, 977, %rd6172;
	shr.u64 	%rd6175, %rd6174, 32;
	and.b64  	%rd6176, %rd6151, 4294967295;
	mad.lo.s64 	%rd6177, %rd6176, 977, %rd6175;
	shr.u64 	%rd6178, %rd6177, 32;
	and.b64  	%rd6179, %rd6156, 4294967295;
	mad.lo.s64 	%rd6180, %rd6179, 977, %rd6178;
	shr.u64 	%rd6181, %rd6180, 32;
	and.b64  	%rd6182, %rd6161, 4294967295;
	mad.lo.s64 	%rd6183, %rd6182, 977, %rd6181;
	shr.u64 	%rd6184, %rd6183, 32;
	and.b64  	%rd6185, %rd6165, 4294967295;
	mad.lo.s64 	%rd6186, %rd6185, 977, %rd6184;
	shr.u64 	%rd6187, %rd6186, 32;
	mad.lo.s64 	%rd6188, %rd6166, 977, %rd6187;
	{ .reg .b32 tmp; mov.b64 {tmp, %r3448}, %rd6188; }
	add.s32 	%r5862, %r3445, %r3447;
	setp.lt.u32 	%p965, %r5862, %r3445;
	selp.u64 	%rd6189, 1, 0, %p965;
	and.b64  	%rd6190, %rd5903, 4294967295;
	and.b64  	%rd6191, %rd6171, 4294967295;
	add.s64 	%rd6192, %rd6190, %rd6189;
	add.s64 	%rd6193, %rd6192, %rd6191;
	shr.u64 	%rd6194, %rd6193, 32;
	and.b64  	%rd6195, %rd5941, 4294967295;
	and.b64  	%rd6196, %rd6174, 4294967295;
	add.s64 	%rd6197, %rd6194, %rd6195;
	add.s64 	%rd6198, %rd6197, %rd6196;
	shr.u64 	%rd6199, %rd6198, 32;
	and.b64  	%rd6200, %rd5979, 4294967295;
	and.b64  	%rd6201, %rd6177, 4294967295;
	add.s64 	%rd6202, %rd6199, %rd6200;
	add.s64 	%rd6203, %rd6202, %rd6201;
	shr.u64 	%rd6204, %rd6203, 32;
	and.b64  	%rd6205, %rd6017, 4294967295;
	and.b64  	%rd6206, %rd6180, 4294967295;
	add.s64 	%rd6207, %rd6204, %rd6205;
	add.s64 	%rd6208, %rd6207, %rd6206;
	shr.u64 	%rd6209, %rd6208, 32;
	and.b64  	%rd6210, %rd6055, 4294967295;
	and.b64  	%rd6211, %rd6183, 4294967295;
	add.s64 	%rd6212, %rd6209, %rd6210;
	add.s64 	%rd6213, %rd6212, %rd6211;
	shr.u64 	%rd6214, %rd6213, 32;
	and.b64  	%rd6215, %rd6093, 4294967295;
	and.b64  	%rd6216, %rd6186, 4294967295;
	add.s64 	%rd6217, %rd6214, %rd6215;
	add.s64 	%rd6218, %rd6217, %rd6216;
	shr.u64 	%rd6219, %rd6218, 32;
	and.b64  	%rd6220, %rd6131, 4294967295;
	and.b64  	%rd6221, %rd6188, 4294967295;
	add.s64 	%rd6222, %rd6219, %rd6220;
	add.s64 	%rd6223, %rd6222, %rd6221;
	{ .reg .b32 tmp; mov.b64 {tmp, %r3449}, %rd6223; }
	add.s32 	%r3450, %r3449, %r3448;
	and.b64  	%rd6224, %rd6193, 4294967295;
	add.s64 	%rd18256, %rd6224, %rd6167;
	shr.u64 	%rd6225, %rd18256, 32;
	and.b64  	%rd6226, %rd6198, 4294967295;
	add.s64 	%rd6227, %rd6225, %rd6226;
	add.s64 	%rd18257, %rd6227, %rd6170;
	shr.u64 	%rd6228, %rd18257, 32;
	and.b64  	%rd6229, %rd6203, 4294967295;
	add.s64 	%rd6230, %rd6228, %rd6229;
	add.s64 	%rd18258, %rd6230, %rd6173;
	shr.u64 	%rd6231, %rd18258, 32;
	and.b64  	%rd6232, %rd6208, 4294967295;
	add.s64 	%rd6233, %rd6231, %rd6232;
	add.s64 	%rd18259, %rd6233, %rd6176;
	shr.u64 	%rd6234, %rd18259, 32;
	and.b64  	%rd6235, %rd6213, 4294967295;
	add.s64 	%rd6236, %rd6234, %rd6235;
	add.s64 	%rd18260, %rd6236, %rd6179;
	shr.u64 	%rd6237, %rd18260, 32;
	and.b64  	%rd6238, %rd6218, 4294967295;
	add.s64 	%rd6239, %rd6237, %rd6238;
	add.s64 	%rd18261, %rd6239, %rd6182;
	shr.u64 	%rd6240, %rd18261, 32;
	and.b64  	%rd6241, %rd6223, 4294967295;
	add.s64 	%rd6242, %rd6240, %rd6241;
	add.s64 	%rd18262, %rd6242, %rd6185;
	{ .reg .b32 tmp; mov.b64 {tmp, %r3451}, %rd18262; }
	add.s32 	%r3452, %r3450, %r3451;
	add.s32 	%r746, %r3452, %r3446;
	setp.eq.s32 	%p966, %r746, 0;
	mov.pred 	%p2980, 0;
	@%p966 bra 	$L__BB2_540;
	cvt.u64.u32 	%rd6243, %r746;
	mul.wide.u32 	%rd6244, %r746, 977;
	cvt.u32.u64 	%r3453, %rd6244;
	shr.u64 	%rd6245, %rd6244, 32;
	add.s64 	%rd6246, %rd6245, %rd6243;
	shr.u64 	%rd6247, %rd6246, 32;
	add.s32 	%r747, %r5862, %r3453;
	setp.lt.u32 	%p967, %r747, %r5862;
	selp.u64 	%rd6248, 1, 0, %p967;
	and.b64  	%rd6249, %rd18256, 4294967295;
	and.b64  	%rd6250, %rd6246, 4294967295;
	add.s64 	%rd6251, %rd6249, %rd6248;
	add.s64 	%rd18256, %rd6251, %rd6250;
	shr.u64 	%rd6252, %rd18256, 32;
	and.b64  	%rd6253, %rd18257, 4294967295;
	add.s64 	%rd6254, %rd6252, %rd6253;
	add.s64 	%rd18257, %rd6254, %rd6247;
	shr.u64 	%rd6255, %rd18257, 32;
	and.b64  	%rd6256, %rd18258, 4294967295;
	add.s64 	%rd18258, %rd6255, %rd6256;
	shr.u64 	%rd6257, %rd18258, 32;
	and.b64  	%rd6258, %rd18259, 4294967295;
	add.s64 	%rd18259, %rd6257, %rd6258;
	shr.u64 	%rd6259, %rd18259, 32;
	and.b64  	%rd6260, %rd18260, 4294967295;
	add.s64 	%rd18260, %rd6259, %rd6260;
	shr.u64 	%rd6261, %rd18260, 32;
	and.b64  	%rd6262, %rd18261, 4294967295;
	add.s64 	%rd18261, %rd6261, %rd6262;
	shr.u64 	%rd6263, %rd18261, 32;
	and.b64  	%rd6264, %rd18262, 4294967295;
	add.s64 	%rd18262, %rd6263, %rd6264;
	setp.gt.u64 	%p2980, %rd18262, 4294967295;
	mov.u32 	%r5862, %r747;
$L__BB2_540:
	ld.const.u32 	%rd420, [const_p+8];
	ld.const.u32 	%rd421, [const_p+24];
	ld.const.u32 	%rd422, [const_p+20];
	ld.const.u32 	%rd423, [const_p+12];
	ld.const.u32 	%rd424, [const_p+16];
	ld.const.u32 	%rd425, [const_p+4];
	ld.const.u32 	%r749, [const_p];
	cvt.u32.u64 	%r5869, %rd18262;
	cvt.u32.u64 	%r5868, %rd18261;
	cvt.u32.u64 	%r5867, %rd18260;
	cvt.u32.u64 	%r5866, %rd18259;
	cvt.u32.u64 	%r5865, %rd18258;
	cvt.u32.u64 	%r5864, %rd18257;
	cvt.u32.u64 	%r5863, %rd18256;
	ld.const.u32 	%r3454, [const_p+28];
	setp.lt.u32 	%p968, %r3454, %r5869;
	or.pred  	%p969, %p2980, %p968;
	@%p969 bra 	$L__BB2_554;
	setp.gt.u32 	%p970, %r3454, %r5869;
	@%p970 bra 	$L__BB2_555;
	cvt.u32.u64 	%r3455, %rd421;
	setp.lt.u32 	%p971, %r3455, %r5868;
	@%p971 bra 	$L__BB2_554;
	cvt.u32.u64 	%r3456, %rd421;
	setp.gt.u32 	%p972, %r3456, %r5868;
	@%p972 bra 	$L__BB2_555;
	cvt.u32.u64 	%r3457, %rd422;
	setp.lt.u32 	%p973, %r3457, %r5867;
	@%p973 bra 	$L__BB2_554;
	cvt.u32.u64 	%r3458, %rd422;
	setp.gt.u32 	%p974, %r3458, %r5867;
	@%p974 bra 	$L__BB2_555;
	cvt.u32.u64 	%r3459, %rd424;
	setp.lt.u32 	%p975, %r3459, %r5866;
	@%p975 bra 	$L__BB2_554;
	cvt.u32.u64 	%r3460, %rd424;
	setp.gt.u32 	%p976, %r3460, %r5866;
	@%p976 bra 	$L__BB2_555;
	cvt.u32.u64 	%r3461, %rd423;
	setp.lt.u32 	%p977, %r3461, %r5865;
	@%p977 bra 	$L__BB2_554;
	cvt.u32.u64 	%r3462, %rd423;
	setp.gt.u32 	%p978, %r3462, %r5865;
	@%p978 bra 	$L__BB2_555;
	cvt.u32.u64 	%r3463, %rd420;
	setp.lt.u32 	%p979, %r3463, %r5864;
	@%p979 bra 	$L__BB2_554;
	cvt.u32.u64 	%r3464, %rd420;
	setp.gt.u32 	%p980, %r3464, %r5864;
	@%p980 bra 	$L__BB2_555;
	cvt.u32.u64 	%r3465, %rd425;
	setp.lt.u32 	%p981, %r3465, %r5863;
	@%p981 bra 	$L__BB2_554;
	cvt.u32.u64 	%r3466, %rd425;
	setp.gt.u32 	%p982, %r3466, %r5863;
	setp.lt.u32 	%p983, %r5862, %r749;
	or.pred  	%p984, %p982, %p983;
	@%p984 bra 	$L__BB2_555;
$L__BB2_554:
	cvt.u32.u64 	%r3467, %rd423;
	cvt.u32.u64 	%r3468, %rd420;
	cvt.u32.u64 	%r3469, %rd425;
	cvt.u32.u64 	%r3470, %rd421;
	cvt.u32.u64 	%r3471, %rd422;
	cvt.u32.u64 	%r3472, %rd424;
	setp.lt.u32 	%p985, %r5862, %r749;
	selp.s64 	%rd6266, -1, 0, %p985;
	sub.s32 	%r5862, %r5862, %r749;
	and.b64  	%rd6267, %rd18256, 4294967295;
	add.s64 	%rd6268, %rd6267, %rd6266;
	setp.lt.u64 	%p986, %rd6268, %rd425;
	selp.s64 	%rd6269, -1, 0, %p986;
	cvt.u32.u64 	%r3473, %rd6268;
	sub.s32 	%r5863, %r3473, %r3469;
	and.b64  	%rd6270, %rd18257, 4294967295;
	add.s64 	%rd6271, %rd6270, %rd6269;
	setp.lt.u64 	%p987, %rd6271, %rd420;
	selp.s64 	%rd6272, -1, 0, %p987;
	cvt.u32.u64 	%r3474, %rd6271;
	sub.s32 	%r5864, %r3474, %r3468;
	and.b64  	%rd6273, %rd18258, 4294967295;
	add.s64 	%rd6274, %rd6273, %rd6272;
	setp.lt.u64 	%p988, %rd6274, %rd423;
	selp.s64 	%rd6275, -1, 0, %p988;
	cvt.u32.u64 	%r3475, %rd6274;
	sub.s32 	%r5865, %r3475, %r3467;
	and.b64  	%rd6276, %rd18259, 4294967295;
	add.s64 	%rd6277, %rd6276, %rd6275;
	setp.lt.u64 	%p989, %rd6277, %rd424;
	selp.s64 	%rd6278, -1, 0, %p989;
	cvt.u32.u64 	%r3476, %rd6277;
	sub.s32 	%r5866, %r3476, %r3472;
	and.b64  	%rd6279, %rd18260, 4294967295;
	add.s64 	%rd6280, %rd6279, %rd6278;
	setp.lt.u64 	%p990, %rd6280, %rd422;
	selp.s64 	%rd6281, -1, 0, %p990;
	cvt.u32.u64 	%r3477, %rd6280;
	sub.s32 	%r5867, %r3477, %r3471;
	and.b64  	%rd6282, %rd18261, 4294967295;
	add.s64 	%rd6283, %rd6282, %rd6281;
	setp.lt.u64 	%p991, %rd6283, %rd421;
	selp.s32 	%r3478, -1, 0, %p991;
	cvt.u32.u64 	%r3479, %rd6283;
	sub.s32 	%r5868, %r3479, %r3470;
	add.s32 	%r3480, %r5869, %r3478;
	sub.s32 	%r5869, %r3480, %r3454;
$L__BB2_555:
	setp.gt.u32 	%p992, %r5869, %r3454;
	@%p992 bra 	$L__BB2_568;
	bra.uni 	$L__BB2_569;
$L__BB2_556:
	cvt.u32.u64 	%r3481, %rd421;
	setp.gt.u32 	%p994, %r5868, %r3481;
	@%p994 bra 	$L__BB2_568;
	cvt.u32.u64 	%r3482, %rd421;
	setp.lt.u32 	%p995, %r5868, %r3482;
	@%p995 bra 	$L__BB2_570;
	cvt.u32.u64 	%r3483, %rd422;
	setp.gt.u32 	%p996, %r5867, %r3483;
	@%p996 bra 	$L__BB2_568;
	cvt.u32.u64 	%r3484, %rd422;
	setp.lt.u32 	%p997, %r5867, %r3484;
	@%p997 bra 	$L__BB2_570;
	cvt.u32.u64 	%r3485, %rd424;
	setp.gt.u32 	%p998, %r5866, %r3485;
	@%p998 bra 	$L__BB2_568;
	cvt.u32.u64 	%r3486, %rd424;
	setp.lt.u32 	%p999, %r5866, %r3486;
	@%p999 bra 	$L__BB2_570;
	cvt.u32.u64 	%r3487, %rd423;
	setp.gt.u32 	%p1000, %r5865, %r3487;
	@%p1000 bra 	$L__BB2_568;
	cvt.u32.u64 	%r3488, %rd423;
	setp.lt.u32 	%p1001, %r5865, %r3488;
	@%p1001 bra 	$L__BB2_570;
	cvt.u32.u64 	%r3489, %rd420;
	setp.gt.u32 	%p1002, %r5864, %r3489;
	@%p1002 bra 	$L__BB2_568;
	cvt.u32.u64 	%r3490, %rd420;
	setp.lt.u32 	%p1003, %r5864, %r3490;
	@%p1003 bra 	$L__BB2_570;
	cvt.u32.u64 	%r3491, %rd425;
	setp.gt.u32 	%p1004, %r5863, %r3491;
	@%p1004 bra 	$L__BB2_568;
	cvt.u32.u64 	%r3492, %rd425;
	setp.lt.u32 	%p1005, %r5863, %r3492;
	setp.lt.u32 	%p1006, %r5862, %r749;
	or.pred  	%p1007, %p1005, %p1006;
	@%p1007 bra 	$L__BB2_570;
$L__BB2_568:
	cvt.u32.u64 	%r3493, %rd423;
	cvt.u32.u64 	%r3494, %rd420;
	cvt.u32.u64 	%r3495, %rd425;
	cvt.u32.u64 	%r3496, %rd421;
	cvt.u32.u64 	%r3497, %rd422;
	cvt.u32.u64 	%r3498, %rd424;
	setp.lt.u32 	%p1008, %r5862, %r749;
	selp.s64 	%rd6284, -1, 0, %p1008;
	sub.s32 	%r5862, %r5862, %r749;
	cvt.u64.u32 	%rd6285, %r5863;
	add.s64 	%rd6286, %rd6284, %rd6285;
	setp.lt.u64 	%p1009, %rd6286, %rd425;
	selp.s64 	%rd6287, -1, 0, %p1009;
	cvt.u32.u64 	%r3499, %rd6286;
	sub.s32 	%r5863, %r3499, %r3495;
	cvt.u64.u32 	%rd6288, %r5864;
	add.s64 	%rd6289, %rd6287, %rd6288;
	setp.lt.u64 	%p1010, %rd6289, %rd420;
	selp.s64 	%rd6290, -1, 0, %p1010;
	cvt.u32.u64 	%r3500, %rd6289;
	sub.s32 	%r5864, %r3500, %r3494;
	cvt.u64.u32 	%rd6291, %r5865;
	add.s64 	%rd6292, %rd6290, %rd6291;
	setp.lt.u64 	%p1011, %rd6292, %rd423;
	selp.s64 	%rd6293, -1, 0, %p1011;
	cvt.u32.u64 	%r3501, %rd6292;
	sub.s32 	%r5865, %r3501, %r3493;
	cvt.u64.u32 	%rd6294, %r5866;
	add.s64 	%rd6295, %rd6293, %rd6294;
	setp.lt.u64 	%p1012, %rd6295, %rd424;
	selp.s64 	%rd6296, -1, 0, %p1012;
	cvt.u32.u64 	%r3502, %rd6295;
	sub.s32 	%r5866, %r3502, %r3498;
	cvt.u64.u32 	%rd6297, %r5867;
	add.s64 	%rd6298, %rd6296, %rd6297;
	setp.lt.u64 	%p1013, %rd6298, %rd422;
	selp.s64 	%rd6299, -1, 0, %p1013;
	cvt.u32.u64 	%r3503, %rd6298;
	sub.s32 	%r5867, %r3503, %r3497;
	cvt.u64.u32 	%rd6300, %r5868;
	add.s64 	%rd6301, %rd6299, %rd6300;
	setp.lt.u64 	%p1014, %rd6301, %rd421;
	selp.s32 	%r3504, -1, 0, %p1014;
	cvt.u32.u64 	%r3505, %rd6301;
	sub.s32 	%r5868, %r3505, %r3496;
	add.s32 	%r3506, %r5869, %r3504;
	sub.s32 	%r5869, %r3506, %r3454;
	bra.uni 	$L__BB2_570;
$L__BB2_569:
	setp.lt.u32 	%p993, %r5869, %r3454;
	@%p993 bra 	$L__BB2_570;
	bra.uni 	$L__BB2_556;
$L__BB2_570:
	ld.const.u32 	%r3507, [const_G_jacobian+28];
	ld.const.u32 	%r3508, [const_G_jacobian+24];
	ld.const.u32 	%r3509, [const_G_jacobian+20];
	ld.const.u32 	%r3510, [const_G_jacobian+16];
	ld.const.u32 	%r3511, [const_G_jacobian+12];
	ld.const.u32 	%r3512, [const_G_jacobian+8];
	ld.const.u32 	%r3513, [const_G_jacobian+4];
	ld.const.u32 	%r3514, [const_G_jacobian];
	mul.wide.u32 	%rd6302, %r5828, %r3514;
	cvt.u32.u64 	%r3515, %rd6302;
	shr.u64 	%rd6303, %rd6302, 32;
	mul.wide.u32 	%rd6304, %r5829, %r3514;
	add.s64 	%rd6305, %rd6303, %rd6304;
	shr.u64 	%rd6306, %rd6305, 32;
	mul.wide.u32 	%rd6307, %r5830, %r3514;
	add.s64 	%rd6308, %rd6306, %rd6307;
	shr.u64 	%rd6309, %rd6308, 32;
	mul.wide.u32 	%rd6310, %r5831, %r3514;
	add.s64 	%rd6311, %rd6309, %rd6310;
	shr.u64 	%rd6312, %rd6311, 32;
	mul.wide.u32 	%rd6313, %r5832, %r3514;
	add.s64 	%rd6314, %rd6312, %rd6313;
	shr.u64 	%rd6315, %rd6314, 32;
	mul.wide.u32 	%rd6316, %r5833, %r3514;
	add.s64 	%rd6317, %rd6315, %rd6316;
	shr.u64 	%rd6318, %rd6317, 32;
	mul.wide.u32 	%rd6319, %r5834, %r3514;
	add.s64 	%rd6320, %rd6318, %rd6319;
	shr.u64 	%rd6321, %rd6320, 32;
	mul.wide.u32 	%rd6322, %r5835, %r3514;
	add.s64 	%rd6323, %rd6321, %rd6322;
	shr.u64 	%rd6324, %rd6323, 32;
	and.b64  	%rd6325, %rd6305, 4294967295;
	mul.wide.u32 	%rd6326, %r5828, %r3513;
	add.s64 	%rd6327, %rd6326, %rd6325;
	shr.u64 	%rd6328, %rd6327, 32;
	and.b64  	%rd6329, %rd6308, 4294967295;
	mul.wide.u32 	%rd6330, %r5829, %r3513;
	add.s64 	%rd6331, %rd6328, %rd6329;
	add.s64 	%rd6332, %rd6331, %rd6330;
	shr.u64 	%rd6333, %rd6332, 32;
	and.b64  	%rd6334, %rd6311, 4294967295;
	mul.wide.u32 	%rd6335, %r5830, %r3513;
	add.s64 	%rd6336, %rd6333, %rd6334;
	add.s64 	%rd6337, %rd6336, %rd6335;
	shr.u64 	%rd6338, %rd6337, 32;
	and.b64  	%rd6339, %rd6314, 4294967295;
	mul.wide.u32 	%rd6340, %r5831, %r3513;
	add.s64 	%rd6341, %rd6338, %rd6339;
	add.s64 	%rd6342, %rd6341, %rd6340;
	shr.u64 	%rd6343, %rd6342, 32;
	and.b64  	%rd6344, %rd6317, 4294967295;
	mul.wide.u32 	%rd6345, %r5832, %r3513;
	add.s64 	%rd6346, %rd6343, %rd6344;
	add.s64 	%rd6347, %rd6346, %rd6345;
	shr.u64 	%rd6348, %rd6347, 32;
	and.b64  	%rd6349, %rd6320, 4294967295;
	mul.wide.u32 	%rd6350, %r5833, %r3513;
	add.s64 	%rd6351, %rd6348, %rd6349;
	add.s64 	%rd6352, %rd6351, %rd6350;
	shr.u64 	%rd6353, %rd6352, 32;
	and.b64  	%rd6354, %rd6323, 4294967295;
	mul.wide.u32 	%rd6355, %r5834, %r3513;
	add.s64 	%rd6356, %rd6353, %rd6354;
	add.s64 	%rd6357, %rd6356, %rd6355;
	shr.u64 	%rd6358, %rd6357, 32;
	mul.wide.u32 	%rd6359, %r5835, %r3513;
	add.s64 	%rd6360, %rd6358, %rd6324;
	add.s64 	%rd6361, %rd6360, %rd6359;
	shr.u64 	%rd6362, %rd6361, 32;
	and.b64  	%rd6363, %rd6332, 4294967295;
	mul.wide.u32 	%rd6364, %r5828, %r3512;
	add.s64 	%rd6365, %rd6364, %rd6363;
	shr.u64 	%rd6366, %rd6365, 32;
	and.b64  	%rd6367, %rd6337, 4294967295;
	mul.wide.u32 	%rd6368, %r5829, %r3512;
	add.s64 	%rd6369, %rd6366, %rd6367;
	add.s64 	%rd6370, %rd6369, %rd6368;
	shr.u64 	%rd6371, %rd6370, 32;
	and.b64  	%rd6372, %rd6342, 4294967295;
	mul.wide.u32 	%rd6373, %r5830, %r3512;
	add.s64 	%rd6374, %rd6371, %rd6372;
	add.s64 	%rd6375, %rd6374, %rd6373;
	shr.u64 	%rd6376, %rd6375, 32;
	and.b64  	%rd6377, %rd6347, 4294967295;
	mul.wide.u32 	%rd6378, %r5831, %r3512;
	add.s64 	%rd6379, %rd6376, %rd6377;
	add.s64 	%rd6380, %rd6379, %rd6378;
	shr.u64 	%rd6381, %rd6380, 32;
	and.b64  	%rd6382, %rd6352, 4294967295;
	mul.wide.u32 	%rd6383, %r5832, %r3512;
	add.s64 	%rd6384, %rd6381, %rd6382;
	add.s64 	%rd6385, %rd6384, %rd6383;
	shr.u64 	%rd6386, %rd6385, 32;
	and.b64  	%rd6387, %rd6357, 4294967295;
	mul.wide.u32 	%rd6388, %r5833, %r3512;
	add.s64 	%rd6389, %rd6386, %rd6387;
	add.s64 	%rd6390, %rd6389, %rd6388;
	shr.u64 	%rd6391, %rd6390, 32;
	and.b64  	%rd6392, %rd6361, 4294967295;
	mul.wide.u32 	%rd6393, %r5834, %r3512;
	add.s64 	%rd6394, %rd6391, %rd6392;
	add.s64 	%rd6395, %rd6394, %rd6393;
	shr.u64 	%rd6396, %rd6395, 32;
	mul.wide.u32 	%rd6397, %r5835, %r3512;
	add.s64 	%rd6398, %rd6396, %rd6362;
	add.s64 	%rd6399, %rd6398, %rd6397;
	shr.u64 	%rd6400, %rd6399, 32;
	and.b64  	%rd6401, %rd6370, 4294967295;
	mul.wide.u32 	%rd6402, %r5828, %r3511;
	add.s64 	%rd6403, %rd6402, %rd6401;
	shr.u64 	%rd6404, %rd6403, 32;
	and.b64  	%rd6405, %rd6375, 4294967295;
	mul.wide.u32 	%rd6406, %r5829, %r3511;
	add.s64 	%rd6407, %rd6404, %rd6405;
	add.s64 	%rd6408, %rd6407, %rd6406;
	shr.u64 	%rd6409, %rd6408, 32;
	and.b64  	%rd6410, %rd6380, 4294967295;
	mul.wide.u32 	%rd6411, %r5830, %r3511;
	add.s64 	%rd6412, %rd6409, %rd6410;
	add.s64 	%rd6413, %rd6412, %rd6411;
	shr.u64 	%rd6414, %rd6413, 32;
	and.b64  	%rd6415, %rd6385, 4294967295;
	mul.wide.u32 	%rd6416, %r5831, %r3511;
	add.s64 	%rd6417, %rd6414, %rd6415;
	add.s64 	%rd6418, %rd6417, %rd6416;
	shr.u64 	%rd6419, %rd6418, 32;
	and.b64  	%rd6420, %rd6390, 4294967295;
	mul.wide.u32 	%rd6421, %r5832, %r3511;
	add.s64 	%rd6422, %rd6419, %rd6420;
	add.s64 	%rd6423, %rd6422, %rd6421;
	shr.u64 	%rd6424, %rd6423, 32;
	and.b64  	%rd6425, %rd6395, 4294967295;
	mul.wide.u32 	%rd6426, %r5833, %r3511;
	add.s64 	%rd6427, %rd6424, %rd6425;
	add.s64 	%rd6428, %rd6427, %rd6426;
	shr.u64 	%rd6429, %rd6428, 32;
	and.b64  	%rd6430, %rd6399, 4294967295;
	mul.wide.u32 	%rd6431, %r5834, %r3511;
	add.s64 	%rd6432, %rd6429, %rd6430;
	add.s64 	%rd6433, %rd6432, %rd6431;
	shr.u64 	%rd6434, %rd6433, 32;
	mul.wide.u32 	%rd6435, %r5835, %r3511;
	add.s64 	%rd6436, %rd6434, %rd6400;
	add.s64 	%rd6437, %rd6436, %rd6435;
	shr.u64 	%rd6438, %rd6437, 32;
	and.b64  	%rd6439, %rd6408, 4294967295;
	mul.wide.u32 	%rd6440, %r5828, %r3510;
	add.s64 	%rd6441, %rd6440, %rd6439;
	shr.u64 	%rd6442, %rd6441, 32;
	and.b64  	%rd6443, %rd6413, 4294967295;
	mul.wide.u32 	%rd6444, %r5829, %r3510;
	add.s64 	%rd6445, %rd6442, %rd6443;
	add.s64 	%rd6446, %rd6445, %rd6444;
	shr.u64 	%rd6447, %rd6446, 32;
	and.b64  	%rd6448, %rd6418, 4294967295;
	mul.wide.u32 	%rd6449, %r5830, %r3510;
	add.s64 	%rd6450, %rd6447, %rd6448;
	add.s64 	%rd6451, %rd6450, %rd6449;
	shr.u64 	%rd6452, %rd6451, 32;
	and.b64  	%rd6453, %rd6423, 4294967295;
	mul.wide.u32 	%rd6454, %r5831, %r3510;
	add.s64 	%rd6455, %rd6452, %rd6453;
	add.s64 	%rd6456, %rd6455, %rd6454;
	shr.u64 	%rd6457, %rd6456, 32;
	and.b64  	%rd6458, %rd6428, 4294967295;
	mul.wide.u32 	%rd6459, %r5832, %r3510;
	add.s64 	%rd6460, %rd6457, %rd6458;
	add.s64 	%rd6461, %rd6460, %rd6459;
	shr.u64 	%rd6462, %rd6461, 32;
	and.b64  	%rd6463, %rd6433, 4294967295;
	mul.wide.u32 	%rd6464, %r5833, %r3510;
	add.s64 	%rd6465, %rd6462, %rd6463;
	add.s64 	%rd6466, %rd6465, %rd6464;
	shr.u64 	%rd6467, %rd6466, 32;
	and.b64  	%rd6468, %rd6437, 4294967295;
	mul.wide.u32 	%rd6469, %r5834, %r3510;
	add.s64 	%rd6470, %rd6467, %rd6468;
	add.s64 	%rd6471, %rd6470, %rd6469;
	shr.u64 	%rd6472, %rd6471, 32;
	mul.wide.u32 	%rd6473, %r5835, %r3510;
	add.s64 	%rd6474, %rd6472, %rd6438;
	add.s64 	%rd6475, %rd6474, %rd6473;
	shr.u64 	%rd6476, %rd6475, 32;
	and.b64  	%rd6477, %rd6446, 4294967295;
	mul.wide.u32 	%rd6478, %r5828, %r3509;
	add.s64 	%rd6479, %rd6478, %rd6477;
	shr.u64 	%rd6480, %rd6479, 32;
	and.b64  	%rd6481, %rd6451, 4294967295;
	mul.wide.u32 	%rd6482, %r5829, %r3509;
	add.s64 	%rd6483, %rd6480, %rd6481;
	add.s64 	%rd6484, %rd6483, %rd6482;
	shr.u64 	%rd6485, %rd6484, 32;
	and.b64  	%rd6486, %rd6456, 4294967295;
	mul.wide.u32 	%rd6487, %r5830, %r3509;
	add.s64 	%rd6488, %rd6485, %rd6486;
	add.s64 	%rd6489, %rd6488, %rd6487;
	shr.u64 	%rd6490, %rd6489, 32;
	and.b64  	%rd6491, %rd6461, 4294967295;
	mul.wide.u32 	%rd6492, %r5831, %r3509;
	add.s64 	%rd6493, %rd6490, %rd6491;
	add.s64 	%rd6494, %rd6493, %rd6492;
	shr.u64 	%rd6495, %rd6494, 32;
	and.b64  	%rd6496, %rd6466, 4294967295;
	mul.wide.u32 	%rd6497, %r5832, %r3509;
	add.s64 	%rd6498, %rd6495, %rd6496;
	add.s64 	%rd6499, %rd6498, %rd6497;
	shr.u64 	%rd6500, %rd6499, 32;
	and.b64  	%rd6501, %rd6471, 4294967295;
	mul.wide.u32 	%rd6502, %r5833, %r3509;
	add.s64 	%rd6503, %rd6500, %rd6501;
	add.s64 	%rd6504, %rd6503, %rd6502;
	shr.u64 	%rd6505, %rd6504, 32;
	and.b64  	%rd6506, %rd6475, 4294967295;
	mul.wide.u32 	%rd6507, %r5834, %r3509;
	add.s64 	%rd6508, %rd6505, %rd6506;
	add.s64 	%rd6509, %rd6508, %rd6507;
	shr.u64 	%rd6510, %rd6509, 32;
	mul.wide.u32 	%rd6511, %r5835, %r3509;
	add.s64 	%rd6512, %rd6510, %rd6476;
	add.s64 	%rd6513, %rd6512, %rd6511;
	shr.u64 	%rd6514, %rd6513, 32;
	and.b64  	%rd6515, %rd6484, 4294967295;
	mul.wide.u32 	%rd6516, %r5828, %r3508;
	add.s64 	%rd6517, %rd6516, %rd6515;
	shr.u64 	%rd6518, %rd6517, 32;
	and.b64  	%rd6519, %rd6489, 4294967295;
	mul.wide.u32 	%rd6520, %r5829, %r3508;
	add.s64 	%rd6521, %rd6518, %rd6519;
	add.s64 	%rd6522, %rd6521, %rd6520;
	shr.u64 	%rd6523, %rd6522, 32;
	and.b64  	%rd6524, %rd6494, 4294967295;
	mul.wide.u32 	%rd6525, %r5830, %r3508;
	add.s64 	%rd6526, %rd6523, %rd6524;
	add.s64 	%rd6527, %rd6526, %rd6525;
	shr.u64 	%rd6528, %rd6527, 32;
	and.b64  	%rd6529, %rd6499, 4294967295;
	mul.wide.u32 	%rd6530, %r5831, %r3508;
	add.s64 	%rd6531, %rd6528, %rd6529;
	add.s64 	%rd6532, %rd6531, %rd6530;
	shr.u64 	%rd6533, %rd6532, 32;
	and.b64  	%rd6534, %rd6504, 4294967295;
	mul.wide.u32 	%rd6535, %r5832, %r3508;
	add.s64 	%rd6536, %rd6533, %rd6534;
	add.s64 	%rd6537, %rd6536, %rd6535;
	shr.u64 	%rd6538, %rd6537, 32;
	and.b64  	%rd6539, %rd6509, 4294967295;
	mul.wide.u32 	%rd6540, %r5833, %r3508;
	add.s64 	%rd6541, %rd6538, %rd6539;
	add.s64 	%rd6542, %rd6541, %rd6540;
	shr.u64 	%rd6543, %rd6542, 32;
	and.b64  	%rd6544, %rd6513, 4294967295;
	mul.wide.u32 	%rd6545, %r5834, %r3508;
	add.s64 	%rd6546, %rd6543, %rd6544;
	add.s64 	%rd6547, %rd6546, %rd6545;
	shr.u64 	%rd6548, %rd6547, 32;
	mul.wide.u32 	%rd6549, %r5835, %r3508;
	add.s64 	%rd6550, %rd6548, %rd6514;
	add.s64 	%rd6551, %rd6550, %rd6549;
	shr.u64 	%rd6552, %rd6551, 32;
	and.b64  	%rd6553, %rd6522, 4294967295;
	mul.wide.u32 	%rd6554, %r5828, %r3507;
	add.s64 	%rd6555, %rd6554, %rd6553;
	shr.u64 	%rd6556, %rd6555, 32;
	and.b64  	%rd6557, %rd6527, 4294967295;
	mul.wide.u32 	%rd6558, %r5829, %r3507;
	add.s64 	%rd6559, %rd6556, %rd6557;
	add.s64 	%rd6560, %rd6559, %rd6558;
	shr.u64 	%rd6561, %rd6560, 32;
	and.b64  	%rd6562, %rd6532, 4294967295;
	mul.wide.u32 	%rd6563, %r5830, %r3507;
	add.s64 	%rd6564, %rd6561, %rd6562;
	add.s64 	%rd6565, %rd6564, %rd6563;
	shr.u64 	%rd6566, %rd6565, 32;
	and.b64  	%rd6567, %rd6537, 4294967295;
	mul.wide.u32 	%rd6568, %r5831, %r3507;
	add.s64 	%rd6569, %rd6566, %rd6567;
	add.s64 	%rd6570, %rd6569, %rd6568;
	shr.u64 	%rd6571, %rd6570, 32;
	and.b64  	%rd6572, %rd6542, 4294967295;
	mul.wide.u32 	%rd6573, %r5832, %r3507;
	add.s64 	%rd6574, %rd6571, %rd6572;
	add.s64 	%rd6575, %rd6574, %rd6573;
	shr.u64 	%rd6576, %rd6575, 32;
	and.b64  	%rd6577, %rd6547, 4294967295;
	mul.wide.u32 	%rd6578, %r5833, %r3507;
	add.s64 	%rd6579, %rd6576, %rd6577;
	add.s64 	%rd6580, %rd6579, %rd6578;
	shr.u64 	%rd6581, %rd6580, 32;
	and.b64  	%rd6582, %rd6551, 4294967295;
	mul.wide.u32 	%rd6583, %r5834, %r3507;
	add.s64 	%rd6584, %rd6581, %rd6582;
	add.s64 	%rd6585, %rd6584, %rd6583;
	shr.u64 	%rd6586, %rd6585, 32;
	mul.wide.u32 	%rd6587, %r5835, %r3507;
	add.s64 	%rd6588, %rd6586, %rd6552;
	add.s64 	%rd6589, %rd6588, %rd6587;
	shr.u64 	%rd6590, %rd6589, 32;
	{ .reg .b32 tmp; mov.b64 {tmp, %r3516}, %rd6589; }
	and.b64  	%rd6591, %rd6560, 4294967295;
	mul.lo.s64 	%rd6592, %rd6591, 977;
	cvt.u32.u64 	%r3517, %rd6592;
	shr.u64 	%rd6593, %rd6592, 32;
	and.b64  	%rd6594, %rd6565, 4294967295;
	mad.lo.s64 	%rd6595, %rd6594, 977, %rd6593;
	shr.u64 	%rd6596, %rd6595, 32;
	and.b64  	%rd6597, %rd6570, 4294967295;
	mad.lo.s64 	%rd6598, %rd6597, 977, %rd6596;
	shr.u64 	%rd6599, %rd6598, 32;
	and.b64  	%rd6600, %rd6575, 4294967295;
	mad.lo.s64 	%rd6601, %rd6600, 977, %rd6599;
	shr.u64 	%rd6602, %rd6601, 32;
	and.b64  	%rd6603, %rd6580, 4294967295;
	mad.lo.s64 	%rd6604, %rd6603, 977, %rd6602;
	shr.u64 	%rd6605, %rd6604, 32;
	and.b64  	%rd6606, %rd6585, 4294967295;
	mad.lo.s64 	%rd6607, %rd6606, 977, %rd6605;
	shr.u64 	%rd6608, %rd6607, 32;
	and.b64  	%rd6609, %rd6589, 4294967295;
	mad.lo.s64 	%rd6610, %rd6609, 977, %rd6608;
	shr.u64 	%rd6611, %rd6610, 32;
	mad.lo.s64 	%rd6612, %rd6590, 977, %rd6611;
	{ .reg .b32 tmp; mov.b64 {tmp, %r3518}, %rd6612; }
	add.s32 	%r5879, %r3515, %r3517;
	setp.lt.u32 	%p1016, %r5879, %r3515;
	selp.u64 	%rd6613, 1, 0, %p1016;
	and.b64  	%rd6614, %rd6327, 4294967295;
	and.b64  	%rd6615, %rd6595, 4294967295;
	add.s64 	%rd6616, %rd6614, %rd6613;
	add.s64 	%rd6617, %rd6616, %rd6615;
	shr.u64 	%rd6618, %rd6617, 32;
	and.b64  	%rd6619, %rd6365, 4294967295;
	and.b64  	%rd6620, %rd6598, 4294967295;
	add.s64 	%rd6621, %rd6618, %rd6619;
	add.s64 	%rd6622, %rd6621, %rd6620;
	shr.u64 	%rd6623, %rd6622, 32;
	and.b64  	%rd6624, %rd6403, 4294967295;
	and.b64  	%rd6625, %rd6601, 4294967295;
	add.s64 	%rd6626, %rd6623, %rd6624;
	add.s64 	%rd6627, %rd6626, %rd6625;
	shr.u64 	%rd6628, %rd6627, 32;
	and.b64  	%rd6629, %rd6441, 4294967295;
	and.b64  	%rd6630, %rd6604, 4294967295;
	add.s64 	%rd6631, %rd6628, %rd6629;
	add.s64 	%rd6632, %rd6631, %rd6630;
	shr.u64 	%rd6633, %rd6632, 32;
	and.b64  	%rd6634, %rd6479, 4294967295;
	and.b64  	%rd6635, %rd6607, 4294967295;
	add.s64 	%rd6636, %rd6633, %rd6634;
	add.s64 	%rd6637, %rd6636, %rd6635;
	shr.u64 	%rd6638, %rd6637, 32;
	and.b64  	%rd6639, %rd6517, 4294967295;
	and.b64  	%rd6640, %rd6610, 4294967295;
	add.s64 	%rd6641, %rd6638, %rd6639;
	add.s64 	%rd6642, %rd6641, %rd6640;
	shr.u64 	%rd6643, %rd6642, 32;
	and.b64  	%rd6644, %rd6555, 4294967295;
	and.b64  	%rd6645, %rd6612, 4294967295;
	add.s64 	%rd6646, %rd6643, %rd6644;
	add.s64 	%rd6647, %rd6646, %rd6645;
	{ .reg .b32 tmp; mov.b64 {tmp, %r3519}, %rd6647; }
	add.s32 	%r3520, %r3519, %r3518;
	and.b64  	%rd6648, %rd6617, 4294967295;
	add.s64 	%rd18263, %rd6648, %rd6591;
	shr.u64 	%rd6649, %rd18263, 32;
	and.b64  	%rd6650, %rd6622, 4294967295;
	add.s64 	%rd6651, %rd6649, %rd6650;
	add.s64 	%rd18264, %rd6651, %rd6594;
	shr.u64 	%rd6652, %rd18264, 32;
	and.b64  	%rd6653, %rd6627, 4294967295;
	add.s64 	%rd6654, %rd6652, %rd6653;
	add.s64 	%rd18265, %rd6654, %rd6597;
	shr.u64 	%rd6655, %rd18265, 32;
	and.b64  	%rd6656, %rd6632, 4294967295;
	add.s64 	%rd6657, %rd6655, %rd6656;
	add.s64 	%rd18266, %rd6657, %rd6600;
	shr.u64 	%rd6658, %rd18266, 32;
	and.b64  	%rd6659, %rd6637, 4294967295;
	add.s64 	%rd6660, %rd6658, %rd6659;
	add.s64 	%rd18267, %rd6660, %rd6603;
	shr.u64 	%rd6661, %rd18267, 32;
	and.b64  	%rd6662, %rd6642, 4294967295;
	add.s64 	%rd6663, %rd6661, %rd6662;
	add.s64 	%rd18268, %rd6663, %rd6606;
	shr.u64 	%rd6664, %rd18268, 32;
	and.b64  	%rd6665, %rd6647, 4294967295;
	add.s64 	%rd6666, %rd6664, %rd6665;
	add.s64 	%rd18269, %rd6666, %rd6609;
	{ .reg .b32 tmp; mov.b64 {tmp, %r3521}, %rd18269; }
	add.s32 	%r3522, %r3520, %r3521;
	add.s32 	%r791, %r3522, %r3516;
	setp.eq.s32 	%p1017, %r791, 0;
	mov.pred 	%p2981, 0;
	@%p1017 bra 	$L__BB2_572;
	cvt.u64.u32 	%rd6667, %r791;
	mul.wide.u32 	%rd6668, %r791, 977;
	cvt.u32.u64 	%r3523, %rd6668;
	shr.u64 	%rd6669, %rd6668, 32;
	add.s64 	%rd6670, %rd6669, %rd6667;
	shr.u64 	%rd6671, %rd6670, 32;
	add.s32 	%r792, %r5879, %r3523;
	setp.lt.u32 	%p1018, %r792, %r5879;
	selp.u64 	%rd6672, 1, 0, %p1018;
	and.b64  	%rd6673, %rd18263, 4294967295;
	and.b64  	%rd6674, %rd6670, 4294967295;
	add.s64 	%rd6675, %rd6673, %rd6672;
	add.s64 	%rd18263, %rd6675, %rd6674;
	shr.u64 	%rd6676, %rd18263, 32;
	and.b64  	%rd6677, %rd18264, 4294967295;
	add.s64 	%rd6678, %rd6676, %rd6677;
	add.s64 	%rd18264, %rd6678, %rd6671;
	shr.u64 	%rd6679, %rd18264, 32;
	and.b64  	%rd6680, %rd18265, 4294967295;
	add.s64 	%rd18265, %rd6679, %rd6680;
	shr.u64 	%rd6681, %rd18265, 32;
	and.b64  	%rd6682, %rd18266, 4294967295;
	add.s64 	%rd18266, %rd6681, %rd6682;
	shr.u64 	%rd6683, %rd18266, 32;
	and.b64  	%rd6684, %rd18267, 4294967295;
	add.s64 	%rd18267, %rd6683, %rd6684;
	shr.u64 	%rd6685, %rd18267, 32;
	and.b64  	%rd6686, %rd18268, 4294967295;
	add.s64 	%rd18268, %rd6685, %rd6686;
	shr.u64 	%rd6687, %rd18268, 32;
	and.b64  	%rd6688, %rd18269, 4294967295;
	add.s64 	%rd18269, %rd6687, %rd6688;
	setp.gt.u64 	%p2981, %rd18269, 4294967295;
	mov.u32 	%r5879, %r792;
$L__BB2_572:
	ld.const.u32 	%rd447, [const_p+8];
	ld.const.u32 	%rd448, [const_p+24];
	ld.const.u32 	%rd449, [const_p+20];
	ld.const.u32 	%rd450, [const_p+12];
	ld.const.u32 	%rd451, [const_p+16];
	ld.const.u32 	%rd452, [const_p+4];
	ld.const.u32 	%r794, [const_p];
	cvt.u32.u64 	%r5886, %rd18269;
	cvt.u32.u64 	%r5885, %rd18268;
	cvt.u32.u64 	%r5884, %rd18267;
	cvt.u32.u64 	%r5883, %rd18266;
	cvt.u32.u64 	%r5882, %rd18265;
	cvt.u32.u64 	%r5881, %rd18264;
	cvt.u32.u64 	%r5880, %rd18263;
	ld.const.u32 	%r3524, [const_p+28];
	setp.lt.u32 	%p1019, %r3524, %r5886;
	or.pred  	%p1020, %p2981, %p1019;
	@%p1020 bra 	$L__BB2_586;
	setp.gt.u32 	%p1021, %r3524, %r5886;
	@%p1021 bra 	$L__BB2_587;
	cvt.u32.u64 	%r3525, %rd448;
	setp.lt.u32 	%p1022, %r3525, %r5885;
	@%p1022 bra 	$L__BB2_586;
	cvt.u32.u64 	%r3526, %rd448;
	setp.gt.u32 	%p1023, %r3526, %r5885;
	@%p1023 bra 	$L__BB2_587;
	cvt.u32.u64 	%r3527, %rd449;
	setp.lt.u32 	%p1024, %r3527, %r5884;
	@%p1024 bra 	$L__BB2_586;
	cvt.u32.u64 	%r3528, %rd449;
	setp.gt.u32 	%p1025, %r3528, %r5884;
	@%p1025 bra 	$L__BB2_587;
	cvt.u32.u64 	%r3529, %rd451;
	setp.lt.u32 	%p1026, %r3529, %r5883;
	@%p1026 bra 	$L__BB2_586;
	cvt.u32.u64 	%r3530, %rd451;
	setp.gt.u32 	%p1027, %r3530, %r5883;
	@%p1027 bra 	$L__BB2_587;
	cvt.u32.u64 	%r3531, %rd450;
	setp.lt.u32 	%p1028, %r3531, %r5882;
	@%p1028 bra 	$L__BB2_586;
	cvt.u32.u64 	%r3532, %rd450;
	setp.gt.u32 	%p1029, %r3532, %r5882;
	@%p1029 bra 	$L__BB2_587;
	cvt.u32.u64 	%r3533, %rd447;
	setp.lt.u32 	%p1030, %r3533, %r5881;
	@%p1030 bra 	$L__BB2_586;
	cvt.u32.u64 	%r3534, %rd447;
	setp.gt.u32 	%p1031, %r3534, %r5881;
	@%p1031 bra 	$L__BB2_587;
	cvt.u32.u64 	%r3535, %rd452;
	setp.lt.u32 	%p1032, %r3535, %r5880;
	@%p1032 bra 	$L__BB2_586;
	cvt.u32.u64 	%r3536, %rd452;
	setp.gt.u32 	%p1033, %r3536, %r5880;
	setp.lt.u32 	%p1034, %r5879, %r794;
	or.pred  	%p1035, %p1033, %p1034;
	@%p1035 bra 	$L__BB2_587;
$L__BB2_586:
	cvt.u32.u64 	%r3537, %rd450;
	cvt.u32.u64 	%r3538, %rd447;
	cvt.u32.u64 	%r3539, %rd452;
	cvt.u32.u64 	%r3540, %rd448;
	cvt.u32.u64 	%r3541, %rd449;
	cvt.u32.u64 	%r3542, %rd451;
	setp.lt.u32 	%p1036, %r5879, %r794;
	selp.s64 	%rd6690, -1, 0, %p1036;
	sub.s32 	%r5879, %r5879, %r794;
	and.b64  	%rd6691, %rd18263, 4294967295;
	add.s64 	%rd6692, %rd6691, %rd6690;
	setp.lt.u64 	%p1037, %rd6692, %rd452;
	selp.s64 	%rd6693, -1, 0, %p1037;
	cvt.u32.u64 	%r3543, %rd6692;
	sub.s32 	%r5880, %r3543, %r3539;
	and.b64  	%rd6694, %rd18264, 4294967295;
	add.s64 	%rd6695, %rd6694, %rd6693;
	setp.lt.u64 	%p1038, %rd6695, %rd447;
	selp.s64 	%rd6696, -1, 0, %p1038;
	cvt.u32.u64 	%r3544, %rd6695;
	sub.s32 	%r5881, %r3544, %r3538;
	and.b64  	%rd6697, %rd18265, 4294967295;
	add.s64 	%rd6698, %rd6697, %rd6696;
	setp.lt.u64 	%p1039, %rd6698, %rd450;
	selp.s64 	%rd6699, -1, 0, %p1039;
	cvt.u32.u64 	%r3545, %rd6698;
	sub.s32 	%r5882, %r3545, %r3537;
	and.b64  	%rd6700, %rd18266, 4294967295;
	add.s64 	%rd6701, %rd6700, %rd6699;
	setp.lt.u64 	%p1040, %rd6701, %rd451;
	selp.s64 	%rd6702, -1, 0, %p1040;
	cvt.u32.u64 	%r3546, %rd6701;
	sub.s32 	%r5883, %r3546, %r3542;
	and.b64  	%rd6703, %rd18267, 4294967295;
	add.s64 	%rd6704, %rd6703, %rd6702;
	setp.lt.u64 	%p1041, %rd6704, %rd449;
	selp.s64 	%rd6705, -1, 0, %p1041;
	cvt.u32.u64 	%r3547, %rd6704;
	sub.s32 	%r5884, %r3547, %r3541;
	and.b64  	%rd6706, %rd18268, 4294967295;
	add.s64 	%rd6707, %rd6706, %rd6705;
	setp.lt.u64 	%p1042, %rd6707, %rd448;
	selp.s32 	%r3548, -1, 0, %p1042;
	cvt.u32.u64 	%r3549, %rd6707;
	sub.s32 	%r5885, %r3549, %r3540;
	add.s32 	%r3550, %r5886, %r3548;
	sub.s32 	%r5886, %r3550, %r3524;
$L__BB2_587:
	setp.gt.u32 	%p1043, %r5886, %r3524;
	@%p1043 bra 	$L__BB2_600;
	bra.uni 	$L__BB2_601;
$L__BB2_588:
	cvt.u32.u64 	%r3551, %rd448;
	setp.gt.u32 	%p1045, %r5885, %r3551;
	@%p1045 bra 	$L__BB2_600;
	cvt.u32.u64 	%r3552, %rd448;
	setp.lt.u32 	%p1046, %r5885, %r3552;
	@%p1046 bra 	$L__BB2_602;
	cvt.u32.u64 	%r3553, %rd449;
	setp.gt.u32 	%p1047, %r5884, %r3553;
	@%p1047 bra 	$L__BB2_600;
	cvt.u32.u64 	%r3554, %rd449;
	setp.lt.u32 	%p1048, %r5884, %r3554;
	@%p1048 bra 	$L__BB2_602;
	cvt.u32.u64 	%r3555, %rd451;
	setp.gt.u32 	%p1049, %r5883, %r3555;
	@%p1049 bra 	$L__BB2_600;
	cvt.u32.u64 	%r3556, %rd451;
	setp.lt.u32 	%p1050, %r5883, %r3556;
	@%p1050 bra 	$L__BB2_602;
	cvt.u32.u64 	%r3557, %rd450;
	setp.gt.u32 	%p1051, %r5882, %r3557;
	@%p1051 bra 	$L__BB2_600;
	cvt.u32.u64 	%r3558, %rd450;
	setp.lt.u32 	%p1052, %r5882, %r3558;
	@%p1052 bra 	$L__BB2_602;
	cvt.u32.u64 	%r3559, %rd447;
	setp.gt.u32 	%p1053, %r5881, %r3559;
	@%p1053 bra 	$L__BB2_600;
	cvt.u32.u64 	%r3560, %rd447;
	setp.lt.u32 	%p1054, %r5881, %r3560;
	@%p1054 bra 	$L__BB2_602;
	cvt.u32.u64 	%r3561, %rd452;
	setp.gt.u32 	%p1055, %r5880, %r3561;
	@%p1055 bra 	$L__BB2_600;
	cvt.u32.u64 	%r3562, %rd452;
	setp.lt.u32 	%p1056, %r5880, %r3562;
	setp.lt.u32 	%p1057, %r5879, %r794;
	or.pred  	%p1058, %p1056, %p1057;
	@%p1058 bra 	$L__BB2_602;
$L__BB2_600:
	cvt.u32.u64 	%r3563, %rd450;
	cvt.u32.u64 	%r3564, %rd447;
	cvt.u32.u64 	%r3565, %rd452;
	cvt.u32.u64 	%r3566, %rd448;
	cvt.u32.u64 	%r3567, %rd449;
	cvt.u32.u64 	%r3568, %rd451;
	setp.lt.u32 	%p1059, %r5879, %r794;
	selp.s64 	%rd6708, -1, 0, %p1059;
	sub.s32 	%r5879, %r5879, %r794;
	cvt.u64.u32 	%rd6709, %r5880;
	add.s64 	%rd6710, %rd6708, %rd6709;
	setp.lt.u64 	%p1060, %rd6710, %rd452;
	selp.s64 	%rd6711, -1, 0, %p1060;
	cvt.u32.u64 	%r3569, %rd6710;
	sub.s32 	%r5880, %r3569, %r3565;
	cvt.u64.u32 	%rd6712, %r5881;
	add.s64 	%rd6713, %rd6711, %rd6712;
	setp.lt.u64 	%p1061, %rd6713, %rd447;
	selp.s64 	%rd6714, -1, 0, %p1061;
	cvt.u32.u64 	%r3570, %rd6713;
	sub.s32 	%r5881, %r3570, %r3564;
	cvt.u64.u32 	%rd6715, %r5882;
	add.s64 	%rd6716, %rd6714, %rd6715;
	setp.lt.u64 	%p1062, %rd6716, %rd450;
	selp.s64 	%rd6717, -1, 0, %p1062;
	cvt.u32.u64 	%r3571, %rd6716;
	sub.s32 	%r5882, %r3571, %r3563;
	cvt.u64.u32 	%rd6718, %r5883;
	add.s64 	%rd6719, %rd6717, %rd6718;
	setp.lt.u64 	%p1063, %rd6719, %rd451;
	selp.s64 	%rd6720, -1, 0, %p1063;
	cvt.u32.u64 	%r3572, %rd6719;
	sub.s32 	%r5883, %r3572, %r3568;
	cvt.u64.u32 	%rd6721, %r5884;
	add.s64 	%rd6722, %rd6720, %rd6721;
	setp.lt.u64 	%p1064, %rd6722, %rd449;
	selp.s64 	%rd6723, -1, 0, %p1064;
	cvt.u32.u64 	%r3573, %rd6722;
	sub.s32 	%r5884, %r3573, %r3567;
	cvt.u64.u32 	%rd6724, %r5885;
	add.s64 	%rd6725, %rd6723, %rd6724;
	setp.lt.u64 	%p1065, %rd6725, %rd448;
	selp.s32 	%r3574, -1, 0, %p1065;
	cvt.u32.u64 	%r3575, %rd6725;
	sub.s32 	%r5885, %r3575, %r3566;
	add.s32 	%r3576, %r5886, %r3574;
	sub.s32 	%r5886, %r3576, %r3524;
	bra.uni 	$L__BB2_602;
$L__BB2_601:
	setp.lt.u32 	%p1044, %r5886, %r3524;
	@%p1044 bra 	$L__BB2_602;
	bra.uni 	$L__BB2_588;
$L__BB2_602:
	ld.const.u32 	%r3577, [const_G_jacobian+92];
	ld.const.u32 	%r3578, [const_G_jacobian+88];
	ld.const.u32 	%r3579, [const_G_jacobian+84];
	ld.const.u32 	%r3580, [const_G_jacobian+80];
	ld.const.u32 	%r3581, [const_G_jacobian+76];
	ld.const.u32 	%r3582, [const_G_jacobian+72];
	ld.const.u32 	%r3583, [const_G_jacobian+68];
	ld.const.u32 	%r3584, [const_G_jacobian+64];
	mul.wide.u32 	%rd6726, %r3584, %r5845;
	cvt.u32.u64 	%r3585, %rd6726;
	shr.u64 	%rd6727, %rd6726, 32;
	mul.wide.u32 	%rd6728, %r3583, %r5845;
	add.s64 	%rd6729, %rd6727, %rd6728;
	shr.u64 	%rd6730, %rd6729, 32;
	mul.wide.u32 	%rd6731, %r3582, %r5845;
	add.s64 	%rd6732, %rd6730, %rd6731;
	shr.u64 	%rd6733, %rd6732, 32;
	mul.wide.u32 	%rd6734, %r3581, %r5845;
	add.s64 	%rd6735, %rd6733, %rd6734;
	shr.u64 	%rd6736, %rd6735, 32;
	mul.wide.u32 	%rd6737, %r3580, %r5845;
	add.s64 	%rd6738, %rd6736, %rd6737;
	shr.u64 	%rd6739, %rd6738, 32;
	mul.wide.u32 	%rd6740, %r3579, %r5845;
	add.s64 	%rd6741, %rd6739, %rd6740;
	shr.u64 	%rd6742, %rd6741, 32;
	mul.wide.u32 	%rd6743, %r3578, %r5845;
	add.s64 	%rd6744, %rd6742, %rd6743;
	shr.u64 	%rd6745, %rd6744, 32;
	mul.wide.u32 	%rd6746, %r3577, %r5845;
	add.s64 	%rd6747, %rd6745, %rd6746;
	shr.u64 	%rd6748, %rd6747, 32;
	and.b64  	%rd6749, %rd6729, 4294967295;
	mul.wide.u32 	%rd6750, %r3584, %r5846;
	add.s64 	%rd6751, %rd6750, %rd6749;
	shr.u64 	%rd6752, %rd6751, 32;
	and.b64  	%rd6753, %rd6732, 4294967295;
	mul.wide.u32 	%rd6754, %r3583, %r5846;
	add.s64 	%rd6755, %rd6752, %rd6753;
	add.s64 	%rd6756, %rd6755, %rd6754;
	shr.u64 	%rd6757, %rd6756, 32;
	and.b64  	%rd6758, %rd6735, 4294967295;
	mul.wide.u32 	%rd6759, %r3582, %r5846;
	add.s64 	%rd6760, %rd6757, %rd6758;
	add.s64 	%rd6761, %rd6760, %rd6759;
	shr.u64 	%rd6762, %rd6761, 32;
	and.b64  	%rd6763, %rd6738, 4294967295;
	mul.wide.u32 	%rd6764, %r3581, %r5846;
	add.s64 	%rd6765, %rd6762, %rd6763;
	add.s64 	%rd6766, %rd6765, %rd6764;
	shr.u64 	%rd6767, %rd6766, 32;
	and.b64  	%rd6768, %rd6741, 4294967295;
	mul.wide.u32 	%rd6769, %r3580, %r5846;
	add.s64 	%rd6770, %rd6767, %rd6768;
	add.s64 	%rd6771, %rd6770, %rd6769;
	shr.u64 	%rd6772, %rd6771, 32;
	and.b64  	%rd6773, %rd6744, 4294967295;
	mul.wide.u32 	%rd6774, %r3579, %r5846;
	add.s64 	%rd6775, %rd6772, %rd6773;
	add.s64 	%rd6776, %rd6775, %rd6774;
	shr.u64 	%rd6777, %rd6776, 32;
	and.b64  	%rd6778, %rd6747, 4294967295;
	mul.wide.u32 	%rd6779, %r3578, %r5846;
	add.s64 	%rd6780, %rd6777, %rd6778;
	add.s64 	%rd6781, %rd6780, %rd6779;
	shr.u64 	%rd6782, %rd6781, 32;
	mul.wide.u32 	%rd6783, %r3577, %r5846;
	add.s64 	%rd6784, %rd6782, %rd6748;
	add.s64 	%rd6785, %rd6784, %rd6783;
	shr.u64 	%rd6786, %rd6785, 32;
	and.b64  	%rd6787, %rd6756, 4294967295;
	mul.wide.u32 	%rd6788, %r3584, %r5847;
	add.s64 	%rd6789, %rd6788, %rd6787;
	shr.u64 	%rd6790, %rd6789, 32;
	and.b64  	%rd6791, %rd6761, 4294967295;
	mul.wide.u32 	%rd6792, %r3583, %r5847;
	add.s64 	%rd6793, %rd6790, %rd6791;
	add.s64 	%rd6794, %rd6793, %rd6792;
	shr.u64 	%rd6795, %rd6794, 32;
	and.b64  	%rd6796, %rd6766, 4294967295;
	mul.wide.u32 	%rd6797, %r3582, %r5847;
	add.s64 	%rd6798, %rd6795, %rd6796;
	add.s64 	%rd6799, %rd6798, %rd6797;
	shr.u64 	%rd6800, %rd6799, 32;
	and.b64  	%rd6801, %rd6771, 4294967295;
	mul.wide.u32 	%rd6802, %r3581, %r5847;
	add.s64 	%rd6803, %rd6800, %rd6801;
	add.s64 	%rd6804, %rd6803, %rd6802;
	shr.u64 	%rd6805, %rd6804, 32;
	and.b64  	%rd6806, %rd6776, 4294967295;
	mul.wide.u32 	%rd6807, %r3580, %r5847;
	add.s64 	%rd6808, %rd6805, %rd6806;
	add.s64 	%rd6809, %rd6808, %rd6807;
	shr.u64 	%rd6810, %rd6809, 32;
	and.b64  	%rd6811, %rd6781, 4294967295;
	mul.wide.u32 	%rd6812, %r3579, %r5847;
	add.s64 	%rd6813, %rd6810, %rd6811;
	add.s64 	%rd6814, %rd6813, %rd6812;
	shr.u64 	%rd6815, %rd6814, 32;
	and.b64  	%rd6816, %rd6785, 4294967295;
	mul.wide.u32 	%rd6817, %r3578, %r5847;
	add.s64 	%rd6818, %rd6815, %rd6816;
	add.s64 	%rd6819, %rd6818, %rd6817;
	shr.u64 	%rd6820, %rd6819, 32;
	mul.wide.u32 	%rd6821, %r3577, %r5847;
	add.s64 	%rd6822, %rd6820, %rd6786;
	add.s64 	%rd6823, %rd6822, %rd6821;
	shr.u64 	%rd6824, %rd6823, 32;
	and.b64  	%rd6825, %rd6794, 4294967295;
	mul.wide.u32 	%rd6826, %r3584, %r5848;
	add.s64 	%rd6827, %rd6826, %rd6825;
	shr.u64 	%rd6828, %rd6827, 32;
	and.b64  	%rd6829, %rd6799, 4294967295;
	mul.wide.u32 	%rd6830, %r3583, %r5848;
	add.s64 	%rd6831, %rd6828, %rd6829;
	add.s64 	%rd6832, %rd6831, %rd6830;
	shr.u64 	%rd6833, %rd6832, 32;
	and.b64  	%rd6834, %rd6804, 4294967295;
	mul.wide.u32 	%rd6835, %r3582, %r5848;
	add.s64 	%rd6836, %rd6833, %rd6834;
	add.s64 	%rd6837, %rd6836, %rd6835;
	shr.u64 	%rd6838, %rd6837, 32;
	and.b64  	%rd6839, %rd6809, 4294967295;
	mul.wide.u32 	%rd6840, %r3581, %r5848;
	add.s64 	%rd6841, %rd6838, %rd6839;
	add.s64 	%rd6842, %rd6841, %rd6840;
	shr.u64 	%rd6843, %rd6842, 32;
	and.b64  	%rd6844, %rd6814, 4294967295;
	mul.wide.u32 	%rd6845, %r3580, %r5848;
	add.s64 	%rd6846, %rd6843, %rd6844;
	add.s64 	%rd6847, %rd6846, %rd6845;
	shr.u64 	%rd6848, %rd6847, 32;
	and.b64  	%rd6849, %rd6819, 4294967295;
	mul.wide.u32 	%rd6850, %r3579, %r5848;
	add.s64 	%rd6851, %rd6848, %rd6849;
	add.s64 	%rd6852, %rd6851, %rd6850;
	shr.u64 	%rd6853, %rd6852, 32;
	and.b64  	%rd6854, %rd6823, 4294967295;
	mul.wide.u32 	%rd6855, %r3578, %r5848;
	add.s64 	%rd6856, %rd6853, %rd6854;
	add.s64 	%rd6857, %rd6856, %rd6855;
	shr.u64 	%rd6858, %rd6857, 32;
	mul.wide.u32 	%rd6859, %r3577, %r5848;
	add.s64 	%rd6860, %rd6858, %rd6824;
	add.s64 	%rd6861, %rd6860, %rd6859;
	shr.u64 	%rd6862, %rd6861, 32;
	and.b64  	%rd6863, %rd6832, 4294967295;
	mul.wide.u32 	%rd6864, %r3584, %r5849;
	add.s64 	%rd6865, %rd6864, %rd6863;
	shr.u64 	%rd6866, %rd6865, 32;
	and.b64  	%rd6867, %rd6837, 4294967295;
	mul.wide.u32 	%rd6868, %r3583, %r5849;
	add.s64 	%rd6869, %rd6866, %rd6867;
	add.s64 	%rd6870, %rd6869, %rd6868;
	shr.u64 	%rd6871, %rd6870, 32;
	and.b64  	%rd6872, %rd6842, 4294967295;
	mul.wide.u32 	%rd6873, %r3582, %r5849;
	add.s64 	%rd6874, %rd6871, %rd6872;
	add.s64 	%rd6875, %rd6874, %rd6873;
	shr.u64 	%rd6876, %rd6875, 32;
	and.b64  	%rd6877, %rd6847, 4294967295;
	mul.wide.u32 	%rd6878, %r3581, %r5849;
	add.s64 	%rd6879, %rd6876, %rd6877;
	add.s64 	%rd6880, %rd6879, %rd6878;
	shr.u64 	%rd6881, %rd6880, 32;
	and.b64  	%rd6882, %rd6852, 4294967295;
	mul.wide.u32 	%rd6883, %r3580, %r5849;
	add.s64 	%rd6884, %rd6881, %rd6882;
	add.s64 	%rd6885, %rd6884, %rd6883;
	shr.u64 	%rd6886, %rd6885, 32;
	and.b64  	%rd6887, %rd6857, 4294967295;
	mul.wide.u32 	%rd6888, %r3579, %r5849;
	add.s64 	%rd6889, %rd6886, %rd6887;
	add.s64 	%rd6890, %rd6889, %rd6888;
	shr.u64 	%rd6891, %rd6890, 32;
	and.b64  	%rd6892, %rd6861, 4294967295;
	mul.wide.u32 	%rd6893, %r3578, %r5849;
	add.s64 	%rd6894, %rd6891, %rd6892;
	add.s64 	%rd6895, %rd6894, %rd6893;
	shr.u64 	%rd6896, %rd6895, 32;
	mul.wide.u32 	%rd6897, %r3577, %r5849;
	add.s64 	%rd6898, %rd6896, %rd6862;
	add.s64 	%rd6899, %rd6898, %rd6897;
	shr.u64 	%rd6900, %rd6899, 32;
	and.b64  	%rd6901, %rd6870, 4294967295;
	mul.wide.u32 	%rd6902, %r3584, %r5850;
	add.s64 	%rd6903, %rd6902, %rd6901;
	shr.u64 	%rd6904, %rd6903, 32;
	and.b64  	%rd6905, %rd6875, 4294967295;
	mul.wide.u32 	%rd6906, %r3583, %r5850;
	add.s64 	%rd6907, %rd6904, %rd6905;
	add.s64 	%rd6908, %rd6907, %rd6906;
	shr.u64 	%rd6909, %rd6908, 32;
	and.b64  	%rd6910, %rd6880, 4294967295;
	mul.wide.u32 	%rd6911, %r3582, %r5850;
	add.s64 	%rd6912, %rd6909, %rd6910;
	add.s64 	%rd6913, %rd6912, %rd6911;
	shr.u64 	%rd6914, %rd6913, 32;
	and.b64  	%rd6915, %rd6885, 4294967295;
	mul.wide.u32 	%rd6916, %r3581, %r5850;
	add.s64 	%rd6917, %rd6914, %rd6915;
	add.s64 	%rd6918, %rd6917, %rd6916;
	shr.u64 	%rd6919, %rd6918, 32;
	and.b64  	%rd6920, %rd6890, 4294967295;
	mul.wide.u32 	%rd6921, %r3580, %r5850;
	add.s64 	%rd6922, %rd6919, %rd6920;
	add.s64 	%rd6923, %rd6922, %rd6921;
	shr.u64 	%rd6924, %rd6923, 32;
	and.b64  	%rd6925, %rd6895, 4294967295;
	mul.wide.u32 	%rd6926, %r3579, %r5850;
	add.s64 	%rd6927, %rd6924, %rd6925;
	add.s64 	%rd6928, %rd6927, %rd6926;
	shr.u64 	%rd6929, %rd6928, 32;
	and.b64  	%rd6930, %rd6899, 4294967295;
	mul.wide.u32 	%rd6931, %r3578, %r5850;
	add.s64 	%rd6932, %rd6929, %rd6930;
	add.s64 	%rd6933, %rd6932, %rd6931;
	shr.u64 	%rd6934, %rd6933, 32;
	mul.wide.u32 	%rd6935, %r3577, %r5850;
	add.s64 	%rd6936, %rd6934, %rd6900;
	add.s64 	%rd6937, %rd6936, %rd6935;
	shr.u64 	%rd6938, %rd6937, 32;
	and.b64  	%rd6939, %rd6908, 4294967295;
	mul.wide.u32 	%rd6940, %r3584, %r5851;
	add.s64 	%rd6941, %rd6940, %rd6939;
	shr.u64 	%rd6942, %rd6941, 32;
	and.b64  	%rd6943, %rd6913, 4294967295;
	mul.wide.u32 	%rd6944, %r3583, %r5851;
	add.s64 	%rd6945, %rd6942, %rd6943;
	add.s64 	%rd6946, %rd6945, %rd6944;
	shr.u64 	%rd6947, %rd6946, 32;
	and.b64  	%rd6948, %rd6918, 4294967295;
	mul.wide.u32 	%rd6949, %r3582, %r5851;
	add.s64 	%rd6950, %rd6947, %rd6948;
	add.s64 	%rd6951, %rd6950, %rd6949;
	shr.u64 	%rd6952, %rd6951, 32;
	and.b64  	%rd6953, %rd6923, 4294967295;
	mul.wide.u32 	%rd6954, %r3581, %r5851;
	add.s64 	%rd6955, %rd6952, %rd6953;
	add.s64 	%rd6956, %rd6955, %rd6954;
	shr.u64 	%rd6957, %rd6956, 32;
	and.b64  	%rd6958, %rd6928, 4294967295;
	mul.wide.u32 	%rd6959, %r3580, %r5851;
	add.s64 	%rd6960, %rd6957, %rd6958;
	add.s64 	%rd6961, %rd6960, %rd6959;
	shr.u64 	%rd6962, %rd6961, 32;
	and.b64  	%rd6963, %rd6933, 4294967295;
	mul.wide.u32 	%rd6964, %r3579, %r5851;
	add.s64 	%rd6965, %rd6962, %rd6963;
	add.s64 	%rd6966, %rd6965, %rd6964;
	shr.u64 	%rd6967, %rd6966, 32;
	and.b64  	%rd6968, %rd6937, 4294967295;
	mul.wide.u32 	%rd6969, %r3578, %r5851;
	add.s64 	%rd6970, %rd6967, %rd6968;
	add.s64 	%rd6971, %rd6970, %rd6969;
	shr.u64 	%rd6972, %rd6971, 32;
	mul.wide.u32 	%rd6973, %r3577, %r5851;
	add.s64 	%rd6974, %rd6972, %rd6938;
	add.s64 	%rd6975, %rd6974, %rd6973;
	shr.u64 	%rd6976, %rd6975, 32;
	and.b64  	%rd6977, %rd6946, 4294967295;
	mul.wide.u32 	%rd6978, %r3584, %r5852;
	add.s64 	%rd6979, %rd6978, %rd6977;
	shr.u64 	%rd6980, %rd6979, 32;
	and.b64  	%rd6981, %rd6951, 4294967295;
	mul.wide.u32 	%rd6982, %r3583, %r5852;
	add.s64 	%rd6983, %rd6980, %rd6981;
	add.s64 	%rd6984, %rd6983, %rd6982;
	shr.u64 	%rd6985, %rd6984, 32;
	and.b64  	%rd6986, %rd6956, 4294967295;
	mul.wide.u32 	%rd6987, %r3582, %r5852;
	add.s64 	%rd6988, %rd6985, %rd6986;
	add.s64 	%rd6989, %rd6988, %rd6987;
	shr.u64 	%rd6990, %rd6989, 32;
	and.b64  	%rd6991, %rd6961, 4294967295;
	mul.wide.u32 	%rd6992, %r3581, %r5852;
	add.s64 	%rd6993, %rd6990, %rd6991;
	add.s64 	%rd6994, %rd6993, %rd6992;
	shr.u64 	%rd6995, %rd6994, 32;
	and.b64  	%rd6996, %rd6966, 4294967295;
	mul.wide.u32 	%rd6997, %r3580, %r5852;
	add.s64 	%rd6998, %rd6995, %rd6996;
	add.s64 	%rd6999, %rd6998, %rd6997;
	shr.u64 	%rd7000, %rd6999, 32;
	and.b64  	%rd7001, %rd6971, 4294967295;
	mul.wide.u32 	%rd7002, %r3579, %r5852;
	add.s64 	%rd7003, %rd7000, %rd7001;
	add.s64 	%rd7004, %rd7003, %rd7002;
	shr.u64 	%rd7005, %rd7004, 32;
	and.b64  	%rd7006, %rd6975, 4294967295;
	mul.wide.u32 	%rd7007, %r3578, %r5852;
	add.s64 	%rd7008, %rd7005, %rd7006;
	add.s64 	%rd7009, %rd7008, %rd7007;
	shr.u64 	%rd7010, %rd7009, 32;
	mul.wide.u32 	%rd7011, %r3577, %r5852;
	add.s64 	%rd7012, %rd7010, %rd6976;
	add.s64 	%rd7013, %rd7012, %rd7011;
	shr.u64 	%rd7014, %rd7013, 32;
	{ .reg .b32 tmp; mov.b64 {tmp, %r3586}, %rd7013; }
	and.b64  	%rd7015, %rd6984, 4294967295;
	mul.lo.s64 	%rd7016, %rd7015, 977;
	cvt.u32.u64 	%r3587, %rd7016;
	shr.u64 	%rd7017, %rd7016, 32;
	and.b64  	%rd7018, %rd6989, 4294967295;
	mad.lo.s64 	%rd7019, %rd7018, 977, %rd7017;
	shr.u64 	%rd7020, %rd7019, 32;
	and.b64  	%rd7021, %rd6994, 4294967295;
	mad.lo.s64 	%rd7022, %rd7021, 977, %rd7020;
	shr.u64 	%rd7023, %rd7022, 32;
	and.b64  	%rd7024, %rd6999, 4294967295;
	mad.lo.s64 	%rd7025, %rd7024, 977, %rd7023;
	shr.u64 	%rd7026, %rd7025, 32;
	and.b64  	%rd7027, %rd7004, 4294967295;
	mad.lo.s64 	%rd7028, %rd7027, 977, %rd7026;
	shr.u64 	%rd7029, %rd7028, 32;
	and.b64  	%rd7030, %rd7009, 4294967295;
	mad.lo.s64 	%rd7031, %rd7030, 977, %rd7029;
	shr.u64 	%rd7032, %rd7031, 32;
	and.b64  	%rd7033, %rd7013, 4294967295;
	mad.lo.s64 	%rd7034, %rd7033, 977, %rd7032;
	shr.u64 	%rd7035, %rd7034, 32;
	mad.lo.s64 	%rd7036, %rd7014, 977, %rd7035;
	{ .reg .b32 tmp; mov.b64 {tmp, %r3588}, %rd7036; }
	add.s32 	%r5896, %r3585, %r3587;
	setp.lt.u32 	%p1067, %r5896, %r3585;
	selp.u64 	%rd7037, 1, 0, %p1067;
	and.b64  	%rd7038, %rd6751, 4294967295;
	and.b64  	%rd7039, %rd7019, 4294967295;
	add.s64 	%rd7040, %rd7038, %rd7037;
	add.s64 	%rd7041, %rd7040, %rd7039;
	shr.u64 	%rd7042, %rd7041, 32;
	and.b64  	%rd7043, %rd6789, 4294967295;
	and.b64  	%rd7044, %rd7022, 4294967295;
	add.s64 	%rd7045, %rd7042, %rd7043;
	add.s64 	%rd7046, %rd7045, %rd7044;
	shr.u64 	%rd7047, %rd7046, 32;
	and.b64  	%rd7048, %rd6827, 4294967295;
	and.b64  	%rd7049, %rd7025, 4294967295;
	add.s64 	%rd7050, %rd7047, %rd7048;
	add.s64 	%rd7051, %rd7050, %rd7049;
	shr.u64 	%rd7052, %rd7051, 32;
	and.b64  	%rd7053, %rd6865, 4294967295;
	and.b64  	%rd7054, %rd7028, 4294967295;
	add.s64 	%rd7055, %rd7052, %rd7053;
	add.s64 	%rd7056, %rd7055, %rd7054;
	shr.u64 	%rd7057, %rd7056, 32;
	and.b64  	%rd7058, %rd6903, 4294967295;
	and.b64  	%rd7059, %rd7031, 4294967295;
	add.s64 	%rd7060, %rd7057, %rd7058;
	add.s64 	%rd7061, %rd7060, %rd7059;
	shr.u64 	%rd7062, %rd7061, 32;
	and.b64  	%rd7063, %rd6941, 4294967295;
	and.b64  	%rd7064, %rd7034, 4294967295;
	add.s64 	%rd7065, %rd7062, %rd7063;
	add.s64 	%rd7066, %rd7065, %rd7064;
	shr.u64 	%rd7067, %rd7066, 32;
	and.b64  	%rd7068, %rd6979, 4294967295;
	and.b64  	%rd7069, %rd7036, 4294967295;
	add.s64 	%rd7070, %rd7067, %rd7068;
	add.s64 	%rd7071, %rd7070, %rd7069;
	{ .reg .b32 tmp; mov.b64 {tmp, %r3589}, %rd7071; }
	add.s32 	%r3590, %r3589, %r3588;
	and.b64  	%rd7072, %rd7041, 4294967295;
	add.s64 	%rd18270, %rd7072, %rd7015;
	shr.u64 	%rd7073, %rd18270, 32;
	and.b64  	%rd7074, %rd7046, 4294967295;
	add.s64 	%rd7075, %rd7073, %rd7074;
	add.s64 	%rd18271, %rd7075, %rd7018;
	shr.u64 	%rd7076, %rd18271, 32;
	and.b64  	%rd7077, %rd7051, 4294967295;
	add.s64 	%rd7078, %rd7076, %rd7077;
	add.s64 	%rd18272, %rd7078, %rd7021;
	shr.u64 	%rd7079, %rd18272, 32;
	and.b64  	%rd7080, %rd7056, 4294967295;
	add.s64 	%rd7081, %rd7079, %rd7080;
	add.s64 	%rd18273, %rd7081, %rd7024;
	shr.u64 	%rd7082, %rd18273, 32;
	and.b64  	%rd7083, %rd7061, 4294967295;
	add.s64 	%rd7084, %rd7082, %rd7083;
	add.s64 	%rd18274, %rd7084, %rd7027;
	shr.u64 	%rd7085, %rd18274, 32;
	and.b64  	%rd7086, %rd7066, 4294967295;
	add.s64 	%rd7087, %rd7085, %rd7086;
	add.s64 	%rd18275, %rd7087, %rd7030;
	shr.u64 	%rd7088, %rd18275, 32;
	and.b64  	%rd7089, %rd7071, 4294967295;
	add.s64 	%rd7090, %rd7088, %rd7089;
	add.s64 	%rd18276, %rd7090, %rd7033;
	{ .reg .b32 tmp; mov.b64 {tmp, %r3591}, %rd18276; }
	add.s32 	%r3592, %r3590, %r3591;
	add.s32 	%r836, %r3592, %r3586;
	setp.eq.s32 	%p1068, %r836, 0;
	mov.pred 	%p2982, 0;
	@%p1068 bra 	$L__BB2_604;
	cvt.u64.u32 	%rd7091, %r836;
	mul.wide.u32 	%rd7092, %r836, 977;
	cvt.u32.u64 	%r3593, %rd7092;
	shr.u64 	%rd7093, %rd7092, 32;
	add.s64 	%rd7094, %rd7093, %rd7091;
	shr.u64 	%rd7095, %rd7094, 32;
	add.s32 	%r837, %r5896, %r3593;
	setp.lt.u32 	%p1069, %r837, %r5896;
	selp.u64 	%rd7096, 1, 0, %p1069;
	and.b64  	%rd7097, %rd18270, 4294967295;
	and.b64  	%rd7098, %rd7094, 4294967295;
	add.s64 	%rd7099, %rd7097, %rd7096;
	add.s64 	%rd18270, %rd7099, %rd7098;
	shr.u64 	%rd7100, %rd18270, 32;
	and.b64  	%rd7101, %rd18271, 4294967295;
	add.s64 	%rd7102, %rd7100, %rd7101;
	add.s64 	%rd18271, %rd7102, %rd7095;
	shr.u64 	%rd7103, %rd18271, 32;
	and.b64  	%rd7104, %rd18272, 4294967295;
	add.s64 	%rd18272, %rd7103, %rd7104;
	shr.u64 	%rd7105, %rd18272, 32;
	and.b64  	%rd7106, %rd18273, 4294967295;
	add.s64 	%rd18273, %rd7105, %rd7106;
	shr.u64 	%rd7107, %rd18273, 32;
	and.b64  	%rd7108, %rd18274, 4294967295;
	add.s64 	%rd18274, %rd7107, %rd7108;
	shr.u64 	%rd7109, %rd18274, 32;
	and.b64  	%rd7110, %rd18275, 4294967295;
	add.s64 	%rd18275, %rd7109, %rd7110;
	shr.u64 	%rd7111, %rd18275, 32;
	and.b64  	%rd7112, %rd18276, 4294967295;
	add.s64 	%rd18276, %rd7111, %rd7112;
	setp.gt.u64 	%p2982, %rd18276, 4294967295;
	mov.u32 	%r5896, %r837;
$L__BB2_604:
	ld.const.u32 	%rd474, [const_p+8];
	ld.const.u32 	%rd475, [const_p+24];
	ld.const.u32 	%rd476, [const_p+20];
	ld.const.u32 	%rd477, [const_p+12];
	ld.const.u32 	%rd478, [const_p+16];
	ld.const.u32 	%rd479, [const_p+4];
	ld.const.u32 	%r839, [const_p];
	cvt.u32.u64 	%r5903, %rd18276;
	cvt.u32.u64 	%r5902, %rd18275;
	cvt.u32.u64 	%r5901, %rd18274;
	cvt.u32.u64 	%r5900, %rd18273;
	cvt.u32.u64 	%r5899, %rd18272;
	cvt.u32.u64 	%r5898, %rd18271;
	cvt.u32.u64 	%r5897, %rd18270;
	ld.const.u32 	%r3594, [const_p+28];
	setp.lt.u32 	%p1070, %r3594, %r5903;
	or.pred  	%p1071, %p2982, %p1070;
	@%p1071 bra 	$L__BB2_618;
	setp.gt.u32 	%p1072, %r3594, %r5903;
	@%p1072 bra 	$L__BB2_619;
	cvt.u32.u64 	%r3595, %rd475;
	setp.lt.u32 	%p1073, %r3595, %r5902;
	@%p1073 bra 	$L__BB2_618;
	cvt.u32.u64 	%r3596, %rd475;
	setp.gt.u32 	%p1074, %r3596, %r5902;
	@%p1074 bra 	$L__BB2_619;
	cvt.u32.u64 	%r3597, %rd476;
	setp.lt.u32 	%p1075, %r3597, %r5901;
	@%p1075 bra 	$L__BB2_618;
	cvt.u32.u64 	%r3598, %rd476;
	setp.gt.u32 	%p1076, %r3598, %r5901;
	@%p1076 bra 	$L__BB2_619;
	cvt.u32.u64 	%r3599, %rd478;
	setp.lt.u32 	%p1077, %r3599, %r5900;
	@%p1077 bra 	$L__BB2_618;
	cvt.u32.u64 	%r3600, %rd478;
	setp.gt.u32 	%p1078, %r3600, %r5900;
	@%p1078 bra 	$L__BB2_619;
	cvt.u32.u64 	%r3601, %rd477;
	setp.lt.u32 	%p1079, %r3601, %r5899;
	@%p1079 bra 	$L__BB2_618;
	cvt.u32.u64 	%r3602, %rd477;
	setp.gt.u32 	%p1080, %r3602, %r5899;
	@%p1080 bra 	$L__BB2_619;
	cvt.u32.u64 	%r3603, %rd474;
	setp.lt.u32 	%p1081, %r3603, %r5898;
	@%p1081 bra 	$L__BB2_618;
	cvt.u32.u64 	%r3604, %rd474;
	setp.gt.u32 	%p1082, %r3604, %r5898;
	@%p1082 bra 	$L__BB2_619;
	cvt.u32.u64 	%r3605, %rd479;
	setp.lt.u32 	%p1083, %r3605, %r5897;
	@%p1083 bra 	$L__BB2_618;
	cvt.u32.u64 	%r3606, %rd479;
	setp.gt.u32 	%p1084, %r3606, %r5897;
	setp.lt.u32 	%p1085, %r5896, %r839;
	or.pred  	%p1086, %p1084, %p1085;
	@%p1086 bra 	$L__BB2_619;
$L__BB2_618:
	cvt.u32.u64 	%r3607, %rd477;
	cvt.u32.u64 	%r3608, %rd474;
	cvt.u32.u64 	%r3609, %rd479;
	cvt.u32.u64 	%r3610, %rd475;
	cvt.u32.u64 	%r3611, %rd476;
	cvt.u32.u64 	%r3612, %rd478;
	setp.lt.u32 	%p1087, %r5896, %r839;
	selp.s64 	%rd7114, -1, 0, %p1087;
	sub.s32 	%r5896, %r5896, %r839;
	and.b64  	%rd7115, %rd18270, 4294967295;
	add.s64 	%rd7116, %rd7115, %rd7114;
	setp.lt.u64 	%p1088, %rd7116, %rd479;
	selp.s64 	%rd7117, -1, 0, %p1088;
	cvt.u32.u64 	%r3613, %rd7116;
	sub.s32 	%r5897, %r3613, %r3609;
	and.b64  	%rd7118, %rd18271, 4294967295;
	add.s64 	%rd7119, %rd7118, %rd7117;
	setp.lt.u64 	%p1089, %rd7119, %rd474;
	selp.s64 	%rd7120, -1, 0, %p1089;
	cvt.u32.u64 	%r3614, %rd7119;
	sub.s32 	%r5898, %r3614, %r3608;
	and.b64  	%rd7121, %rd18272, 4294967295;
	add.s64 	%rd7122, %rd7121, %rd7120;
	setp.lt.u64 	%p1090, %rd7122, %rd477;
	selp.s64 	%rd7123, -1, 0, %p1090;
	cvt.u32.u64 	%r3615, %rd7122;
	sub.s32 	%r5899, %r3615, %r3607;
	and.b64  	%rd7124, %rd18273, 4294967295;
	add.s64 	%rd7125, %rd7124, %rd7123;
	setp.lt.u64 	%p1091, %rd7125, %rd478;
	selp.s64 	%rd7126, -1, 0, %p1091;
	cvt.u32.u64 	%r3616, %rd7125;
	sub.s32 	%r5900, %r3616, %r3612;
	and.b64  	%rd7127, %rd18274, 4294967295;
	add.s64 	%rd7128, %rd7127, %rd7126;
	setp.lt.u64 	%p1092, %rd7128, %rd476;
	selp.s64 	%rd7129, -1, 0, %p1092;
	cvt.u32.u64 	%r3617, %rd7128;
	sub.s32 	%r5901, %r3617, %r3611;
	and.b64  	%rd7130, %rd18275, 4294967295;
	add.s64 	%rd7131, %rd7130, %rd7129;
	setp.lt.u64 	%p1093, %rd7131, %rd475;
	selp.s32 	%r3618, -1, 0, %p1093;
	cvt.u32.u64 	%r3619, %rd7131;
	sub.s32 	%r5902, %r3619, %r3610;
	add.s32 	%r3620, %r5903, %r3618;
	sub.s32 	%r5903, %r3620, %r3594;
$L__BB2_619:
	setp.gt.u32 	%p1094, %r5903, %r3594;
	@%p1094 bra 	$L__BB2_632;
	bra.uni 	$L__BB2_633;
$L__BB2_620:
	cvt.u32.u64 	%r3621, %rd475;
	setp.gt.u32 	%p1096, %r5902, %r3621;
	@%p1096 bra 	$L__BB2_632;
	cvt.u32.u64 	%r3622, %rd475;
	setp.lt.u32 	%p1097, %r5902, %r3622;
	@%p1097 bra 	$L__BB2_634;
	cvt.u32.u64 	%r3623, %rd476;
	setp.gt.u32 	%p1098, %r5901, %r3623;
	@%p1098 bra 	$L__BB2_632;
	cvt.u32.u64 	%r3624, %rd476;
	setp.lt.u32 	%p1099, %r5901, %r3624;
	@%p1099 bra 	$L__BB2_634;
	cvt.u32.u64 	%r3625, %rd478;
	setp.gt.u32 	%p1100, %r5900, %r3625;
	@%p1100 bra 	$L__BB2_632;
	cvt.u32.u64 	%r3626, %rd478;
	setp.lt.u32 	%p1101, %r5900, %r3626;
	@%p1101 bra 	$L__BB2_634;
	cvt.u32.u64 	%r3627, %rd477;
	setp.gt.u32 	%p1102, %r5899, %r3627;
	@%p1102 bra 	$L__BB2_632;
	cvt.u32.u64 	%r3628, %rd477;
	setp.lt.u32 	%p1103, %r5899, %r3628;
	@%p1103 bra 	$L__BB2_634;
	cvt.u32.u64 	%r3629, %rd474;
	setp.gt.u32 	%p1104, %r5898, %r3629;
	@%p1104 bra 	$L__BB2_632;
	cvt.u32.u64 	%r3630, %rd474;
	setp.lt.u32 	%p1105, %r5898, %r3630;
	@%p1105 bra 	$L__BB2_634;
	cvt.u32.u64 	%r3631, %rd479;
	setp.gt.u32 	%p1106, %r5897, %r3631;
	@%p1106 bra 	$L__BB2_632;
	cvt.u32.u64 	%r3632, %rd479;
	setp.lt.u32 	%p1107, %r5897, %r3632;
	setp.lt.u32 	%p1108, %r5896, %r839;
	or.pred  	%p1109, %p1107, %p1108;
	@%p1109 bra 	$L__BB2_634;
$L__BB2_632:
	cvt.u32.u64 	%r3633, %rd477;
	cvt.u32.u64 	%r3634, %rd474;
	cvt.u32.u64 	%r3635, %rd479;
	cvt.u32.u64 	%r3636, %rd475;
	cvt.u32.u64 	%r3637, %rd476;
	cvt.u32.u64 	%r3638, %rd478;
	setp.lt.u32 	%p1110, %r5896, %r839;
	selp.s64 	%rd7132, -1, 0, %p1110;
	sub.s32 	%r5896, %r5896, %r839;
	cvt.u64.u32 	%rd7133, %r5897;
	add.s64 	%rd7134, %rd7132, %rd7133;
	setp.lt.u64 	%p1111, %rd7134, %rd479;
	selp.s64 	%rd7135, -1, 0, %p1111;
	cvt.u32.u64 	%r3639, %rd7134;
	sub.s32 	%r5897, %r3639, %r3635;
	cvt.u64.u32 	%rd7136, %r5898;
	add.s64 	%rd7137, %rd7135, %rd7136;
	setp.lt.u64 	%p1112, %rd7137, %rd474;
	selp.s64 	%rd7138, -1, 0, %p1112;
	cvt.u32.u64 	%r3640, %rd7137;
	sub.s32 	%r5898, %r3640, %r3634;
	cvt.u64.u32 	%rd7139, %r5899;
	add.s64 	%rd7140, %rd7138, %rd7139;
	setp.lt.u64 	%p1113, %rd7140, %rd477;
	selp.s64 	%rd7141, -1, 0, %p1113;
	cvt.u32.u64 	%r3641, %rd7140;
	sub.s32 	%r5899, %r3641, %r3633;
	cvt.u64.u32 	%rd7142, %r5900;
	add.s64 	%rd7143, %rd7141, %rd7142;
	setp.lt.u64 	%p1114, %rd7143, %rd478;
	selp.s64 	%rd7144, -1, 0, %p1114;
	cvt.u32.u64 	%r3642, %rd7143;
	sub.s32 	%r5900, %r3642, %r3638;
	cvt.u64.u32 	%rd7145, %r5901;
	add.s64 	%rd7146, %rd7144, %rd7145;
	setp.lt.u64 	%p1115, %rd7146, %rd476;
	selp.s64 	%rd7147, -1, 0, %p1115;
	cvt.u32.u64 	%r3643, %rd7146;
	sub.s32 	%r5901, %r3643, %r3637;
	cvt.u64.u32 	%rd7148, %r5902;
	add.s64 	%rd7149, %rd7147, %rd7148;
	setp.lt.u64 	%p1116, %rd7149, %rd475;
	selp.s32 	%r3644, -1, 0, %p1116;
	cvt.u32.u64 	%r3645, %rd7149;
	sub.s32 	%r5902, %r3645, %r3636;
	add.s32 	%r3646, %r5903, %r3644;
	sub.s32 	%r5903, %r3646, %r3594;
	bra.uni 	$L__BB2_634;
$L__BB2_633:
	setp.lt.u32 	%p1095, %r5903, %r3594;
	@%p1095 bra 	$L__BB2_634;
	bra.uni 	$L__BB2_620;
$L__BB2_634:
	mul.wide.u32 	%rd7150, %r5802, %r5828;
	cvt.u32.u64 	%r3647, %rd7150;
	shr.u64 	%rd7151, %rd7150, 32;
	mul.wide.u32 	%rd7152, %r5801, %r5828;
	add.s64 	%rd7153, %rd7151, %rd7152;
	shr.u64 	%rd7154, %rd7153, 32;
	mul.wide.u32 	%rd7155, %r5800, %r5828;
	add.s64 	%rd7156, %rd7154, %rd7155;
	shr.u64 	%rd7157, %rd7156, 32;
	mul.wide.u32 	%rd7158, %r5799, %r5828;
	add.s64 	%rd7159, %rd7157, %rd7158;
	shr.u64 	%rd7160, %rd7159, 32;
	mul.wide.u32 	%rd7161, %r5798, %r5828;
	add.s64 	%rd7162, %rd7160, %rd7161;
	shr.u64 	%rd7163, %rd7162, 32;
	mul.wide.u32 	%rd7164, %r5797, %r5828;
	add.s64 	%rd7165, %rd7163, %rd7164;
	shr.u64 	%rd7166, %rd7165, 32;
	mul.wide.u32 	%rd7167, %r5796, %r5828;
	add.s64 	%rd7168, %rd7166, %rd7167;
	shr.u64 	%rd7169, %rd7168, 32;
	mul.wide.u32 	%rd7170, %r5795, %r5828;
	add.s64 	%rd7171, %rd7169, %rd7170;
	shr.u64 	%rd7172, %rd7171, 32;
	and.b64  	%rd7173, %rd7153, 4294967295;
	mul.wide.u32 	%rd7174, %r5802, %r5829;
	add.s64 	%rd7175, %rd7174, %rd7173;
	shr.u64 	%rd7176, %rd7175, 32;
	and.b64  	%rd7177, %rd7156, 4294967295;
	mul.wide.u32 	%rd7178, %r5801, %r5829;
	add.s64 	%rd7179, %rd7176, %rd7177;
	add.s64 	%rd7180, %rd7179, %rd7178;
	shr.u64 	%rd7181, %rd7180, 32;
	and.b64  	%rd7182, %rd7159, 4294967295;
	mul.wide.u32 	%rd7183, %r5800, %r5829;
	add.s64 	%rd7184, %rd7181, %rd7182;
	add.s64 	%rd7185, %rd7184, %rd7183;
	shr.u64 	%rd7186, %rd7185, 32;
	and.b64  	%rd7187, %rd7162, 4294967295;
	mul.wide.u32 	%rd7188, %r5799, %r5829;
	add.s64 	%rd7189, %rd7186, %rd7187;
	add.s64 	%rd7190, %rd7189, %rd7188;
	shr.u64 	%rd7191, %rd7190, 32;
	and.b64  	%rd7192, %rd7165, 4294967295;
	mul.wide.u32 	%rd7193, %r5798, %r5829;
	add.s64 	%rd7194, %rd7191, %rd7192;
	add.s64 	%rd7195, %rd7194, %rd7193;
	shr.u64 	%rd7196, %rd7195, 32;
	and.b64  	%rd7197, %rd7168, 4294967295;
	mul.wide.u32 	%rd7198, %r5797, %r5829;
	add.s64 	%rd7199, %rd7196, %rd7197;
	add.s64 	%rd7200, %rd7199, %rd7198;
	shr.u64 	%rd7201, %rd7200, 32;
	and.b64  	%rd7202, %rd7171, 4294967295;
	mul.wide.u32 	%rd7203, %r5796, %r5829;
	add.s64 	%rd7204, %rd7201, %rd7202;
	add.s64 	%rd7205, %rd7204, %rd7203;
	shr.u64 	%rd7206, %rd7205, 32;
	mul.wide.u32 	%rd7207, %r5795, %r5829;
	add.s64 	%rd7208, %rd7206, %rd7172;
	add.s64 	%rd7209, %rd7208, %rd7207;
	shr.u64 	%rd7210, %rd7209, 32;
	and.b64  	%rd7211, %rd7180, 4294967295;
	mul.wide.u32 	%rd7212, %r5802, %r5830;
	add.s64 	%rd7213, %rd7212, %rd7211;
	shr.u64 	%rd7214, %rd7213, 32;
	and.b64  	%rd7215, %rd7185, 4294967295;
	mul.wide.u32 	%rd7216, %r5801, %r5830;
	add.s64 	%rd7217, %rd7214, %rd7215;
	add.s64 	%rd7218, %rd7217, %rd7216;
	shr.u64 	%rd7219, %rd7218, 32;
	and.b64  	%rd7220, %rd7190, 4294967295;
	mul.wide.u32 	%rd7221, %r5800, %r5830;
	add.s64 	%rd7222, %rd7219, %rd7220;
	add.s64 	%rd7223, %rd7222, %rd7221;
	shr.u64 	%rd7224, %rd7223, 32;
	and.b64  	%rd7225, %rd7195, 4294967295;
	mul.wide.u32 	%rd7226, %r5799, %r5830;
	add.s64 	%rd7227, %rd7224, %rd7225;
	add.s64 	%rd7228, %rd7227, %rd7226;
	shr.u64 	%rd7229, %rd7228, 32;
	and.b64  	%rd7230, %rd7200, 4294967295;
	mul.wide.u32 	%rd7231, %r5798, %r5830;
	add.s64 	%rd7232, %rd7229, %rd7230;
	add.s64 	%rd7233, %rd7232, %rd7231;
	shr.u64 	%rd7234, %rd7233, 32;
	and.b64  	%rd7235, %rd7205, 4294967295;
	mul.wide.u32 	%rd7236, %r5797, %r5830;
	add.s64 	%rd7237, %rd7234, %rd7235;
	add.s64 	%rd7238, %rd7237, %rd7236;
	shr.u64 	%rd7239, %rd7238, 32;
	and.b64  	%rd7240, %rd7209, 4294967295;
	mul.wide.u32 	%rd7241, %r5796, %r5830;
	add.s64 	%rd7242, %rd7239, %rd7240;
	add.s64 	%rd7243, %rd7242, %rd7241;
	shr.u64 	%rd7244, %rd7243, 32;
	mul.wide.u32 	%rd7245, %r5795, %r5830;
	add.s64 	%rd7246, %rd7244, %rd7210;
	add.s64 	%rd7247, %rd7246, %rd7245;
	shr.u64 	%rd7248, %rd7247, 32;
	and.b64  	%rd7249, %rd7218, 4294967295;
	mul.wide.u32 	%rd7250, %r5802, %r5831;
	add.s64 	%rd7251, %rd7250, %rd7249;
	shr.u64 	%rd7252, %rd7251, 32;
	and.b64  	%rd7253, %rd7223, 4294967295;
	mul.wide.u32 	%rd7254, %r5801, %r5831;
	add.s64 	%rd7255, %rd7252, %rd7253;
	add.s64 	%rd7256, %rd7255, %rd7254;
	shr.u64 	%rd7257, %rd7256, 32;
	and.b64  	%rd7258, %rd7228, 4294967295;
	mul.wide.u32 	%rd7259, %r5800, %r5831;
	add.s64 	%rd7260, %rd7257, %rd7258;
	add.s64 	%rd7261, %rd7260, %rd7259;
	shr.u64 	%rd7262, %rd7261, 32;
	and.b64  	%rd7263, %rd7233, 4294967295;
	mul.wide.u32 	%rd7264, %r5799, %r5831;
	add.s64 	%rd7265, %rd7262, %rd7263;
	add.s64 	%rd7266, %rd7265, %rd7264;
	shr.u64 	%rd7267, %rd7266, 32;
	and.b64  	%rd7268, %rd7238, 4294967295;
	mul.wide.u32 	%rd7269, %r5798, %r5831;
	add.s64 	%rd7270, %rd7267, %rd7268;
	add.s64 	%rd7271, %rd7270, %rd7269;
	shr.u64 	%rd7272, %rd7271, 32;
	and.b64  	%rd7273, %rd7243, 4294967295;
	mul.wide.u32 	%rd7274, %r5797, %r5831;
	add.s64 	%rd7275, %rd7272, %rd7273;
	add.s64 	%rd7276, %rd7275, %rd7274;
	shr.u64 	%rd7277, %rd7276, 32;
	and.b64  	%rd7278, %rd7247, 4294967295;
	mul.wide.u32 	%rd7279, %r5796, %r5831;
	add.s64 	%rd7280, %rd7277, %rd7278;
	add.s64 	%rd7281, %rd7280, %rd7279;
	shr.u64 	%rd7282, %rd7281, 32;
	mul.wide.u32 	%rd7283, %r5795, %r5831;
	add.s64 	%rd7284, %rd7282, %rd7248;
	add.s64 	%rd7285, %rd7284, %rd7283;
	shr.u64 	%rd7286, %rd7285, 32;
	and.b64  	%rd7287, %rd7256, 4294967295;
	mul.wide.u32 	%rd7288, %r5802, %r5832;
	add.s64 	%rd7289, %rd7288, %rd7287;
	shr.u64 	%rd7290, %rd7289, 32;
	and.b64  	%rd7291, %rd7261, 4294967295;
	mul.wide.u32 	%rd7292, %r5801, %r5832;
	add.s64 	%rd7293, %rd7290, %rd7291;
	add.s64 	%rd7294, %rd7293, %rd7292;
	shr.u64 	%rd7295, %rd7294, 32;
	and.b64  	%rd7296, %rd7266, 4294967295;
	mul.wide.u32 	%rd7297, %r5800, %r5832;
	add.s64 	%rd7298, %rd7295, %rd7296;
	add.s64 	%rd7299, %rd7298, %rd7297;
	shr.u64 	%rd7300, %rd7299, 32;
	and.b64  	%rd7301, %rd7271, 4294967295;
	mul.wide.u32 	%rd7302, %r5799, %r5832;
	add.s64 	%rd7303, %rd7300, %rd7301;
	add.s64 	%rd7304, %rd7303, %rd7302;
	shr.u64 	%rd7305, %rd7304, 32;
	and.b64  	%rd7306, %rd7276, 4294967295;
	mul.wide.u32 	%rd7307, %r5798, %r5832;
	add.s64 	%rd7308, %rd7305, %rd7306;
	add.s64 	%rd7309, %rd7308, %rd7307;
	shr.u64 	%rd7310, %rd7309, 32;
	and.b64  	%rd7311, %rd7281, 4294967295;
	mul.wide.u32 	%rd7312, %r5797, %r5832;
	add.s64 	%rd7313, %rd7310, %rd7311;
	add.s64 	%rd7314, %rd7313, %rd7312;
	shr.u64 	%rd7315, %rd7314, 32;
	and.b64  	%rd7316, %rd7285, 4294967295;
	mul.wide.u32 	%rd7317, %r5796, %r5832;
	add.s64 	%rd7318, %rd7315, %rd7316;
	add.s64 	%rd7319, %rd7318, %rd7317;
	shr.u64 	%rd7320, %rd7319, 32;
	mul.wide.u32 	%rd7321, %r5795, %r5832;
	add.s64 	%rd7322, %rd7320, %rd7286;
	add.s64 	%rd7323, %rd7322, %rd7321;
	shr.u64 	%rd7324, %rd7323, 32;
	and.b64  	%rd7325, %rd7294, 4294967295;
	mul.wide.u32 	%rd7326, %r5802, %r5833;
	add.s64 	%rd7327, %rd7326, %rd7325;
	shr.u64 	%rd7328, %rd7327, 32;
	and.b64  	%rd7329, %rd7299, 4294967295;
	mul.wide.u32 	%rd7330, %r5801, %r5833;
	add.s64 	%rd7331, %rd7328, %rd7329;
	add.s64 	%rd7332, %rd7331, %rd7330;
	shr.u64 	%rd7333, %rd7332, 32;
	and.b64  	%rd7334, %rd7304, 4294967295;
	mul.wide.u32 	%rd7335, %r5800, %r5833;
	add.s64 	%rd7336, %rd7333, %rd7334;
	add.s64 	%rd7337, %rd7336, %rd7335;
	shr.u64 	%rd7338, %rd7337, 32;
	and.b64  	%rd7339, %rd7309, 4294967295;
	mul.wide.u32 	%rd7340, %r5799, %r5833;
	add.s64 	%rd7341, %rd7338, %rd7339;
	add.s64 	%rd7342, %rd7341, %rd7340;
	shr.u64 	%rd7343, %rd7342, 32;
	and.b64  	%rd7344, %rd7314, 4294967295;
	mul.wide.u32 	%rd7345, %r5798, %r5833;
	add.s64 	%rd7346, %rd7343, %rd7344;
	add.s64 	%rd7347, %rd7346, %rd7345;
	shr.u64 	%rd7348, %rd7347, 32;
	and.b64  	%rd7349, %rd7319, 4294967295;
	mul.wide.u32 	%rd7350, %r5797, %r5833;
	add.s64 	%rd7351, %rd7348, %rd7349;
	add.s64 	%rd7352, %rd7351, %rd7350;
	shr.u64 	%rd7353, %rd7352, 32;
	and.b64  	%rd7354, %rd7323, 4294967295;
	mul.wide.u32 	%rd7355, %r5796, %r5833;
	add.s64 	%rd7356, %rd7353, %rd7354;
	add.s64 	%rd7357, %rd7356, %rd7355;
	shr.u64 	%rd7358, %rd7357, 32;
	mul.wide.u32 	%rd7359, %r5795, %r5833;
	add.s64 	%rd7360, %rd7358, %rd7324;
	add.s64 	%rd7361, %rd7360, %rd7359;
	shr.u64 	%rd7362, %rd7361, 32;
	and.b64  	%rd7363, %rd7332, 4294967295;
	mul.wide.u32 	%rd7364, %r5802, %r5834;
	add.s64 	%rd7365, %rd7364, %rd7363;
	shr.u64 	%rd7366, %rd7365, 32;
	and.b64  	%rd7367, %rd7337, 4294967295;
	mul.wide.u32 	%rd7368, %r5801, %r5834;
	add.s64 	%rd7369, %rd7366, %rd7367;
	add.s64 	%rd7370, %rd7369, %rd7368;
	shr.u64 	%rd7371, %rd7370, 32;
	and.b64  	%rd7372, %rd7342, 4294967295;
	mul.wide.u32 	%rd7373, %r5800, %r5834;
	add.s64 	%rd7374, %rd7371, %rd7372;
	add.s64 	%rd7375, %rd7374, %rd7373;
	shr.u64 	%rd7376, %rd7375, 32;
	and.b64  	%rd7377, %rd7347, 4294967295;
	mul.wide.u32 	%rd7378, %r5799, %r5834;
	add.s64 	%rd7379, %rd7376, %rd7377;
	add.s64 	%rd7380, %rd7379, %rd7378;
	shr.u64 	%rd7381, %rd7380, 32;
	and.b64  	%rd7382, %rd7352, 4294967295;
	mul.wide.u32 	%rd7383, %r5798, %r5834;
	add.s64 	%rd7384, %rd7381, %rd7382;
	add.s64 	%rd7385, %rd7384, %rd7383;
	shr.u64 	%rd7386, %rd7385, 32;
	and.b64  	%rd7387, %rd7357, 4294967295;
	mul.wide.u32 	%rd7388, %r5797, %r5834;
	add.s64 	%rd7389, %rd7386, %rd7387;
	add.s64 	%rd7390, %rd7389, %rd7388;
	shr.u64 	%rd7391, %rd7390, 32;
	and.b64  	%rd7392, %rd7361, 4294967295;
	mul.wide.u32 	%rd7393, %r5796, %r5834;
	add.s64 	%rd7394, %rd7391, %rd7392;
	add.s64 	%rd7395, %rd7394, %rd7393;
	shr.u64 	%rd7396, %rd7395, 32;
	mul.wide.u32 	%rd7397, %r5795, %r5834;
	add.s64 	%rd7398, %rd7396, %rd7362;
	add.s64 	%rd7399, %rd7398, %rd7397;
	shr.u64 	%rd7400, %rd7399, 32;
	and.b64  	%rd7401, %rd7370, 4294967295;
	mul.wide.u32 	%rd7402, %r5802, %r5835;
	add.s64 	%rd7403, %rd7402, %rd7401;
	shr.u64 	%rd7404, %rd7403, 32;
	and.b64  	%rd7405, %rd7375, 4294967295;
	mul.wide.u32 	%rd7406, %r5801, %r5835;
	add.s64 	%rd7407, %rd7404, %rd7405;
	add.s64 	%rd7408, %rd7407, %rd7406;
	shr.u64 	%rd7409, %rd7408, 32;
	and.b64  	%rd7410, %rd7380, 4294967295;
	mul.wide.u32 	%rd7411, %r5800, %r5835;
	add.s64 	%rd7412, %rd7409, %rd7410;
	add.s64 	%rd7413, %rd7412, %rd7411;
	shr.u64 	%rd7414, %rd7413, 32;
	and.b64  	%rd7415, %rd7385, 4294967295;
	mul.wide.u32 	%rd7416, %r5799, %r5835;
	add.s64 	%rd7417, %rd7414, %rd7415;
	add.s64 	%rd7418, %rd7417, %rd7416;
	shr.u64 	%rd7419, %rd7418, 32;
	and.b64  	%rd7420, %rd7390, 4294967295;
	mul.wide.u32 	%rd7421, %r5798, %r5835;
	add.s64 	%rd7422, %rd7419, %rd7420;
	add.s64 	%rd7423, %rd7422, %rd7421;
	shr.u64 	%rd7424, %rd7423, 32;
	and.b64  	%rd7425, %rd7395, 4294967295;
	mul.wide.u32 	%rd7426, %r5797, %r5835;
	add.s64 	%rd7427, %rd7424, %rd7425;
	add.s64 	%rd7428, %rd7427, %rd7426;
	shr.u64 	%rd7429, %rd7428, 32;
	and.b64  	%rd7430, %rd7399, 4294967295;
	mul.wide.u32 	%rd7431, %r5796, %r5835;
	add.s64 	%rd7432, %rd7429, %rd7430;
	add.s64 	%rd7433, %rd7432, %rd7431;
	shr.u64 	%rd7434, %rd7433, 32;
	mul.wide.u32 	%rd7435, %r5795, %r5835;
	add.s64 	%rd7436, %rd7434, %rd7400;
	add.s64 	%rd7437, %rd7436, %rd7435;
	shr.u64 	%rd7438, %rd7437, 32;
	{ .reg .b32 tmp; mov.b64 {tmp, %r3648}, %rd7437; }
	and.b64  	%rd7439, %rd7408, 4294967295;
	mul.lo.s64 	%rd7440, %rd7439, 977;
	cvt.u32.u64 	%r3649, %rd7440;
	shr.u64 	%rd7441, %rd7440, 32;
	and.b64  	%rd7442, %rd7413, 4294967295;
	mad.lo.s64 	%rd7443, %rd7442, 977, %rd7441;
	shr.u64 	%rd7444, %rd7443, 32;
	and.b64  	%rd7445, %rd7418, 4294967295;
	mad.lo.s64 	%rd7446, %rd7445, 977, %rd7444;
	shr.u64 	%rd7447, %rd7446, 32;
	and.b64  	%rd7448, %rd7423, 4294967295;
	mad.lo.s64 	%rd7449, %rd7448, 977, %rd7447;
	shr.u64 	%rd7450, %rd7449, 32;
	and.b64  	%rd7451, %rd7428, 4294967295;
	mad.lo.s64 	%rd7452, %rd7451, 977, %rd7450;
	shr.u64 	%rd7453, %rd7452, 32;
	and.b64  	%rd7454, %rd7433, 4294967295;
	mad.lo.s64 	%rd7455, %rd7454, 977, %rd7453;
	shr.u64 	%rd7456, %rd7455, 32;
	and.b64  	%rd7457, %rd7437, 4294967295;
	mad.lo.s64 	%rd7458, %rd7457, 977, %rd7456;
	shr.u64 	%rd7459, %rd7458, 32;
	mad.lo.s64 	%rd7460, %rd7438, 977, %rd7459;
	{ .reg .b32 tmp; mov.b64 {tmp, %r3650}, %rd7460; }
	add.s32 	%r5913, %r3647, %r3649;
	setp.lt.u32 	%p1118, %r5913, %r3647;
	selp.u64 	%rd7461, 1, 0, %p1118;
	and.b64  	%rd7462, %rd7175, 4294967295;
	and.b64  	%rd7463, %rd7443, 4294967295;
	add.s64 	%rd7464, %rd7462, %rd7461;
	add.s64 	%rd7465, %rd7464, %rd7463;
	shr.u64 	%rd7466, %rd7465, 32;
	and.b64  	%rd7467, %rd7213, 4294967295;
	and.b64  	%rd7468, %rd7446, 4294967295;
	add.s64 	%rd7469, %rd7466, %rd7467;
	add.s64 	%rd7470, %rd7469, %rd7468;
	shr.u64 	%rd7471, %rd7470, 32;
	and.b64  	%rd7472, %rd7251, 4294967295;
	and.b64  	%rd7473, %rd7449, 4294967295;
	add.s64 	%rd7474, %rd7471, %rd7472;
	add.s64 	%rd7475, %rd7474, %rd7473;
	shr.u64 	%rd7476, %rd7475, 32;
	and.b64  	%rd7477, %rd7289, 4294967295;
	and.b64  	%rd7478, %rd7452, 4294967295;
	add.s64 	%rd7479, %rd7476, %rd7477;
	add.s64 	%rd7480, %rd7479, %rd7478;
	shr.u64 	%rd7481, %rd7480, 32;
	and.b64  	%rd7482, %rd7327, 4294967295;
	and.b64  	%rd7483, %rd7455, 4294967295;
	add.s64 	%rd7484, %rd7481, %rd7482;
	add.s64 	%rd7485, %rd7484, %rd7483;
	shr.u64 	%rd7486, %rd7485, 32;
	and.b64  	%rd7487, %rd7365, 4294967295;
	and.b64  	%rd7488, %rd7458, 4294967295;
	add.s64 	%rd7489, %rd7486, %rd7487;
	add.s64 	%rd7490, %rd7489, %rd7488;
	shr.u64 	%rd7491, %rd7490, 32;
	and.b64  	%rd7492, %rd7403, 4294967295;
	and.b64  	%rd7493, %rd7460, 4294967295;
	add.s64 	%rd7494, %rd7491, %rd7492;
	add.s64 	%rd7495, %rd7494, %rd7493;
	{ .reg .b32 tmp; mov.b64 {tmp, %r3651}, %rd7495; }
	add.s32 	%r3652, %r3651, %r3650;
	and.b64  	%rd7496, %rd7465, 4294967295;
	add.s64 	%rd18277, %rd7496, %rd7439;
	shr.u64 	%rd7497, %rd18277, 32;
	and.b64  	%rd7498, %rd7470, 4294967295;
	add.s64 	%rd7499, %rd7497, %rd7498;
	add.s64 	%rd18278, %rd7499, %rd7442;
	shr.u64 	%rd7500, %rd18278, 32;
	and.b64  	%rd7501, %rd7475, 4294967295;
	add.s64 	%rd7502, %rd7500, %rd7501;
	add.s64 	%rd18279, %rd7502, %rd7445;
	shr.u64 	%rd7503, %rd18279, 32;
	and.b64  	%rd7504, %rd7480, 4294967295;
	add.s64 	%rd7505, %rd7503, %rd7504;
	add.s64 	%rd18280, %rd7505, %rd7448;
	shr.u64 	%rd7506, %rd18280, 32;
	and.b64  	%rd7507, %rd7485, 4294967295;
	add.s64 	%rd7508, %rd7506, %rd7507;
	add.s64 	%rd18281, %rd7508, %rd7451;
	shr.u64 	%rd7509, %rd18281, 32;
	and.b64  	%rd7510, %rd7490, 4294967295;
	add.s64 	%rd7511, %rd7509, %rd7510;
	add.s64 	%rd18282, %rd7511, %rd7454;
	shr.u64 	%rd7512, %rd18282, 32;
	and.b64  	%rd7513, %rd7495, 4294967295;
	add.s64 	%rd7514, %rd7512, %rd7513;
	add.s64 	%rd18283, %rd7514, %rd7457;
	{ .reg .b32 tmp; mov.b64 {tmp, %r3653}, %rd18283; }
	add.s32 	%r3654, %r3652, %r3653;
	add.s32 	%r881, %r3654, %r3648;
	setp.eq.s32 	%p1119, %r881, 0;
	mov.pred 	%p2983, 0;
	@%p1119 bra 	$L__BB2_636;
	cvt.u64.u32 	%rd7515, %r881;
	mul.wide.u32 	%rd7516, %r881, 977;
	cvt.u32.u64 	%r3655, %rd7516;
	shr.u64 	%rd7517, %rd7516, 32;
	add.s64 	%rd7518, %rd7517, %rd7515;
	shr.u64 	%rd7519, %rd7518, 32;
	add.s32 	%r882, %r5913, %r3655;
	setp.lt.u32 	%p1120, %r882, %r5913;
	selp.u64 	%rd7520, 1, 0, %p1120;
	and.b64  	%rd7521, %rd18277, 4294967295;
	and.b64  	%rd7522, %rd7518, 4294967295;
	add.s64 	%rd7523, %rd7521, %rd7520;
	add.s64 	%rd18277, %rd7523, %rd7522;
	shr.u64 	%rd7524, %rd18277, 32;
	and.b64  	%rd7525, %rd18278, 4294967295;
	add.s64 	%rd7526, %rd7524, %rd7525;
	add.s64 	%rd18278, %rd7526, %rd7519;
	shr.u64 	%rd7527, %rd18278, 32;
	and.b64  	%rd7528, %rd18279, 4294967295;
	add.s64 	%rd18279, %rd7527, %rd7528;
	shr.u64 	%rd7529, %rd18279, 32;
	and.b64  	%rd7530, %rd18280, 4294967295;
	add.s64 	%rd18280, %rd7529, %rd7530;
	shr.u64 	%rd7531, %rd18280, 32;
	and.b64  	%rd7532, %rd18281, 4294967295;
	add.s64 	%rd18281, %rd7531, %rd7532;
	shr.u64 	%rd7533, %rd18281, 32;
	and.b64  	%rd7534, %rd18282, 4294967295;
	add.s64 	%rd18282, %rd7533, %rd7534;
	shr.u64 	%rd7535, %rd18282, 32;
	and.b64  	%rd7536, %rd18283, 4294967295;
	add.s64 	%rd18283, %rd7535, %rd7536;
	setp.gt.u64 	%p2983, %rd18283, 4294967295;
	mov.u32 	%r5913, %r882;
$L__BB2_636:
	ld.const.u32 	%rd501, [const_p+8];
	ld.const.u32 	%rd502, [const_p+24];
	ld.const.u32 	%rd503, [const_p+20];
	ld.const.u32 	%rd504, [const_p+12];
	ld.const.u32 	%rd505, [const_p+16];
	ld.const.u32 	%rd506, [const_p+4];
	ld.const.u32 	%r884, [const_p];
	cvt.u32.u64 	%r5920, %rd18283;
	cvt.u32.u64 	%r5919, %rd18282;
	cvt.u32.u64 	%r5918, %rd18281;
	cvt.u32.u64 	%r5917, %rd18280;
	cvt.u32.u64 	%r5916, %rd18279;
	cvt.u32.u64 	%r5915, %rd18278;
	cvt.u32.u64 	%r5914, %rd18277;
	ld.const.u32 	%r3656, [const_p+28];
	setp.lt.u32 	%p1121, %r3656, %r5920;
	or.pred  	%p1122, %p2983, %p1121;
	@%p1122 bra 	$L__BB2_650;
	setp.gt.u32 	%p1123, %r3656, %r5920;
	@%p1123 bra 	$L__BB2_651;
	cvt.u32.u64 	%r3657, %rd502;
	setp.lt.u32 	%p1124, %r3657, %r5919;
	@%p1124 bra 	$L__BB2_650;
	cvt.u32.u64 	%r3658, %rd502;
	setp.gt.u32 	%p1125, %r3658, %r5919;
	@%p1125 bra 	$L__BB2_651;
	cvt.u32.u64 	%r3659, %rd503;
	setp.lt.u32 	%p1126, %r3659, %r5918;
	@%p1126 bra 	$L__BB2_650;
	cvt.u32.u64 	%r3660, %rd503;
	setp.gt.u32 	%p1127, %r3660, %r5918;
	@%p1127 bra 	$L__BB2_651;
	cvt.u32.u64 	%r3661, %rd505;
	setp.lt.u32 	%p1128, %r3661, %r5917;
	@%p1128 bra 	$L__BB2_650;
	cvt.u32.u64 	%r3662, %rd505;
	setp.gt.u32 	%p1129, %r3662, %r5917;
	@%p1129 bra 	$L__BB2_651;
	cvt.u32.u64 	%r3663, %rd504;
	setp.lt.u32 	%p1130, %r3663, %r5916;
	@%p1130 bra 	$L__BB2_650;
	cvt.u32.u64 	%r3664, %rd504;
	setp.gt.u32 	%p1131, %r3664, %r5916;
	@%p1131 bra 	$L__BB2_651;
	cvt.u32.u64 	%r3665, %rd501;
	setp.lt.u32 	%p1132, %r3665, %r5915;
	@%p1132 bra 	$L__BB2_650;
	cvt.u32.u64 	%r3666, %rd501;
	setp.gt.u32 	%p1133, %r3666, %r5915;
	@%p1133 bra 	$L__BB2_651;
	cvt.u32.u64 	%r3667, %rd506;
	setp.lt.u32 	%p1134, %r3667, %r5914;
	@%p1134 bra 	$L__BB2_650;
	cvt.u32.u64 	%r3668, %rd506;
	setp.gt.u32 	%p1135, %r3668, %r5914;
	setp.lt.u32 	%p1136, %r5913, %r884;
	or.pred  	%p1137, %p1135, %p1136;
	@%p1137 bra 	$L__BB2_651;
$L__BB2_650:
	cvt.u32.u64 	%r3669, %rd504;
	cvt.u32.u64 	%r3670, %rd501;
	cvt.u32.u64 	%r3671, %rd506;
	cvt.u32.u64 	%r3672, %rd502;
	cvt.u32.u64 	%r3673, %rd503;
	cvt.u32.u64 	%r3674, %rd505;
	setp.lt.u32 	%p1138, %r5913, %r884;
	selp.s64 	%rd7538, -1, 0, %p1138;
	sub.s32 	%r5913, %r5913, %r884;
	and.b64  	%rd7539, %rd18277, 4294967295;
	add.s64 	%rd7540, %rd7539, %rd7538;
	setp.lt.u64 	%p1139, %rd7540, %rd506;
	selp.s64 	%rd7541, -1, 0, %p1139;
	cvt.u32.u64 	%r3675, %rd7540;
	sub.s32 	%r5914, %r3675, %r3671;
	and.b64  	%rd7542, %rd18278, 4294967295;
	add.s64 	%rd7543, %rd7542, %rd7541;
	setp.lt.u64 	%p1140, %rd7543, %rd501;
	selp.s64 	%rd7544, -1, 0, %p1140;
	cvt.u32.u64 	%r3676, %rd7543;
	sub.s32 	%r5915, %r3676, %r3670;
	and.b64  	%rd7545, %rd18279, 4294967295;
	add.s64 	%rd7546, %rd7545, %rd7544;
	setp.lt.u64 	%p1141, %rd7546, %rd504;
	selp.s64 	%rd7547, -1, 0, %p1141;
	cvt.u32.u64 	%r3677, %rd7546;
	sub.s32 	%r5916, %r3677, %r3669;
	and.b64  	%rd7548, %rd18280, 4294967295;
	add.s64 	%rd7549, %rd7548, %rd7547;
	setp.lt.u64 	%p1142, %rd7549, %rd505;
	selp.s64 	%rd7550, -1, 0, %p1142;
	cvt.u32.u64 	%r3678, %rd7549;
	sub.s32 	%r5917, %r3678, %r3674;
	and.b64  	%rd7551, %rd18281, 4294967295;
	add.s64 	%rd7552, %rd7551, %rd7550;
	setp.lt.u64 	%p1143, %rd7552, %rd503;
	selp.s64 	%rd7553, -1, 0, %p1143;
	cvt.u32.u64 	%r3679, %rd7552;
	sub.s32 	%r5918, %r3679, %r3673;
	and.b64  	%rd7554, %rd18282, 4294967295;
	add.s64 	%rd7555, %rd7554, %rd7553;
	setp.lt.u64 	%p1144, %rd7555, %rd502;
	selp.s32 	%r3680, -1, 0, %p1144;
	cvt.u32.u64 	%r3681, %rd7555;
	sub.s32 	%r5919, %r3681, %r3672;
	add.s32 	%r3682, %r5920, %r3680;
	sub.s32 	%r5920, %r3682, %r3656;
$L__BB2_651:
	setp.gt.u32 	%p1145, %r5920, %r3656;
	@%p1145 bra 	$L__BB2_664;
	bra.uni 	$L__BB2_665;
$L__BB2_652:
	cvt.u32.u64 	%r3683, %rd502;
	setp.gt.u32 	%p1147, %r5919, %r3683;
	@%p1147 bra 	$L__BB2_664;
	cvt.u32.u64 	%r3684, %rd502;
	setp.lt.u32 	%p1148, %r5919, %r3684;
	@%p1148 bra 	$L__BB2_666;
	cvt.u32.u64 	%r3685, %rd503;
	setp.gt.u32 	%p1149, %r5918, %r3685;
	@%p1149 bra 	$L__BB2_664;
	cvt.u32.u64 	%r3686, %rd503;
	setp.lt.u32 	%p1150, %r5918, %r3686;
	@%p1150 bra 	$L__BB2_666;
	cvt.u32.u64 	%r3687, %rd505;
	setp.gt.u32 	%p1151, %r5917, %r3687;
	@%p1151 bra 	$L__BB2_664;
	cvt.u32.u64 	%r3688, %rd505;
	setp.lt.u32 	%p1152, %r5917, %r3688;
	@%p1152 bra 	$L__BB2_666;
	cvt.u32.u64 	%r3689, %rd504;
	setp.gt.u32 	%p1153, %r5916, %r3689;
	@%p1153 bra 	$L__BB2_664;
	cvt.u32.u64 	%r3690, %rd504;
	setp.lt.u32 	%p1154, %r5916, %r3690;
	@%p1154 bra 	$L__BB2_666;
	cvt.u32.u64 	%r3691, %rd501;
	setp.gt.u32 	%p1155, %r5915, %r3691;
	@%p1155 bra 	$L__BB2_664;
	cvt.u32.u64 	%r3692, %rd501;
	setp.lt.u32 	%p1156, %r5915, %r3692;
	@%p1156 bra 	$L__BB2_666;
	cvt.u32.u64 	%r3693, %rd506;
	setp.gt.u32 	%p1157, %r5914, %r3693;
	@%p1157 bra 	$L__BB2_664;
	cvt.u32.u64 	%r3694, %rd506;
	setp.lt.u32 	%p1158, %r5914, %r3694;
	setp.lt.u32 	%p1159, %r5913, %r884;
	or.pred  	%p1160, %p1158, %p1159;
	@%p1160 bra 	$L__BB2_666;
$L__BB2_664:
	cvt.u32.u64 	%r3695, %rd504;
	cvt.u32.u64 	%r3696, %rd501;
	cvt.u32.u64 	%r3697, %rd506;
	cvt.u32.u64 	%r3698, %rd502;
	cvt.u32.u64 	%r3699, %rd503;
	cvt.u32.u64 	%r3700, %rd505;
	setp.lt.u32 	%p1161, %r5913, %r884;
	selp.s64 	%rd7556, -1, 0, %p1161;
	sub.s32 	%r5913, %r5913, %r884;
	cvt.u64.u32 	%rd7557, %r5914;
	add.s64 	%rd7558, %rd7556, %rd7557;
	setp.lt.u64 	%p1162, %rd7558, %rd506;
	selp.s64 	%rd7559, -1, 0, %p1162;
	cvt.u32.u64 	%r3701, %rd7558;
	sub.s32 	%r5914, %r3701, %r3697;
	cvt.u64.u32 	%rd7560, %r5915;
	add.s64 	%rd7561, %rd7559, %rd7560;
	setp.lt.u64 	%p1163, %rd7561, %rd501;
	selp.s64 	%rd7562, -1, 0, %p1163;
	cvt.u32.u64 	%r3702, %rd7561;
	sub.s32 	%r5915, %r3702, %r3696;
	cvt.u64.u32 	%rd7563, %r5916;
	add.s64 	%rd7564, %rd7562, %rd7563;
	setp.lt.u64 	%p1164, %rd7564, %rd504;
	selp.s64 	%rd7565, -1, 0, %p1164;
	cvt.u32.u64 	%r3703, %rd7564;
	sub.s32 	%r5916, %r3703, %r3695;
	cvt.u64.u32 	%rd7566, %r5917;
	add.s64 	%rd7567, %rd7565, %rd7566;
	setp.lt.u64 	%p1165, %rd7567, %rd505;
	selp.s64 	%rd7568, -1, 0, %p1165;
	cvt.u32.u64 	%r3704, %rd7567;
	sub.s32 	%r5917, %r3704, %r3700;
	cvt.u64.u32 	%rd7569, %r5918;
	add.s64 	%rd7570, %rd7568, %rd7569;
	setp.lt.u64 	%p1166, %rd7570, %rd503;
	selp.s64 	%rd7571, -1, 0, %p1166;
	cvt.u32.u64 	%r3705, %rd7570;
	sub.s32 	%r5918, %r3705, %r3699;
	cvt.u64.u32 	%rd7572, %r5919;
	add.s64 	%rd7573, %rd7571, %rd7572;
	setp.lt.u64 	%p1167, %rd7573, %rd502;
	selp.s32 	%r3706, -1, 0, %p1167;
	cvt.u32.u64 	%r3707, %rd7573;
	sub.s32 	%r5919, %r3707, %r3698;
	add.s32 	%r3708, %r5920, %r3706;
	sub.s32 	%r5920, %r3708, %r3656;
	bra.uni 	$L__BB2_666;
$L__BB2_665:
	setp.lt.u32 	%p1146, %r5920, %r3656;
	@%p1146 bra 	$L__BB2_666;
	bra.uni 	$L__BB2_652;
$L__BB2_666:
	mul.wide.u32 	%rd7574, %r5896, %r5810;
	cvt.u32.u64 	%r3709, %rd7574;
	shr.u64 	%rd7575, %rd7574, 32;
	mul.wide.u32 	%rd7576, %r5897, %r5810;
	add.s64 	%rd7577, %rd7575, %rd7576;
	shr.u64 	%rd7578, %rd7577, 32;
	mul.wide.u32 	%rd7579, %r5898, %r5810;
	add.s64 	%rd7580, %rd7578, %rd7579;
	shr.u64 	%rd7581, %rd7580, 32;
	mul.wide.u32 	%rd7582, %r5899, %r5810;
	add.s64 	%rd7583, %rd7581, %rd7582;
	shr.u64 	%rd7584, %rd7583, 32;
	mul.wide.u32 	%rd7585, %r5900, %r5810;
	add.s64 	%rd7586, %rd7584, %rd7585;
	shr.u64 	%rd7587, %rd7586, 32;
	mul.wide.u32 	%rd7588, %r5901, %r5810;
	add.s64 	%rd7589, %rd7587, %rd7588;
	shr.u64 	%rd7590, %rd7589, 32;
	mul.wide.u32 	%rd7591, %r5902, %r5810;
	add.s64 	%rd7592, %rd7590, %rd7591;
	shr.u64 	%rd7593, %rd7592, 32;
	mul.wide.u32 	%rd7594, %r5903, %r5810;
	add.s64 	%rd7595, %rd7593, %rd7594;
	shr.u64 	%rd7596, %rd7595, 32;
	and.b64  	%rd7597, %rd7577, 4294967295;
	mul.wide.u32 	%rd7598, %r5896, %r5809;
	add.s64 	%rd7599, %rd7598, %rd7597;
	shr.u64 	%rd7600, %rd7599, 32;
	and.b64  	%rd7601, %rd7580, 4294967295;
	mul.wide.u32 	%rd7602, %r5897, %r5809;
	add.s64 	%rd7603, %rd7600, %rd7601;
	add.s64 	%rd7604, %rd7603, %rd7602;
	shr.u64 	%rd7605, %rd7604, 32;
	and.b64  	%rd7606, %rd7583, 4294967295;
	mul.wide.u32 	%rd7607, %r5898, %r5809;
	add.s64 	%rd7608, %rd7605, %rd7606;
	add.s64 	%rd7609, %rd7608, %rd7607;
	shr.u64 	%rd7610, %rd7609, 32;
	and.b64  	%rd7611, %rd7586, 4294967295;
	mul.wide.u32 	%rd7612, %r5899, %r5809;
	add.s64 	%rd7613, %rd7610, %rd7611;
	add.s64 	%rd7614, %rd7613, %rd7612;
	shr.u64 	%rd7615, %rd7614, 32;
	and.b64  	%rd7616, %rd7589, 4294967295;
	mul.wide.u32 	%rd7617, %r5900, %r5809;
	add.s64 	%rd7618, %rd7615, %rd7616;
	add.s64 	%rd7619, %rd7618, %rd7617;
	shr.u64 	%rd7620, %rd7619, 32;
	and.b64  	%rd7621, %rd7592, 4294967295;
	mul.wide.u32 	%rd7622, %r5901, %r5809;
	add.s64 	%rd7623, %rd7620, %rd7621;
	add.s64 	%rd7624, %rd7623, %rd7622;
	shr.u64 	%rd7625, %rd7624, 32;
	and.b64  	%rd7626, %rd7595, 4294967295;
	mul.wide.u32 	%rd7627, %r5902, %r5809;
	add.s64 	%rd7628, %rd7625, %rd7626;
	add.s64 	%rd7629, %rd7628, %rd7627;
	shr.u64 	%rd7630, %rd7629, 32;
	mul.wide.u32 	%rd7631, %r5903, %r5809;
	add.s64 	%rd7632, %rd7630, %rd7596;
	add.s64 	%rd7633, %rd7632, %rd7631;
	shr.u64 	%rd7634, %rd7633, 32;
	and.b64  	%rd7635, %rd7604, 4294967295;
	mul.wide.u32 	%rd7636, %r5896, %r5808;
	add.s64 	%rd7637, %rd7636, %rd7635;
	shr.u64 	%rd7638, %rd7637, 32;
	and.b64  	%rd7639, %rd7609, 4294967295;
	mul.wide.u32 	%rd7640, %r5897, %r5808;
	add.s64 	%rd7641, %rd7638, %rd7639;
	add.s64 	%rd7642, %rd7641, %rd7640;
	shr.u64 	%rd7643, %rd7642, 32;
	and.b64  	%rd7644, %rd7614, 4294967295;
	mul.wide.u32 	%rd7645, %r5898, %r5808;
	add.s64 	%rd7646, %rd7643, %rd7644;
	add.s64 	%rd7647, %rd7646, %rd7645;
	shr.u64 	%rd7648, %rd7647, 32;
	and.b64  	%rd7649, %rd7619, 4294967295;
	mul.wide.u32 	%rd7650, %r5899, %r5808;
	add.s64 	%rd7651, %rd7648, %rd7649;
	add.s64 	%rd7652, %rd7651, %rd7650;
	shr.u64 	%rd7653, %rd7652, 32;
	and.b64  	%rd7654, %rd7624, 4294967295;
	mul.wide.u32 	%rd7655, %r5900, %r5808;
	add.s64 	%rd7656, %rd7653, %rd7654;
	add.s64 	%rd7657, %rd7656, %rd7655;
	shr.u64 	%rd7658, %rd7657, 32;
	and.b64  	%rd7659, %rd7629, 4294967295;
	mul.wide.u32 	%rd7660, %r5901, %r5808;
	add.s64 	%rd7661, %rd7658, %rd7659;
	add.s64 	%rd7662, %rd7661, %rd7660;
	shr.u64 	%rd7663, %rd7662, 32;
	and.b64  	%rd7664, %rd7633, 4294967295;
	mul.wide.u32 	%rd7665, %r5902, %r5808;
	add.s64 	%rd7666, %rd7663, %rd7664;
	add.s64 	%rd7667, %rd7666, %rd7665;
	shr.u64 	%rd7668, %rd7667, 32;
	mul.wide.u32 	%rd7669, %r5903, %r5808;
	add.s64 	%rd7670, %rd7668, %rd7634;
	add.s64 	%rd7671, %rd7670, %rd7669;
	shr.u64 	%rd7672, %rd7671, 32;
	and.b64  	%rd7673, %rd7642, 4294967295;
	mul.wide.u32 	%rd7674, %r5896, %r5807;
	add.s64 	%rd7675, %rd7674, %rd7673;
	shr.u64 	%rd7676, %rd7675, 32;
	and.b64  	%rd7677, %rd7647, 4294967295;
	mul.wide.u32 	%rd7678, %r5897, %r5807;
	add.s64 	%rd7679, %rd7676, %rd7677;
	add.s64 	%rd7680, %rd7679, %rd7678;
	shr.u64 	%rd7681, %rd7680, 32;
	and.b64  	%rd7682, %rd7652, 4294967295;
	mul.wide.u32 	%rd7683, %r5898, %r5807;
	add.s64 	%rd7684, %rd7681, %rd7682;
	add.s64 	%rd7685, %rd7684, %rd7683;
	shr.u64 	%rd7686, %rd7685, 32;
	and.b64  	%rd7687, %rd7657, 4294967295;
	mul.wide.u32 	%rd7688, %r5899, %r5807;
	add.s64 	%rd7689, %rd7686, %rd7687;
	add.s64 	%rd7690, %rd7689, %rd7688;
	shr.u64 	%rd7691, %rd7690, 32;
	and.b64  	%rd7692, %rd7662, 4294967295;
	mul.wide.u32 	%rd7693, %r5900, %r5807;
	add.s64 	%rd7694, %rd7691, %rd7692;
	add.s64 	%rd7695, %rd7694, %rd7693;
	shr.u64 	%rd7696, %rd7695, 32;
	and.b64  	%rd7697, %rd7667, 4294967295;
	mul.wide.u32 	%rd7698, %r5901, %r5807;
	add.s64 	%rd7699, %rd7696, %rd7697;
	add.s64 	%rd7700, %rd7699, %rd7698;
	shr.u64 	%rd7701, %rd7700, 32;
	and.b64  	%rd7702, %rd7671, 4294967295;
	mul.wide.u32 	%rd7703, %r5902, %r5807;
	add.s64 	%rd7704, %rd7701, %rd7702;
	add.s64 	%rd7705, %rd7704, %rd7703;
	shr.u64 	%rd7706, %rd7705, 32;
	mul.wide.u32 	%rd7707, %r5903, %r5807;
	add.s64 	%rd7708, %rd7706, %rd7672;
	add.s64 	%rd7709, %rd7708, %rd7707;
	shr.u64 	%rd7710, %rd7709, 32;
	and.b64  	%rd7711, %rd7680, 4294967295;
	mul.wide.u32 	%rd7712, %r5896, %r5806;
	add.s64 	%rd7713, %rd7712, %rd7711;
	shr.u64 	%rd7714, %rd7713, 32;
	and.b64  	%rd7715, %rd7685, 4294967295;
	mul.wide.u32 	%rd7716, %r5897, %r5806;
	add.s64 	%rd7717, %rd7714, %rd7715;
	add.s64 	%rd7718, %rd7717, %rd7716;
	shr.u64 	%rd7719, %rd7718, 32;
	and.b64  	%rd7720, %rd7690, 4294967295;
	mul.wide.u32 	%rd7721, %r5898, %r5806;
	add.s64 	%rd7722, %rd7719, %rd7720;
	add.s64 	%rd7723, %rd7722, %rd7721;
	shr.u64 	%rd7724, %rd7723, 32;
	and.b64  	%rd7725, %rd7695, 4294967295;
	mul.wide.u32 	%rd7726, %r5899, %r5806;
	add.s64 	%rd7727, %rd7724, %rd7725;
	add.s64 	%rd7728, %rd7727, %rd7726;
	shr.u64 	%rd7729, %rd7728, 32;
	and.b64  	%rd7730, %rd7700, 4294967295;
	mul.wide.u32 	%rd7731, %r5900, %r5806;
	add.s64 	%rd7732, %rd7729, %rd7730;
	add.s64 	%rd7733, %rd7732, %rd7731;
	shr.u64 	%rd7734, %rd7733, 32;
	and.b64  	%rd7735, %rd7705, 4294967295;
	mul.wide.u32 	%rd7736, %r5901, %r5806;
	add.s64 	%rd7737, %rd7734, %rd7735;
	add.s64 	%rd7738, %rd7737, %rd7736;
	shr.u64 	%rd7739, %rd7738, 32;
	and.b64  	%rd7740, %rd7709, 4294967295;
	mul.wide.u32 	%rd7741, %r5902, %r5806;
	add.s64 	%rd7742, %rd7739, %rd7740;
	add.s64 	%rd7743, %rd7742, %rd7741;
	shr.u64 	%rd7744, %rd7743, 32;
	mul.wide.u32 	%rd7745, %r5903, %r5806;
	add.s64 	%rd7746, %rd7744, %rd7710;
	add.s64 	%rd7747, %rd7746, %rd7745;
	shr.u64 	%rd7748, %rd7747, 32;
	and.b64  	%rd7749, %rd7718, 4294967295;
	mul.wide.u32 	%rd7750, %r5896, %r5805;
	add.s64 	%rd7751, %rd7750, %rd7749;
	shr.u64 	%rd7752, %rd7751, 32;
	and.b64  	%rd7753, %rd7723, 4294967295;
	mul.wide.u32 	%rd7754, %r5897, %r5805;
	add.s64 	%rd7755, %rd7752, %rd7753;
	add.s64 	%rd7756, %rd7755, %rd7754;
	shr.u64 	%rd7757, %rd7756, 32;
	and.b64  	%rd7758, %rd7728, 4294967295;
	mul.wide.u32 	%rd7759, %r5898, %r5805;
	add.s64 	%rd7760, %rd7757, %rd7758;
	add.s64 	%rd7761, %rd7760, %rd7759;
	shr.u64 	%rd7762, %rd7761, 32;
	and.b64  	%rd7763, %rd7733, 4294967295;
	mul.wide.u32 	%rd7764, %r5899, %r5805;
	add.s64 	%rd7765, %rd7762, %rd7763;
	add.s64 	%rd7766, %rd7765, %rd7764;
	shr.u64 	%rd7767, %rd7766, 32;
	and.b64  	%rd7768, %rd7738, 4294967295;
	mul.wide.u32 	%rd7769, %r5900, %r5805;
	add.s64 	%rd7770, %rd7767, %rd7768;
	add.s64 	%rd7771, %rd7770, %rd7769;
	shr.u64 	%rd7772, %rd7771, 32;
	and.b64  	%rd7773, %rd7743, 4294967295;
	mul.wide.u32 	%rd7774, %r5901, %r5805;
	add.s64 	%rd7775, %rd7772, %rd7773;
	add.s64 	%rd7776, %rd7775, %rd7774;
	shr.u64 	%rd7777, %rd7776, 32;
	and.b64  	%rd7778, %rd7747, 4294967295;
	mul.wide.u32 	%rd7779, %r5902, %r5805;
	add.s64 	%rd7780, %rd7777, %rd7778;
	add.s64 	%rd7781, %rd7780, %rd7779;
	shr.u64 	%rd7782, %rd7781, 32;
	mul.wide.u32 	%rd7783, %r5903, %r5805;
	add.s64 	%rd7784, %rd7782, %rd7748;
	add.s64 	%rd7785, %rd7784, %rd7783;
	shr.u64 	%rd7786, %rd7785, 32;
	and.b64  	%rd7787, %rd7756, 4294967295;
	mul.wide.u32 	%rd7788, %r5896, %r5804;
	add.s64 	%rd7789, %rd7788, %rd7787;
	shr.u64 	%rd7790, %rd7789, 32;
	and.b64  	%rd7791, %rd7761, 4294967295;
	mul.wide.u32 	%rd7792, %r5897, %r5804;
	add.s64 	%rd7793, %rd7790, %rd7791;
	add.s64 	%rd7794, %rd7793, %rd7792;
	shr.u64 	%rd7795, %rd7794, 32;
	and.b64  	%rd7796, %rd7766, 4294967295;
	mul.wide.u32 	%rd7797, %r5898, %r5804;
	add.s64 	%rd7798, %rd7795, %rd7796;
	add.s64 	%rd7799, %rd7798, %rd7797;
	shr.u64 	%rd7800, %rd7799, 32;
	and.b64  	%rd7801, %rd7771, 4294967295;
	mul.wide.u32 	%rd7802, %r5899, %r5804;
	add.s64 	%rd7803, %rd7800, %rd7801;
	add.s64 	%rd7804, %rd7803, %rd7802;
	shr.u64 	%rd7805, %rd7804, 32;
	and.b64  	%rd7806, %rd7776, 4294967295;
	mul.wide.u32 	%rd7807, %r5900, %r5804;
	add.s64 	%rd7808, %rd7805, %rd7806;
	add.s64 	%rd7809, %rd7808, %rd7807;
	shr.u64 	%rd7810, %rd7809, 32;
	and.b64  	%rd7811, %rd7781, 4294967295;
	mul.wide.u32 	%rd7812, %r5901, %r5804;
	add.s64 	%rd7813, %rd7810, %rd7811;
	add.s64 	%rd7814, %rd7813, %rd7812;
	shr.u64 	%rd7815, %rd7814, 32;
	and.b64  	%rd7816, %rd7785, 4294967295;
	mul.wide.u32 	%rd7817, %r5902, %r5804;
	add.s64 	%rd7818, %rd7815, %rd7816;
	add.s64 	%rd7819, %rd7818, %rd7817;
	shr.u64 	%rd7820, %rd7819, 32;
	mul.wide.u32 	%rd7821, %r5903, %r5804;
	add.s64 	%rd7822, %rd7820, %rd7786;
	add.s64 	%rd7823, %rd7822, %rd7821;
	shr.u64 	%rd7824, %rd7823, 32;
	and.b64  	%rd7825, %rd7794, 4294967295;
	mul.wide.u32 	%rd7826, %r5896, %r5803;
	add.s64 	%rd7827, %rd7826, %rd7825;
	shr.u64 	%rd7828, %rd7827, 32;
	and.b64  	%rd7829, %rd7799, 4294967295;
	mul.wide.u32 	%rd7830, %r5897, %r5803;
	add.s64 	%rd7831, %rd7828, %rd7829;
	add.s64 	%rd7832, %rd7831, %rd7830;
	shr.u64 	%rd7833, %rd7832, 32;
	and.b64  	%rd7834, %rd7804, 4294967295;
	mul.wide.u32 	%rd7835, %r5898, %r5803;
	add.s64 	%rd7836, %rd7833, %rd7834;
	add.s64 	%rd7837, %rd7836, %rd7835;
	shr.u64 	%rd7838, %rd7837, 32;
	and.b64  	%rd7839, %rd7809, 4294967295;
	mul.wide.u32 	%rd7840, %r5899, %r5803;
	add.s64 	%rd7841, %rd7838, %rd7839;
	add.s64 	%rd7842, %rd7841, %rd7840;
	shr.u64 	%rd7843, %rd7842, 32;
	and.b64  	%rd7844, %rd7814, 4294967295;
	mul.wide.u32 	%rd7845, %r5900, %r5803;
	add.s64 	%rd7846, %rd7843, %rd7844;
	add.s64 	%rd7847, %rd7846, %rd7845;
	shr.u64 	%rd7848, %rd7847, 32;
	and.b64  	%rd7849, %rd7819, 4294967295;
	mul.wide.u32 	%rd7850, %r5901, %r5803;
	add.s64 	%rd7851, %rd7848, %rd7849;
	add.s64 	%rd7852, %rd7851, %rd7850;
	shr.u64 	%rd7853, %rd7852, 32;
	and.b64  	%rd7854, %rd7823, 4294967295;
	mul.wide.u32 	%rd7855, %r5902, %r5803;
	add.s64 	%rd7856, %rd7853, %rd7854;
	add.s64 	%rd7857, %rd7856, %rd7855;
	shr.u64 	%rd7858, %rd7857, 32;
	mul.wide.u32 	%rd7859, %r5903, %r5803;
	add.s64 	%rd7860, %rd7858, %rd7824;
	add.s64 	%rd7861, %rd7860, %rd7859;
	shr.u64 	%rd7862, %rd7861, 32;
	{ .reg .b32 tmp; mov.b64 {tmp, %r3710}, %rd7861; }
	and.b64  	%rd7863, %rd7832, 4294967295;
	mul.lo.s64 	%rd7864, %rd7863, 977;
	cvt.u32.u64 	%r3711, %rd7864;
	shr.u64 	%rd7865, %rd7864, 32;
	and.b64  	%rd7866, %rd7837, 4294967295;
	mad.lo.s64 	%rd7867, %rd7866, 977, %rd7865;
	shr.u64 	%rd7868, %rd7867, 32;
	and.b64  	%rd7869, %rd7842, 4294967295;
	mad.lo.s64 	%rd7870, %rd7869, 977, %rd7868;
	shr.u64 	%rd7871, %rd7870, 32;
	and.b64  	%rd7872, %rd7847, 4294967295;
	mad.lo.s64 	%rd7873, %rd7872, 977, %rd7871;
	shr.u64 	%rd7874, %rd7873, 32;
	and.b64  	%rd7875, %rd7852, 4294967295;
	mad.lo.s64 	%rd7876, %rd7875, 977, %rd7874;
	shr.u64 	%rd7877, %rd7876, 32;
	and.b64  	%rd7878, %rd7857, 4294967295;
	mad.lo.s64 	%rd7879, %rd7878, 977, %rd7877;
	shr.u64 	%rd7880, %rd7879, 32;
	and.b64  	%rd7881, %rd7861, 4294967295;
	mad.lo.s64 	%rd7882, %rd7881, 977, %rd7880;
	shr.u64 	%rd7883, %rd7882, 32;
	mad.lo.s64 	%rd7884, %rd7862, 977, %rd7883;
	{ .reg .b32 tmp; mov.b64 {tmp, %r3712}, %rd7884; }
	add.s32 	%r5930, %r3709, %r3711;
	setp.lt.u32 	%p1169, %r5930, %r3709;
	selp.u64 	%rd7885, 1, 0, %p1169;
	and.b64  	%rd7886, %rd7599, 4294967295;
	and.b64  	%rd7887, %rd7867, 4294967295;
	add.s64 	%rd7888, %rd7886, %rd7885;
	add.s64 	%rd7889, %rd7888, %rd7887;
	shr.u64 	%rd7890, %rd7889, 32;
	and.b64  	%rd7891, %rd7637, 4294967295;
	and.b64  	%rd7892, %rd7870, 4294967295;
	add.s64 	%rd7893, %rd7890, %rd7891;
	add.s64 	%rd7894, %rd7893, %rd7892;
	shr.u64 	%rd7895, %rd7894, 32;
	and.b64  	%rd7896, %rd7675, 4294967295;
	and.b64  	%rd7897, %rd7873, 4294967295;
	add.s64 	%rd7898, %rd7895, %rd7896;
	add.s64 	%rd7899, %rd7898, %rd7897;
	shr.u64 	%rd7900, %rd7899, 32;
	and.b64  	%rd7901, %rd7713, 4294967295;
	and.b64  	%rd7902, %rd7876, 4294967295;
	add.s64 	%rd7903, %rd7900, %rd7901;
	add.s64 	%rd7904, %rd7903, %rd7902;
	shr.u64 	%rd7905, %rd7904, 32;
	and.b64  	%rd7906, %rd7751, 4294967295;
	and.b64  	%rd7907, %rd7879, 4294967295;
	add.s64 	%rd7908, %rd7905, %rd7906;
	add.s64 	%rd7909, %rd7908, %rd7907;
	shr.u64 	%rd7910, %rd7909, 32;
	and.b64  	%rd7911, %rd7789, 4294967295;
	and.b64  	%rd7912, %rd7882, 4294967295;
	add.s64 	%rd7913, %rd7910, %rd7911;
	add.s64 	%rd7914, %rd7913, %rd7912;
	shr.u64 	%rd7915, %rd7914, 32;
	and.b64  	%rd7916, %rd7827, 4294967295;
	and.b64  	%rd7917, %rd7884, 4294967295;
	add.s64 	%rd7918, %rd7915, %rd7916;
	add.s64 	%rd7919, %rd7918, %rd7917;
	{ .reg .b32 tmp; mov.b64 {tmp, %r3713}, %rd7919; }
	add.s32 	%r3714, %r3713, %r3712;
	and.b64  	%rd7920, %rd7889, 4294967295;
	add.s64 	%rd18284, %rd7920, %rd7863;
	shr.u64 	%rd7921, %rd18284, 32;
	and.b64  	%rd7922, %rd7894, 4294967295;
	add.s64 	%rd7923, %rd7921, %rd7922;
	add.s64 	%rd18285, %rd7923, %rd7866;
	shr.u64 	%rd7924, %rd18285, 32;
	and.b64  	%rd7925, %rd7899, 4294967295;
	add.s64 	%rd7926, %rd7924, %rd7925;
	add.s64 	%rd18286, %rd7926, %rd7869;
	shr.u64 	%rd7927, %rd18286, 32;
	and.b64  	%rd7928, %rd7904, 4294967295;
	add.s64 	%rd7929, %rd7927, %rd7928;
	add.s64 	%rd18287, %rd7929, %rd7872;
	shr.u64 	%rd7930, %rd18287, 32;
	and.b64  	%rd7931, %rd7909, 4294967295;
	add.s64 	%rd7932, %rd7930, %rd7931;
	add.s64 	%rd18288, %rd7932, %rd7875;
	shr.u64 	%rd7933, %rd18288, 32;
	and.b64  	%rd7934, %rd7914, 4294967295;
	add.s64 	%rd7935, %rd7933, %rd7934;
	add.s64 	%rd18289, %rd7935, %rd7878;
	shr.u64 	%rd7936, %rd18289, 32;
	and.b64  	%rd7937, %rd7919, 4294967295;
	add.s64 	%rd7938, %rd7936, %rd7937;
	add.s64 	%rd18290, %rd7938, %rd7881;
	{ .reg .b32 tmp; mov.b64 {tmp, %r3715}, %rd18290; }
	add.s32 	%r3716, %r3714, %r3715;
	add.s32 	%r926, %r3716, %r3710;
	setp.eq.s32 	%p1170, %r926, 0;
	mov.pred 	%p2984, 0;
	@%p1170 bra 	$L__BB2_668;
	cvt.u64.u32 	%rd7939, %r926;
	mul.wide.u32 	%rd7940, %r926, 977;
	cvt.u32.u64 	%r3717, %rd7940;
	shr.u64 	%rd7941, %rd7940, 32;
	add.s64 	%rd7942, %rd7941, %rd7939;
	shr.u64 	%rd7943, %rd7942, 32;
	add.s32 	%r927, %r5930, %r3717;
	setp.lt.u32 	%p1171, %r927, %r5930;
	selp.u64 	%rd7944, 1, 0, %p1171;
	and.b64  	%rd7945, %rd18284, 4294967295;
	and.b64  	%rd7946, %rd7942, 4294967295;
	add.s64 	%rd7947, %rd7945, %rd7944;
	add.s64 	%rd18284, %rd7947, %rd7946;
	shr.u64 	%rd7948, %rd18284, 32;
	and.b64  	%rd7949, %rd18285, 4294967295;
	add.s64 	%rd7950, %rd7948, %rd7949;
	add.s64 	%rd18285, %rd7950, %rd7943;
	shr.u64 	%rd7951, %rd18285, 32;
	and.b64  	%rd7952, %rd18286, 4294967295;
	add.s64 	%rd18286, %rd7951, %rd7952;
	shr.u64 	%rd7953, %rd18286, 32;
	and.b64  	%rd7954, %rd18287, 4294967295;
	add.s64 	%rd18287, %rd7953, %rd7954;
	shr.u64 	%rd7955, %rd18287, 32;
	and.b64  	%rd7956, %rd18288, 4294967295;
	add.s64 	%rd18288, %rd7955, %rd7956;
	shr.u64 	%rd7957, %rd18288, 32;
	and.b64  	%rd7958, %rd18289, 4294967295;
	add.s64 	%rd18289, %rd7957, %rd7958;
	shr.u64 	%rd7959, %rd18289, 32;
	and.b64  	%rd7960, %rd18290, 4294967295;
	add.s64 	%rd18290, %rd7959, %rd7960;
	setp.gt.u64 	%p2984, %rd18290, 4294967295;
	mov.u32 	%r5930, %r927;
$L__BB2_668:
	ld.const.u32 	%rd528, [const_p+8];
	ld.const.u32 	%rd529, [const_p+24];
	ld.const.u32 	%rd530, [const_p+20];
	ld.const.u32 	%rd531, [const_p+12];
	ld.const.u32 	%rd532, [const_p+16];
	ld.const.u32 	%rd533, [const_p+4];
	ld.const.u32 	%r929, [const_p];
	cvt.u32.u64 	%r5937, %rd18290;
	cvt.u32.u64 	%r5936, %rd18289;
	cvt.u32.u64 	%r5935, %rd18288;
	cvt.u32.u64 	%r5934, %rd18287;
	cvt.u32.u64 	%r5933, %rd18286;
	cvt.u32.u64 	%r5932, %rd18285;
	cvt.u32.u64 	%r5931, %rd18284;
	ld.const.u32 	%r3718, [const_p+28];
	setp.lt.u32 	%p1172, %r3718, %r5937;
	or.pred  	%p1173, %p2984, %p1172;
	@%p1173 bra 	$L__BB2_682;
	setp.gt.u32 	%p1174, %r3718, %r5937;
	@%p1174 bra 	$L__BB2_683;
	cvt.u32.u64 	%r3719, %rd529;
	setp.lt.u32 	%p1175, %r3719, %r5936;
	@%p1175 bra 	$L__BB2_682;
	cvt.u32.u64 	%r3720, %rd529;
	setp.gt.u32 	%p1176, %r3720, %r5936;
	@%p1176 bra 	$L__BB2_683;
	cvt.u32.u64 	%r3721, %rd530;
	setp.lt.u32 	%p1177, %r3721, %r5935;
	@%p1177 bra 	$L__BB2_682;
	cvt.u32.u64 	%r3722, %rd530;
	setp.gt.u32 	%p1178, %r3722, %r5935;
	@%p1178 bra 	$L__BB2_683;
	cvt.u32.u64 	%r3723, %rd532;
	setp.lt.u32 	%p1179, %r3723, %r5934;
	@%p1179 bra 	$L__BB2_682;
	cvt.u32.u64 	%r3724, %rd532;
	setp.gt.u32 	%p1180, %r3724, %r5934;
	@%p1180 bra 	$L__BB2_683;
	cvt.u32.u64 	%r3725, %rd531;
	setp.lt.u32 	%p1181, %r3725, %r5933;
	@%p1181 bra 	$L__BB2_682;
	cvt.u32.u64 	%r3726, %rd531;
	setp.gt.u32 	%p1182, %r3726, %r5933;
	@%p1182 bra 	$L__BB2_683;
	cvt.u32.u64 	%r3727, %rd528;
	setp.lt.u32 	%p1183, %r3727, %r5932;
	@%p1183 bra 	$L__BB2_682;
	cvt.u32.u64 	%r3728, %rd528;
	setp.gt.u32 	%p1184, %r3728, %r5932;
	@%p1184 bra 	$L__BB2_683;
	cvt.u32.u64 	%r3729, %rd533;
	setp.lt.u32 	%p1185, %r3729, %r5931;
	@%p1185 bra 	$L__BB2_682;
	cvt.u32.u64 	%r3730, %rd533;
	setp.gt.u32 	%p1186, %r3730, %r5931;
	setp.lt.u32 	%p1187, %r5930, %r929;
	or.pred  	%p1188, %p1186, %p1187;
	@%p1188 bra 	$L__BB2_683;
$L__BB2_682:
	cvt.u32.u64 	%r3731, %rd531;
	cvt.u32.u64 	%r3732, %rd528;
	cvt.u32.u64 	%r3733, %rd533;
	cvt.u32.u64 	%r3734, %rd529;
	cvt.u32.u64 	%r3735, %rd530;
	cvt.u32.u64 	%r3736, %rd532;
	setp.lt.u32 	%p1189, %r5930, %r929;
	selp.s64 	%rd7962, -1, 0, %p1189;
	sub.s32 	%r5930, %r5930, %r929;
	and.b64  	%rd7963, %rd18284, 4294967295;
	add.s64 	%rd7964, %rd7963, %rd7962;
	setp.lt.u64 	%p1190, %rd7964, %rd533;
	selp.s64 	%rd7965, -1, 0, %p1190;
	cvt.u32.u64 	%r3737, %rd7964;
	sub.s32 	%r5931, %r3737, %r3733;
	and.b64  	%rd7966, %rd18285, 4294967295;
	add.s64 	%rd7967, %rd7966, %rd7965;
	setp.lt.u64 	%p1191, %rd7967, %rd528;
	selp.s64 	%rd7968, -1, 0, %p1191;
	cvt.u32.u64 	%r3738, %rd7967;
	sub.s32 	%r5932, %r3738, %r3732;
	and.b64  	%rd7969, %rd18286, 4294967295;
	add.s64 	%rd7970, %rd7969, %rd7968;
	setp.lt.u64 	%p1192, %rd7970, %rd531;
	selp.s64 	%rd7971, -1, 0, %p1192;
	cvt.u32.u64 	%r3739, %rd7970;
	sub.s32 	%r5933, %r3739, %r3731;
	and.b64  	%rd7972, %rd18287, 4294967295;
	add.s64 	%rd7973, %rd7972, %rd7971;
	setp.lt.u64 	%p1193, %rd7973, %rd532;
	selp.s64 	%rd7974, -1, 0, %p1193;
	cvt.u32.u64 	%r3740, %rd7973;
	sub.s32 	%r5934, %r3740, %r3736;
	and.b64  	%rd7975, %rd18288, 4294967295;
	add.s64 	%rd7976, %rd7975, %rd7974;
	setp.lt.u64 	%p1194, %rd7976, %rd530;
	selp.s64 	%rd7977, -1, 0, %p1194;
	cvt.u32.u64 	%r3741, %rd7976;
	sub.s32 	%r5935, %r3741, %r3735;
	and.b64  	%rd7978, %rd18289, 4294967295;
	add.s64 	%rd7979, %rd7978, %rd7977;
	setp.lt.u64 	%p1195, %rd7979, %rd529;
	selp.s32 	%r3742, -1, 0, %p1195;
	cvt.u32.u64 	%r3743, %rd7979;
	sub.s32 	%r5936, %r3743, %r3734;
	add.s32 	%r3744, %r5937, %r3742;
	sub.s32 	%r5937, %r3744, %r3718;
$L__BB2_683:
	setp.gt.u32 	%p1196, %r5937, %r3718;
	@%p1196 bra 	$L__BB2_696;
	bra.uni 	$L__BB2_697;
$L__BB2_684:
	cvt.u32.u64 	%r3745, %rd529;
	setp.gt.u32 	%p1198, %r5936, %r3745;
	@%p1198 bra 	$L__BB2_696;
	cvt.u32.u64 	%r3746, %rd529;
	setp.lt.u32 	%p1199, %r5936, %r3746;
	@%p1199 bra 	$L__BB2_698;
	cvt.u32.u64 	%r3747, %rd530;
	setp.gt.u32 	%p1200, %r5935, %r3747;
	@%p1200 bra 	$L__BB2_696;
	cvt.u32.u64 	%r3748, %rd530;
	setp.lt.u32 	%p1201, %r5935, %r3748;
	@%p1201 bra 	$L__BB2_698;
	cvt.u32.u64 	%r3749, %rd532;
	setp.gt.u32 	%p1202, %r5934, %r3749;
	@%p1202 bra 	$L__BB2_696;
	cvt.u32.u64 	%r3750, %rd532;
	setp.lt.u32 	%p1203, %r5934, %r3750;
	@%p1203 bra 	$L__BB2_698;
	cvt.u32.u64 	%r3751, %rd531;
	setp.gt.u32 	%p1204, %r5933, %r3751;
	@%p1204 bra 	$L__BB2_696;
	cvt.u32.u64 	%r3752, %rd531;
	setp.lt.u32 	%p1205, %r5933, %r3752;
	@%p1205 bra 	$L__BB2_698;
	cvt.u32.u64 	%r3753, %rd528;
	setp.gt.u32 	%p1206, %r5932, %r3753;
	@%p1206 bra 	$L__BB2_696;
	cvt.u32.u64 	%r3754, %rd528;
	setp.lt.u32 	%p1207, %r5932, %r3754;
	@%p1207 bra 	$L__BB2_698;
	cvt.u32.u64 	%r3755, %rd533;
	setp.gt.u32 	%p1208, %r5931, %r3755;
	@%p1208 bra 	$L__BB2_696;
	cvt.u32.u64 	%r3756, %rd533;
	setp.lt.u32 	%p1209, %r5931, %r3756;
	setp.lt.u32 	%p1210, %r5930, %r929;
	or.pred  	%p1211, %p1209, %p1210;
	@%p1211 bra 	$L__BB2_698;
$L__BB2_696:
	cvt.u32.u64 	%r3757, %rd531;
	cvt.u32.u64 	%r3758, %rd528;
	cvt.u32.u64 	%r3759, %rd533;
	cvt.u32.u64 	%r3760, %rd529;
	cvt.u32.u64 	%r3761, %rd530;
	cvt.u32.u64 	%r3762, %rd532;
	setp.lt.u32 	%p1212, %r5930, %r929;
	selp.s64 	%rd7980, -1, 0, %p1212;
	sub.s32 	%r5930, %r5930, %r929;
	cvt.u64.u32 	%rd7981, %r5931;
	add.s64 	%rd7982, %rd7980, %rd7981;
	setp.lt.u64 	%p1213, %rd7982, %rd533;
	selp.s64 	%rd7983, -1, 0, %p1213;
	cvt.u32.u64 	%r3763, %rd7982;
	sub.s32 	%r5931, %r3763, %r3759;
	cvt.u64.u32 	%rd7984, %r5932;
	add.s64 	%rd7985, %rd7983, %rd7984;
	setp.lt.u64 	%p1214, %rd7985, %rd528;
	selp.s64 	%rd7986, -1, 0, %p1214;
	cvt.u32.u64 	%r3764, %rd7985;
	sub.s32 	%r5932, %r3764, %r3758;
	cvt.u64.u32 	%rd7987, %r5933;
	add.s64 	%rd7988, %rd7986, %rd7987;
	setp.lt.u64 	%p1215, %rd7988, %rd531;
	selp.s64 	%rd7989, -1, 0, %p1215;
	cvt.u32.u64 	%r3765, %rd7988;
	sub.s32 	%r5933, %r3765, %r3757;
	cvt.u64.u32 	%rd7990, %r5934;
	add.s64 	%rd7991, %rd7989, %rd7990;
	setp.lt.u64 	%p1216, %rd7991, %rd532;
	selp.s64 	%rd7992, -1, 0, %p1216;
	cvt.u32.u64 	%r3766, %rd7991;
	sub.s32 	%r5934, %r3766, %r3762;
	cvt.u64.u32 	%rd7993, %r5935;
	add.s64 	%rd7994, %rd7992, %rd7993;
	setp.lt.u64 	%p1217, %rd7994, %rd530;
	selp.s64 	%rd7995, -1, 0, %p1217;
	cvt.u32.u64 	%r3767, %rd7994;
	sub.s32 	%r5935, %r3767, %r3761;
	cvt.u64.u32 	%rd7996, %r5936;
	add.s64 	%rd7997, %rd7995, %rd7996;
	setp.lt.u64 	%p1218, %rd7997, %rd529;
	selp.s32 	%r3768, -1, 0, %p1218;
	cvt.u32.u64 	%r3769, %rd7997;
	sub.s32 	%r5936, %r3769, %r3760;
	add.s32 	%r3770, %r5937, %r3768;
	sub.s32 	%r5937, %r3770, %r3718;
	bra.uni 	$L__BB2_698;
$L__BB2_697:
	setp.lt.u32 	%p1197, %r5937, %r3718;
	@%p1197 bra 	$L__BB2_698;
	bra.uni 	$L__BB2_684;
$L__BB2_698:
	ld.const.u32 	%r3771, [const_G_jacobian+60];
	ld.const.u32 	%r3772, [const_G_jacobian+56];
	ld.const.u32 	%r3773, [const_G_jacobian+52];
	ld.const.u32 	%r3774, [const_G_jacobian+48];
	ld.const.u32 	%r3775, [const_G_jacobian+44];
	ld.const.u32 	%r3776, [const_G_jacobian+40];
	ld.const.u32 	%r3777, [const_G_jacobian+36];
	ld.const.u32 	%r3778, [const_G_jacobian+32];
	mul.wide.u32 	%rd7998, %r5913, %r3778;
	cvt.u32.u64 	%r3779, %rd7998;
	shr.u64 	%rd7999, %rd7998, 32;
	mul.wide.u32 	%rd8000, %r5914, %r3778;
	add.s64 	%rd8001, %rd7999, %rd8000;
	shr.u64 	%rd8002, %rd8001, 32;
	mul.wide.u32 	%rd8003, %r5915, %r3778;
	add.s64 	%rd8004, %rd8002, %rd8003;
	shr.u64 	%rd8005, %rd8004, 32;
	mul.wide.u32 	%rd8006, %r5916, %r3778;
	add.s64 	%rd8007, %rd8005, %rd8006;
	shr.u64 	%rd8008, %rd8007, 32;
	mul.wide.u32 	%rd8009, %r5917, %r3778;
	add.s64 	%rd8010, %rd8008, %rd8009;
	shr.u64 	%rd8011, %rd8010, 32;
	mul.wide.u32 	%rd8012, %r5918, %r3778;
	add.s64 	%rd8013, %rd8011, %rd8012;
	shr.u64 	%rd8014, %rd8013, 32;
	mul.wide.u32 	%rd8015, %r5919, %r3778;
	add.s64 	%rd8016, %rd8014, %rd8015;
	shr.u64 	%rd8017, %rd8016, 32;
	mul.wide.u32 	%rd8018, %r5920, %r3778;
	add.s64 	%rd8019, %rd8017, %rd8018;
	shr.u64 	%rd8020, %rd8019, 32;
	and.b64  	%rd8021, %rd8001, 4294967295;
	mul.wide.u32 	%rd8022, %r5913, %r3777;
	add.s64 	%rd8023, %rd8022, %rd8021;
	shr.u64 	%rd8024, %rd8023, 32;
	and.b64  	%rd8025, %rd8004, 4294967295;
	mul.wide.u32 	%rd8026, %r5914, %r3777;
	add.s64 	%rd8027, %rd8024, %rd8025;
	add.s64 	%rd8028, %rd8027, %rd8026;
	shr.u64 	%rd8029, %rd8028, 32;
	and.b64  	%rd8030, %rd8007, 4294967295;
	mul.wide.u32 	%rd8031, %r5915, %r3777;
	add.s64 	%rd8032, %rd8029, %rd8030;
	add.s64 	%rd8033, %rd8032, %rd8031;
	shr.u64 	%rd8034, %rd8033, 32;
	and.b64  	%rd8035, %rd8010, 4294967295;
	mul.wide.u32 	%rd8036, %r5916, %r3777;
	add.s64 	%rd8037, %rd8034, %rd8035;
	add.s64 	%rd8038, %rd8037, %rd8036;
	shr.u64 	%rd8039, %rd8038, 32;
	and.b64  	%rd8040, %rd8013, 4294967295;
	mul.wide.u32 	%rd8041, %r5917, %r3777;
	add.s64 	%rd8042, %rd8039, %rd8040;
	add.s64 	%rd8043, %rd8042, %rd8041;
	shr.u64 	%rd8044, %rd8043, 32;
	and.b64  	%rd8045, %rd8016, 4294967295;
	mul.wide.u32 	%rd8046, %r5918, %r3777;
	add.s64 	%rd8047, %rd8044, %rd8045;
	add.s64 	%rd8048, %rd8047, %rd8046;
	shr.u64 	%rd8049, %rd8048, 32;
	and.b64  	%rd8050, %rd8019, 4294967295;
	mul.wide.u32 	%rd8051, %r5919, %r3777;
	add.s64 	%rd8052, %rd8049, %rd8050;
	add.s64 	%rd8053, %rd8052, %rd8051;
	shr.u64 	%rd8054, %rd8053, 32;
	mul.wide.u32 	%rd8055, %r5920, %r3777;
	add.s64 	%rd8056, %rd8054, %rd8020;
	add.s64 	%rd8057, %rd8056, %rd8055;
	shr.u64 	%rd8058, %rd8057, 32;
	and.b64  	%rd8059, %rd8028, 4294967295;
	mul.wide.u32 	%rd8060, %r5913, %r3776;
	add.s64 	%rd8061, %rd8060, %rd8059;
	shr.u64 	%rd8062, %rd8061, 32;
	and.b64  	%rd8063, %rd8033, 4294967295;
	mul.wide.u32 	%rd8064, %r5914, %r3776;
	add.s64 	%rd8065, %rd8062, %rd8063;
	add.s64 	%rd8066, %rd8065, %rd8064;
	shr.u64 	%rd8067, %rd8066, 32;
	and.b64  	%rd8068, %rd8038, 4294967295;
	mul.wide.u32 	%rd8069, %r5915, %r3776;
	add.s64 	%rd8070, %rd8067, %rd8068;
	add.s64 	%rd8071, %rd8070, %rd8069;
	shr.u64 	%rd8072, %rd8071, 32;
	and.b64  	%rd8073, %rd8043, 4294967295;
	mul.wide.u32 	%rd8074, %r5916, %r3776;
	add.s64 	%rd8075, %rd8072, %rd8073;
	add.s64 	%rd8076, %rd8075, %rd8074;
	shr.u64 	%rd8077, %rd8076, 32;
	and.b64  	%rd8078, %rd8048, 4294967295;
	mul.wide.u32 	%rd8079, %r5917, %r3776;
	add.s64 	%rd8080, %rd8077, %rd8078;
	add.s64 	%rd8081, %rd8080, %rd8079;
	shr.u64 	%rd8082, %rd8081, 32;
	and.b64  	%rd8083, %rd8053, 4294967295;
	mul.wide.u32 	%rd8084, %r5918, %r3776;
	add.s64 	%rd8085, %rd8082, %rd8083;
	add.s64 	%rd8086, %rd8085, %rd8084;
	shr.u64 	%rd8087, %rd8086, 32;
	and.b64  	%rd8088, %rd8057, 4294967295;
	mul.wide.u32 	%rd8089, %r5919, %r3776;
	add.s64 	%rd8090, %rd8087, %rd8088;
	add.s64 	%rd8091, %rd8090, %rd8089;
	shr.u64 	%rd8092, %rd8091, 32;
	mul.wide.u32 	%rd8093, %r5920, %r3776;
	add.s64 	%rd8094, %rd8092, %rd8058;
	add.s64 	%rd8095, %rd8094, %rd8093;
	shr.u64 	%rd8096, %rd8095, 32;
	and.b64  	%rd8097, %rd8066, 4294967295;
	mul.wide.u32 	%rd8098, %r5913, %r3775;
	add.s64 	%rd8099, %rd8098, %rd8097;
	shr.u64 	%rd8100, %rd8099, 32;
	and.b64  	%rd8101, %rd8071, 4294967295;
	mul.wide.u32 	%rd8102, %r5914, %r3775;
	add.s64 	%rd8103, %rd8100, %rd8101;
	add.s64 	%rd8104, %rd8103, %rd8102;
	shr.u64 	%rd8105, %rd8104, 32;
	and.b64  	%rd8106, %rd8076, 4294967295;
	mul.wide.u32 	%rd8107, %r5915, %r3775;
	add.s64 	%rd8108, %rd8105, %rd8106;
	add.s64 	%rd8109, %rd8108, %rd8107;
	shr.u64 	%rd8110, %rd8109, 32;
	and.b64  	%rd8111, %rd8081, 4294967295;
	mul.wide.u32 	%rd8112, %r5916, %r3775;
	add.s64 	%rd8113, %rd8110, %rd8111;
	add.s64 	%rd8114, %rd8113, %rd8112;
	shr.u64 	%rd8115, %rd8114, 32;
	and.b64  	%rd8116, %rd8086, 4294967295;
	mul.wide.u32 	%rd8117, %r5917, %r3775;
	add.s64 	%rd8118, %rd8115, %rd8116;
	add.s64 	%rd8119, %rd8118, %rd8117;
	shr.u64 	%rd8120, %rd8119, 32;
	and.b64  	%rd8121, %rd8091, 4294967295;
	mul.wide.u32 	%rd8122, %r5918, %r3775;
	add.s64 	%rd8123, %rd8120, %rd8121;
	add.s64 	%rd8124, %rd8123, %rd8122;
	shr.u64 	%rd8125, %rd8124, 32;
	and.b64  	%rd8126, %rd8095, 4294967295;
	mul.wide.u32 	%rd8127, %r5919, %r3775;
	add.s64 	%rd8128, %rd8125, %rd8126;
	add.s64 	%rd8129, %rd8128, %rd8127;
	shr.u64 	%rd8130, %rd8129, 32;
	mul.wide.u32 	%rd8131, %r5920, %r3775;
	add.s64 	%rd8132, %rd8130, %rd8096;
	add.s64 	%rd8133, %rd8132, %rd8131;
	shr.u64 	%rd8134, %rd8133, 32;
	and.b64  	%rd8135, %rd8104, 4294967295;
	mul.wide.u32 	%rd8136, %r5913, %r3774;
	add.s64 	%rd8137, %rd8136, %rd8135;
	shr.u64 	%rd8138, %rd8137, 32;
	and.b64  	%rd8139, %rd8109, 4294967295;
	mul.wide.u32 	%rd8140, %r5914, %r3774;
	add.s64 	%rd8141, %rd8138, %rd8139;
	add.s64 	%rd8142, %rd8141, %rd8140;
	shr.u64 	%rd8143, %rd8142, 32;
	and.b64  	%rd8144, %rd8114, 4294967295;
	mul.wide.u32 	%rd8145, %r5915, %r3774;
	add.s64 	%rd8146, %rd8143, %rd8144;
	add.s64 	%rd8147, %rd8146, %rd8145;
	shr.u64 	%rd8148, %rd8147, 32;
	and.b64  	%rd8149, %rd8119, 4294967295;
	mul.wide.u32 	%rd8150, %r5916, %r3774;
	add.s64 	%rd8151, %rd8148, %rd8149;
	add.s64 	%rd8152, %rd8151, %rd8150;
	shr.u64 	%rd8153, %rd8152, 32;
	and.b64  	%rd8154, %rd8124, 4294967295;
	mul.wide.u32 	%rd8155, %r5917, %r3774;
	add.s64 	%rd8156, %rd8153, %rd8154;
	add.s64 	%rd8157, %rd8156, %rd8155;
	shr.u64 	%rd8158, %rd8157, 32;
	and.b64  	%rd8159, %rd8129, 4294967295;
	mul.wide.u32 	%rd8160, %r5918, %r3774;
	add.s64 	%rd8161, %rd8158, %rd8159;
	add.s64 	%rd8162, %rd8161, %rd8160;
	shr.u64 	%rd8163, %rd8162, 32;
	and.b64  	%rd8164, %rd8133, 4294967295;
	mul.wide.u32 	%rd8165, %r5919, %r3774;
	add.s64 	%rd8166, %rd8163, %rd8164;
	add.s64 	%rd8167, %rd8166, %rd8165;
	shr.u64 	%rd8168, %rd8167, 32;
	mul.wide.u32 	%rd8169, %r5920, %r3774;
	add.s64 	%rd8170, %rd8168, %rd8134;
	add.s64 	%rd8171, %rd8170, %rd8169;
	shr.u64 	%rd8172, %rd8171, 32;
	and.b64  	%rd8173, %rd8142, 4294967295;
	mul.wide.u32 	%rd8174, %r5913, %r3773;
	add.s64 	%rd8175, %rd8174, %rd8173;
	shr.u64 	%rd8176, %rd8175, 32;
	and.b64  	%rd8177, %rd8147, 4294967295;
	mul.wide.u32 	%rd8178, %r5914, %r3773;
	add.s64 	%rd8179, %rd8176, %rd8177;
	add.s64 	%rd8180, %rd8179, %rd8178;
	shr.u64 	%rd8181, %rd8180, 32;
	and.b64  	%rd8182, %rd8152, 4294967295;
	mul.wide.u32 	%rd8183, %r5915, %r3773;
	add.s64 	%rd8184, %rd8181, %rd8182;
	add.s64 	%rd8185, %rd8184, %rd8183;
	shr.u64 	%rd8186, %rd8185, 32;
	and.b64  	%rd8187, %rd8157, 4294967295;
	mul.wide.u32 	%rd8188, %r5916, %r3773;
	add.s64 	%rd8189, %rd8186, %rd8187;
	add.s64 	%rd8190, %rd8189, %rd8188;
	shr.u64 	%rd8191, %rd8190, 32;
	and.b64  	%rd8192, %rd8162, 4294967295;
	mul.wide.u32 	%rd8193, %r5917, %r3773;
	add.s64 	%rd8194, %rd8191, %rd8192;
	add.s64 	%rd8195, %rd8194, %rd8193;
	shr.u64 	%rd8196, %rd8195, 32;
	and.b64  	%rd8197, %rd8167, 4294967295;
	mul.wide.u32 	%rd8198, %r5918, %r3773;
	add.s64 	%rd8199, %rd8196, %rd8197;
	add.s64 	%rd8200, %rd8199, %rd8198;
	shr.u64 	%rd8201, %rd8200, 32;
	and.b64  	%rd8202, %rd8171, 4294967295;
	mul.wide.u32 	%rd8203, %r5919, %r3773;
	add.s64 	%rd8204, %rd8201, %rd8202;
	add.s64 	%rd8205, %rd8204, %rd8203;
	shr.u64 	%rd8206, %rd8205, 32;
	mul.wide.u32 	%rd8207, %r5920, %r3773;
	add.s64 	%rd8208, %rd8206, %rd8172;
	add.s64 	%rd8209, %rd8208, %rd8207;
	shr.u64 	%rd8210, %rd8209, 32;
	and.b64  	%rd8211, %rd8180, 4294967295;
	mul.wide.u32 	%rd8212, %r5913, %r3772;
	add.s64 	%rd8213, %rd8212, %rd8211;
	shr.u64 	%rd8214, %rd8213, 32;
	and.b64  	%rd8215, %rd8185, 4294967295;
	mul.wide.u32 	%rd8216, %r5914, %r3772;
	add.s64 	%rd8217, %rd8214, %rd8215;
	add.s64 	%rd8218, %rd8217, %rd8216;
	shr.u64 	%rd8219, %rd8218, 32;
	and.b64  	%rd8220, %rd8190, 4294967295;
	mul.wide.u32 	%rd8221, %r5915, %r3772;
	add.s64 	%rd8222, %rd8219, %rd8220;
	add.s64 	%rd8223, %rd8222, %rd8221;
	shr.u64 	%rd8224, %rd8223, 32;
	and.b64  	%rd8225, %rd8195, 4294967295;
	mul.wide.u32 	%rd8226, %r5916, %r3772;
	add.s64 	%rd8227, %rd8224, %rd8225;
	add.s64 	%rd8228, %rd8227, %rd8226;
	shr.u64 	%rd8229, %rd8228, 32;
	and.b64  	%rd8230, %rd8200, 4294967295;
	mul.wide.u32 	%rd8231, %r5917, %r3772;
	add.s64 	%rd8232, %rd8229, %rd8230;
	add.s64 	%rd8233, %rd8232, %rd8231;
	shr.u64 	%rd8234, %rd8233, 32;
	and.b64  	%rd8235, %rd8205, 4294967295;
	mul.wide.u32 	%rd8236, %r5918, %r3772;
	add.s64 	%rd8237, %rd8234, %rd8235;
	add.s64 	%rd8238, %rd8237, %rd8236;
	shr.u64 	%rd8239, %rd8238, 32;
	and.b64  	%rd8240, %rd8209, 4294967295;
	mul.wide.u32 	%rd8241, %r5919, %r3772;
	add.s64 	%rd8242, %rd8239, %rd8240;
	add.s64 	%rd8243, %rd8242, %rd8241;
	shr.u64 	%rd8244, %rd8243, 32;
	mul.wide.u32 	%rd8245, %r5920, %r3772;
	add.s64 	%rd8246, %rd8244, %rd8210;
	add.s64 	%rd8247, %rd8246, %rd8245;
	shr.u64 	%rd8248, %rd8247, 32;
	and.b64  	%rd8249, %rd8218, 4294967295;
	mul.wide.u32 	%rd8250, %r5913, %r3771;
	add.s64 	%rd8251, %rd8250, %rd8249;
	shr.u64 	%rd8252, %rd8251, 32;
	and.b64  	%rd8253, %rd8223, 4294967295;
	mul.wide.u32 	%rd8254, %r5914, %r3771;
	add.s64 	%rd8255, %rd8252, %rd8253;
	add.s64 	%rd8256, %rd8255, %rd8254;
	shr.u64 	%rd8257, %rd8256, 32;
	and.b64  	%rd8258, %rd8228, 4294967295;
	mul.wide.u32 	%rd8259, %r5915, %r3771;
	add.s64 	%rd8260, %rd8257, %rd8258;
	add.s64 	%rd8261, %rd8260, %rd8259;
	shr.u64 	%rd8262, %rd8261, 32;
	and.b64  	%rd8263, %rd8233, 4294967295;
	mul.wide.u32 	%rd8264, %r5916, %r3771;
	add.s64 	%rd8265, %rd8262, %rd8263;
	add.s64 	%rd8266, %rd8265, %rd8264;
	shr.u64 	%rd8267, %rd8266, 32;
	and.b64  	%rd8268, %rd8238, 4294967295;
	mul.wide.u32 	%rd8269, %r5917, %r3771;
	add.s64 	%rd8270, %rd8267, %rd8268;
	add.s64 	%rd8271, %rd8270, %rd8269;
	shr.u64 	%rd8272, %rd8271, 32;
	and.b64  	%rd8273, %rd8243, 4294967295;
	mul.wide.u32 	%rd8274, %r5918, %r3771;
	add.s64 	%rd8275, %rd8272, %rd8273;
	add.s64 	%rd8276, %rd8275, %rd8274;
	shr.u64 	%rd8277, %rd8276, 32;
	and.b64  	%rd8278, %rd8247, 4294967295;
	mul.wide.u32 	%rd8279, %r5919, %r3771;
	add.s64 	%rd8280, %rd8277, %rd8278;
	add.s64 	%rd8281, %rd8280, %rd8279;
	shr.u64 	%rd8282, %rd8281, 32;
	mul.wide.u32 	%rd8283, %r5920, %r3771;
	add.s64 	%rd8284, %rd8282, %rd8248;
	add.s64 	%rd8285, %rd8284, %rd8283;
	shr.u64 	%rd8286, %rd8285, 32;
	{ .reg .b32 tmp; mov.b64 {tmp, %r3780}, %rd8285; }
	and.b64  	%rd8287, %rd8256, 4294967295;
	mul.lo.s64 	%rd8288, %rd8287, 977;
	cvt.u32.u64 	%r3781, %rd8288;
	shr.u64 	%rd8289, %rd8288, 32;
	and.b64  	%rd8290, %rd8261, 4294967295;
	mad.lo.s64 	%rd8291, %rd8290, 977, %rd8289;
	shr.u64 	%rd8292, %rd8291, 32;
	and.b64  	%rd8293, %rd8266, 4294967295;
	mad.lo.s64 	%rd8294, %rd8293, 977, %rd8292;
	shr.u64 	%rd8295, %rd8294, 32;
	and.b64  	%rd8296, %rd8271, 4294967295;
	mad.lo.s64 	%rd8297, %rd8296, 977, %rd8295;
	shr.u64 	%rd8298, %rd8297, 32;
	and.b64  	%rd8299, %rd8276, 4294967295;
	mad.lo.s64 	%rd8300, %rd8299, 977, %rd8298;
	shr.u64 	%rd8301, %rd8300, 32;
	and.b64  	%rd8302, %rd8281, 4294967295;
	mad.lo.s64 	%rd8303, %rd8302, 977, %rd8301;
	shr.u64 	%rd8304, %rd8303, 32;
	and.b64  	%rd8305, %rd8285, 4294967295;
	mad.lo.s64 	%rd8306, %rd8305, 977, %rd8304;
	shr.u64 	%rd8307, %rd8306, 32;
	mad.lo.s64 	%rd8308, %rd8286, 977, %rd8307;
	{ .reg .b32 tmp; mov.b64 {tmp, %r3782}, %rd8308; }
	add.s32 	%r5947, %r3779, %r3781;
	setp.lt.u32 	%p1220, %r5947, %r3779;
	selp.u64 	%rd8309, 1, 0, %p1220;
	and.b64  	%rd8310, %rd8023, 4294967295;
	and.b64  	%rd8311, %rd8291, 4294967295;
	add.s64 	%rd8312, %rd8310, %rd8309;
	add.s64 	%rd8313, %rd8312, %rd8311;
	shr.u64 	%rd8314, %rd8313, 32;
	and.b64  	%rd8315, %rd8061, 4294967295;
	and.b64  	%rd8316, %rd8294, 4294967295;
	add.s64 	%rd8317, %rd8314, %rd8315;
	add.s64 	%rd8318, %rd8317, %rd8316;
	shr.u64 	%rd8319, %rd8318, 32;
	and.b64  	%rd8320, %rd8099, 4294967295;
	and.b64  	%rd8321, %rd8297, 4294967295;
	add.s64 	%rd8322, %rd8319, %rd8320;
	add.s64 	%rd8323, %rd8322, %rd8321;
	shr.u64 	%rd8324, %rd8323, 32;
	and.b64  	%rd8325, %rd8137, 4294967295;
	and.b64  	%rd8326, %rd8300, 4294967295;
	add.s64 	%rd8327, %rd8324, %rd8325;
	add.s64 	%rd8328, %rd8327, %rd8326;
	shr.u64 	%rd8329, %rd8328, 32;
	and.b64  	%rd8330, %rd8175, 4294967295;
	and.b64  	%rd8331, %rd8303, 4294967295;
	add.s64 	%rd8332, %rd8329, %rd8330;
	add.s64 	%rd8333, %rd8332, %rd8331;
	shr.u64 	%rd8334, %rd8333, 32;
	and.b64  	%rd8335, %rd8213, 4294967295;
	and.b64  	%rd8336, %rd8306, 4294967295;
	add.s64 	%rd8337, %rd8334, %rd8335;
	add.s64 	%rd8338, %rd8337, %rd8336;
	shr.u64 	%rd8339, %rd8338, 32;
	and.b64  	%rd8340, %rd8251, 4294967295;
	and.b64  	%rd8341, %rd8308, 4294967295;
	add.s64 	%rd8342, %rd8339, %rd8340;
	add.s64 	%rd8343, %rd8342, %rd8341;
	{ .reg .b32 tmp; mov.b64 {tmp, %r3783}, %rd8343; }
	add.s32 	%r3784, %r3783, %r3782;
	and.b64  	%rd8344, %rd8313, 4294967295;
	add.s64 	%rd18291, %rd8344, %rd8287;
	shr.u64 	%rd8345, %rd18291, 32;
	and.b64  	%rd8346, %rd8318, 4294967295;
	add.s64 	%rd8347, %rd8345, %rd8346;
	add.s64 	%rd18292, %rd8347, %rd8290;
	shr.u64 	%rd8348, %rd18292, 32;
	and.b64  	%rd8349, %rd8323, 4294967295;
	add.s64 	%rd8350, %rd8348, %rd8349;
	add.s64 	%rd18293, %rd8350, %rd8293;
	shr.u64 	%rd8351, %rd18293, 32;
	and.b64  	%rd8352, %rd8328, 4294967295;
	add.s64 	%rd8353, %rd8351, %rd8352;
	add.s64 	%rd18294, %rd8353, %rd8296;
	shr.u64 	%rd8354, %rd18294, 32;
	and.b64  	%rd8355, %rd8333, 4294967295;
	add.s64 	%rd8356, %rd8354, %rd8355;
	add.s64 	%rd18295, %rd8356, %rd8299;
	shr.u64 	%rd8357, %rd18295, 32;
	and.b64  	%rd8358, %rd8338, 4294967295;
	add.s64 	%rd8359, %rd8357, %rd8358;
	add.s64 	%rd18296, %rd8359, %rd8302;
	shr.u64 	%rd8360, %rd18296, 32;
	and.b64  	%rd8361, %rd8343, 4294967295;
	add.s64 	%rd8362, %rd8360, %rd8361;
	add.s64 	%rd18297, %rd8362, %rd8305;
	{ .reg .b32 tmp; mov.b64 {tmp, %r3785}, %rd18297; }
	add.s32 	%r3786, %r3784, %r3785;
	add.s32 	%r971, %r3786, %r3780;
	setp.eq.s32 	%p1221, %r971, 0;
	mov.pred 	%p2985, 0;
	@%p1221 bra 	$L__BB2_700;
	cvt.u64.u32 	%rd8363, %r971;
	mul.wide.u32 	%rd8364, %r971, 977;
	cvt.u32.u64 	%r3787, %rd8364;
	shr.u64 	%rd8365, %rd8364, 32;
	add.s64 	%rd8366, %rd8365, %rd8363;
	shr.u64 	%rd8367, %rd8366, 32;
	add.s32 	%r972, %r5947, %r3787;
	setp.lt.u32 	%p1222, %r972, %r5947;
	selp.u64 	%rd8368, 1, 0, %p1222;
	and.b64  	%rd8369, %rd18291, 4294967295;
	and.b64  	%rd8370, %rd8366, 4294967295;
	add.s64 	%rd8371, %rd8369, %rd8368;
	add.s64 	%rd18291, %rd8371, %rd8370;
	shr.u64 	%rd8372, %rd18291, 32;
	and.b64  	%rd8373, %rd18292, 4294967295;
	add.s64 	%rd8374, %rd8372, %rd8373;
	add.s64 	%rd18292, %rd8374, %rd8367;
	shr.u64 	%rd8375, %rd18292, 32;
	and.b64  	%rd8376, %rd18293, 4294967295;
	add.s64 	%rd18293, %rd8375, %rd8376;
	shr.u64 	%rd8377, %rd18293, 32;
	and.b64  	%rd8378, %rd18294, 4294967295;
	add.s64 	%rd18294, %rd8377, %rd8378;
	shr.u64 	%rd8379, %rd18294, 32;
	and.b64  	%rd8380, %rd18295, 4294967295;
	add.s64 	%rd18295, %rd8379, %rd8380;
	shr.u64 	%rd8381, %rd18295, 32;
	and.b64  	%rd8382, %rd18296, 4294967295;
	add.s64 	%rd18296, %rd8381, %rd8382;
	shr.u64 	%rd8383, %rd18296, 32;
	and.b64  	%rd8384, %rd18297, 4294967295;
	add.s64 	%rd18297, %rd8383, %rd8384;
	setp.gt.u64 	%p2985, %rd18297, 4294967295;
	mov.u32 	%r5947, %r972;
$L__BB2_700:
	ld.const.u32 	%rd555, [const_p+8];
	ld.const.u32 	%rd556, [const_p+24];
	ld.const.u32 	%rd557, [const_p+20];
	ld.const.u32 	%rd558, [const_p+12];
	ld.const.u32 	%rd559, [const_p+16];
	ld.const.u32 	%rd560, [const_p+4];
	ld.const.u32 	%r974, [const_p];
	cvt.u32.u64 	%r5954, %rd18297;
	cvt.u32.u64 	%r5953, %rd18296;
	cvt.u32.u64 	%r5952, %rd18295;
	cvt.u32.u64 	%r5951, %rd18294;
	cvt.u32.u64 	%r5950, %rd18293;
	cvt.u32.u64 	%r5949, %rd18292;
	cvt.u32.u64 	%r5948, %rd18291;
	ld.const.u32 	%r3788, [const_p+28];
	setp.lt.u32 	%p1223, %r3788, %r5954;
	or.pred  	%p1224, %p2985, %p1223;
	@%p1224 bra 	$L__BB2_714;
	setp.gt.u32 	%p1225, %r3788, %r5954;
	@%p1225 bra 	$L__BB2_715;
	cvt.u32.u64 	%r3789, %rd556;
	setp.lt.u32 	%p1226, %r3789, %r5953;
	@%p1226 bra 	$L__BB2_714;
	cvt.u32.u64 	%r3790, %rd556;
	setp.gt.u32 	%p1227, %r3790, %r5953;
	@%p1227 bra 	$L__BB2_715;
	cvt.u32.u64 	%r3791, %rd557;
	setp.lt.u32 	%p1228, %r3791, %r5952;
	@%p1228 bra 	$L__BB2_714;
	cvt.u32.u64 	%r3792, %rd557;
	setp.gt.u32 	%p1229, %r3792, %r5952;
	@%p1229 bra 	$L__BB2_715;
	cvt.u32.u64 	%r3793, %rd559;
	setp.lt.u32 	%p1230, %r3793, %r5951;
	@%p1230 bra 	$L__BB2_714;
	cvt.u32.u64 	%r3794, %rd559;
	setp.gt.u32 	%p1231, %r3794, %r5951;
	@%p1231 bra 	$L__BB2_715;
	cvt.u32.u64 	%r3795, %rd558;
	setp.lt.u32 	%p1232, %r3795, %r5950;
	@%p1232 bra 	$L__BB2_714;
	cvt.u32.u64 	%r3796, %rd558;
	setp.gt.u32 	%p1233, %r3796, %r5950;
	@%p1233 bra 	$L__BB2_715;
	cvt.u32.u64 	%r3797, %rd555;
	setp.lt.u32 	%p1234, %r3797, %r5949;
	@%p1234 bra 	$L__BB2_714;
	cvt.u32.u64 	%r3798, %rd555;
	setp.gt.u32 	%p1235, %r3798, %r5949;
	@%p1235 bra 	$L__BB2_715;
	cvt.u32.u64 	%r3799, %rd560;
	setp.lt.u32 	%p1236, %r3799, %r5948;
	@%p1236 bra 	$L__BB2_714;
	cvt.u32.u64 	%r3800, %rd560;
	setp.gt.u32 	%p1237, %r3800, %r5948;
	setp.lt.u32 	%p1238, %r5947, %r974;
	or.pred  	%p1239, %p1237, %p1238;
	@%p1239 bra 	$L__BB2_715;
$L__BB2_714:
	cvt.u32.u64 	%r3801, %rd558;
	cvt.u32.u64 	%r3802, %rd555;
	cvt.u32.u64 	%r3803, %rd560;
	cvt.u32.u64 	%r3804, %rd556;
	cvt.u32.u64 	%r3805, %rd557;
	cvt.u32.u64 	%r3806, %rd559;
	setp.lt.u32 	%p1240, %r5947, %r974;
	selp.s64 	%rd8386, -1, 0, %p1240;
	sub.s32 	%r5947, %r5947, %r974;
	and.b64  	%rd8387, %rd18291, 4294967295;
	add.s64 	%rd8388, %rd8387, %rd8386;
	setp.lt.u64 	%p1241, %rd8388, %rd560;
	selp.s64 	%rd8389, -1, 0, %p1241;
	cvt.u32.u64 	%r3807, %rd8388;
	sub.s32 	%r5948, %r3807, %r3803;
	and.b64  	%rd8390, %rd18292, 4294967295;
	add.s64 	%rd8391, %rd8390, %rd8389;
	setp.lt.u64 	%p1242, %rd8391, %rd555;
	selp.s64 	%rd8392, -1, 0, %p1242;
	cvt.u32.u64 	%r3808, %rd8391;
	sub.s32 	%r5949, %r3808, %r3802;
	and.b64  	%rd8393, %rd18293, 4294967295;
	add.s64 	%rd8394, %rd8393, %rd8392;
	setp.lt.u64 	%p1243, %rd8394, %rd558;
	selp.s64 	%rd8395, -1, 0, %p1243;
	cvt.u32.u64 	%r3809, %rd8394;
	sub.s32 	%r5950, %r3809, %r3801;
	and.b64  	%rd8396, %rd18294, 4294967295;
	add.s64 	%rd8397, %rd8396, %rd8395;
	setp.lt.u64 	%p1244, %rd8397, %rd559;
	selp.s64 	%rd8398, -1, 0, %p1244;
	cvt.u32.u64 	%r3810, %rd8397;
	sub.s32 	%r5951, %r3810, %r3806;
	and.b64  	%rd8399, %rd18295, 4294967295;
	add.s64 	%rd8400, %rd8399, %rd8398;
	setp.lt.u64 	%p1245, %rd8400, %rd557;
	selp.s64 	%rd8401, -1, 0, %p1245;
	cvt.u32.u64 	%r3811, %rd8400;
	sub.s32 	%r5952, %r3811, %r3805;
	and.b64  	%rd8402, %rd18296, 4294967295;
	add.s64 	%rd8403, %rd8402, %rd8401;
	setp.lt.u64 	%p1246, %rd8403, %rd556;
	selp.s32 	%r3812, -1, 0, %p1246;
	cvt.u32.u64 	%r3813, %rd8403;
	sub.s32 	%r5953, %r3813, %r3804;
	add.s32 	%r3814, %r5954, %r3812;
	sub.s32 	%r5954, %r3814, %r3788;
$L__BB2_715:
	setp.gt.u32 	%p1247, %r5954, %r3788;
	@%p1247 bra 	$L__BB2_728;
	bra.uni 	$L__BB2_729;
$L__BB2_716:
	cvt.u32.u64 	%r3815, %rd556;
	setp.gt.u32 	%p1249, %r5953, %r3815;
	@%p1249 bra 	$L__BB2_728;
	cvt.u32.u64 	%r3816, %rd556;
	setp.lt.u32 	%p1250, %r5953, %r3816;
	@%p1250 bra 	$L__BB2_730;
	cvt.u32.u64 	%r3817, %rd557;
	setp.gt.u32 	%p1251, %r5952, %r3817;
	@%p1251 bra 	$L__BB2_728;
	cvt.u32.u64 	%r3818, %rd557;
	setp.lt.u32 	%p1252, %r5952, %r3818;
	@%p1252 bra 	$L__BB2_730;
	cvt.u32.u64 	%r3819, %rd559;
	setp.gt.u32 	%p1253, %r5951, %r3819;
	@%p1253 bra 	$L__BB2_728;
	cvt.u32.u64 	%r3820, %rd559;
	setp.lt.u32 	%p1254, %r5951, %r3820;
	@%p1254 bra 	$L__BB2_730;
	cvt.u32.u64 	%r3821, %rd558;
	setp.gt.u32 	%p1255, %r5950, %r3821;
	@%p1255 bra 	$L__BB2_728;
	cvt.u32.u64 	%r3822, %rd558;
	setp.lt.u32 	%p1256, %r5950, %r3822;
	@%p1256 bra 	$L__BB2_730;
	cvt.u32.u64 	%r3823, %rd555;
	setp.gt.u32 	%p1257, %r5949, %r3823;
	@%p1257 bra 	$L__BB2_728;
	cvt.u32.u64 	%r3824, %rd555;
	setp.lt.u32 	%p1258, %r5949, %r3824;
	@%p1258 bra 	$L__BB2_730;
	cvt.u32.u64 	%r3825, %rd560;
	setp.gt.u32 	%p1259, %r5948, %r3825;
	@%p1259 bra 	$L__BB2_728;
	cvt.u32.u64 	%r3826, %rd560;
	setp.lt.u32 	%p1260, %r5948, %r3826;
	setp.lt.u32 	%p1261, %r5947, %r974;
	or.pred  	%p1262, %p1260, %p1261;
	@%p1262 bra 	$L__BB2_730;
$L__BB2_728:
	cvt.u32.u64 	%r3827, %rd558;
	cvt.u32.u64 	%r3828, %rd555;
	cvt.u32.u64 	%r3829, %rd560;
	cvt.u32.u64 	%r3830, %rd556;
	cvt.u32.u64 	%r3831, %rd557;
	cvt.u32.u64 	%r3832, %rd559;
	setp.lt.u32 	%p1263, %r5947, %r974;
	selp.s64 	%rd8404, -1, 0, %p1263;
	sub.s32 	%r5947, %r5947, %r974;
	cvt.u64.u32 	%rd8405, %r5948;
	add.s64 	%rd8406, %rd8404, %rd8405;
	setp.lt.u64 	%p1264, %rd8406, %rd560;
	selp.s64 	%rd8407, -1, 0, %p1264;
	cvt.u32.u64 	%r3833, %rd8406;
	sub.s32 	%r5948, %r3833, %r3829;
	cvt.u64.u32 	%rd8408, %r5949;
	add.s64 	%rd8409, %rd8407, %rd8408;
	setp.lt.u64 	%p1265, %rd8409, %rd555;
	selp.s64 	%rd8410, -1, 0, %p1265;
	cvt.u32.u64 	%r3834, %rd8409;
	sub.s32 	%r5949, %r3834, %r3828;
	cvt.u64.u32 	%rd8411, %r5950;
	add.s64 	%rd8412, %rd8410, %rd8411;
	setp.lt.u64 	%p1266, %rd8412, %rd558;
	selp.s64 	%rd8413, -1, 0, %p1266;
	cvt.u32.u64 	%r3835, %rd8412;
	sub.s32 	%r5950, %r3835, %r3827;
	cvt.u64.u32 	%rd8414, %r5951;
	add.s64 	%rd8415, %rd8413, %rd8414;
	setp.lt.u64 	%p1267, %rd8415, %rd559;
	selp.s64 	%rd8416, -1, 0, %p1267;
	cvt.u32.u64 	%r3836, %rd8415;
	sub.s32 	%r5951, %r3836, %r3832;
	cvt.u64.u32 	%rd8417, %r5952;
	add.s64 	%rd8418, %rd8416, %rd8417;
	setp.lt.u64 	%p1268, %rd8418, %rd557;
	selp.s64 	%rd8419, -1, 0, %p1268;
	cvt.u32.u64 	%r3837, %rd8418;
	sub.s32 	%r5952, %r3837, %r3831;
	cvt.u64.u32 	%rd8420, %r5953;
	add.s64 	%rd8421, %rd8419, %rd8420;
	setp.lt.u64 	%p1269, %rd8421, %rd556;
	selp.s32 	%r3838, -1, 0, %p1269;
	cvt.u32.u64 	%r3839, %rd8421;
	sub.s32 	%r5953, %r3839, %r3830;
	add.s32 	%r3840, %r5954, %r3838;
	sub.s32 	%r5954, %r3840, %r3788;
	bra.uni 	$L__BB2_730;
$L__BB2_729:
	setp.lt.u32 	%p1248, %r5954, %r3788;
	@%p1248 bra 	$L__BB2_730;
	bra.uni 	$L__BB2_716;
$L__BB2_730:
	setp.gt.u32 	%p1270, %r5869, %r5886;
	@%p1270 bra 	$L__BB2_1180;
	setp.lt.u32 	%p1271, %r5869, %r5886;
	setp.ne.s32 	%p1272, %r5868, %r5885;
	setp.ne.s32 	%p1273, %r5867, %r5884;
	or.pred  	%p1274, %p1272, %p1273;
	or.pred  	%p1275, %p1274, %p1271;
	setp.ne.s32 	%p1276, %r5866, %r5883;
	or.pred  	%p1277, %p1275, %p1276;
	setp.ne.s32 	%p1278, %r5865, %r5882;
	or.pred  	%p1279, %p1277, %p1278;
	setp.ne.s32 	%p1280, %r5864, %r5881;
	or.pred  	%p1281, %p1279, %p1280;
	setp.ne.s32 	%p1282, %r5863, %r5880;
	or.pred  	%p1283, %p1281, %p1282;
	setp.ne.s32 	%p1284, %r5862, %r5879;
	or.pred  	%p1285, %p1283, %p1284;
	@%p1285 bra 	$L__BB2_1180;
	setp.gt.u32 	%p1286, %r5937, %r5954;
	mov.b16 	%rs50, 1;
	mov.u32 	%r6314, %r5795;
	mov.u32 	%r6315, %r5796;
	mov.u32 	%r6316, %r5797;
	mov.u32 	%r6317, %r5798;
	mov.u32 	%r6318, %r5799;
	mov.u32 	%r6319, %r5800;
	mov.u32 	%r6320, %r5801;
	mov.u32 	%r6321, %r5802;
	mov.u32 	%r6322, %r5803;
	mov.u32 	%r6323, %r5804;
	mov.u32 	%r6324, %r5805;
	mov.u32 	%r6325, %r5806;
	mov.u32 	%r6326, %r5807;
	mov.u32 	%r6327, %r5808;
	mov.u32 	%r6328, %r5809;
	mov.u32 	%r6329, %r5810;
	mov.u32 	%r6330, %r5811;
	mov.u32 	%r6331, %r5812;
	mov.u32 	%r6332, %r5813;
	mov.u32 	%r6333, %r5814;
	mov.u32 	%r6334, %r5815;
	mov.u32 	%r6335, %r5816;
	mov.u32 	%r6336, %r5817;
	mov.u32 	%r6337, %r5818;
	@%p1286 bra 	$L__BB2_1551;
	setp.lt.u32 	%p1287, %r5937, %r5954;
	setp.ne.s32 	%p1288, %r5936, %r5953;
	setp.ne.s32 	%p1289, %r5935, %r5952;
	or.pred  	%p1290, %p1288, %p1289;
	or.pred  	%p1291, %p1290, %p1287;
	setp.ne.s32 	%p1292, %r5934, %r5951;
	or.pred  	%p1293, %p1291, %p1292;
	setp.ne.s32 	%p1294, %r5933, %r5950;
	or.pred  	%p1295, %p1293, %p1294;
	setp.ne.s32 	%p1296, %r5932, %r5949;
	or.pred  	%p1297, %p1295, %p1296;
	setp.ne.s32 	%p1298, %r5931, %r5948;
	or.pred  	%p1299, %p1297, %p1298;
	setp.ne.s32 	%p1300, %r5930, %r5947;
	or.pred  	%p1301, %p1299, %p1300;
	mov.u32 	%r6314, %r5795;
	mov.u32 	%r6315, %r5796;
	mov.u32 	%r6316, %r5797;
	mov.u32 	%r6317, %r5798;
	mov.u32 	%r6318, %r5799;
	mov.u32 	%r6319, %r5800;
	mov.u32 	%r6320, %r5801;
	mov.u32 	%r6321, %r5802;
	mov.u32 	%r6322, %r5803;
	mov.u32 	%r6323, %r5804;
	mov.u32 	%r6324, %r5805;
	mov.u32 	%r6325, %r5806;
	mov.u32 	%r6326, %r5807;
	mov.u32 	%r6327, %r5808;
	mov.u32 	%r6328, %r5809;
	mov.u32 	%r6329, %r5810;
	mov.u32 	%r6330, %r5811;
	mov.u32 	%r6331, %r5812;
	mov.u32 	%r6332, %r5813;
	mov.u32 	%r6333, %r5814;
	mov.u32 	%r6334, %r5815;
	mov.u32 	%r6335, %r5816;
	mov.u32 	%r6336, %r5817;
	mov.u32 	%r6337, %r5818;
	@%p1301 bra 	$L__BB2_1551;
	or.b32  	%r3842, %r5810, %r5809;
	or.b32  	%r3843, %r3842, %r5808;
	or.b32  	%r3844, %r3843, %r5807;
	or.b32  	%r3845, %r3844, %r5806;
	or.b32  	%r3846, %r3845, %r5805;
	or.b32  	%r3847, %r3846, %r5804;
	or.b32  	%r3848, %r3847, %r5803;
	setp.eq.s32 	%p1302, %r3848, 0;
	mov.b32 	%r6322, 0;
	mov.u32 	%r6314, %r5795;
	mov.u32 	%r6315, %r5796;
	mov.u32 	%r6316, %r5797;
	mov.u32 	%r6317, %r5798;
	mov.u32 	%r6318, %r5799;
	mov.u32 	%r6319, %r5800;
	mov.u32 	%r6320, %r5801;
	mov.u32 	%r6321, %r5802;
	mov.u32 	%r6323, %r6322;
	mov.u32 	%r6324, %r6322;
	mov.u32 	%r6325, %r6322;
	mov.u32 	%r6326, %r6322;
	mov.u32 	%r6327, %r6322;
	mov.u32 	%r6328, %r6322;
	mov.u32 	%r6329, %r6322;
	mov.u32 	%r6330, %r5811;
	mov.u32 	%r6331, %r5812;
	mov.u32 	%r6332, %r5813;
	mov.u32 	%r6333, %r5814;
	mov.u32 	%r6334, %r5815;
	mov.u32 	%r6335, %r5816;
	mov.u32 	%r6336, %r5817;
	mov.u32 	%r6337, %r5818;
	@%p1302 bra 	$L__BB2_1551;
	mul.wide.u32 	%rd8422, %r5810, %r5810;
	cvt.u32.u64 	%r3849, %rd8422;
	shr.u64 	%rd8423, %rd8422, 32;
	mul.wide.u32 	%rd8424, %r5809, %r5810;
	add.s64 	%rd8425, %rd8423, %rd8424;
	shr.u64 	%rd8426, %rd8425, 32;
	mul.wide.u32 	%rd8427, %r5808, %r5810;
	add.s64 	%rd8428, %rd8426, %rd8427;
	shr.u64 	%rd8429, %rd8428, 32;
	mul.wide.u32 	%rd8430, %r5807, %r5810;
	add.s64 	%rd8431, %rd8429, %rd8430;
	shr.u64 	%rd8432, %rd8431, 32;
	mul.wide.u32 	%rd8433, %r5806, %r5810;
	add.s64 	%rd8434, %rd8432, %rd8433;
	shr.u64 	%rd8435, %rd8434, 32;
	mul.wide.u32 	%rd8436, %r5805, %r5810;
	add.s64 	%rd8437, %rd8435, %rd8436;
	shr.u64 	%rd8438, %rd8437, 32;
	mul.wide.u32 	%rd8439, %r5804, %r5810;
	add.s64 	%rd8440, %rd8438, %rd8439;
	shr.u64 	%rd8441, %rd8440, 32;
	mul.wide.u32 	%rd8442, %r5803, %r5810;
	add.s64 	%rd8443, %rd8441, %rd8442;
	shr.u64 	%rd8444, %rd8443, 32;
	and.b64  	%rd8445, %rd8425, 4294967295;
	add.s64 	%rd8446, %rd8424, %rd8445;
	shr.u64 	%rd8447, %rd8446, 32;
	and.b64  	%rd8448, %rd8428, 4294967295;
	mul.wide.u32 	%rd8449, %r5809, %r5809;
	add.s64 	%rd8450, %rd8447, %rd8448;
	add.s64 	%rd8451, %rd8450, %rd8449;
	shr.u64 	%rd8452, %rd8451, 32;
	and.b64  	%rd8453, %rd8431, 4294967295;
	mul.wide.u32 	%rd8454, %r5808, %r5809;
	add.s64 	%rd8455, %rd8452, %rd8453;
	add.s64 	%rd8456, %rd8455, %rd8454;
	shr.u64 	%rd8457, %rd8456, 32;
	and.b64  	%rd8458, %rd8434, 4294967295;
	mul.wide.u32 	%rd8459, %r5807, %r5809;
	add.s64 	%rd8460, %rd8457, %rd8458;
	add.s64 	%rd8461, %rd8460, %rd8459;
	shr.u64 	%rd8462, %rd8461, 32;
	and.b64  	%rd8463, %rd8437, 4294967295;
	mul.wide.u32 	%rd8464, %r5806, %r5809;
	add.s64 	%rd8465, %rd8462, %rd8463;
	add.s64 	%rd8466, %rd8465, %rd8464;
	shr.u64 	%rd8467, %rd8466, 32;
	and.b64  	%rd8468, %rd8440, 4294967295;
	mul.wide.u32 	%rd8469, %r5805, %r5809;
	add.s64 	%rd8470, %rd8467, %rd8468;
	add.s64 	%rd8471, %rd8470, %rd8469;
	shr.u64 	%rd8472, %rd8471, 32;
	and.b64  	%rd8473, %rd8443, 4294967295;
	mul.wide.u32 	%rd8474, %r5804, %r5809;
	add.s64 	%rd8475, %rd8472, %rd8473;
	add.s64 	%rd8476, %rd8475, %rd8474;
	shr.u64 	%rd8477, %rd8476, 32;
	mul.wide.u32 	%rd8478, %r5803, %r5809;
	add.s64 	%rd8479, %rd8477, %rd8444;
	add.s64 	%rd8480, %rd8479, %rd8478;
	shr.u64 	%rd8481, %rd8480, 32;
	and.b64  	%rd8482, %rd8451, 4294967295;
	add.s64 	%rd8483, %rd8427, %rd8482;
	shr.u64 	%rd8484, %rd8483, 32;
	and.b64  	%rd8485, %rd8456, 4294967295;
	add.s64 	%rd8486, %rd8484, %rd8485;
	add.s64 	%rd8487, %rd8486, %rd8454;
	shr.u64 	%rd8488, %rd8487, 32;
	and.b64  	%rd8489, %rd8461, 4294967295;
	mul.wide.u32 	%rd8490, %r5808, %r5808;
	add.s64 	%rd8491, %rd8488, %rd8489;
	add.s64 	%rd8492, %rd8491, %rd8490;
	shr.u64 	%rd8493, %rd8492, 32;
	and.b64  	%rd8494, %rd8466, 4294967295;
	mul.wide.u32 	%rd8495, %r5807, %r5808;
	add.s64 	%rd8496, %rd8493, %rd8494;
	add.s64 	%rd8497, %rd8496, %rd8495;
	shr.u64 	%rd8498, %rd8497, 32;
	and.b64  	%rd8499, %rd8471, 4294967295;
	mul.wide.u32 	%rd8500, %r5806, %r5808;
	add.s64 	%rd8501, %rd8498, %rd8499;
	add.s64 	%rd8502, %rd8501, %rd8500;
	shr.u64 	%rd8503, %rd8502, 32;
	and.b64  	%rd8504, %rd8476, 4294967295;
	mul.wide.u32 	%rd8505, %r5805, %r5808;
	add.s64 	%rd8506, %rd8503, %rd8504;
	add.s64 	%rd8507, %rd8506, %rd8505;
	shr.u64 	%rd8508, %rd8507, 32;
	and.b64  	%rd8509, %rd8480, 4294967295;
	mul.wide.u32 	%rd8510, %r5804, %r5808;
	add.s64 	%rd8511, %rd8508, %rd8509;
	add.s64 	%rd8512, %rd8511, %rd8510;
	shr.u64 	%rd8513, %rd8512, 32;
	mul.wide.u32 	%rd8514, %r5803, %r5808;
	add.s64 	%rd8515, %rd8513, %rd8481;
	add.s64 	%rd8516, %rd8515, %rd8514;
	shr.u64 	%rd8517, %rd8516, 32;
	and.b64  	%rd8518, %rd8487, 4294967295;
	add.s64 	%rd8519, %rd8430, %rd8518;
	shr.u64 	%rd8520, %rd8519, 32;
	and.b64  	%rd8521, %rd8492, 4294967295;
	add.s64 	%rd8522, %rd8520, %rd8521;
	add.s64 	%rd8523, %rd8522, %rd8459;
	shr.u64 	%rd8524, %rd8523, 32;
	and.b64  	%rd8525, %rd8497, 4294967295;
	add.s64 	%rd8526, %rd8524, %rd8525;
	add.s64 	%rd8527, %rd8526, %rd8495;
	shr.u64 	%rd8528, %rd8527, 32;
	and.b64  	%rd8529, %rd8502, 4294967295;
	mul.wide.u32 	%rd8530, %r5807, %r5807;
	add.s64 	%rd8531, %rd8528, %rd8529;
	add.s64 	%rd8532, %rd8531, %rd8530;
	shr.u64 	%rd8533, %rd8532, 32;
	and.b64  	%rd8534, %rd8507, 4294967295;
	mul.wide.u32 	%rd8535, %r5806, %r5807;
	add.s64 	%rd8536, %rd8533, %rd8534;
	add.s64 	%rd8537, %rd8536, %rd8535;
	shr.u64 	%rd8538, %rd8537, 32;
	and.b64  	%rd8539, %rd8512, 4294967295;
	mul.wide.u32 	%rd8540, %r5805, %r5807;
	add.s64 	%rd8541, %rd8538, %rd8539;
	add.s64 	%rd8542, %rd8541, %rd8540;
	shr.u64 	%rd8543, %rd8542, 32;
	and.b64  	%rd8544, %rd8516, 4294967295;
	mul.wide.u32 	%rd8545, %r5804, %r5807;
	add.s64 	%rd8546, %rd8543, %rd8544;
	add.s64 	%rd8547, %rd8546, %rd8545;
	shr.u64 	%rd8548, %rd8547, 32;
	mul.wide.u32 	%rd8549, %r5803, %r5807;
	add.s64 	%rd8550, %rd8548, %rd8517;
	add.s64 	%rd8551, %rd8550, %rd8549;
	shr.u64 	%rd8552, %rd8551, 32;
	and.b64  	%rd8553, %rd8523, 4294967295;
	add.s64 	%rd8554, %rd8433, %rd8553;
	shr.u64 	%rd8555, %rd8554, 32;
	and.b64  	%rd8556, %rd8527, 4294967295;
	add.s64 	%rd8557, %rd8555, %rd8556;
	add.s64 	%rd8558, %rd8557, %rd8464;
	shr.u64 	%rd8559, %rd8558, 32;
	and.b64  	%rd8560, %rd8532, 4294967295;
	add.s64 	%rd8561, %rd8559, %rd8560;
	add.s64 	%rd8562, %rd8561, %rd8500;
	shr.u64 	%rd8563, %rd8562, 32;
	and.b64  	%rd8564, %rd8537, 4294967295;
	add.s64 	%rd8565, %rd8563, %rd8564;
	add.s64 	%rd8566, %rd8565, %rd8535;
	shr.u64 	%rd8567, %rd8566, 32;
	and.b64  	%rd8568, %rd8542, 4294967295;
	mul.wide.u32 	%rd8569, %r5806, %r5806;
	add.s64 	%rd8570, %rd8567, %rd8568;
	add.s64 	%rd8571, %rd8570, %rd8569;
	shr.u64 	%rd8572, %rd8571, 32;
	and.b64  	%rd8573, %rd8547, 4294967295;
	mul.wide.u32 	%rd8574, %r5805, %r5806;
	add.s64 	%rd8575, %rd8572, %rd8573;
	add.s64 	%rd8576, %rd8575, %rd8574;
	shr.u64 	%rd8577, %rd8576, 32;
	and.b64  	%rd8578, %rd8551, 4294967295;
	mul.wide.u32 	%rd8579, %r5804, %r5806;
	add.s64 	%rd8580, %rd8577, %rd8578;
	add.s64 	%rd8581, %rd8580, %rd8579;
	shr.u64 	%rd8582, %rd8581, 32;
	mul.wide.u32 	%rd8583, %r5803, %r5806;
	add.s64 	%rd8584, %rd8582, %rd8552;
	add.s64 	%rd8585, %rd8584, %rd8583;
	shr.u64 	%rd8586, %rd8585, 32;
	and.b64  	%rd8587, %rd8558, 4294967295;
	add.s64 	%rd8588, %rd8436, %rd8587;
	shr.u64 	%rd8589, %rd8588, 32;
	and.b64  	%rd8590, %rd8562, 4294967295;
	add.s64 	%rd8591, %rd8589, %rd8590;
	add.s64 	%rd8592, %rd8591, %rd8469;
	shr.u64 	%rd8593, %rd8592, 32;
	and.b64  	%rd8594, %rd8566, 4294967295;
	add.s64 	%rd8595, %rd8593, %rd8594;
	add.s64 	%rd8596, %rd8595, %rd8505;
	shr.u64 	%rd8597, %rd8596, 32;
	and.b64  	%rd8598, %rd8571, 4294967295;
	add.s64 	%rd8599, %rd8597, %rd8598;
	add.s64 	%rd8600, %rd8599, %rd8540;
	shr.u64 	%rd8601, %rd8600, 32;
	and.b64  	%rd8602, %rd8576, 4294967295;
	add.s64 	%rd8603, %rd8601, %rd8602;
	add.s64 	%rd8604, %rd8603, %rd8574;
	shr.u64 	%rd8605, %rd8604, 32;
	and.b64  	%rd8606, %rd8581, 4294967295;
	mul.wide.u32 	%rd8607, %r5805, %r5805;
	add.s64 	%rd8608, %rd8605, %rd8606;
	add.s64 	%rd8609, %rd8608, %rd8607;
	shr.u64 	%rd8610, %rd8609, 32;
	and.b64  	%rd8611, %rd8585, 4294967295;
	mul.wide.u32 	%rd8612, %r5804, %r5805;
	add.s64 	%rd8613, %rd8610, %rd8611;
	add.s64 	%rd8614, %rd8613, %rd8612;
	shr.u64 	%rd8615, %rd8614, 32;
	mul.wide.u32 	%rd8616, %r5803, %r5805;
	add.s64 	%rd8617, %rd8615, %rd8586;
	add.s64 	%rd8618, %rd8617, %rd8616;
	shr.u64 	%rd8619, %rd8618, 32;
	and.b64  	%rd8620, %rd8592, 4294967295;
	add.s64 	%rd8621, %rd8439, %rd8620;
	shr.u64 	%rd8622, %rd8621, 32;
	and.b64  	%rd8623, %rd8596, 4294967295;
	add.s64 	%rd8624, %rd8622, %rd8623;
	add.s64 	%rd8625, %rd8624, %rd8474;
	shr.u64 	%rd8626, %rd8625, 32;
	and.b64  	%rd8627, %rd8600, 4294967295;
	add.s64 	%rd8628, %rd8626, %rd8627;
	add.s64 	%rd8629, %rd8628, %rd8510;
	shr.u64 	%rd8630, %rd8629, 32;
	and.b64  	%rd8631, %rd8604, 4294967295;
	add.s64 	%rd8632, %rd8630, %rd8631;
	add.s64 	%rd8633, %rd8632, %rd8545;
	shr.u64 	%rd8634, %rd8633, 32;
	and.b64  	%rd8635, %rd8609, 4294967295;
	add.s64 	%rd8636, %rd8634, %rd8635;
	add.s64 	%rd8637, %rd8636, %rd8579;
	shr.u64 	%rd8638, %rd8637, 32;
	and.b64  	%rd8639, %rd8614, 4294967295;
	add.s64 	%rd8640, %rd8638, %rd8639;
	add.s64 	%rd8641, %rd8640, %rd8612;
	shr.u64 	%rd8642, %rd8641, 32;
	and.b64  	%rd8643, %rd8618, 4294967295;
	mul.wide.u32 	%rd8644, %r5804, %r5804;
	add.s64 	%rd8645, %rd8642, %rd8643;
	add.s64 	%rd8646, %rd8645, %rd8644;
	shr.u64 	%rd8647, %rd8646, 32;
	mul.wide.u32 	%rd8648, %r5803, %r5804;
	add.s64 	%rd8649, %rd8647, %rd8619;
	add.s64 	%rd8650, %rd8649, %rd8648;
	shr.u64 	%rd8651, %rd8650, 32;
	and.b64  	%rd8652, %rd8625, 4294967295;
	add.s64 	%rd8653, %rd8442, %rd8652;
	shr.u64 	%rd8654, %rd8653, 32;
	and.b64  	%rd8655, %rd8629, 4294967295;
	add.s64 	%rd8656, %rd8654, %rd8655;
	add.s64 	%rd8657, %rd8656, %rd8478;
	shr.u64 	%rd8658, %rd8657, 32;
	and.b64  	%rd8659, %rd8633, 4294967295;
	add.s64 	%rd8660, %rd8658, %rd8659;
	add.s64 	%rd8661, %rd8660, %rd8514;
	shr.u64 	%rd8662, %rd8661, 32;
	and.b64  	%rd8663, %rd8637, 4294967295;
	add.s64 	%rd8664, %rd8662, %rd8663;
	add.s64 	%rd8665, %rd8664, %rd8549;
	shr.u64 	%rd8666, %rd8665, 32;
	and.b64  	%rd8667, %rd8641, 4294967295;
	add.s64 	%rd8668, %rd8666, %rd8667;
	add.s64 	%rd8669, %rd8668, %rd8583;
	shr.u64 	%rd8670, %rd8669, 32;
	and.b64  	%rd8671, %rd8646, 4294967295;
	add.s64 	%rd8672, %rd8670, %rd8671;
	add.s64 	%rd8673, %rd8672, %rd8616;
	shr.u64 	%rd8674, %rd8673, 32;
	and.b64  	%rd8675, %rd8650, 4294967295;
	add.s64 	%rd8676, %rd8674, %rd8675;
	add.s64 	%rd8677, %rd8676, %rd8648;
	shr.u64 	%rd8678, %rd8677, 32;
	mul.wide.u32 	%rd8679, %r5803, %r5803;
	add.s64 	%rd8680, %rd8678, %rd8651;
	add.s64 	%rd8681, %rd8680, %rd8679;
	shr.u64 	%rd8682, %rd8681, 32;
	{ .reg .b32 tmp; mov.b64 {tmp, %r3850}, %rd8681; }
	and.b64  	%rd8683, %rd8657, 4294967295;
	mul.lo.s64 	%rd8684, %rd8683, 977;
	cvt.u32.u64 	%r3851, %rd8684;
	shr.u64 	%rd8685, %rd8684, 32;
	and.b64  	%rd8686, %rd8661, 4294967295;
	mad.lo.s64 	%rd8687, %rd8686, 977, %rd8685;
	shr.u64 	%rd8688, %rd8687, 32;
	and.b64  	%rd8689, %rd8665, 4294967295;
	mad.lo.s64 	%rd8690, %rd8689, 977, %rd8688;
	shr.u64 	%rd8691, %rd8690, 32;
	and.b64  	%rd8692, %rd8669, 4294967295;
	mad.lo.s64 	%rd8693, %rd8692, 977, %rd8691;
	shr.u64 	%rd8694, %rd8693, 32;
	and.b64  	%rd8695, %rd8673, 4294967295;
	mad.lo.s64 	%rd8696, %rd8695, 977, %rd8694;
	shr.u64 	%rd8697, %rd8696, 32;
	and.b64  	%rd8698, %rd8677, 4294967295;
	mad.lo.s64 	%rd8699, %rd8698, 977, %rd8697;
	shr.u64 	%rd8700, %rd8699, 32;
	and.b64  	%rd8701, %rd8681, 4294967295;
	mad.lo.s64 	%rd8702, %rd8701, 977, %rd8700;
	shr.u64 	%rd8703, %rd8702, 32;
	mad.lo.s64 	%rd8704, %rd8682, 977, %rd8703;
	{ .reg .b32 tmp; mov.b64 {tmp, %r3852}, %rd8704; }
	add.s32 	%r5964, %r3849, %r3851;
	setp.lt.u32 	%p1304, %r5964, %r3849;
	selp.u64 	%rd8705, 1, 0, %p1304;
	and.b64  	%rd8706, %rd8446, 4294967295;
	and.b64  	%rd8707, %rd8687, 4294967295;
	add.s64 	%rd8708, %rd8706, %rd8705;
	add.s64 	%rd8709, %rd8708, %rd8707;
	shr.u64 	%rd8710, %rd8709, 32;
	and.b64  	%rd8711, %rd8483, 4294967295;
	and.b64  	%rd8712, %rd8690, 4294967295;
	add.s64 	%rd8713, %rd8710, %rd8711;
	add.s64 	%rd8714, %rd8713, %rd8712;
	shr.u64 	%rd8715, %rd8714, 32;
	and.b64  	%rd8716, %rd8519, 4294967295;
	and.b64  	%rd8717, %rd8693, 4294967295;
	add.s64 	%rd8718, %rd8715, %rd8716;
	add.s64 	%rd8719, %rd8718, %rd8717;
	shr.u64 	%rd8720, %rd8719, 32;
	and.b64  	%rd8721, %rd8554, 4294967295;
	and.b64  	%rd8722, %rd8696, 4294967295;
	add.s64 	%rd8723, %rd8720, %rd8721;
	add.s64 	%rd8724, %rd8723, %rd8722;
	shr.u64 	%rd8725, %rd8724, 32;
	and.b64  	%rd8726, %rd8588, 4294967295;
	and.b64  	%rd8727, %rd8699, 4294967295;
	add.s64 	%rd8728, %rd8725, %rd8726;
	add.s64 	%rd8729, %rd8728, %rd8727;
	shr.u64 	%rd8730, %rd8729, 32;
	and.b64  	%rd8731, %rd8621, 4294967295;
	and.b64  	%rd8732, %rd8702, 4294967295;
	add.s64 	%rd8733, %rd8730, %rd8731;
	add.s64 	%rd8734, %rd8733, %rd8732;
	shr.u64 	%rd8735, %rd8734, 32;
	and.b64  	%rd8736, %rd8653, 4294967295;
	and.b64  	%rd8737, %rd8704, 4294967295;
	add.s64 	%rd8738, %rd8735, %rd8736;
	add.s64 	%rd8739, %rd8738, %rd8737;
	{ .reg .b32 tmp; mov.b64 {tmp, %r3853}, %rd8739; }
	add.s32 	%r3854, %r3853, %r3852;
	and.b64  	%rd8740, %rd8709, 4294967295;
	add.s64 	%rd18298, %rd8740, %rd8683;
	shr.u64 	%rd8741, %rd18298, 32;
	and.b64  	%rd8742, %rd8714, 4294967295;
	add.s64 	%rd8743, %rd8741, %rd8742;
	add.s64 	%rd18299, %rd8743, %rd8686;
	shr.u64 	%rd8744, %rd18299, 32;
	and.b64  	%rd8745, %rd8719, 4294967295;
	add.s64 	%rd8746, %rd8744, %rd8745;
	add.s64 	%rd18300, %rd8746, %rd8689;
	shr.u64 	%rd8747, %rd18300, 32;
	and.b64  	%rd8748, %rd8724, 4294967295;
	add.s64 	%rd8749, %rd8747, %rd8748;
	add.s64 	%rd18301, %rd8749, %rd8692;
	shr.u64 	%rd8750, %rd18301, 32;
	and.b64  	%rd8751, %rd8729, 4294967295;
	add.s64 	%rd8752, %rd8750, %rd8751;
	add.s64 	%rd18302, %rd8752, %rd8695;
	shr.u64 	%rd8753, %rd18302, 32;
	and.b64  	%rd8754, %rd8734, 4294967295;
	add.s64 	%rd8755, %rd8753, %rd8754;
	add.s64 	%rd18303, %rd8755, %rd8698;
	shr.u64 	%rd8756, %rd18303, 32;
	and.b64  	%rd8757, %rd8739, 4294967295;
	add.s64 	%rd8758, %rd8756, %rd8757;
	add.s64 	%rd18304, %rd8758, %rd8701;
	{ .reg .b32 tmp; mov.b64 {tmp, %r3855}, %rd18304; }
	add.s32 	%r3856, %r3854, %r3855;
	add.s32 	%r1016, %r3856, %r3850;
	setp.eq.s32 	%p1305, %r1016, 0;
	mov.pred 	%p2986, 0;
	@%p1305 bra 	$L__BB2_737;
	cvt.u64.u32 	%rd8759, %r1016;
	mul.wide.u32 	%rd8760, %r1016, 977;
	cvt.u32.u64 	%r3857, %rd8760;
	shr.u64 	%rd8761, %rd8760, 32;
	add.s64 	%rd8762, %rd8761, %rd8759;
	shr.u64 	%rd8763, %rd8762, 32;
	add.s32 	%r1017, %r5964, %r3857;
	setp.lt.u32 	%p1306, %r1017, %r5964;
	selp.u64 	%rd8764, 1, 0, %p1306;
	and.b64  	%rd8765, %rd18298, 4294967295;
	and.b64  	%rd8766, %rd8762, 4294967295;
	add.s64 	%rd8767, %rd8765, %rd8764;
	add.s64 	%rd18298, %rd8767, %rd8766;
	shr.u64 	%rd8768, %rd18298, 32;
	and.b64  	%rd8769, %rd18299, 4294967295;
	add.s64 	%rd8770, %rd8768, %rd8769;
	add.s64 	%rd18299, %rd8770, %rd8763;
	shr.u64 	%rd8771, %rd18299, 32;
	and.b64  	%rd8772, %rd18300, 4294967295;
	add.s64 	%rd18300, %rd8771, %rd8772;
	shr.u64 	%rd8773, %rd18300, 32;
	and.b64  	%rd8774, %rd18301, 4294967295;
	add.s64 	%rd18301, %rd8773, %rd8774;
	shr.u64 	%rd8775, %rd18301, 32;
	and.b64  	%rd8776, %rd18302, 4294967295;
	add.s64 	%rd18302, %rd8775, %rd8776;
	shr.u64 	%rd8777, %rd18302, 32;
	and.b64  	%rd8778, %rd18303, 4294967295;
	add.s64 	%rd18303, %rd8777, %rd8778;
	shr.u64 	%rd8779, %rd18303, 32;
	and.b64  	%rd8780, %rd18304, 4294967295;
	add.s64 	%rd18304, %rd8779, %rd8780;
	setp.gt.u64 	%p2986, %rd18304, 4294967295;
	mov.u32 	%r5964, %r1017;
$L__BB2_737:
	ld.const.u32 	%rd582, [const_p+24];
	ld.const.u32 	%rd583, [const_p+20];
	ld.const.u32 	%rd584, [const_p+12];
	ld.const.u32 	%rd585, [const_p+16];
	ld.const.u32 	%rd586, [const_p+4];
	ld.const.u32 	%r1019, [const_p];
	cvt.u32.u64 	%r5971, %rd18304;
	cvt.u32.u64 	%r5970, %rd18303;
	cvt.u32.u64 	%r5969, %rd18302;
	cvt.u32.u64 	%r5968, %rd18301;
	cvt.u32.u64 	%r5967, %rd18300;
	cvt.u32.u64 	%r5966, %rd18299;
	cvt.u32.u64 	%r5965, %rd18298;
	ld.const.u32 	%r3858, [const_p+28];
	setp.lt.u32 	%p1307, %r3858, %r5971;
	or.pred  	%p1308, %p2986, %p1307;
	@%p1308 bra 	$L__BB2_751;
	setp.gt.u32 	%p1309, %r3858, %r5971;
	@%p1309 bra 	$L__BB2_752;
	cvt.u32.u64 	%r3859, %rd582;
	setp.lt.u32 	%p1310, %r3859, %r5970;
	@%p1310 bra 	$L__BB2_751;
	cvt.u32.u64 	%r3860, %rd582;
	setp.gt.u32 	%p1311, %r3860, %r5970;
	@%p1311 bra 	$L__BB2_752;
	cvt.u32.u64 	%r3861, %rd583;
	setp.lt.u32 	%p1312, %r3861, %r5969;
	@%p1312 bra 	$L__BB2_751;
	cvt.u32.u64 	%r3862, %rd583;
	setp.gt.u32 	%p1313, %r3862, %r5969;
	@%p1313 bra 	$L__BB2_752;
	cvt.u32.u64 	%r3863, %rd585;
	setp.lt.u32 	%p1314, %r3863, %r5968;
	@%p1314 bra 	$L__BB2_751;
	cvt.u32.u64 	%r3864, %rd585;
	setp.gt.u32 	%p1315, %r3864, %r5968;
	@%p1315 bra 	$L__BB2_752;
	cvt.u32.u64 	%r3865, %rd584;
	setp.lt.u32 	%p1316, %r3865, %r5967;
	@%p1316 bra 	$L__BB2_751;
	cvt.u32.u64 	%r3866, %rd584;
	setp.gt.u32 	%p1317, %r3866, %r5967;
	@%p1317 bra 	$L__BB2_752;
	cvt.u32.u64 	%r3867, %rd555;
	setp.lt.u32 	%p1318, %r3867, %r5966;
	@%p1318 bra 	$L__BB2_751;
	cvt.u32.u64 	%r3868, %rd555;
	setp.gt.u32 	%p1319, %r3868, %r5966;
	@%p1319 bra 	$L__BB2_752;
	cvt.u32.u64 	%r3869, %rd586;
	setp.lt.u32 	%p1320, %r3869, %r5965;
	@%p1320 bra 	$L__BB2_751;
	cvt.u32.u64 	%r3870, %rd586;
	setp.gt.u32 	%p1321, %r3870, %r5965;
	setp.lt.u32 	%p1322, %r5964, %r1019;
	or.pred  	%p1323, %p1321, %p1322;
	@%p1323 bra 	$L__BB2_752;
$L__BB2_751:
	cvt.u32.u64 	%r3871, %rd584;
	cvt.u32.u64 	%r3872, %rd555;
	cvt.u32.u64 	%r3873, %rd586;
	cvt.u32.u64 	%r3874, %rd583;
	cvt.u32.u64 	%r3875, %rd585;
	cvt.u32.u64 	%r3876, %rd582;
	setp.lt.u32 	%p1324, %r5964, %r1019;
	selp.s64 	%rd8782, -1, 0, %p1324;
	sub.s32 	%r5964, %r5964, %r1019;
	and.b64  	%rd8783, %rd18298, 4294967295;
	add.s64 	%rd8784, %rd8783, %rd8782;
	setp.lt.u64 	%p1325, %rd8784, %rd586;
	selp.s64 	%rd8785, -1, 0, %p1325;
	cvt.u32.u64 	%r3877, %rd8784;
	sub.s32 	%r5965, %r3877, %r3873;
	and.b64  	%rd8786, %rd18299, 4294967295;
	add.s64 	%rd8787, %rd8786, %rd8785;
	setp.lt.u64 	%p1326, %rd8787, %rd555;
	selp.s64 	%rd8788, -1, 0, %p1326;
	cvt.u32.u64 	%r3878, %rd8787;
	sub.s32 	%r5966, %r3878, %r3872;
	and.b64  	%rd8789, %rd18300, 4294967295;
	add.s64 	%rd8790, %rd8789, %rd8788;
	setp.lt.u64 	%p1327, %rd8790, %rd584;
	selp.s64 	%rd8791, -1, 0, %p1327;
	cvt.u32.u64 	%r3879, %rd8790;
	sub.s32 	%r5967, %r3879, %r3871;
	and.b64  	%rd8792, %rd18301, 4294967295;
	add.s64 	%rd8793, %rd8792, %rd8791;
	setp.lt.u64 	%p1328, %rd8793, %rd585;
	selp.s64 	%rd8794, -1, 0, %p1328;
	cvt.u32.u64 	%r3880, %rd8793;
	sub.s32 	%r5968, %r3880, %r3875;
	and.b64  	%rd8795, %rd18302, 4294967295;
	add.s64 	%rd8796, %rd8795, %rd8794;
	setp.lt.u64 	%p1329, %rd8796, %rd583;
	selp.s64 	%rd8797, -1, 0, %p1329;
	cvt.u32.u64 	%r3881, %rd8796;
	sub.s32 	%r5969, %r3881, %r3874;
	and.b64  	%rd8798, %rd18303, 4294967295;
	add.s64 	%rd8799, %rd8798, %rd8797;
	setp.lt.u64 	%p1330, %rd8799, %rd582;
	selp.s32 	%r3882, -1, 0, %p1330;
	cvt.u32.u64 	%r3883, %rd8799;
	sub.s32 	%r5970, %r3883, %r3876;
	add.s32 	%r3884, %r5971, %r3882;
	sub.s32 	%r5971, %r3884, %r3858;
$L__BB2_752:
	setp.gt.u32 	%p1331, %r5971, %r3858;
	@%p1331 bra 	$L__BB2_765;
	bra.uni 	$L__BB2_766;
$L__BB2_753:
	cvt.u32.u64 	%r3885, %rd582;
	setp.gt.u32 	%p1333, %r5970, %r3885;
	@%p1333 bra 	$L__BB2_765;
	setp.lt.u32 	%p1334, %r5970, %r3885;
	@%p1334 bra 	$L__BB2_767;
	cvt.u32.u64 	%r3887, %rd583;
	setp.gt.u32 	%p1335, %r5969, %r3887;
	@%p1335 bra 	$L__BB2_765;
	setp.lt.u32 	%p1336, %r5969, %r3887;
	@%p1336 bra 	$L__BB2_767;
	cvt.u32.u64 	%r3889, %rd585;
	setp.gt.u32 	%p1337, %r5968, %r3889;
	@%p1337 bra 	$L__BB2_765;
	setp.lt.u32 	%p1338, %r5968, %r3889;
	@%p1338 bra 	$L__BB2_767;
	cvt.u32.u64 	%r3891, %rd584;
	setp.gt.u32 	%p1339, %r5967, %r3891;
	@%p1339 bra 	$L__BB2_765;
	setp.lt.u32 	%p1340, %r5967, %r3891;
	@%p1340 bra 	$L__BB2_767;
	cvt.u32.u64 	%r3893, %rd555;
	setp.gt.u32 	%p1341, %r5966, %r3893;
	@%p1341 bra 	$L__BB2_765;
	setp.lt.u32 	%p1342, %r5966, %r3893;
	@%p1342 bra 	$L__BB2_767;
	cvt.u32.u64 	%r3895, %rd586;
	setp.gt.u32 	%p1343, %r5965, %r3895;
	@%p1343 bra 	$L__BB2_765;
	setp.lt.u32 	%p1344, %r5965, %r3895;
	setp.lt.u32 	%p1345, %r5964, %r1019;
	or.pred  	%p1346, %p1344, %p1345;
	@%p1346 bra 	$L__BB2_767;
$L__BB2_765:
	cvt.u32.u64 	%r3897, %rd582;
	cvt.u32.u64 	%r3898, %rd584;
	cvt.u32.u64 	%r3899, %rd555;
	cvt.u32.u64 	%r3900, %rd586;
	cvt.u32.u64 	%r3901, %rd583;
	cvt.u32.u64 	%r3902, %rd585;
	setp.lt.u32 	%p1347, %r5964, %r1019;
	selp.s64 	%rd8800, -1, 0, %p1347;
	sub.s32 	%r5964, %r5964, %r1019;
	cvt.u64.u32 	%rd8801, %r5965;
	add.s64 	%rd8802, %rd8800, %rd8801;
	setp.lt.u64 	%p1348, %rd8802, %rd586;
	selp.s64 	%rd8803, -1, 0, %p1348;
	cvt.u32.u64 	%r3903, %rd8802;
	sub.s32 	%r5965, %r3903, %r3900;
	cvt.u64.u32 	%rd8804, %r5966;
	add.s64 	%rd8805, %rd8803, %rd8804;
	setp.lt.u64 	%p1349, %rd8805, %rd555;
	selp.s64 	%rd8806, -1, 0, %p1349;
	cvt.u32.u64 	%r3904, %rd8805;
	sub.s32 	%r5966, %r3904, %r3899;
	cvt.u64.u32 	%rd8807, %r5967;
	add.s64 	%rd8808, %rd8806, %rd8807;
	setp.lt.u64 	%p1350, %rd8808, %rd584;
	selp.s64 	%rd8809, -1, 0, %p1350;
	cvt.u32.u64 	%r3905, %rd8808;
	sub.s32 	%r5967, %r3905, %r3898;
	cvt.u64.u32 	%rd8810, %r5968;
	add.s64 	%rd8811, %rd8809, %rd8810;
	setp.lt.u64 	%p1351, %rd8811, %rd585;
	selp.s64 	%rd8812, -1, 0, %p1351;
	cvt.u32.u64 	%r3906, %rd8811;
	sub.s32 	%r5968, %r3906, %r3902;
	cvt.u64.u32 	%rd8813, %r5969;
	add.s64 	%rd8814, %rd8812, %rd8813;
	setp.lt.u64 	%p1352, %rd8814, %rd583;
	selp.s64 	%rd8815, -1, 0, %p1352;
	cvt.u32.u64 	%r3907, %rd8814;
	sub.s32 	%r5969, %r3907, %r3901;
	cvt.u64.u32 	%rd8816, %r5970;
	add.s64 	%rd8817, %rd8815, %rd8816;
	setp.lt.u64 	%p1353, %rd8817, %rd582;
	selp.s32 	%r3908, -1, 0, %p1353;
	cvt.u32.u64 	%r3909, %rd8817;
	sub.s32 	%r5970, %r3909, %r3897;
	add.s32 	%r3910, %r5971, %r3908;
	sub.s32 	%r5971, %r3910, %r3858;
	bra.uni 	$L__BB2_767;
$L__BB2_766:
	setp.lt.u32 	%p1332, %r5971, %r3858;
	@%p1332 bra 	$L__BB2_767;
	bra.uni 	$L__BB2_753;
$L__BB2_767:
	mul.wide.u32 	%rd8818, %r5964, %r5818;
	cvt.u32.u64 	%r3911, %rd8818;
	shr.u64 	%rd8819, %rd8818, 32;
	mul.wide.u32 	%rd8820, %r5965, %r5818;
	add.s64 	%rd8821, %rd8819, %rd8820;
	shr.u64 	%rd8822, %rd8821, 32;
	mul.wide.u32 	%rd8823, %r5966, %r5818;
	add.s64 	%rd8824, %rd8822, %rd8823;
	shr.u64 	%rd8825, %rd8824, 32;
	mul.wide.u32 	%rd8826, %r5967, %r5818;
	add.s64 	%rd8827, %rd8825, %rd8826;
	shr.u64 	%rd8828, %rd8827, 32;
	mul.wide.u32 	%rd8829, %r5968, %r5818;
	add.s64 	%rd8830, %rd8828, %rd8829;
	shr.u64 	%rd8831, %rd8830, 32;
	mul.wide.u32 	%rd8832, %r5969, %r5818;
	add.s64 	%rd8833, %rd8831, %rd8832;
	shr.u64 	%rd8834, %rd8833, 32;
	mul.wide.u32 	%rd8835, %r5970, %r5818;
	add.s64 	%rd8836, %rd8834, %rd8835;
	shr.u64 	%rd8837, %rd8836, 32;
	mul.wide.u32 	%rd8838, %r5971, %r5818;
	add.s64 	%rd8839, %rd8837, %rd8838;
	shr.u64 	%rd8840, %rd8839, 32;
	and.b64  	%rd8841, %rd8821, 4294967295;
	mul.wide.u32 	%rd8842, %r5964, %r5817;
	add.s64 	%rd8843, %rd8842, %rd8841;
	shr.u64 	%rd8844, %rd8843, 32;
	and.b64  	%rd8845, %rd8824, 4294967295;
	mul.wide.u32 	%rd8846, %r5965, %r5817;
	add.s64 	%rd8847, %rd8844, %rd8845;
	add.s64 	%rd8848, %rd8847, %rd8846;
	shr.u64 	%rd8849, %rd8848, 32;
	and.b64  	%rd8850, %rd8827, 4294967295;
	mul.wide.u32 	%rd8851, %r5966, %r5817;
	add.s64 	%rd8852, %rd8849, %rd8850;
	add.s64 	%rd8853, %rd8852, %rd8851;
	shr.u64 	%rd8854, %rd8853, 32;
	and.b64  	%rd8855, %rd8830, 4294967295;
	mul.wide.u32 	%rd8856, %r5967, %r5817;
	add.s64 	%rd8857, %rd8854, %rd8855;
	add.s64 	%rd8858, %rd8857, %rd8856;
	shr.u64 	%rd8859, %rd8858, 32;
	and.b64  	%rd8860, %rd8833, 4294967295;
	mul.wide.u32 	%rd8861, %r5968, %r5817;
	add.s64 	%rd8862, %rd8859, %rd8860;
	add.s64 	%rd8863, %rd8862, %rd8861;
	shr.u64 	%rd8864, %rd8863, 32;
	and.b64  	%rd8865, %rd8836, 4294967295;
	mul.wide.u32 	%rd8866, %r5969, %r5817;
	add.s64 	%rd8867, %rd8864, %rd8865;
	add.s64 	%rd8868, %rd8867, %rd8866;
	shr.u64 	%rd8869, %rd8868, 32;
	and.b64  	%rd8870, %rd8839, 4294967295;
	mul.wide.u32 	%rd8871, %r5970, %r5817;
	add.s64 	%rd8872, %rd8869, %rd8870;
	add.s64 	%rd8873, %rd8872, %rd8871;
	shr.u64 	%rd8874, %rd8873, 32;
	mul.wide.u32 	%rd8875, %r5971, %r5817;
	add.s64 	%rd8876, %rd8874, %rd8840;
	add.s64 	%rd8877, %rd8876, %rd8875;
	shr.u64 	%rd8878, %rd8877, 32;
	and.b64  	%rd8879, %rd8848, 4294967295;
	mul.wide.u32 	%rd8880, %r5964, %r5816;
	add.s64 	%rd8881, %rd8880, %rd8879;
	shr.u64 	%rd8882, %rd8881, 32;
	and.b64  	%rd8883, %rd8853, 4294967295;
	mul.wide.u32 	%rd8884, %r5965, %r5816;
	add.s64 	%rd8885, %rd8882, %rd8883;
	add.s64 	%rd8886, %rd8885, %rd8884;
	shr.u64 	%rd8887, %rd8886, 32;
	and.b64  	%rd8888, %rd8858, 4294967295;
	mul.wide.u32 	%rd8889, %r5966, %r5816;
	add.s64 	%rd8890, %rd8887, %rd8888;
	add.s64 	%rd8891, %rd8890, %rd8889;
	shr.u64 	%rd8892, %rd8891, 32;
	and.b64  	%rd8893, %rd8863, 4294967295;
	mul.wide.u32 	%rd8894, %r5967, %r5816;
	add.s64 	%rd8895, %rd8892, %rd8893;
	add.s64 	%rd8896, %rd8895, %rd8894;
	shr.u64 	%rd8897, %rd8896, 32;
	and.b64  	%rd8898, %rd8868, 4294967295;
	mul.wide.u32 	%rd8899, %r5968, %r5816;
	add.s64 	%rd8900, %rd8897, %rd8898;
	add.s64 	%rd8901, %rd8900, %rd8899;
	shr.u64 	%rd8902, %rd8901, 32;
	and.b64  	%rd8903, %rd8873, 4294967295;
	mul.wide.u32 	%rd8904, %r5969, %r5816;
	add.s64 	%rd8905, %rd8902, %rd8903;
	add.s64 	%rd8906, %rd8905, %rd8904;
	shr.u64 	%rd8907, %rd8906, 32;
	and.b64  	%rd8908, %rd8877, 4294967295;
	mul.wide.u32 	%rd8909, %r5970, %r5816;
	add.s64 	%rd8910, %rd8907, %rd8908;
	add.s64 	%rd8911, %rd8910, %rd8909;
	shr.u64 	%rd8912, %rd8911, 32;
	mul.wide.u32 	%rd8913, %r5971, %r5816;
	add.s64 	%rd8914, %rd8912, %rd8878;
	add.s64 	%rd8915, %rd8914, %rd8913;
	shr.u64 	%rd8916, %rd8915, 32;
	and.b64  	%rd8917, %rd8886, 4294967295;
	mul.wide.u32 	%rd8918, %r5964, %r5815;
	add.s64 	%rd8919, %rd8918, %rd8917;
	shr.u64 	%rd8920, %rd8919, 32;
	and.b64  	%rd8921, %rd8891, 4294967295;
	mul.wide.u32 	%rd8922, %r5965, %r5815;
	add.s64 	%rd8923, %rd8920, %rd8921;
	add.s64 	%rd8924, %rd8923, %rd8922;
	shr.u64 	%rd8925, %rd8924, 32;
	and.b64  	%rd8926, %rd8896, 4294967295;
	mul.wide.u32 	%rd8927, %r5966, %r5815;
	add.s64 	%rd8928, %rd8925, %rd8926;
	add.s64 	%rd8929, %rd8928, %rd8927;
	shr.u64 	%rd8930, %rd8929, 32;
	and.b64  	%rd8931, %rd8901, 4294967295;
	mul.wide.u32 	%rd8932, %r5967, %r5815;
	add.s64 	%rd8933, %rd8930, %rd8931;
	add.s64 	%rd8934, %rd8933, %rd8932;
	shr.u64 	%rd8935, %rd8934, 32;
	and.b64  	%rd8936, %rd8906, 4294967295;
	mul.wide.u32 	%rd8937, %r5968, %r5815;
	add.s64 	%rd8938, %rd8935, %rd8936;
	add.s64 	%rd8939, %rd8938, %rd8937;
	shr.u64 	%rd8940, %rd8939, 32;
	and.b64  	%rd8941, %rd8911, 4294967295;
	mul.wide.u32 	%rd8942, %r5969, %r5815;
	add.s64 	%rd8943, %rd8940, %rd8941;
	add.s64 	%rd8944, %rd8943, %rd8942;
	shr.u64 	%rd8945, %rd8944, 32;
	and.b64  	%rd8946, %rd8915, 4294967295;
	mul.wide.u32 	%rd8947, %r5970, %r5815;
	add.s64 	%rd8948, %rd8945, %rd8946;
	add.s64 	%rd8949, %rd8948, %rd8947;
	shr.u64 	%rd8950, %rd8949, 32;
	mul.wide.u32 	%rd8951, %r5971, %r5815;
	add.s64 	%rd8952, %rd8950, %rd8916;
	add.s64 	%rd8953, %rd8952, %rd8951;
	shr.u64 	%rd8954, %rd8953, 32;
	and.b64  	%rd8955, %rd8924, 4294967295;
	mul.wide.u32 	%rd8956, %r5964, %r5814;
	add.s64 	%rd8957, %rd8956, %rd8955;
	shr.u64 	%rd8958, %rd8957, 32;
	and.b64  	%rd8959, %rd8929, 4294967295;
	mul.wide.u32 	%rd8960, %r5965, %r5814;
	add.s64 	%rd8961, %rd8958, %rd8959;
	add.s64 	%rd8962, %rd8961, %rd8960;
	shr.u64 	%rd8963, %rd8962, 32;
	and.b64  	%rd8964, %rd8934, 4294967295;
	mul.wide.u32 	%rd8965, %r5966, %r5814;
	add.s64 	%rd8966, %rd8963, %rd8964;
	add.s64 	%rd8967, %rd8966, %rd8965;
	shr.u64 	%rd8968, %rd8967, 32;
	and.b64  	%rd8969, %rd8939, 4294967295;
	mul.wide.u32 	%rd8970, %r5967, %r5814;
	add.s64 	%rd8971, %rd8968, %rd8969;
	add.s64 	%rd8972, %rd8971, %rd8970;
	shr.u64 	%rd8973, %rd8972, 32;
	and.b64  	%rd8974, %rd8944, 4294967295;
	mul.wide.u32 	%rd8975, %r5968, %r5814;
	add.s64 	%rd8976, %rd8973, %rd8974;
	add.s64 	%rd8977, %rd8976, %rd8975;
	shr.u64 	%rd8978, %rd8977, 32;
	and.b64  	%rd8979, %rd8949, 4294967295;
	mul.wide.u32 	%rd8980, %r5969, %r5814;
	add.s64 	%rd8981, %rd8978, %rd8979;
	add.s64 	%rd8982, %rd8981, %rd8980;
	shr.u64 	%rd8983, %rd8982, 32;
	and.b64  	%rd8984, %rd8953, 4294967295;
	mul.wide.u32 	%rd8985, %r5970, %r5814;
	add.s64 	%rd8986, %rd8983, %rd8984;
	add.s64 	%rd8987, %rd8986, %rd8985;
	shr.u64 	%rd8988, %rd8987, 32;
	mul.wide.u32 	%rd8989, %r5971, %r5814;
	add.s64 	%rd8990, %rd8988, %rd8954;
	add.s64 	%rd8991, %rd8990, %rd8989;
	shr.u64 	%rd8992, %rd8991, 32;
	and.b64  	%rd8993, %rd8962, 4294967295;
	mul.wide.u32 	%rd8994, %r5964, %r5813;
	add.s64 	%rd8995, %rd8994, %rd8993;
	shr.u64 	%rd8996, %rd8995, 32;
	and.b64  	%rd8997, %rd8967, 4294967295;
	mul.wide.u32 	%rd8998, %r5965, %r5813;
	add.s64 	%rd8999, %rd8996, %rd8997;
	add.s64 	%rd9000, %rd8999, %rd8998;
	shr.u64 	%rd9001, %rd9000, 32;
	and.b64  	%rd9002, %rd8972, 4294967295;
	mul.wide.u32 	%rd9003, %r5966, %r5813;
	add.s64 	%rd9004, %rd9001, %rd9002;
	add.s64 	%rd9005, %rd9004, %rd9003;
	shr.u64 	%rd9006, %rd9005, 32;
	and.b64  	%rd9007, %rd8977, 4294967295;
	mul.wide.u32 	%rd9008, %r5967, %r5813;
	add.s64 	%rd9009, %rd9006, %rd9007;
	add.s64 	%rd9010, %rd9009, %rd9008;
	shr.u64 	%rd9011, %rd9010, 32;
	and.b64  	%rd9012, %rd8982, 4294967295;
	mul.wide.u32 	%rd9013, %r5968, %r5813;
	add.s64 	%rd9014, %rd9011, %rd9012;
	add.s64 	%rd9015, %rd9014, %rd9013;
	shr.u64 	%rd9016, %rd9015, 32;
	and.b64  	%rd9017, %rd8987, 4294967295;
	mul.wide.u32 	%rd9018, %r5969, %r5813;
	add.s64 	%rd9019, %rd9016, %rd9017;
	add.s64 	%rd9020, %rd9019, %rd9018;
	shr.u64 	%rd9021, %rd9020, 32;
	and.b64  	%rd9022, %rd8991, 4294967295;
	mul.wide.u32 	%rd9023, %r5970, %r5813;
	add.s64 	%rd9024, %rd9021, %rd9022;
	add.s64 	%rd9025, %rd9024, %rd9023;
	shr.u64 	%rd9026, %rd9025, 32;
	mul.wide.u32 	%rd9027, %r5971, %r5813;
	add.s64 	%rd9028, %rd9026, %rd8992;
	add.s64 	%rd9029, %rd9028, %rd9027;
	shr.u64 	%rd9030, %rd9029, 32;
	and.b64  	%rd9031, %rd9000, 4294967295;
	mul.wide.u32 	%rd9032, %r5964, %r5812;
	add.s64 	%rd9033, %rd9032, %rd9031;
	shr.u64 	%rd9034, %rd9033, 32;
	and.b64  	%rd9035, %rd9005, 4294967295;
	mul.wide.u32 	%rd9036, %r5965, %r5812;
	add.s64 	%rd9037, %rd9034, %rd9035;
	add.s64 	%rd9038, %rd9037, %rd9036;
	shr.u64 	%rd9039, %rd9038, 32;
	and.b64  	%rd9040, %rd9010, 4294967295;
	mul.wide.u32 	%rd9041, %r5966, %r5812;
	add.s64 	%rd9042, %rd9039, %rd9040;
	add.s64 	%rd9043, %rd9042, %rd9041;
	shr.u64 	%rd9044, %rd9043, 32;
	and.b64  	%rd9045, %rd9015, 4294967295;
	mul.wide.u32 	%rd9046, %r5967, %r5812;
	add.s64 	%rd9047, %rd9044, %rd9045;
	add.s64 	%rd9048, %rd9047, %rd9046;
	shr.u64 	%rd9049, %rd9048, 32;
	and.b64  	%rd9050, %rd9020, 4294967295;
	mul.wide.u32 	%rd9051, %r5968, %r5812;
	add.s64 	%rd9052, %rd9049, %rd9050;
	add.s64 	%rd9053, %rd9052, %rd9051;
	shr.u64 	%rd9054, %rd9053, 32;
	and.b64  	%rd9055, %rd9025, 4294967295;
	mul.wide.u32 	%rd9056, %r5969, %r5812;
	add.s64 	%rd9057, %rd9054, %rd9055;
	add.s64 	%rd9058, %rd9057, %rd9056;
	shr.u64 	%rd9059, %rd9058, 32;
	and.b64  	%rd9060, %rd9029, 4294967295;
	mul.wide.u32 	%rd9061, %r5970, %r5812;
	add.s64 	%rd9062, %rd9059, %rd9060;
	add.s64 	%rd9063, %rd9062, %rd9061;
	shr.u64 	%rd9064, %rd9063, 32;
	mul.wide.u32 	%rd9065, %r5971, %r5812;
	add.s64 	%rd9066, %rd9064, %rd9030;
	add.s64 	%rd9067, %rd9066, %rd9065;
	shr.u64 	%rd9068, %rd9067, 32;
	and.b64  	%rd9069, %rd9038, 4294967295;
	mul.wide.u32 	%rd9070, %r5964, %r5811;
	add.s64 	%rd9071, %rd9070, %rd9069;
	shr.u64 	%rd9072, %rd9071, 32;
	and.b64  	%rd9073, %rd9043, 4294967295;
	mul.wide.u32 	%rd9074, %r5965, %r5811;
	add.s64 	%rd9075, %rd9072, %rd9073;
	add.s64 	%rd9076, %rd9075, %rd9074;
	shr.u64 	%rd9077, %rd9076, 32;
	and.b64  	%rd9078, %rd9048, 4294967295;
	mul.wide.u32 	%rd9079, %r5966, %r5811;
	add.s64 	%rd9080, %rd9077, %rd9078;
	add.s64 	%rd9081, %rd9080, %rd9079;
	shr.u64 	%rd9082, %rd9081, 32;
	and.b64  	%rd9083, %rd9053, 4294967295;
	mul.wide.u32 	%rd9084, %r5967, %r5811;
	add.s64 	%rd9085, %rd9082, %rd9083;
	add.s64 	%rd9086, %rd9085, %rd9084;
	shr.u64 	%rd9087, %rd9086, 32;
	and.b64  	%rd9088, %rd9058, 4294967295;
	mul.wide.u32 	%rd9089, %r5968, %r5811;
	add.s64 	%rd9090, %rd9087, %rd9088;
	add.s64 	%rd9091, %rd9090, %rd9089;
	shr.u64 	%rd9092, %rd9091, 32;
	and.b64  	%rd9093, %rd9063, 4294967295;
	mul.wide.u32 	%rd9094, %r5969, %r5811;
	add.s64 	%rd9095, %rd9092, %rd9093;
	add.s64 	%rd9096, %rd9095, %rd9094;
	shr.u64 	%rd9097, %rd9096, 32;
	and.b64  	%rd9098, %rd9067, 4294967295;
	mul.wide.u32 	%rd9099, %r5970, %r5811;
	add.s64 	%rd9100, %rd9097, %rd9098;
	add.s64 	%rd9101, %rd9100, %rd9099;
	shr.u64 	%rd9102, %rd9101, 32;
	mul.wide.u32 	%rd9103, %r5971, %r5811;
	add.s64 	%rd9104, %rd9102, %rd9068;
	add.s64 	%rd9105, %rd9104, %rd9103;
	shr.u64 	%rd9106, %rd9105, 32;
	{ .reg .b32 tmp; mov.b64 {tmp, %r3912}, %rd9105; }
	and.b64  	%rd9107, %rd9076, 4294967295;
	mul.lo.s64 	%rd9108, %rd9107, 977;
	cvt.u32.u64 	%r3913, %rd9108;
	shr.u64 	%rd9109, %rd9108, 32;
	and.b64  	%rd9110, %rd9081, 4294967295;
	mad.lo.s64 	%rd9111, %rd9110, 977, %rd9109;
	shr.u64 	%rd9112, %rd9111, 32;
	and.b64  	%rd9113, %rd9086, 4294967295;
	mad.lo.s64 	%rd9114, %rd9113, 977, %rd9112;
	shr.u64 	%rd9115, %rd9114, 32;
	and.b64  	%rd9116, %rd9091, 4294967295;
	mad.lo.s64 	%rd9117, %rd9116, 977, %rd9115;
	shr.u64 	%rd9118, %rd9117, 32;
	and.b64  	%rd9119, %rd9096, 4294967295;
	mad.lo.s64 	%rd9120, %rd9119, 977, %rd9118;
	shr.u64 	%rd9121, %rd9120, 32;
	and.b64  	%rd9122, %rd9101, 4294967295;
	mad.lo.s64 	%rd9123, %rd9122, 977, %rd9121;
	shr.u64 	%rd9124, %rd9123, 32;
	and.b64  	%rd9125, %rd9105, 4294967295;
	mad.lo.s64 	%rd9126, %rd9125, 977, %rd9124;
	shr.u64 	%rd9127, %rd9126, 32;
	mad.lo.s64 	%rd9128, %rd9106, 977, %rd9127;
	{ .reg .b32 tmp; mov.b64 {tmp, %r3914}, %rd9128; }
	add.s32 	%r5981, %r3911, %r3913;
	setp.lt.u32 	%p1355, %r5981, %r3911;
	selp.u64 	%rd9129, 1, 0, %p1355;
	and.b64  	%rd9130, %rd8843, 4294967295;
	and.b64  	%rd9131, %rd9111, 4294967295;
	add.s64 	%rd9132, %rd9130, %rd9129;
	add.s64 	%rd9133, %rd9132, %rd9131;
	shr.u64 	%rd9134, %rd9133, 32;
	and.b64  	%rd9135, %rd8881, 4294967295;
	and.b64  	%rd9136, %rd9114, 4294967295;
	add.s64 	%rd9137, %rd9134, %rd9135;
	add.s64 	%rd9138, %rd9137, %rd9136;
	shr.u64 	%rd9139, %rd9138, 32;
	and.b64  	%rd9140, %rd8919, 4294967295;
	and.b64  	%rd9141, %rd9117, 4294967295;
	add.s64 	%rd9142, %rd9139, %rd9140;
	add.s64 	%rd9143, %rd9142, %rd9141;
	shr.u64 	%rd9144, %rd9143, 32;
	and.b64  	%rd9145, %rd8957, 4294967295;
	and.b64  	%rd9146, %rd9120, 4294967295;
	add.s64 	%rd9147, %rd9144, %rd9145;
	add.s64 	%rd9148, %rd9147, %rd9146;
	shr.u64 	%rd9149, %rd9148, 32;
	and.b64  	%rd9150, %rd8995, 4294967295;
	and.b64  	%rd9151, %rd9123, 4294967295;
	add.s64 	%rd9152, %rd9149, %rd9150;
	add.s64 	%rd9153, %rd9152, %rd9151;
	shr.u64 	%rd9154, %rd9153, 32;
	and.b64  	%rd9155, %rd9033, 4294967295;
	and.b64  	%rd9156, %rd9126, 4294967295;
	add.s64 	%rd9157, %rd9154, %rd9155;
	add.s64 	%rd9158, %rd9157, %rd9156;
	shr.u64 	%rd9159, %rd9158, 32;
	and.b64  	%rd9160, %rd9071, 4294967295;
	and.b64  	%rd9161, %rd9128, 4294967295;
	add.s64 	%rd9162, %rd9159, %rd9160;
	add.s64 	%rd9163, %rd9162, %rd9161;
	{ .reg .b32 tmp; mov.b64 {tmp, %r3915}, %rd9163; }
	add.s32 	%r3916, %r3915, %r3914;
	and.b64  	%rd9164, %rd9133, 4294967295;
	add.s64 	%rd18305, %rd9164, %rd9107;
	shr.u64 	%rd9165, %rd18305, 32;
	and.b64  	%rd9166, %rd9138, 4294967295;
	add.s64 	%rd9167, %rd9165, %rd9166;
	add.s64 	%rd18306, %rd9167, %rd9110;
	shr.u64 	%rd9168, %rd18306, 32;
	and.b64  	%rd9169, %rd9143, 4294967295;
	add.s64 	%rd9170, %rd9168, %rd9169;
	add.s64 	%rd18307, %rd9170, %rd9113;
	shr.u64 	%rd9171, %rd18307, 32;
	and.b64  	%rd9172, %rd9148, 4294967295;
	add.s64 	%rd9173, %rd9171, %rd9172;
	add.s64 	%rd18308, %rd9173, %rd9116;
	shr.u64 	%rd9174, %rd18308, 32;
	and.b64  	%rd9175, %rd9153, 4294967295;
	add.s64 	%rd9176, %rd9174, %rd9175;
	add.s64 	%rd18309, %rd9176, %rd9119;
	shr.u64 	%rd9177, %rd18309, 32;
	and.b64  	%rd9178, %rd9158, 4294967295;
	add.s64 	%rd9179, %rd9177, %rd9178;
	add.s64 	%rd18310, %rd9179, %rd9122;
	shr.u64 	%rd9180, %rd18310, 32;
	and.b64  	%rd9181, %rd9163, 4294967295;
	add.s64 	%rd9182, %rd9180, %rd9181;
	add.s64 	%rd18311, %rd9182, %rd9125;
	{ .reg .b32 tmp; mov.b64 {tmp, %r3917}, %rd18311; }
	add.s32 	%r3918, %r3916, %r3917;
	add.s32 	%r1061, %r3918, %r3912;
	setp.eq.s32 	%p1356, %r1061, 0;
	mov.pred 	%p2987, 0;
	@%p1356 bra 	$L__BB2_769;
	cvt.u64.u32 	%rd9183, %r1061;
	mul.wide.u32 	%rd9184, %r1061, 977;
	cvt.u32.u64 	%r3919, %rd9184;
	shr.u64 	%rd9185, %rd9184, 32;
	add.s64 	%rd9186, %rd9185, %rd9183;
	shr.u64 	%rd9187, %rd9186, 32;
	add.s32 	%r1062, %r5981, %r3919;
	setp.lt.u32 	%p1357, %r1062, %r5981;
	selp.u64 	%rd9188, 1, 0, %p1357;
	and.b64  	%rd9189, %rd18305, 4294967295;
	and.b64  	%rd9190, %rd9186, 4294967295;
	add.s64 	%rd9191, %rd9189, %rd9188;
	add.s64 	%rd18305, %rd9191, %rd9190;
	shr.u64 	%rd9192, %rd18305, 32;
	and.b64  	%rd9193, %rd18306, 4294967295;
	add.s64 	%rd9194, %rd9192, %rd9193;
	add.s64 	%rd18306, %rd9194, %rd9187;
	shr.u64 	%rd9195, %rd18306, 32;
	and.b64  	%rd9196, %rd18307, 4294967295;
	add.s64 	%rd18307, %rd9195, %rd9196;
	shr.u64 	%rd9197, %rd18307, 32;
	and.b64  	%rd9198, %rd18308, 4294967295;
	add.s64 	%rd18308, %rd9197, %rd9198;
	shr.u64 	%rd9199, %rd18308, 32;
	and.b64  	%rd9200, %rd18309, 4294967295;
	add.s64 	%rd18309, %rd9199, %rd9200;
	shr.u64 	%rd9201, %rd18309, 32;
	and.b64  	%rd9202, %rd18310, 4294967295;
	add.s64 	%rd18310, %rd9201, %rd9202;
	shr.u64 	%rd9203, %rd18310, 32;
	and.b64  	%rd9204, %rd18311, 4294967295;
	add.s64 	%rd18311, %rd9203, %rd9204;
	setp.gt.u64 	%p2987, %rd18311, 4294967295;
	mov.u32 	%r5981, %r1062;
$L__BB2_769:
	ld.const.u32 	%rd608, [const_p+12];
	ld.const.u32 	%rd609, [const_p+16];
	ld.const.u32 	%rd610, [const_p+4];
	ld.const.u32 	%r1064, [const_p];
	cvt.u32.u64 	%r5988, %rd18311;
	cvt.u32.u64 	%r5987, %rd18310;
	cvt.u32.u64 	%r5986, %rd18309;
	cvt.u32.u64 	%r5985, %rd18308;
	cvt.u32.u64 	%r5984, %rd18307;
	cvt.u32.u64 	%r5983, %rd18306;
	cvt.u32.u64 	%r5982, %rd18305;
	ld.const.u32 	%r3920, [const_p+28];
	setp.lt.u32 	%p1358, %r3920, %r5988;
	or.pred  	%p1359, %p2987, %p1358;
	@%p1359 bra 	$L__BB2_783;
	setp.gt.u32 	%p1360, %r3920, %r5988;
	@%p1360 bra 	$L__BB2_784;
	cvt.u32.u64 	%r3921, %rd582;
	setp.lt.u32 	%p1361, %r3921, %r5987;
	@%p1361 bra 	$L__BB2_783;
	cvt.u32.u64 	%r3922, %rd582;
	setp.gt.u32 	%p1362, %r3922, %r5987;
	@%p1362 bra 	$L__BB2_784;
	cvt.u32.u64 	%r3923, %rd583;
	setp.lt.u32 	%p1363, %r3923, %r5986;
	@%p1363 bra 	$L__BB2_783;
	cvt.u32.u64 	%r3924, %rd583;
	setp.gt.u32 	%p1364, %r3924, %r5986;
	@%p1364 bra 	$L__BB2_784;
	cvt.u32.u64 	%r3925, %rd609;
	setp.lt.u32 	%p1365, %r3925, %r5985;
	@%p1365 bra 	$L__BB2_783;
	cvt.u32.u64 	%r3926, %rd609;
	setp.gt.u32 	%p1366, %r3926, %r5985;
	@%p1366 bra 	$L__BB2_784;
	cvt.u32.u64 	%r3927, %rd608;
	setp.lt.u32 	%p1367, %r3927, %r5984;
	@%p1367 bra 	$L__BB2_783;
	cvt.u32.u64 	%r3928, %rd608;
	setp.gt.u32 	%p1368, %r3928, %r5984;
	@%p1368 bra 	$L__BB2_784;
	cvt.u32.u64 	%r3929, %rd555;
	setp.lt.u32 	%p1369, %r3929, %r5983;
	@%p1369 bra 	$L__BB2_783;
	cvt.u32.u64 	%r3930, %rd555;
	setp.gt.u32 	%p1370, %r3930, %r5983;
	@%p1370 bra 	$L__BB2_784;
	cvt.u32.u64 	%r3931, %rd610;
	setp.lt.u32 	%p1371, %r3931, %r5982;
	@%p1371 bra 	$L__BB2_783;
	cvt.u32.u64 	%r3932, %rd610;
	setp.gt.u32 	%p1372, %r3932, %r5982;
	setp.lt.u32 	%p1373, %r5981, %r1064;
	or.pred  	%p1374, %p1372, %p1373;
	@%p1374 bra 	$L__BB2_784;
$L__BB2_783:
	cvt.u32.u64 	%r3933, %rd608;
	cvt.u32.u64 	%r3934, %rd555;
	cvt.u32.u64 	%r3935, %rd610;
	cvt.u32.u64 	%r3936, %rd583;
	cvt.u32.u64 	%r3937, %rd609;
	cvt.u32.u64 	%r3938, %rd582;
	setp.lt.u32 	%p1375, %r5981, %r1064;
	selp.s64 	%rd9206, -1, 0, %p1375;
	sub.s32 	%r5981, %r5981, %r1064;
	and.b64  	%rd9207, %rd18305, 4294967295;
	add.s64 	%rd9208, %rd9207, %rd9206;
	setp.lt.u64 	%p1376, %rd9208, %rd610;
	selp.s64 	%rd9209, -1, 0, %p1376;
	cvt.u32.u64 	%r3939, %rd9208;
	sub.s32 	%r5982, %r3939, %r3935;
	and.b64  	%rd9210, %rd18306, 4294967295;
	add.s64 	%rd9211, %rd9210, %rd9209;
	setp.lt.u64 	%p1377, %rd9211, %rd555;
	selp.s64 	%rd9212, -1, 0, %p1377;
	cvt.u32.u64 	%r3940, %rd9211;
	sub.s32 	%r5983, %r3940, %r3934;
	and.b64  	%rd9213, %rd18307, 4294967295;
	add.s64 	%rd9214, %rd9213, %rd9212;
	setp.lt.u64 	%p1378, %rd9214, %rd608;
	selp.s64 	%rd9215, -1, 0, %p1378;
	cvt.u32.u64 	%r3941, %rd9214;
	sub.s32 	%r5984, %r3941, %r3933;
	and.b64  	%rd9216, %rd18308, 4294967295;
	add.s64 	%rd9217, %rd9216, %rd9215;
	setp.lt.u64 	%p1379, %rd9217, %rd609;
	selp.s64 	%rd9218, -1, 0, %p1379;
	cvt.u32.u64 	%r3942, %rd9217;
	sub.s32 	%r5985, %r3942, %r3937;
	and.b64  	%rd9219, %rd18309, 4294967295;
	add.s64 	%rd9220, %rd9219, %rd9218;
	setp.lt.u64 	%p1380, %rd9220, %rd583;
	selp.s64 	%rd9221, -1, 0, %p1380;
	cvt.u32.u64 	%r3943, %rd9220;
	sub.s32 	%r5986, %r3943, %r3936;
	and.b64  	%rd9222, %rd18310, 4294967295;
	add.s64 	%rd9223, %rd9222, %rd9221;
	setp.lt.u64 	%p1381, %rd9223, %rd582;
	selp.s32 	%r3944, -1, 0, %p1381;
	cvt.u32.u64 	%r3945, %rd9223;
	sub.s32 	%r5987, %r3945, %r3938;
	add.s32 	%r3946, %r5988, %r3944;
	sub.s32 	%r5988, %r3946, %r3920;
$L__BB2_784:
	setp.gt.u32 	%p1382, %r5988, %r3920;
	@%p1382 bra 	$L__BB2_797;
	bra.uni 	$L__BB2_798;
$L__BB2_785:
	cvt.u32.u64 	%r3947, %rd582;
	setp.gt.u32 	%p1384, %r5987, %r3947;
	@%p1384 bra 	$L__BB2_797;
	setp.lt.u32 	%p1385, %r5987, %r3947;
	@%p1385 bra 	$L__BB2_799;
	cvt.u32.u64 	%r3949, %rd583;
	setp.gt.u32 	%p1386, %r5986, %r3949;
	@%p1386 bra 	$L__BB2_797;
	setp.lt.u32 	%p1387, %r5986, %r3949;
	@%p1387 bra 	$L__BB2_799;
	cvt.u32.u64 	%r3951, %rd609;
	setp.gt.u32 	%p1388, %r5985, %r3951;
	@%p1388 bra 	$L__BB2_797;
	setp.lt.u32 	%p1389, %r5985, %r3951;
	@%p1389 bra 	$L__BB2_799;
	cvt.u32.u64 	%r3953, %rd608;
	setp.gt.u32 	%p1390, %r5984, %r3953;
	@%p1390 bra 	$L__BB2_797;
	setp.lt.u32 	%p1391, %r5984, %r3953;
	@%p1391 bra 	$L__BB2_799;
	cvt.u32.u64 	%r3955, %rd555;
	setp.gt.u32 	%p1392, %r5983, %r3955;
	@%p1392 bra 	$L__BB2_797;
	setp.lt.u32 	%p1393, %r5983, %r3955;
	@%p1393 bra 	$L__BB2_799;
	cvt.u32.u64 	%r3957, %rd610;
	setp.gt.u32 	%p1394, %r5982, %r3957;
	@%p1394 bra 	$L__BB2_797;
	setp.lt.u32 	%p1395, %r5982, %r3957;
	setp.lt.u32 	%p1396, %r5981, %r1064;
	or.pred  	%p1397, %p1395, %p1396;
	@%p1397 bra 	$L__BB2_799;
$L__BB2_797:
	cvt.u32.u64 	%r3959, %rd582;
	cvt.u32.u64 	%r3960, %rd608;
	cvt.u32.u64 	%r3961, %rd555;
	cvt.u32.u64 	%r3962, %rd610;
	cvt.u32.u64 	%r3963, %rd583;
	cvt.u32.u64 	%r3964, %rd609;
	setp.lt.u32 	%p1398, %r5981, %r1064;
	selp.s64 	%rd9224, -1, 0, %p1398;
	sub.s32 	%r5981, %r5981, %r1064;
	cvt.u64.u32 	%rd9225, %r5982;
	add.s64 	%rd9226, %rd9224, %rd9225;
	setp.lt.u64 	%p1399, %rd9226, %rd610;
	selp.s64 	%rd9227, -1, 0, %p1399;
	cvt.u32.u64 	%r3965, %rd9226;
	sub.s32 	%r5982, %r3965, %r3962;
	cvt.u64.u32 	%rd9228, %r5983;
	add.s64 	%rd9229, %rd9227, %rd9228;
	setp.lt.u64 	%p1400, %rd9229, %rd555;
	selp.s64 	%rd9230, -1, 0, %p1400;
	cvt.u32.u64 	%r3966, %rd9229;
	sub.s32 	%r5983, %r3966, %r3961;
	cvt.u64.u32 	%rd9231, %r5984;
	add.s64 	%rd9232, %rd9230, %rd9231;
	setp.lt.u64 	%p1401, %rd9232, %rd608;
	selp.s64 	%rd9233, -1, 0, %p1401;
	cvt.u32.u64 	%r3967, %rd9232;
	sub.s32 	%r5984, %r3967, %r3960;
	cvt.u64.u32 	%rd9234, %r5985;
	add.s64 	%rd9235, %rd9233, %rd9234;
	setp.lt.u64 	%p1402, %rd9235, %rd609;
	selp.s64 	%rd9236, -1, 0, %p1402;
	cvt.u32.u64 	%r3968, %rd9235;
	sub.s32 	%r5985, %r3968, %r3964;
	cvt.u64.u32 	%rd9237, %r5986;
	add.s64 	%rd9238, %rd9236, %rd9237;
	setp.lt.u64 	%p1403, %rd9238, %rd583;
	selp.s64 	%rd9239, -1, 0, %p1403;
	cvt.u32.u64 	%r3969, %rd9238;
	sub.s32 	%r5986, %r3969, %r3963;
	cvt.u64.u32 	%rd9240, %r5987;
	add.s64 	%rd9241, %rd9239, %rd9240;
	setp.lt.u64 	%p1404, %rd9241, %rd582;
	selp.s32 	%r3970, -1, 0, %p1404;
	cvt.u32.u64 	%r3971, %rd9241;
	sub.s32 	%r5987, %r3971, %r3959;
	add.s32 	%r3972, %r5988, %r3970;
	sub.s32 	%r5988, %r3972, %r3920;
	bra.uni 	$L__BB2_799;
$L__BB2_798:
	setp.lt.u32 	%p1383, %r5988, %r3920;
	@%p1383 bra 	$L__BB2_799;
	bra.uni 	$L__BB2_785;
$L__BB2_799:
	shl.b32 	%r3973, %r5981, 2;
	shr.u32 	%r3974, %r5981, 30;
	cvt.u64.u32 	%rd9242, %r3974;
	mul.wide.u32 	%rd9243, %r5982, 4;
	or.b64  	%rd9244, %rd9243, %rd9242;
	shr.u64 	%rd9245, %rd9243, 32;
	mul.wide.u32 	%rd9246, %r5983, 4;
	or.b64  	%rd9247, %rd9246, %rd9245;
	shr.u64 	%rd9248, %rd9246, 32;
	mul.wide.u32 	%rd9249, %r5984, 4;
	or.b64  	%rd9250, %rd9249, %rd9248;
	shr.u64 	%rd9251, %rd9249, 32;
	mul.wide.u32 	%rd9252, %r5985, 4;
	add.s64 	%rd9253, %rd9252, %rd9251;
	shr.u64 	%rd9254, %rd9253, 32;
	mul.wide.u32 	%rd9255, %r5986, 4;
	add.s64 	%rd9256, %rd9255, %rd9254;
	shr.u64 	%rd9257, %rd9256, 32;
	mul.wide.u32 	%rd9258, %r5987, 4;
	add.s64 	%rd9259, %rd9258, %rd9257;
	shr.u64 	%rd9260, %rd9259, 32;
	mul.wide.u32 	%rd9261, %r5988, 4;
	add.s64 	%rd9262, %rd9261, %rd9260;
	shr.u64 	%rd9263, %rd9262, 32;
	{ .reg .b32 tmp; mov.b64 {tmp, %r3975}, %rd9262; }
	mad.lo.s32 	%r5998, %r3975, 977, %r3973;
	setp.lt.u32 	%p1406, %r5998, %r3973;
	selp.u64 	%rd9264, 1, 0, %p1406;
	and.b64  	%rd9265, %rd9244, 4294967295;
	add.s64 	%rd9266, %rd9265, %rd9264;
	shr.u64 	%rd9267, %rd9266, 32;
	and.b64  	%rd9268, %rd9247, 4294967295;
	add.s64 	%rd9269, %rd9267, %rd9268;
	shr.u64 	%rd9270, %rd9269, 32;
	and.b64  	%rd9271, %rd9250, 4294967295;
	add.s64 	%rd9272, %rd9270, %rd9271;
	shr.u64 	%rd9273, %rd9272, 32;
	and.b64  	%rd9274, %rd9253, 4294967295;
	add.s64 	%rd9275, %rd9273, %rd9274;
	shr.u64 	%rd9276, %rd9275, 32;
	and.b64  	%rd9277, %rd9256, 4294967295;
	add.s64 	%rd9278, %rd9276, %rd9277;
	shr.u64 	%rd9279, %rd9278, 32;
	and.b64  	%rd9280, %rd9259, 4294967295;
	add.s64 	%rd9281, %rd9279, %rd9280;
	shr.u64 	%rd9282, %rd9281, 32;
	and.b64  	%rd9283, %rd9262, 4294967295;
	add.s64 	%rd9284, %rd9282, %rd9283;
	{ .reg .b32 tmp; mov.b64 {tmp, %r3976}, %rd9284; }
	and.b64  	%rd9285, %rd9266, 4294967295;
	add.s64 	%rd18312, %rd9285, %rd9263;
	shr.u64 	%rd9286, %rd18312, 32;
	and.b64  	%rd9287, %rd9269, 4294967295;
	add.s64 	%rd18313, %rd9286, %rd9287;
	shr.u64 	%rd9288, %rd18313, 32;
	and.b64  	%rd9289, %rd9272, 4294967295;
	add.s64 	%rd18314, %rd9288, %rd9289;
	shr.u64 	%rd9290, %rd18314, 32;
	and.b64  	%rd9291, %rd9275, 4294967295;
	add.s64 	%rd18315, %rd9290, %rd9291;
	shr.u64 	%rd9292, %rd18315, 32;
	and.b64  	%rd9293, %rd9278, 4294967295;
	add.s64 	%rd18316, %rd9292, %rd9293;
	shr.u64 	%rd9294, %rd18316, 32;
	and.b64  	%rd9295, %rd9281, 4294967295;
	add.s64 	%rd18317, %rd9294, %rd9295;
	shr.u64 	%rd9296, %rd18317, 32;
	and.b64  	%rd9297, %rd9284, 4294967295;
	add.s64 	%rd18318, %rd9296, %rd9297;
	{ .reg .b32 tmp; mov.b64 {tmp, %r3977}, %rd18318; }
	add.s32 	%r1106, %r3976, %r3977;
	setp.eq.s32 	%p1407, %r1106, 0;
	mov.pred 	%p2988, 0;
	@%p1407 bra 	$L__BB2_801;
	mad.lo.s32 	%r1107, %r1106, 977, %r5998;
	setp.lt.u32 	%p1408, %r1107, %r5998;
	selp.u64 	%rd9298, 1, 0, %p1408;
	and.b64  	%rd9299, %rd18312, 4294967295;
	cvt.u64.u32 	%rd9300, %r1106;
	add.s64 	%rd9301, %rd9299, %rd9298;
	add.s64 	%rd18312, %rd9301, %rd9300;
	shr.u64 	%rd9302, %rd18312, 32;
	and.b64  	%rd9303, %rd18313, 4294967295;
	add.s64 	%rd18313, %rd9302, %rd9303;
	shr.u64 	%rd9304, %rd18313, 32;
	and.b64  	%rd9305, %rd18314, 4294967295;
	add.s64 	%rd18314, %rd9304, %rd9305;
	shr.u64 	%rd9306, %rd18314, 32;
	and.b64  	%rd9307, %rd18315, 4294967295;
	add.s64 	%rd18315, %rd9306, %rd9307;
	shr.u64 	%rd9308, %rd18315, 32;
	and.b64  	%rd9309, %rd18316, 4294967295;
	add.s64 	%rd18316, %rd9308, %rd9309;
	shr.u64 	%rd9310, %rd18316, 32;
	and.b64  	%rd9311, %rd18317, 4294967295;
	add.s64 	%rd18317, %rd9310, %rd9311;
	shr.u64 	%rd9312, %rd18317, 32;
	and.b64  	%rd9313, %rd18318, 4294967295;
	add.s64 	%rd18318, %rd9312, %rd9313;
	setp.gt.u64 	%p2988, %rd18318, 4294967295;
	mov.u32 	%r5998, %r1107;
$L__BB2_801:
	cvt.u32.u64 	%r6005, %rd18318;
	cvt.u32.u64 	%r6004, %rd18317;
	cvt.u32.u64 	%r6003, %rd18316;
	cvt.u32.u64 	%r6002, %rd18315;
	cvt.u32.u64 	%r6001, %rd18314;
	cvt.u32.u64 	%r6000, %rd18313;
	cvt.u32.u64 	%r5999, %rd18312;
	setp.lt.u32 	%p1409, %r3920, %r6005;
	or.pred  	%p1410, %p2988, %p1409;
	@%p1410 bra 	$L__BB2_815;
	setp.gt.u32 	%p1411, %r3920, %r6005;
	@%p1411 bra 	$L__BB2_816;
	cvt.u32.u64 	%r3978, %rd582;
	setp.lt.u32 	%p1412, %r3978, %r6004;
	@%p1412 bra 	$L__BB2_815;
	cvt.u32.u64 	%r3979, %rd582;
	setp.gt.u32 	%p1413, %r3979, %r6004;
	@%p1413 bra 	$L__BB2_816;
	cvt.u32.u64 	%r3980, %rd583;
	setp.lt.u32 	%p1414, %r3980, %r6003;
	@%p1414 bra 	$L__BB2_815;
	cvt.u32.u64 	%r3981, %rd583;
	setp.gt.u32 	%p1415, %r3981, %r6003;
	@%p1415 bra 	$L__BB2_816;
	cvt.u32.u64 	%r3982, %rd609;
	setp.lt.u32 	%p1416, %r3982, %r6002;
	@%p1416 bra 	$L__BB2_815;
	cvt.u32.u64 	%r3983, %rd609;
	setp.gt.u32 	%p1417, %r3983, %r6002;
	@%p1417 bra 	$L__BB2_816;
	cvt.u32.u64 	%r3984, %rd608;
	setp.lt.u32 	%p1418, %r3984, %r6001;
	@%p1418 bra 	$L__BB2_815;
	cvt.u32.u64 	%r3985, %rd608;
	setp.gt.u32 	%p1419, %r3985, %r6001;
	@%p1419 bra 	$L__BB2_816;
	cvt.u32.u64 	%r3986, %rd555;
	setp.lt.u32 	%p1420, %r3986, %r6000;
	@%p1420 bra 	$L__BB2_815;
	cvt.u32.u64 	%r3987, %rd555;
	setp.gt.u32 	%p1421, %r3987, %r6000;
	@%p1421 bra 	$L__BB2_816;
	cvt.u32.u64 	%r3988, %rd610;
	setp.lt.u32 	%p1422, %r3988, %r5999;
	@%p1422 bra 	$L__BB2_815;
	cvt.u32.u64 	%r3989, %rd610;
	setp.gt.u32 	%p1423, %r3989, %r5999;
	setp.lt.u32 	%p1424, %r5998, %r1064;
	or.pred  	%p1425, %p1423, %p1424;
	@%p1425 bra 	$L__BB2_816;
$L__BB2_815:
	cvt.u32.u64 	%r3990, %rd608;
	cvt.u32.u64 	%r3991, %rd555;
	cvt.u32.u64 	%r3992, %rd610;
	cvt.u32.u64 	%r3993, %rd582;
	cvt.u32.u64 	%r3994, %rd583;
	cvt.u32.u64 	%r3995, %rd609;
	setp.lt.u32 	%p1426, %r5998, %r1064;
	selp.s64 	%rd9315, -1, 0, %p1426;
	sub.s32 	%r5998, %r5998, %r1064;
	and.b64  	%rd9316, %rd18312, 4294967295;
	add.s64 	%rd9317, %rd9316, %rd9315;
	setp.lt.u64 	%p1427, %rd9317, %rd610;
	selp.s64 	%rd9318, -1, 0, %p1427;
	cvt.u32.u64 	%r3996, %rd9317;
	sub.s32 	%r5999, %r3996, %r3992;
	and.b64  	%rd9319, %rd18313, 4294967295;
	add.s64 	%rd9320, %rd9319, %rd9318;
	setp.lt.u64 	%p1428, %rd9320, %rd555;
	selp.s64 	%rd9321, -1, 0, %p1428;
	cvt.u32.u64 	%r3997, %rd9320;
	sub.s32 	%r6000, %r3997, %r3991;
	and.b64  	%rd9322, %rd18314, 4294967295;
	add.s64 	%rd9323, %rd9322, %rd9321;
	setp.lt.u64 	%p1429, %rd9323, %rd608;
	selp.s64 	%rd9324, -1, 0, %p1429;
	cvt.u32.u64 	%r3998, %rd9323;
	sub.s32 	%r6001, %r3998, %r3990;
	and.b64  	%rd9325, %rd18315, 4294967295;
	add.s64 	%rd9326, %rd9325, %rd9324;
	setp.lt.u64 	%p1430, %rd9326, %rd609;
	selp.s64 	%rd9327, -1, 0, %p1430;
	cvt.u32.u64 	%r3999, %rd9326;
	sub.s32 	%r6002, %r3999, %r3995;
	and.b64  	%rd9328, %rd18316, 4294967295;
	add.s64 	%rd9329, %rd9328, %rd9327;
	setp.lt.u64 	%p1431, %rd9329, %rd583;
	selp.s64 	%rd9330, -1, 0, %p1431;
	cvt.u32.u64 	%r4000, %rd9329;
	sub.s32 	%r6003, %r4000, %r3994;
	and.b64  	%rd9331, %rd18317, 4294967295;
	add.s64 	%rd9332, %rd9331, %rd9330;
	setp.lt.u64 	%p1432, %rd9332, %rd582;
	selp.s32 	%r4001, -1, 0, %p1432;
	cvt.u32.u64 	%r4002, %rd9332;
	sub.s32 	%r6004, %r4002, %r3993;
	add.s32 	%r4003, %r6005, %r4001;
	sub.s32 	%r6005, %r4003, %r3920;
$L__BB2_816:
	setp.gt.u32 	%p1433, %r6005, %r3920;
	@%p1433 bra 	$L__BB2_829;
	bra.uni 	$L__BB2_830;
$L__BB2_817:
	cvt.u32.u64 	%r4004, %rd582;
	setp.gt.u32 	%p1435, %r6004, %r4004;
	@%p1435 bra 	$L__BB2_829;
	setp.lt.u32 	%p1436, %r6004, %r4004;
	@%p1436 bra 	$L__BB2_831;
	cvt.u32.u64 	%r4006, %rd583;
	setp.gt.u32 	%p1437, %r6003, %r4006;
	@%p1437 bra 	$L__BB2_829;
	setp.lt.u32 	%p1438, %r6003, %r4006;
	@%p1438 bra 	$L__BB2_831;
	cvt.u32.u64 	%r4008, %rd609;
	setp.gt.u32 	%p1439, %r6002, %r4008;
	@%p1439 bra 	$L__BB2_829;
	setp.lt.u32 	%p1440, %r6002, %r4008;
	@%p1440 bra 	$L__BB2_831;
	cvt.u32.u64 	%r4010, %rd608;
	setp.gt.u32 	%p1441, %r6001, %r4010;
	@%p1441 bra 	$L__BB2_829;
	setp.lt.u32 	%p1442, %r6001, %r4010;
	@%p1442 bra 	$L__BB2_831;
	cvt.u32.u64 	%r4012, %rd555;
	setp.gt.u32 	%p1443, %r6000, %r4012;
	@%p1443 bra 	$L__BB2_829;
	setp.lt.u32 	%p1444, %r6000, %r4012;
	@%p1444 bra 	$L__BB2_831;
	cvt.u32.u64 	%r4014, %rd610;
	setp.gt.u32 	%p1445, %r5999, %r4014;
	@%p1445 bra 	$L__BB2_829;
	setp.lt.u32 	%p1446, %r5999, %r4014;
	setp.lt.u32 	%p1447, %r5998, %r1064;
	or.pred  	%p1448, %p1446, %p1447;
	@%p1448 bra 	$L__BB2_831;
$L__BB2_829:
	cvt.u32.u64 	%r4016, %rd608;
	cvt.u32.u64 	%r4017, %rd555;
	cvt.u32.u64 	%r4018, %rd610;
	cvt.u32.u64 	%r4019, %rd582;
	cvt.u32.u64 	%r4020, %rd583;
	cvt.u32.u64 	%r4021, %rd609;
	setp.lt.u32 	%p1449, %r5998, %r1064;
	selp.s64 	%rd9333, -1, 0, %p1449;
	sub.s32 	%r5998, %r5998, %r1064;
	cvt.u64.u32 	%rd9334, %r5999;
	add.s64 	%rd9335, %rd9333, %rd9334;
	setp.lt.u64 	%p1450, %rd9335, %rd610;
	selp.s64 	%rd9336, -1, 0, %p1450;
	cvt.u32.u64 	%r4022, %rd9335;
	sub.s32 	%r5999, %r4022, %r4018;
	cvt.u64.u32 	%rd9337, %r6000;
	add.s64 	%rd9338, %rd9336, %rd9337;
	setp.lt.u64 	%p1451, %rd9338, %rd555;
	selp.s64 	%rd9339, -1, 0, %p1451;
	cvt.u32.u64 	%r4023, %rd9338;
	sub.s32 	%r6000, %r4023, %r4017;
	cvt.u64.u32 	%rd9340, %r6001;
	add.s64 	%rd9341, %rd9339, %rd9340;
	setp.lt.u64 	%p1452, %rd9341, %rd608;
	selp.s64 	%rd9342, -1, 0, %p1452;
	cvt.u32.u64 	%r4024, %rd9341;
	sub.s32 	%r6001, %r4024, %r4016;
	cvt.u64.u32 	%rd9343, %r6002;
	add.s64 	%rd9344, %rd9342, %rd9343;
	setp.lt.u64 	%p1453, %rd9344, %rd609;
	selp.s64 	%rd9345, -1, 0, %p1453;
	cvt.u32.u64 	%r4025, %rd9344;
	sub.s32 	%r6002, %r4025, %r4021;
	cvt.u64.u32 	%rd9346, %r6003;
	add.s64 	%rd9347, %rd9345, %rd9346;
	setp.lt.u64 	%p1454, %rd9347, %rd583;
	selp.s64 	%rd9348, -1, 0, %p1454;
	cvt.u32.u64 	%r4026, %rd9347;
	sub.s32 	%r6003, %r4026, %r4020;
	cvt.u64.u32 	%rd9349, %r6004;
	add.s64 	%rd9350, %rd9348, %rd9349;
	setp.lt.u64 	%p1455, %rd9350, %rd582;
	selp.s32 	%r4027, -1, 0, %p1455;
	cvt.u32.u64 	%r4028, %rd9350;
	sub.s32 	%r6004, %r4028, %r4019;
	add.s32 	%r4029, %r6005, %r4027;
	sub.s32 	%r6005, %r4029, %r3920;
	bra.uni 	$L__BB2_831;
$L__BB2_830:
	setp.lt.u32 	%p1434, %r6005, %r3920;
	@%p1434 bra 	$L__BB2_831;
	bra.uni 	$L__BB2_817;
$L__BB2_831:
	mul.wide.u32 	%rd9351, %r5964, %r5964;
	cvt.u32.u64 	%r4030, %rd9351;
	shr.u64 	%rd9352, %rd9351, 32;
	mul.wide.u32 	%rd9353, %r5965, %r5964;
	add.s64 	%rd9354, %rd9352, %rd9353;
	shr.u64 	%rd9355, %rd9354, 32;
	mul.wide.u32 	%rd9356, %r5966, %r5964;
	add.s64 	%rd9357, %rd9355, %rd9356;
	shr.u64 	%rd9358, %rd9357, 32;
	mul.wide.u32 	%rd9359, %r5967, %r5964;
	add.s64 	%rd9360, %rd9358, %rd9359;
	shr.u64 	%rd9361, %rd9360, 32;
	mul.wide.u32 	%rd9362, %r5968, %r5964;
	add.s64 	%rd9363, %rd9361, %rd9362;
	shr.u64 	%rd9364, %rd9363, 32;
	mul.wide.u32 	%rd9365, %r5969, %r5964;
	add.s64 	%rd9366, %rd9364, %rd9365;
	shr.u64 	%rd9367, %rd9366, 32;
	mul.wide.u32 	%rd9368, %r5970, %r5964;
	add.s64 	%rd9369, %rd9367, %rd9368;
	shr.u64 	%rd9370, %rd9369, 32;
	mul.wide.u32 	%rd9371, %r5971, %r5964;
	add.s64 	%rd9372, %rd9370, %rd9371;
	shr.u64 	%rd9373, %rd9372, 32;
	and.b64  	%rd9374, %rd9354, 4294967295;
	add.s64 	%rd9375, %rd9353, %rd9374;
	shr.u64 	%rd9376, %rd9375, 32;
	and.b64  	%rd9377, %rd9357, 4294967295;
	mul.wide.u32 	%rd9378, %r5965, %r5965;
	add.s64 	%rd9379, %rd9376, %rd9377;
	add.s64 	%rd9380, %rd9379, %rd9378;
	shr.u64 	%rd9381, %rd9380, 32;
	and.b64  	%rd9382, %rd9360, 4294967295;
	mul.wide.u32 	%rd9383, %r5966, %r5965;
	add.s64 	%rd9384, %rd9381, %rd9382;
	add.s64 	%rd9385, %rd9384, %rd9383;
	shr.u64 	%rd9386, %rd9385, 32;
	and.b64  	%rd9387, %rd9363, 4294967295;
	mul.wide.u32 	%rd9388, %r5967, %r5965;
	add.s64 	%rd9389, %rd9386, %rd9387;
	add.s64 	%rd9390, %rd9389, %rd9388;
	shr.u64 	%rd9391, %rd9390, 32;
	and.b64  	%rd9392, %rd9366, 4294967295;
	mul.wide.u32 	%rd9393, %r5968, %r5965;
	add.s64 	%rd9394, %rd9391, %rd9392;
	add.s64 	%rd9395, %rd9394, %rd9393;
	shr.u64 	%rd9396, %rd9395, 32;
	and.b64  	%rd9397, %rd9369, 4294967295;
	mul.wide.u32 	%rd9398, %r5969, %r5965;
	add.s64 	%rd9399, %rd9396, %rd9397;
	add.s64 	%rd9400, %rd9399, %rd9398;
	shr.u64 	%rd9401, %rd9400, 32;
	and.b64  	%rd9402, %rd9372, 4294967295;
	mul.wide.u32 	%rd9403, %r5970, %r5965;
	add.s64 	%rd9404, %rd9401, %rd9402;
	add.s64 	%rd9405, %rd9404, %rd9403;
	shr.u64 	%rd9406, %rd9405, 32;
	mul.wide.u32 	%rd9407, %r5971, %r5965;
	add.s64 	%rd9408, %rd9406, %rd9373;
	add.s64 	%rd9409, %rd9408, %rd9407;
	shr.u64 	%rd9410, %rd9409, 32;
	and.b64  	%rd9411, %rd9380, 4294967295;
	add.s64 	%rd9412, %rd9356, %rd9411;
	shr.u64 	%rd9413, %rd9412, 32;
	and.b64  	%rd9414, %rd9385, 4294967295;
	add.s64 	%rd9415, %rd9413, %rd9414;
	add.s64 	%rd9416, %rd9415, %rd9383;
	shr.u64 	%rd9417, %rd9416, 32;
	and.b64  	%rd9418, %rd9390, 4294967295;
	mul.wide.u32 	%rd9419, %r5966, %r5966;
	add.s64 	%rd9420, %rd9417, %rd9418;
	add.s64 	%rd9421, %rd9420, %rd9419;
	shr.u64 	%rd9422, %rd9421, 32;
	and.b64  	%rd9423, %rd9395, 4294967295;
	mul.wide.u32 	%rd9424, %r5967, %r5966;
	add.s64 	%rd9425, %rd9422, %rd9423;
	add.s64 	%rd9426, %rd9425, %rd9424;
	shr.u64 	%rd9427, %rd9426, 32;
	and.b64  	%rd9428, %rd9400, 4294967295;
	mul.wide.u32 	%rd9429, %r5968, %r5966;
	add.s64 	%rd9430, %rd9427, %rd9428;
	add.s64 	%rd9431, %rd9430, %rd9429;
	shr.u64 	%rd9432, %rd9431, 32;
	and.b64  	%rd9433, %rd9405, 4294967295;
	mul.wide.u32 	%rd9434, %r5969, %r5966;
	add.s64 	%rd9435, %rd9432, %rd9433;
	add.s64 	%rd9436, %rd9435, %rd9434;
	shr.u64 	%rd9437, %rd9436, 32;
	and.b64  	%rd9438, %rd9409, 4294967295;
	mul.wide.u32 	%rd9439, %r5970, %r5966;
	add.s64 	%rd9440, %rd9437, %rd9438;
	add.s64 	%rd9441, %rd9440, %rd9439;
	shr.u64 	%rd9442, %rd9441, 32;
	mul.wide.u32 	%rd9443, %r5971, %r5966;
	add.s64 	%rd9444, %rd9442, %rd9410;
	add.s64 	%rd9445, %rd9444, %rd9443;
	shr.u64 	%rd9446, %rd9445, 32;
	and.b64  	%rd9447, %rd9416, 4294967295;
	add.s64 	%rd9448, %rd9359, %rd9447;
	shr.u64 	%rd9449, %rd9448, 32;
	and.b64  	%rd9450, %rd9421, 4294967295;
	add.s64 	%rd9451, %rd9449, %rd9450;
	add.s64 	%rd9452, %rd9451, %rd9388;
	shr.u64 	%rd9453, %rd9452, 32;
	and.b64  	%rd9454, %rd9426, 4294967295;
	add.s64 	%rd9455, %rd9453, %rd9454;
	add.s64 	%rd9456, %rd9455, %rd9424;
	shr.u64 	%rd9457, %rd9456, 32;
	and.b64  	%rd9458, %rd9431, 4294967295;
	mul.wide.u32 	%rd9459, %r5967, %r5967;
	add.s64 	%rd9460, %rd9457, %rd9458;
	add.s64 	%rd9461, %rd9460, %rd9459;
	shr.u64 	%rd9462, %rd9461, 32;
	and.b64  	%rd9463, %rd9436, 4294967295;
	mul.wide.u32 	%rd9464, %r5968, %r5967;
	add.s64 	%rd9465, %rd9462, %rd9463;
	add.s64 	%rd9466, %rd9465, %rd9464;
	shr.u64 	%rd9467, %rd9466, 32;
	and.b64  	%rd9468, %rd9441, 4294967295;
	mul.wide.u32 	%rd9469, %r5969, %r5967;
	add.s64 	%rd9470, %rd9467, %rd9468;
	add.s64 	%rd9471, %rd9470, %rd9469;
	shr.u64 	%rd9472, %rd9471, 32;
	and.b64  	%rd9473, %rd9445, 4294967295;
	mul.wide.u32 	%rd9474, %r5970, %r5967;
	add.s64 	%rd9475, %rd9472, %rd9473;
	add.s64 	%rd9476, %rd9475, %rd9474;
	shr.u64 	%rd9477, %rd9476, 32;
	mul.wide.u32 	%rd9478, %r5971, %r5967;
	add.s64 	%rd9479, %rd9477, %rd9446;
	add.s64 	%rd9480, %rd9479, %rd9478;
	shr.u64 	%rd9481, %rd9480, 32;
	and.b64  	%rd9482, %rd9452, 4294967295;
	add.s64 	%rd9483, %rd9362, %rd9482;
	shr.u64 	%rd9484, %rd9483, 32;
	and.b64  	%rd9485, %rd9456, 4294967295;
	add.s64 	%rd9486, %rd9484, %rd9485;
	add.s64 	%rd9487, %rd9486, %rd9393;
	shr.u64 	%rd9488, %rd9487, 32;
	and.b64  	%rd9489, %rd9461, 4294967295;
	add.s64 	%rd9490, %rd9488, %rd9489;
	add.s64 	%rd9491, %rd9490, %rd9429;
	shr.u64 	%rd9492, %rd9491, 32;
	and.b64  	%rd9493, %rd9466, 4294967295;
	add.s64 	%rd9494, %rd9492, %rd9493;
	add.s64 	%rd9495, %rd9494, %rd9464;
	shr.u64 	%rd9496, %rd9495, 32;
	and.b64  	%rd9497, %rd9471, 4294967295;
	mul.wide.u32 	%rd9498, %r5968, %r5968;
	add.s64 	%rd9499, %rd9496, %rd9497;
	add.s64 	%rd9500, %rd9499, %rd9498;
	shr.u64 	%rd9501, %rd9500, 32;
	and.b64  	%rd9502, %rd9476, 4294967295;
	mul.wide.u32 	%rd9503, %r5969, %r5968;
	add.s64 	%rd9504, %rd9501, %rd9502;
	add.s64 	%rd9505, %rd9504, %rd9503;
	shr.u64 	%rd9506, %rd9505, 32;
	and.b64  	%rd9507, %rd9480, 4294967295;
	mul.wide.u32 	%rd9508, %r5970, %r5968;
	add.s64 	%rd9509, %rd9506, %rd9507;
	add.s64 	%rd9510, %rd9509, %rd9508;
	shr.u64 	%rd9511, %rd9510, 32;
	mul.wide.u32 	%rd9512, %r5971, %r5968;
	add.s64 	%rd9513, %rd9511, %rd9481;
	add.s64 	%rd9514, %rd9513, %rd9512;
	shr.u64 	%rd9515, %rd9514, 32;
	and.b64  	%rd9516, %rd9487, 4294967295;
	add.s64 	%rd9517, %rd9365, %rd9516;
	shr.u64 	%rd9518, %rd9517, 32;
	and.b64  	%rd9519, %rd9491, 4294967295;
	add.s64 	%rd9520, %rd9518, %rd9519;
	add.s64 	%rd9521, %rd9520, %rd9398;
	shr.u64 	%rd9522, %rd9521, 32;
	and.b64  	%rd9523, %rd9495, 4294967295;
	add.s64 	%rd9524, %rd9522, %rd9523;
	add.s64 	%rd9525, %rd9524, %rd9434;
	shr.u64 	%rd9526, %rd9525, 32;
	and.b64  	%rd9527, %rd9500, 4294967295;
	add.s64 	%rd9528, %rd9526, %rd9527;
	add.s64 	%rd9529, %rd9528, %rd9469;
	shr.u64 	%rd9530, %rd9529, 32;
	and.b64  	%rd9531, %rd9505, 4294967295;
	add.s64 	%rd9532, %rd9530, %rd9531;
	add.s64 	%rd9533, %rd9532, %rd9503;
	shr.u64 	%rd9534, %rd9533, 32;
	and.b64  	%rd9535, %rd9510, 4294967295;
	mul.wide.u32 	%rd9536, %r5969, %r5969;
	add.s64 	%rd9537, %rd9534, %rd9535;
	add.s64 	%rd9538, %rd9537, %rd9536;
	shr.u64 	%rd9539, %rd9538, 32;
	and.b64  	%rd9540, %rd9514, 4294967295;
	mul.wide.u32 	%rd9541, %r5970, %r5969;
	add.s64 	%rd9542, %rd9539, %rd9540;
	add.s64 	%rd9543, %rd9542, %rd9541;
	shr.u64 	%rd9544, %rd9543, 32;
	mul.wide.u32 	%rd9545, %r5971, %r5969;
	add.s64 	%rd9546, %rd9544, %rd9515;
	add.s64 	%rd9547, %rd9546, %rd9545;
	shr.u64 	%rd9548, %rd9547, 32;
	and.b64  	%rd9549, %rd9521, 4294967295;
	add.s64 	%rd9550, %rd9368, %rd9549;
	shr.u64 	%rd9551, %rd9550, 32;
	and.b64  	%rd9552, %rd9525, 4294967295;
	add.s64 	%rd9553, %rd9551, %rd9552;
	add.s64 	%rd9554, %rd9553, %rd9403;
	shr.u64 	%rd9555, %rd9554, 32;
	and.b64  	%rd9556, %rd9529, 4294967295;
	add.s64 	%rd9557, %rd9555, %rd9556;
	add.s64 	%rd9558, %rd9557, %rd9439;
	shr.u64 	%rd9559, %rd9558, 32;
	and.b64  	%rd9560, %rd9533, 4294967295;
	add.s64 	%rd9561, %rd9559, %rd9560;
	add.s64 	%rd9562, %rd9561, %rd9474;
	shr.u64 	%rd9563, %rd9562, 32;
	and.b64  	%rd9564, %rd9538, 4294967295;
	add.s64 	%rd9565, %rd9563, %rd9564;
	add.s64 	%rd9566, %rd9565, %rd9508;
	shr.u64 	%rd9567, %rd9566, 32;
	and.b64  	%rd9568, %rd9543, 4294967295;
	add.s64 	%rd9569, %rd9567, %rd9568;
	add.s64 	%rd9570, %rd9569, %rd9541;
	shr.u64 	%rd9571, %rd9570, 32;
	and.b64  	%rd9572, %rd9547, 4294967295;
	mul.wide.u32 	%rd9573, %r5970, %r5970;
	add.s64 	%rd9574, %rd9571, %rd9572;
	add.s64 	%rd9575, %rd9574, %rd9573;
	shr.u64 	%rd9576, %rd9575, 32;
	mul.wide.u32 	%rd9577, %r5971, %r5970;
	add.s64 	%rd9578, %rd9576, %rd9548;
	add.s64 	%rd9579, %rd9578, %rd9577;
	shr.u64 	%rd9580, %rd9579, 32;
	and.b64  	%rd9581, %rd9554, 4294967295;
	add.s64 	%rd9582, %rd9371, %rd9581;
	shr.u64 	%rd9583, %rd9582, 32;
	and.b64  	%rd9584, %rd9558, 4294967295;
	add.s64 	%rd9585, %rd9583, %rd9584;
	add.s64 	%rd9586, %rd9585, %rd9407;
	shr.u64 	%rd9587, %rd9586, 32;
	and.b64  	%rd9588, %rd9562, 4294967295;
	add.s64 	%rd9589, %rd9587, %rd9588;
	add.s64 	%rd9590, %rd9589, %rd9443;
	shr.u64 	%rd9591, %rd9590, 32;
	and.b64  	%rd9592, %rd9566, 4294967295;
	add.s64 	%rd9593, %rd9591, %rd9592;
	add.s64 	%rd9594, %rd9593, %rd9478;
	shr.u64 	%rd9595, %rd9594, 32;
	and.b64  	%rd9596, %rd9570, 4294967295;
	add.s64 	%rd9597, %rd9595, %rd9596;
	add.s64 	%rd9598, %rd9597, %rd9512;
	shr.u64 	%rd9599, %rd9598, 32;
	and.b64  	%rd9600, %rd9575, 4294967295;
	add.s64 	%rd9601, %rd9599, %rd9600;
	add.s64 	%rd9602, %rd9601, %rd9545;
	shr.u64 	%rd9603, %rd9602, 32;
	and.b64  	%rd9604, %rd9579, 4294967295;
	add.s64 	%rd9605, %rd9603, %rd9604;
	add.s64 	%rd9606, %rd9605, %rd9577;
	shr.u64 	%rd9607, %rd9606, 32;
	mul.wide.u32 	%rd9608, %r5971, %r5971;
	add.s64 	%rd9609, %rd9607, %rd9580;
	add.s64 	%rd9610, %rd9609, %rd9608;
	shr.u64 	%rd9611, %rd9610, 32;
	{ .reg .b32 tmp; mov.b64 {tmp, %r4031}, %rd9610; }
	and.b64  	%rd9612, %rd9586, 4294967295;
	mul.lo.s64 	%rd9613, %rd9612, 977;
	cvt.u32.u64 	%r4032, %rd9613;
	shr.u64 	%rd9614, %rd9613, 32;
	and.b64  	%rd9615, %rd9590, 4294967295;
	mad.lo.s64 	%rd9616, %rd9615, 977, %rd9614;
	shr.u64 	%rd9617, %rd9616, 32;
	and.b64  	%rd9618, %rd9594, 4294967295;
	mad.lo.s64 	%rd9619, %rd9618, 977, %rd9617;
	shr.u64 	%rd9620, %rd9619, 32;
	and.b64  	%rd9621, %rd9598, 4294967295;
	mad.lo.s64 	%rd9622, %rd9621, 977, %rd9620;
	shr.u64 	%rd9623, %rd9622, 32;
	and.b64  	%rd9624, %rd9602, 4294967295;
	mad.lo.s64 	%rd9625, %rd9624, 977, %rd9623;
	shr.u64 	%rd9626, %rd9625, 32;
	and.b64  	%rd9627, %rd9606, 4294967295;
	mad.lo.s64 	%rd9628, %rd9627, 977, %rd9626;
	shr.u64 	%rd9629, %rd9628, 32;
	and.b64  	%rd9630, %rd9610, 4294967295;
	mad.lo.s64 	%rd9631, %rd9630, 977, %rd9629;
	shr.u64 	%rd9632, %rd9631, 32;
	mad.lo.s64 	%rd9633, %rd9611, 977, %rd9632;
	{ .reg .b32 tmp; mov.b64 {tmp, %r4033}, %rd9633; }
	add.s32 	%r6015, %r4030, %r4032;
	setp.lt.u32 	%p1457, %r6015, %r4030;
	selp.u64 	%rd9634, 1, 0, %p1457;
	and.b64  	%rd9635, %rd9375, 4294967295;
	and.b64  	%rd9636, %rd9616, 4294967295;
	add.s64 	%rd9637, %rd9635, %rd9634;
	add.s64 	%rd9638, %rd9637, %rd9636;
	shr.u64 	%rd9639, %rd9638, 32;
	and.b64  	%rd9640, %rd9412, 4294967295;
	and.b64  	%rd9641, %rd9619, 4294967295;
	add.s64 	%rd9642, %rd9639, %rd9640;
	add.s64 	%rd9643, %rd9642, %rd9641;
	shr.u64 	%rd9644, %rd9643, 32;
	and.b64  	%rd9645, %rd9448, 4294967295;
	and.b64  	%rd9646, %rd9622, 4294967295;
	add.s64 	%rd9647, %rd9644, %rd9645;
	add.s64 	%rd9648, %rd9647, %rd9646;
	shr.u64 	%rd9649, %rd9648, 32;
	and.b64  	%rd9650, %rd9483, 4294967295;
	and.b64  	%rd9651, %rd9625, 4294967295;
	add.s64 	%rd9652, %rd9649, %rd9650;
	add.s64 	%rd9653, %rd9652, %rd9651;
	shr.u64 	%rd9654, %rd9653, 32;
	and.b64  	%rd9655, %rd9517, 4294967295;
	and.b64  	%rd9656, %rd9628, 4294967295;
	add.s64 	%rd9657, %rd9654, %rd9655;
	add.s64 	%rd9658, %rd9657, %rd9656;
	shr.u64 	%rd9659, %rd9658, 32;
	and.b64  	%rd9660, %rd9550, 4294967295;
	and.b64  	%rd9661, %rd9631, 4294967295;
	add.s64 	%rd9662, %rd9659, %rd9660;
	add.s64 	%rd9663, %rd9662, %rd9661;
	shr.u64 	%rd9664, %rd9663, 32;
	and.b64  	%rd9665, %rd9582, 4294967295;
	and.b64  	%rd9666, %rd9633, 4294967295;
	add.s64 	%rd9667, %rd9664, %rd9665;
	add.s64 	%rd9668, %rd9667, %rd9666;
	{ .reg .b32 tmp; mov.b64 {tmp, %r4034}, %rd9668; }
	add.s32 	%r4035, %r4034, %r4033;
	and.b64  	%rd9669, %rd9638, 4294967295;
	add.s64 	%rd18319, %rd9669, %rd9612;
	shr.u64 	%rd9670, %rd18319, 32;
	and.b64  	%rd9671, %rd9643, 4294967295;
	add.s64 	%rd9672, %rd9670, %rd9671;
	add.s64 	%rd18320, %rd9672, %rd9615;
	shr.u64 	%rd9673, %rd18320, 32;
	and.b64  	%rd9674, %rd9648, 4294967295;
	add.s64 	%rd9675, %rd9673, %rd9674;
	add.s64 	%rd18321, %rd9675, %rd9618;
	shr.u64 	%rd9676, %rd18321, 32;
	and.b64  	%rd9677, %rd9653, 4294967295;
	add.s64 	%rd9678, %rd9676, %rd9677;
	add.s64 	%rd18322, %rd9678, %rd9621;
	shr.u64 	%rd9679, %rd18322, 32;
	and.b64  	%rd9680, %rd9658, 4294967295;
	add.s64 	%rd9681, %rd9679, %rd9680;
	add.s64 	%rd18323, %rd9681, %rd9624;
	shr.u64 	%rd9682, %rd18323, 32;
	and.b64  	%rd9683, %rd9663, 4294967295;
	add.s64 	%rd9684, %rd9682, %rd9683;
	add.s64 	%rd18324, %rd9684, %rd9627;
	shr.u64 	%rd9685, %rd18324, 32;
	and.b64  	%rd9686, %rd9668, 4294967295;
	add.s64 	%rd9687, %rd9685, %rd9686;
	add.s64 	%rd18325, %rd9687, %rd9630;
	{ .reg .b32 tmp; mov.b64 {tmp, %r4036}, %rd18325; }
	add.s32 	%r4037, %r4035, %r4036;
	add.s32 	%r1149, %r4037, %r4031;
	setp.eq.s32 	%p1458, %r1149, 0;
	mov.pred 	%p2989, 0;
	@%p1458 bra 	$L__BB2_833;
	cvt.u64.u32 	%rd9688, %r1149;
	mul.wide.u32 	%rd9689, %r1149, 977;
	cvt.u32.u64 	%r4038, %rd9689;
	shr.u64 	%rd9690, %rd9689, 32;
	add.s64 	%rd9691, %rd9690, %rd9688;
	shr.u64 	%rd9692, %rd9691, 32;
	add.s32 	%r1150, %r6015, %r4038;
	setp.lt.u32 	%p1459, %r1150, %r6015;
	selp.u64 	%rd9693, 1, 0, %p1459;
	and.b64  	%rd9694, %rd18319, 4294967295;
	and.b64  	%rd9695, %rd9691, 4294967295;
	add.s64 	%rd9696, %rd9694, %rd9693;
	add.s64 	%rd18319, %rd9696, %rd9695;
	shr.u64 	%rd9697, %rd18319, 32;
	and.b64  	%rd9698, %rd18320, 4294967295;
	add.s64 	%rd9699, %rd9697, %rd9698;
	add.s64 	%rd18320, %rd9699, %rd9692;
	shr.u64 	%rd9700, %rd18320, 32;
	and.b64  	%rd9701, %rd18321, 4294967295;
	add.s64 	%rd18321, %rd9700, %rd9701;
	shr.u64 	%rd9702, %rd18321, 32;
	and.b64  	%rd9703, %rd18322, 4294967295;
	add.s64 	%rd18322, %rd9702, %rd9703;
	shr.u64 	%rd9704, %rd18322, 32;
	and.b64  	%rd9705, %rd18323, 4294967295;
	add.s64 	%rd18323, %rd9704, %rd9705;
	shr.u64 	%rd9706, %rd18323, 32;
	and.b64  	%rd9707, %rd18324, 4294967295;
	add.s64 	%rd18324, %rd9706, %rd9707;
	shr.u64 	%rd9708, %rd18324, 32;
	and.b64  	%rd9709, %rd18325, 4294967295;
	add.s64 	%rd18325, %rd9708, %rd9709;
	setp.gt.u64 	%p2989, %rd18325, 4294967295;
	mov.u32 	%r6015, %r1150;
$L__BB2_833:
	ld.const.u32 	%rd653, [const_p+8];
	ld.const.u32 	%rd654, [const_p+24];
	ld.const.u32 	%rd655, [const_p+20];
	ld.const.u32 	%rd656, [const_p+12];
	ld.const.u32 	%rd657, [const_p+16];
	ld.const.u32 	%rd658, [const_p+4];
	ld.const.u32 	%r1152, [const_p];
	cvt.u32.u64 	%r6022, %rd18325;
	cvt.u32.u64 	%r6021, %rd18324;
	cvt.u32.u64 	%r6020, %rd18323;
	cvt.u32.u64 	%r6019, %rd18322;
	cvt.u32.u64 	%r6018, %rd18321;
	cvt.u32.u64 	%r6017, %rd18320;
	cvt.u32.u64 	%r6016, %rd18319;
	ld.const.u32 	%r4039, [const_p+28];
	setp.lt.u32 	%p1460, %r4039, %r6022;
	or.pred  	%p1461, %p2989, %p1460;
	@%p1461 bra 	$L__BB2_847;
	setp.gt.u32 	%p1462, %r4039, %r6022;
	@%p1462 bra 	$L__BB2_848;
	cvt.u32.u64 	%r4040, %rd654;
	setp.lt.u32 	%p1463, %r4040, %r6021;
	@%p1463 bra 	$L__BB2_847;
	cvt.u32.u64 	%r4041, %rd654;
	setp.gt.u32 	%p1464, %r4041, %r6021;
	@%p1464 bra 	$L__BB2_848;
	cvt.u32.u64 	%r4042, %rd655;
	setp.lt.u32 	%p1465, %r4042, %r6020;
	@%p1465 bra 	$L__BB2_847;
	cvt.u32.u64 	%r4043, %rd655;
	setp.gt.u32 	%p1466, %r4043, %r6020;
	@%p1466 bra 	$L__BB2_848;
	cvt.u32.u64 	%r4044, %rd657;
	setp.lt.u32 	%p1467, %r4044, %r6019;
	@%p1467 bra 	$L__BB2_847;
	cvt.u32.u64 	%r4045, %rd657;
	setp.gt.u32 	%p1468, %r4045, %r6019;
	@%p1468 bra 	$L__BB2_848;
	cvt.u32.u64 	%r4046, %rd656;
	setp.lt.u32 	%p1469, %r4046, %r6018;
	@%p1469 bra 	$L__BB2_847;
	cvt.u32.u64 	%r4047, %rd656;
	setp.gt.u32 	%p1470, %r4047, %r6018;
	@%p1470 bra 	$L__BB2_848;
	cvt.u32.u64 	%r4048, %rd653;
	setp.lt.u32 	%p1471, %r4048, %r6017;
	@%p1471 bra 	$L__BB2_847;
	cvt.u32.u64 	%r4049, %rd653;
	setp.gt.u32 	%p1472, %r4049, %r6017;
	@%p1472 bra 	$L__BB2_848;
	cvt.u32.u64 	%r4050, %rd658;
	setp.lt.u32 	%p1473, %r4050, %r6016;
	@%p1473 bra 	$L__BB2_847;
	cvt.u32.u64 	%r4051, %rd658;
	setp.gt.u32 	%p1474, %r4051, %r6016;
	setp.lt.u32 	%p1475, %r6015, %r1152;
	or.pred  	%p1476, %p1474, %p1475;
	@%p1476 bra 	$L__BB2_848;
$L__BB2_847:
	cvt.u32.u64 	%r4052, %rd656;
	cvt.u32.u64 	%r4053, %rd653;
	cvt.u32.u64 	%r4054, %rd658;
	cvt.u32.u64 	%r4055, %rd654;
	cvt.u32.u64 	%r4056, %rd655;
	cvt.u32.u64 	%r4057, %rd657;
	setp.lt.u32 	%p1477, %r6015, %r1152;
	selp.s64 	%rd9711, -1, 0, %p1477;
	sub.s32 	%r6015, %r6015, %r1152;
	and.b64  	%rd9712, %rd18319, 4294967295;
	add.s64 	%rd9713, %rd9712, %rd9711;
	setp.lt.u64 	%p1478, %rd9713, %rd658;
	selp.s64 	%rd9714, -1, 0, %p1478;
	cvt.u32.u64 	%r4058, %rd9713;
	sub.s32 	%r6016, %r4058, %r4054;
	and.b64  	%rd9715, %rd18320, 4294967295;
	add.s64 	%rd9716, %rd9715, %rd9714;
	setp.lt.u64 	%p1479, %rd9716, %rd653;
	selp.s64 	%rd9717, -1, 0, %p1479;
	cvt.u32.u64 	%r4059, %rd9716;
	sub.s32 	%r6017, %r4059, %r4053;
	and.b64  	%rd9718, %rd18321, 4294967295;
	add.s64 	%rd9719, %rd9718, %rd9717;
	setp.lt.u64 	%p1480, %rd9719, %rd656;
	selp.s64 	%rd9720, -1, 0, %p1480;
	cvt.u32.u64 	%r4060, %rd9719;
	sub.s32 	%r6018, %r4060, %r4052;
	and.b64  	%rd9721, %rd18322, 4294967295;
	add.s64 	%rd9722, %rd9721, %rd9720;
	setp.lt.u64 	%p1481, %rd9722, %rd657;
	selp.s64 	%rd9723, -1, 0, %p1481;
	cvt.u32.u64 	%r4061, %rd9722;
	sub.s32 	%r6019, %r4061, %r4057;
	and.b64  	%rd9724, %rd18323, 4294967295;
	add.s64 	%rd9725, %rd9724, %rd9723;
	setp.lt.u64 	%p1482, %rd9725, %rd655;
	selp.s64 	%rd9726, -1, 0, %p1482;
	cvt.u32.u64 	%r4062, %rd9725;
	sub.s32 	%r6020, %r4062, %r4056;
	and.b64  	%rd9727, %rd18324, 4294967295;
	add.s64 	%rd9728, %rd9727, %rd9726;
	setp.lt.u64 	%p1483, %rd9728, %rd654;
	selp.s32 	%r4063, -1, 0, %p1483;
	cvt.u32.u64 	%r4064, %rd9728;
	sub.s32 	%r6021, %r4064, %r4055;
	add.s32 	%r4065, %r6022, %r4063;
	sub.s32 	%r6022, %r4065, %r4039;
$L__BB2_848:
	setp.gt.u32 	%p1484, %r6022, %r4039;
	@%p1484 bra 	$L__BB2_861;
	bra.uni 	$L__BB2_862;
$L__BB2_849:
	cvt.u32.u64 	%r4066, %rd654;
	setp.gt.u32 	%p1486, %r6021, %r4066;
	@%p1486 bra 	$L__BB2_861;
	setp.lt.u32 	%p1487, %r6021, %r4066;
	@%p1487 bra 	$L__BB2_863;
	cvt.u32.u64 	%r4068, %rd655;
	setp.gt.u32 	%p1488, %r6020, %r4068;
	@%p1488 bra 	$L__BB2_861;
	setp.lt.u32 	%p1489, %r6020, %r4068;
	@%p1489 bra 	$L__BB2_863;
	cvt.u32.u64 	%r4070, %rd657;
	setp.gt.u32 	%p1490, %r6019, %r4070;
	@%p1490 bra 	$L__BB2_861;
	setp.lt.u32 	%p1491, %r6019, %r4070;
	@%p1491 bra 	$L__BB2_863;
	cvt.u32.u64 	%r4072, %rd656;
	setp.gt.u32 	%p1492, %r6018, %r4072;
	@%p1492 bra 	$L__BB2_861;
	setp.lt.u32 	%p1493, %r6018, %r4072;
	@%p1493 bra 	$L__BB2_863;
	cvt.u32.u64 	%r4074, %rd653;
	setp.gt.u32 	%p1494, %r6017, %r4074;
	@%p1494 bra 	$L__BB2_861;
	setp.lt.u32 	%p1495, %r6017, %r4074;
	@%p1495 bra 	$L__BB2_863;
	cvt.u32.u64 	%r4076, %rd658;
	setp.gt.u32 	%p1496, %r6016, %r4076;
	@%p1496 bra 	$L__BB2_861;
	setp.lt.u32 	%p1497, %r6016, %r4076;
	setp.lt.u32 	%p1498, %r6015, %r1152;
	or.pred  	%p1499, %p1497, %p1498;
	@%p1499 bra 	$L__BB2_863;
$L__BB2_861:
	cvt.u32.u64 	%r4078, %rd656;
	cvt.u32.u64 	%r4079, %rd653;
	cvt.u32.u64 	%r4080, %rd658;
	cvt.u32.u64 	%r4081, %rd654;
	cvt.u32.u64 	%r4082, %rd655;
	cvt.u32.u64 	%r4083, %rd657;
	setp.lt.u32 	%p1500, %r6015, %r1152;
	selp.s64 	%rd9729, -1, 0, %p1500;
	sub.s32 	%r6015, %r6015, %r1152;
	cvt.u64.u32 	%rd9730, %r6016;
	add.s64 	%rd9731, %rd9729, %rd9730;
	setp.lt.u64 	%p1501, %rd9731, %rd658;
	selp.s64 	%rd9732, -1, 0, %p1501;
	cvt.u32.u64 	%r4084, %rd9731;
	sub.s32 	%r6016, %r4084, %r4080;
	cvt.u64.u32 	%rd9733, %r6017;
	add.s64 	%rd9734, %rd9732, %rd9733;
	setp.lt.u64 	%p1502, %rd9734, %rd653;
	selp.s64 	%rd9735, -1, 0, %p1502;
	cvt.u32.u64 	%r4085, %rd9734;
	sub.s32 	%r6017, %r4085, %r4079;
	cvt.u64.u32 	%rd9736, %r6018;
	add.s64 	%rd9737, %rd9735, %rd9736;
	setp.lt.u64 	%p1503, %rd9737, %rd656;
	selp.s64 	%rd9738, -1, 0, %p1503;
	cvt.u32.u64 	%r4086, %rd9737;
	sub.s32 	%r6018, %r4086, %r4078;
	cvt.u64.u32 	%rd9739, %r6019;
	add.s64 	%rd9740, %rd9738, %rd9739;
	setp.lt.u64 	%p1504, %rd9740, %rd657;
	selp.s64 	%rd9741, -1, 0, %p1504;
	cvt.u32.u64 	%r4087, %rd9740;
	sub.s32 	%r6019, %r4087, %r4083;
	cvt.u64.u32 	%rd9742, %r6020;
	add.s64 	%rd9743, %rd9741, %rd9742;
	setp.lt.u64 	%p1505, %rd9743, %rd655;
	selp.s64 	%rd9744, -1, 0, %p1505;
	cvt.u32.u64 	%r4088, %rd9743;
	sub.s32 	%r6020, %r4088, %r4082;
	cvt.u64.u32 	%rd9745, %r6021;
	add.s64 	%rd9746, %rd9744, %rd9745;
	setp.lt.u64 	%p1506, %rd9746, %rd654;
	selp.s32 	%r4089, -1, 0, %p1506;
	cvt.u32.u64 	%r4090, %rd9746;
	sub.s32 	%r6021, %r4090, %r4081;
	add.s32 	%r4091, %r6022, %r4089;
	sub.s32 	%r6022, %r4091, %r4039;
	bra.uni 	$L__BB2_863;
$L__BB2_862:
	setp.lt.u32 	%p1485, %r6022, %r4039;
	@%p1485 bra 	$L__BB2_863;
	bra.uni 	$L__BB2_849;
$L__BB2_863:
	shl.b32 	%r4092, %r6015, 3;
	shr.u32 	%r4093, %r6015, 29;
	cvt.u64.u32 	%rd9747, %r4093;
	mul.wide.u32 	%rd9748, %r6016, 8;
	or.b64  	%rd9749, %rd9748, %rd9747;
	shr.u64 	%rd9750, %rd9748, 32;
	mul.wide.u32 	%rd9751, %r6017, 8;
	or.b64  	%rd9752, %rd9751, %rd9750;
	shr.u64 	%rd9753, %rd9751, 32;
	mul.wide.u32 	%rd9754, %r6018, 8;
	or.b64  	%rd9755, %rd9754, %rd9753;
	shr.u64 	%rd9756, %rd9754, 32;
	mul.wide.u32 	%rd9757, %r6019, 8;
	add.s64 	%rd9758, %rd9757, %rd9756;
	shr.u64 	%rd9759, %rd9758, 32;
	mul.wide.u32 	%rd9760, %r6020, 8;
	add.s64 	%rd9761, %rd9760, %rd9759;
	shr.u64 	%rd9762, %rd9761, 32;
	mul.wide.u32 	%rd9763, %r6021, 8;
	add.s64 	%rd9764, %rd9763, %rd9762;
	shr.u64 	%rd9765, %rd9764, 32;
	mul.wide.u32 	%rd9766, %r6022, 8;
	add.s64 	%rd9767, %rd9766, %rd9765;
	shr.u64 	%rd9768, %rd9767, 32;
	{ .reg .b32 tmp; mov.b64 {tmp, %r4094}, %rd9767; }
	mad.lo.s32 	%r6032, %r4094, 977, %r4092;
	setp.lt.u32 	%p1508, %r6032, %r4092;
	selp.u64 	%rd9769, 1, 0, %p1508;
	and.b64  	%rd9770, %rd9749, 4294967295;
	add.s64 	%rd9771, %rd9770, %rd9769;
	shr.u64 	%rd9772, %rd9771, 32;
	and.b64  	%rd9773, %rd9752, 4294967295;
	add.s64 	%rd9774, %rd9772, %rd9773;
	shr.u64 	%rd9775, %rd9774, 32;
	and.b64  	%rd9776, %rd9755, 4294967295;
	add.s64 	%rd9777, %rd9775, %rd9776;
	shr.u64 	%rd9778, %rd9777, 32;
	and.b64  	%rd9779, %rd9758, 4294967295;
	add.s64 	%rd9780, %rd9778, %rd9779;
	shr.u64 	%rd9781, %rd9780, 32;
	and.b64  	%rd9782, %rd9761, 4294967295;
	add.s64 	%rd9783, %rd9781, %rd9782;
	shr.u64 	%rd9784, %rd9783, 32;
	and.b64  	%rd9785, %rd9764, 4294967295;
	add.s64 	%rd9786, %rd9784, %rd9785;
	shr.u64 	%rd9787, %rd9786, 32;
	and.b64  	%rd9788, %rd9767, 4294967295;
	add.s64 	%rd9789, %rd9787, %rd9788;
	{ .reg .b32 tmp; mov.b64 {tmp, %r4095}, %rd9789; }
	and.b64  	%rd9790, %rd9771, 4294967295;
	add.s64 	%rd18326, %rd9790, %rd9768;
	shr.u64 	%rd9791, %rd18326, 32;
	and.b64  	%rd9792, %rd9774, 4294967295;
	add.s64 	%rd18327, %rd9791, %rd9792;
	shr.u64 	%rd9793, %rd18327, 32;
	and.b64  	%rd9794, %rd9777, 4294967295;
	add.s64 	%rd18328, %rd9793, %rd9794;
	shr.u64 	%rd9795, %rd18328, 32;
	and.b64  	%rd9796, %rd9780, 4294967295;
	add.s64 	%rd18329, %rd9795, %rd9796;
	shr.u64 	%rd9797, %rd18329, 32;
	and.b64  	%rd9798, %rd9783, 4294967295;
	add.s64 	%rd18330, %rd9797, %rd9798;
	shr.u64 	%rd9799, %rd18330, 32;
	and.b64  	%rd9800, %rd9786, 4294967295;
	add.s64 	%rd18331, %rd9799, %rd9800;
	shr.u64 	%rd9801, %rd18331, 32;
	and.b64  	%rd9802, %rd9789, 4294967295;
	add.s64 	%rd18332, %rd9801, %rd9802;
	{ .reg .b32 tmp; mov.b64 {tmp, %r4096}, %rd18332; }
	add.s32 	%r1194, %r4095, %r4096;
	setp.eq.s32 	%p1509, %r1194, 0;
	mov.pred 	%p2990, 0;
	@%p1509 bra 	$L__BB2_865;
	mad.lo.s32 	%r1195, %r1194, 977, %r6032;
	setp.lt.u32 	%p1510, %r1195, %r6032;
	selp.u64 	%rd9803, 1, 0, %p1510;
	and.b64  	%rd9804, %rd18326, 4294967295;
	cvt.u64.u32 	%rd9805, %r1194;
	add.s64 	%rd9806, %rd9804, %rd9803;
	add.s64 	%rd18326, %rd9806, %rd9805;
	shr.u64 	%rd9807, %rd18326, 32;
	and.b64  	%rd9808, %rd18327, 4294967295;
	add.s64 	%rd18327, %rd9807, %rd9808;
	shr.u64 	%rd9809, %rd18327, 32;
	and.b64  	%rd9810, %rd18328, 4294967295;
	add.s64 	%rd18328, %rd9809, %rd9810;
	shr.u64 	%rd9811, %rd18328, 32;
	and.b64  	%rd9812, %rd18329, 4294967295;
	add.s64 	%rd18329, %rd9811, %rd9812;
	shr.u64 	%rd9813, %rd18329, 32;
	and.b64  	%rd9814, %rd18330, 4294967295;
	add.s64 	%rd18330, %rd9813, %rd9814;
	shr.u64 	%rd9815, %rd18330, 32;
	and.b64  	%rd9816, %rd18331, 4294967295;
	add.s64 	%rd18331, %rd9815, %rd9816;
	shr.u64 	%rd9817, %rd18331, 32;
	and.b64  	%rd9818, %rd18332, 4294967295;
	add.s64 	%rd18332, %rd9817, %rd9818;
	setp.gt.u64 	%p2990, %rd18332, 4294967295;
	mov.u32 	%r6032, %r1195;
$L__BB2_865:
	cvt.u32.u64 	%r6039, %rd18332;
	cvt.u32.u64 	%r6038, %rd18331;
	cvt.u32.u64 	%r6037, %rd18330;
	cvt.u32.u64 	%r6036, %rd18329;
	cvt.u32.u64 	%r6035, %rd18328;
	cvt.u32.u64 	%r6034, %rd18327;
	cvt.u32.u64 	%r6033, %rd18326;
	setp.lt.u32 	%p1511, %r4039, %r6039;
	or.pred  	%p1512, %p2990, %p1511;
	@%p1512 bra 	$L__BB2_879;
	setp.gt.u32 	%p1513, %r4039, %r6039;
	@%p1513 bra 	$L__BB2_880;
	cvt.u32.u64 	%r4097, %rd654;
	setp.lt.u32 	%p1514, %r4097, %r6038;
	@%p1514 bra 	$L__BB2_879;
	cvt.u32.u64 	%r4098, %rd654;
	setp.gt.u32 	%p1515, %r4098, %r6038;
	@%p1515 bra 	$L__BB2_880;
	cvt.u32.u64 	%r4099, %rd655;
	setp.lt.u32 	%p1516, %r4099, %r6037;
	@%p1516 bra 	$L__BB2_879;
	cvt.u32.u64 	%r4100, %rd655;
	setp.gt.u32 	%p1517, %r4100, %r6037;
	@%p1517 bra 	$L__BB2_880;
	cvt.u32.u64 	%r4101, %rd657;
	setp.lt.u32 	%p1518, %r4101, %r6036;
	@%p1518 bra 	$L__BB2_879;
	cvt.u32.u64 	%r4102, %rd657;
	setp.gt.u32 	%p1519, %r4102, %r6036;
	@%p1519 bra 	$L__BB2_880;
	cvt.u32.u64 	%r4103, %rd656;
	setp.lt.u32 	%p1520, %r4103, %r6035;
	@%p1520 bra 	$L__BB2_879;
	cvt.u32.u64 	%r4104, %rd656;
	setp.gt.u32 	%p1521, %r4104, %r6035;
	@%p1521 bra 	$L__BB2_880;
	cvt.u32.u64 	%r4105, %rd653;
	setp.lt.u32 	%p1522, %r4105, %r6034;
	@%p1522 bra 	$L__BB2_879;
	cvt.u32.u64 	%r4106, %rd653;
	setp.gt.u32 	%p1523, %r4106, %r6034;
	@%p1523 bra 	$L__BB2_880;
	cvt.u32.u64 	%r4107, %rd658;
	setp.lt.u32 	%p1524, %r4107, %r6033;
	@%p1524 bra 	$L__BB2_879;
	cvt.u32.u64 	%r4108, %rd658;
	setp.gt.u32 	%p1525, %r4108, %r6033;
	setp.lt.u32 	%p1526, %r6032, %r1152;
	or.pred  	%p1527, %p1525, %p1526;
	@%p1527 bra 	$L__BB2_880;
$L__BB2_879:
	cvt.u32.u64 	%r4109, %rd656;
	cvt.u32.u64 	%r4110, %rd653;
	cvt.u32.u64 	%r4111, %rd658;
	cvt.u32.u64 	%r4112, %rd654;
	cvt.u32.u64 	%r4113, %rd655;
	cvt.u32.u64 	%r4114, %rd657;
	setp.lt.u32 	%p1528, %r6032, %r1152;
	selp.s64 	%rd9820, -1, 0, %p1528;
	sub.s32 	%r6032, %r6032, %r1152;
	and.b64  	%rd9821, %rd18326, 4294967295;
	add.s64 	%rd9822, %rd9821, %rd9820;
	setp.lt.u64 	%p1529, %rd9822, %rd658;
	selp.s64 	%rd9823, -1, 0, %p1529;
	cvt.u32.u64 	%r4115, %rd9822;
	sub.s32 	%r6033, %r4115, %r4111;
	and.b64  	%rd9824, %rd18327, 4294967295;
	add.s64 	%rd9825, %rd9824, %rd9823;
	setp.lt.u64 	%p1530, %rd9825, %rd653;
	selp.s64 	%rd9826, -1, 0, %p1530;
	cvt.u32.u64 	%r4116, %rd9825;
	sub.s32 	%r6034, %r4116, %r4110;
	and.b64  	%rd9827, %rd18328, 4294967295;
	add.s64 	%rd9828, %rd9827, %rd9826;
	setp.lt.u64 	%p1531, %rd9828, %rd656;
	selp.s64 	%rd9829, -1, 0, %p1531;
	cvt.u32.u64 	%r4117, %rd9828;
	sub.s32 	%r6035, %r4117, %r4109;
	and.b64  	%rd9830, %rd18329, 4294967295;
	add.s64 	%rd9831, %rd9830, %rd9829;
	setp.lt.u64 	%p1532, %rd9831, %rd657;
	selp.s64 	%rd9832, -1, 0, %p1532;
	cvt.u32.u64 	%r4118, %rd9831;
	sub.s32 	%r6036, %r4118, %r4114;
	and.b64  	%rd9833, %rd18330, 4294967295;
	add.s64 	%rd9834, %rd9833, %rd9832;
	setp.lt.u64 	%p1533, %rd9834, %rd655;
	selp.s64 	%rd9835, -1, 0, %p1533;
	cvt.u32.u64 	%r4119, %rd9834;
	sub.s32 	%r6037, %r4119, %r4113;
	and.b64  	%rd9836, %rd18331, 4294967295;
	add.s64 	%rd9837, %rd9836, %rd9835;
	setp.lt.u64 	%p1534, %rd9837, %rd654;
	selp.s32 	%r4120, -1, 0, %p1534;
	cvt.u32.u64 	%r4121, %rd9837;
	sub.s32 	%r6038, %r4121, %r4112;
	add.s32 	%r4122, %r6039, %r4120;
	sub.s32 	%r6039, %r4122, %r4039;
$L__BB2_880:
	setp.gt.u32 	%p1535, %r6039, %r4039;
	@%p1535 bra 	$L__BB2_893;
	bra.uni 	$L__BB2_894;
$L__BB2_881:
	cvt.u32.u64 	%r4123, %rd654;
	setp.gt.u32 	%p1537, %r6038, %r4123;
	@%p1537 bra 	$L__BB2_893;
	setp.lt.u32 	%p1538, %r6038, %r4123;
	@%p1538 bra 	$L__BB2_895;
	cvt.u32.u64 	%r4125, %rd655;
	setp.gt.u32 	%p1539, %r6037, %r4125;
	@%p1539 bra 	$L__BB2_893;
	setp.lt.u32 	%p1540, %r6037, %r4125;
	@%p1540 bra 	$L__BB2_895;
	cvt.u32.u64 	%r4127, %rd657;
	setp.gt.u32 	%p1541, %r6036, %r4127;
	@%p1541 bra 	$L__BB2_893;
	setp.lt.u32 	%p1542, %r6036, %r4127;
	@%p1542 bra 	$L__BB2_895;
	cvt.u32.u64 	%r4129, %rd656;
	setp.gt.u32 	%p1543, %r6035, %r4129;
	@%p1543 bra 	$L__BB2_893;
	setp.lt.u32 	%p1544, %r6035, %r4129;
	@%p1544 bra 	$L__BB2_895;
	cvt.u32.u64 	%r4131, %rd653;
	setp.gt.u32 	%p1545, %r6034, %r4131;
	@%p1545 bra 	$L__BB2_893;
	setp.lt.u32 	%p1546, %r6034, %r4131;
	@%p1546 bra 	$L__BB2_895;
	cvt.u32.u64 	%r4133, %rd658;
	setp.gt.u32 	%p1547, %r6033, %r4133;
	@%p1547 bra 	$L__BB2_893;
	setp.lt.u32 	%p1548, %r6033, %r4133;
	setp.lt.u32 	%p1549, %r6032, %r1152;
	or.pred  	%p1550, %p1548, %p1549;
	@%p1550 bra 	$L__BB2_895;
$L__BB2_893:
	cvt.u32.u64 	%r4135, %rd656;
	cvt.u32.u64 	%r4136, %rd653;
	cvt.u32.u64 	%r4137, %rd658;
	cvt.u32.u64 	%r4138, %rd654;
	cvt.u32.u64 	%r4139, %rd655;
	cvt.u32.u64 	%r4140, %rd657;
	setp.lt.u32 	%p1551, %r6032, %r1152;
	selp.s64 	%rd9838, -1, 0, %p1551;
	sub.s32 	%r6032, %r6032, %r1152;
	cvt.u64.u32 	%rd9839, %r6033;
	add.s64 	%rd9840, %rd9838, %rd9839;
	setp.lt.u64 	%p1552, %rd9840, %rd658;
	selp.s64 	%rd9841, -1, 0, %p1552;
	cvt.u32.u64 	%r4141, %rd9840;
	sub.s32 	%r6033, %r4141, %r4137;
	cvt.u64.u32 	%rd9842, %r6034;
	add.s64 	%rd9843, %rd9841, %rd9842;
	setp.lt.u64 	%p1553, %rd9843, %rd653;
	selp.s64 	%rd9844, -1, 0, %p1553;
	cvt.u32.u64 	%r4142, %rd9843;
	sub.s32 	%r6034, %r4142, %r4136;
	cvt.u64.u32 	%rd9845, %r6035;
	add.s64 	%rd9846, %rd9844, %rd9845;
	setp.lt.u64 	%p1554, %rd9846, %rd656;
	selp.s64 	%rd9847, -1, 0, %p1554;
	cvt.u32.u64 	%r4143, %rd9846;
	sub.s32 	%r6035, %r4143, %r4135;
	cvt.u64.u32 	%rd9848, %r6036;
	add.s64 	%rd9849, %rd9847, %rd9848;
	setp.lt.u64 	%p1555, %rd9849, %rd657;
	selp.s64 	%rd9850, -1, 0, %p1555;
	cvt.u32.u64 	%r4144, %rd9849;
	sub.s32 	%r6036, %r4144, %r4140;
	cvt.u64.u32 	%rd9851, %r6037;
	add.s64 	%rd9852, %rd9850, %rd9851;
	setp.lt.u64 	%p1556, %rd9852, %rd655;
	selp.s64 	%rd9853, -1, 0, %p1556;
	cvt.u32.u64 	%r4145, %rd9852;
	sub.s32 	%r6037, %r4145, %r4139;
	cvt.u64.u32 	%rd9854, %r6038;
	add.s64 	%rd9855, %rd9853, %rd9854;
	setp.lt.u64 	%p1557, %rd9855, %rd654;
	selp.s32 	%r4146, -1, 0, %p1557;
	cvt.u32.u64 	%r4147, %rd9855;
	sub.s32 	%r6038, %r4147, %r4138;
	add.s32 	%r4148, %r6039, %r4146;
	sub.s32 	%r6039, %r4148, %r4039;
	bra.uni 	$L__BB2_895;
$L__BB2_894:
	setp.lt.u32 	%p1536, %r6039, %r4039;
	@%p1536 bra 	$L__BB2_895;
	bra.uni 	$L__BB2_881;
$L__BB2_895:
	mul.wide.u32 	%rd9856, %r5818, %r5818;
	cvt.u32.u64 	%r4149, %rd9856;
	shr.u64 	%rd9857, %rd9856, 32;
	mul.wide.u32 	%rd9858, %r5817, %r5818;
	add.s64 	%rd9859, %rd9857, %rd9858;
	shr.u64 	%rd9860, %rd9859, 32;
	mul.wide.u32 	%rd9861, %r5816, %r5818;
	add.s64 	%rd9862, %rd9860, %rd9861;
	shr.u64 	%rd9863, %rd9862, 32;
	mul.wide.u32 	%rd9864, %r5815, %r5818;
	add.s64 	%rd9865, %rd9863, %rd9864;
	shr.u64 	%rd9866, %rd9865, 32;
	mul.wide.u32 	%rd9867, %r5814, %r5818;
	add.s64 	%rd9868, %rd9866, %rd9867;
	shr.u64 	%rd9869, %rd9868, 32;
	mul.wide.u32 	%rd9870, %r5813, %r5818;
	add.s64 	%rd9871, %rd9869, %rd9870;
	shr.u64 	%rd9872, %rd9871, 32;
	mul.wide.u32 	%rd9873, %r5812, %r5818;
	add.s64 	%rd9874, %rd9872, %rd9873;
	shr.u64 	%rd9875, %rd9874, 32;
	mul.wide.u32 	%rd9876, %r5811, %r5818;
	add.s64 	%rd9877, %rd9875, %rd9876;
	shr.u64 	%rd9878, %rd9877, 32;
	and.b64  	%rd9879, %rd9859, 4294967295;
	add.s64 	%rd9880, %rd9858, %rd9879;
	shr.u64 	%rd9881, %rd9880, 32;
	and.b64  	%rd9882, %rd9862, 4294967295;
	mul.wide.u32 	%rd9883, %r5817, %r5817;
	add.s64 	%rd9884, %rd9881, %rd9882;
	add.s64 	%rd9885, %rd9884, %rd9883;
	shr.u64 	%rd9886, %rd9885, 32;
	and.b64  	%rd9887, %rd9865, 4294967295;
	mul.wide.u32 	%rd9888, %r5816, %r5817;
	add.s64 	%rd9889, %rd9886, %rd9887;
	add.s64 	%rd9890, %rd9889, %rd9888;
	shr.u64 	%rd9891, %rd9890, 32;
	and.b64  	%rd9892, %rd9868, 4294967295;
	mul.wide.u32 	%rd9893, %r5815, %r5817;
	add.s64 	%rd9894, %rd9891, %rd9892;
	add.s64 	%rd9895, %rd9894, %rd9893;
	shr.u64 	%rd9896, %rd9895, 32;
	and.b64  	%rd9897, %rd9871, 4294967295;
	mul.wide.u32 	%rd9898, %r5814, %r5817;
	add.s64 	%rd9899, %rd9896, %rd9897;
	add.s64 	%rd9900, %rd9899, %rd9898;
	shr.u64 	%rd9901, %rd9900, 32;
	and.b64  	%rd9902, %rd9874, 4294967295;
	mul.wide.u32 	%rd9903, %r5813, %r5817;
	add.s64 	%rd9904, %rd9901, %rd9902;
	add.s64 	%rd9905, %rd9904, %rd9903;
	shr.u64 	%rd9906, %rd9905, 32;
	and.b64  	%rd9907, %rd9877, 4294967295;
	mul.wide.u32 	%rd9908, %r5812, %r5817;
	add.s64 	%rd9909, %rd9906, %rd9907;
	add.s64 	%rd9910, %rd9909, %rd9908;
	shr.u64 	%rd9911, %rd9910, 32;
	mul.wide.u32 	%rd9912, %r5811, %r5817;
	add.s64 	%rd9913, %rd9911, %rd9878;
	add.s64 	%rd9914, %rd9913, %rd9912;
	shr.u64 	%rd9915, %rd9914, 32;
	and.b64  	%rd9916, %rd9885, 4294967295;
	add.s64 	%rd9917, %rd9861, %rd9916;
	shr.u64 	%rd9918, %rd9917, 32;
	and.b64  	%rd9919, %rd9890, 4294967295;
	add.s64 	%rd9920, %rd9918, %rd9919;
	add.s64 	%rd9921, %rd9920, %rd9888;
	shr.u64 	%rd9922, %rd9921, 32;
	and.b64  	%rd9923, %rd9895, 4294967295;
	mul.wide.u32 	%rd9924, %r5816, %r5816;
	add.s64 	%rd9925, %rd9922, %rd9923;
	add.s64 	%rd9926, %rd9925, %rd9924;
	shr.u64 	%rd9927, %rd9926, 32;
	and.b64  	%rd9928, %rd9900, 4294967295;
	mul.wide.u32 	%rd9929, %r5815, %r5816;
	add.s64 	%rd9930, %rd9927, %rd9928;
	add.s64 	%rd9931, %rd9930, %rd9929;
	shr.u64 	%rd9932, %rd9931, 32;
	and.b64  	%rd9933, %rd9905, 4294967295;
	mul.wide.u32 	%rd9934, %r5814, %r5816;
	add.s64 	%rd9935, %rd9932, %rd9933;
	add.s64 	%rd9936, %rd9935, %rd9934;
	shr.u64 	%rd9937, %rd9936, 32;
	and.b64  	%rd9938, %rd9910, 4294967295;
	mul.wide.u32 	%rd9939, %r5813, %r5816;
	add.s64 	%rd9940, %rd9937, %rd9938;
	add.s64 	%rd9941, %rd9940, %rd9939;
	shr.u64 	%rd9942, %rd9941, 32;
	and.b64  	%rd9943, %rd9914, 4294967295;
	mul.wide.u32 	%rd9944, %r5812, %r5816;
	add.s64 	%rd9945, %rd9942, %rd9943;
	add.s64 	%rd9946, %rd9945, %rd9944;
	shr.u64 	%rd9947, %rd9946, 32;
	mul.wide.u32 	%rd9948, %r5811, %r5816;
	add.s64 	%rd9949, %rd9947, %rd9915;
	add.s64 	%rd9950, %rd9949, %rd9948;
	shr.u64 	%rd9951, %rd9950, 32;
	and.b64  	%rd9952, %rd9921, 4294967295;
	add.s64 	%rd9953, %rd9864, %rd9952;
	shr.u64 	%rd9954, %rd9953, 32;
	and.b64  	%rd9955, %rd9926, 4294967295;
	add.s64 	%rd9956, %rd9954, %rd9955;
	add.s64 	%rd9957, %rd9956, %rd9893;
	shr.u64 	%rd9958, %rd9957, 32;
	and.b64  	%rd9959, %rd9931, 4294967295;
	add.s64 	%rd9960, %rd9958, %rd9959;
	add.s64 	%rd9961, %rd9960, %rd9929;
	shr.u64 	%rd9962, %rd9961, 32;
	and.b64  	%rd9963, %rd9936, 4294967295;
	mul.wide.u32 	%rd9964, %r5815, %r5815;
	add.s64 	%rd9965, %rd9962, %rd9963;
	add.s64 	%rd9966, %rd9965, %rd9964;
	shr.u64 	%rd9967, %rd9966, 32;
	and.b64  	%rd9968, %rd9941, 4294967295;
	mul.wide.u32 	%rd9969, %r5814, %r5815;
	add.s64 	%rd9970, %rd9967, %rd9968;
	add.s64 	%rd9971, %rd9970, %rd9969;
	shr.u64 	%rd9972, %rd9971, 32;
	and.b64  	%rd9973, %rd9946, 4294967295;
	mul.wide.u32 	%rd9974, %r5813, %r5815;
	add.s64 	%rd9975, %rd9972, %rd9973;
	add.s64 	%rd9976, %rd9975, %rd9974;
	shr.u64 	%rd9977, %rd9976, 32;
	and.b64  	%rd9978, %rd9950, 4294967295;
	mul.wide.u32 	%rd9979, %r5812, %r5815;
	add.s64 	%rd9980, %rd9977, %rd9978;
	add.s64 	%rd9981, %rd9980, %rd9979;
	shr.u64 	%rd9982, %rd9981, 32;
	mul.wide.u32 	%rd9983, %r5811, %r5815;
	add.s64 	%rd9984, %rd9982, %rd9951;
	add.s64 	%rd9985, %rd9984, %rd9983;
	shr.u64 	%rd9986, %rd9985, 32;
	and.b64  	%rd9987, %rd9957, 4294967295;
	add.s64 	%rd9988, %rd9867, %rd9987;
	shr.u64 	%rd9989, %rd9988, 32;
	and.b64  	%rd9990, %rd9961, 4294967295;
	add.s64 	%rd9991, %rd9989, %rd9990;
	add.s64 	%rd9992, %rd9991, %rd9898;
	shr.u64 	%rd9993, %rd9992, 32;
	and.b64  	%rd9994, %rd9966, 4294967295;
	add.s64 	%rd9995, %rd9993, %rd9994;
	add.s64 	%rd9996, %rd9995, %rd9934;
	shr.u64 	%rd9997, %rd9996, 32;
	and.b64  	%rd9998, %rd9971, 4294967295;
	add.s64 	%rd9999, %rd9997, %rd9998;
	add.s64 	%rd10000, %rd9999, %rd9969;
	shr.u64 	%rd10001, %rd10000, 32;
	and.b64  	%rd10002, %rd9976, 4294967295;
	mul.wide.u32 	%rd10003, %r5814, %r5814;
	add.s64 	%rd10004, %rd10001, %rd10002;
	add.s64 	%rd10005, %rd10004, %rd10003;
	shr.u64 	%rd10006, %rd10005, 32;
	and.b64  	%rd10007, %rd9981, 4294967295;
	mul.wide.u32 	%rd10008, %r5813, %r5814;
	add.s64 	%rd10009, %rd10006, %rd10007;
	add.s64 	%rd10010, %rd10009, %rd10008;
	shr.u64 	%rd10011, %rd10010, 32;
	and.b64  	%rd10012, %rd9985, 4294967295;
	mul.wide.u32 	%rd10013, %r5812, %r5814;
	add.s64 	%rd10014, %rd10011, %rd10012;
	add.s64 	%rd10015, %rd10014, %rd10013;
	shr.u64 	%rd10016, %rd10015, 32;
	mul.wide.u32 	%rd10017, %r5811, %r5814;
	add.s64 	%rd10018, %rd10016, %rd9986;
	add.s64 	%rd10019, %rd10018, %rd10017;
	shr.u64 	%rd10020, %rd10019, 32;
	and.b64  	%rd10021, %rd9992, 4294967295;
	add.s64 	%rd10022, %rd9870, %rd10021;
	shr.u64 	%rd10023, %rd10022, 32;
	and.b64  	%rd10024, %rd9996, 4294967295;
	add.s64 	%rd10025, %rd10023, %rd10024;
	add.s64 	%rd10026, %rd10025, %rd9903;
	shr.u64 	%rd10027, %rd10026, 32;
	and.b64  	%rd10028, %rd10000, 4294967295;
	add.s64 	%rd10029, %rd10027, %rd10028;
	add.s64 	%rd10030, %rd10029, %rd9939;
	shr.u64 	%rd10031, %rd10030, 32;
	and.b64  	%rd10032, %rd10005, 4294967295;
	add.s64 	%rd10033, %rd10031, %rd10032;
	add.s64 	%rd10034, %rd10033, %rd9974;
	shr.u64 	%rd10035, %rd10034, 32;
	and.b64  	%rd10036, %rd10010, 4294967295;
	add.s64 	%rd10037, %rd10035, %rd10036;
	add.s64 	%rd10038, %rd10037, %rd10008;
	shr.u64 	%rd10039, %rd10038, 32;
	and.b64  	%rd10040, %rd10015, 4294967295;
	mul.wide.u32 	%rd10041, %r5813, %r5813;
	add.s64 	%rd10042, %rd10039, %rd10040;
	add.s64 	%rd10043, %rd10042, %rd10041;
	shr.u64 	%rd10044, %rd10043, 32;
	and.b64  	%rd10045, %rd10019, 4294967295;
	mul.wide.u32 	%rd10046, %r5812, %r5813;
	add.s64 	%rd10047, %rd10044, %rd10045;
	add.s64 	%rd10048, %rd10047, %rd10046;
	shr.u64 	%rd10049, %rd10048, 32;
	mul.wide.u32 	%rd10050, %r5811, %r5813;
	add.s64 	%rd10051, %rd10049, %rd10020;
	add.s64 	%rd10052, %rd10051, %rd10050;
	shr.u64 	%rd10053, %rd10052, 32;
	and.b64  	%rd10054, %rd10026, 4294967295;
	add.s64 	%rd10055, %rd9873, %rd10054;
	shr.u64 	%rd10056, %rd10055, 32;
	and.b64  	%rd10057, %rd10030, 4294967295;
	add.s64 	%rd10058, %rd10056, %rd10057;
	add.s64 	%rd10059, %rd10058, %rd9908;
	shr.u64 	%rd10060, %rd10059, 32;
	and.b64  	%rd10061, %rd10034, 4294967295;
	add.s64 	%rd10062, %rd10060, %rd10061;
	add.s64 	%rd10063, %rd10062, %rd9944;
	shr.u64 	%rd10064, %rd10063, 32;
	and.b64  	%rd10065, %rd10038, 4294967295;
	add.s64 	%rd10066, %rd10064, %rd10065;
	add.s64 	%rd10067, %rd10066, %rd9979;
	shr.u64 	%rd10068, %rd10067, 32;
	and.b64  	%rd10069, %rd10043, 4294967295;
	add.s64 	%rd10070, %rd10068, %rd10069;
	add.s64 	%rd10071, %rd10070, %rd10013;
	shr.u64 	%rd10072, %rd10071, 32;
	and.b64  	%rd10073, %rd10048, 4294967295;
	add.s64 	%rd10074, %rd10072, %rd10073;
	add.s64 	%rd10075, %rd10074, %rd10046;
	shr.u64 	%rd10076, %rd10075, 32;
	and.b64  	%rd10077, %rd10052, 4294967295;
	mul.wide.u32 	%rd10078, %r5812, %r5812;
	add.s64 	%rd10079, %rd10076, %rd10077;
	add.s64 	%rd10080, %rd10079, %rd10078;
	shr.u64 	%rd10081, %rd10080, 32;
	mul.wide.u32 	%rd10082, %r5811, %r5812;
	add.s64 	%rd10083, %rd10081, %rd10053;
	add.s64 	%rd10084, %rd10083, %rd10082;
	shr.u64 	%rd10085, %rd10084, 32;
	and.b64  	%rd10086, %rd10059, 4294967295;
	add.s64 	%rd10087, %rd9876, %rd10086;
	shr.u64 	%rd10088, %rd10087, 32;
	and.b64  	%rd10089, %rd10063, 4294967295;
	add.s64 	%rd10090, %rd10088, %rd10089;
	add.s64 	%rd10091, %rd10090, %rd9912;
	shr.u64 	%rd10092, %rd10091, 32;
	and.b64  	%rd10093, %rd10067, 4294967295;
	add.s64 	%rd10094, %rd10092, %rd10093;
	add.s64 	%rd10095, %rd10094, %rd9948;
	shr.u64 	%rd10096, %rd10095, 32;
	and.b64  	%rd10097, %rd10071, 4294967295;
	add.s64 	%rd10098, %rd10096, %rd10097;
	add.s64 	%rd10099, %rd10098, %rd9983;
	shr.u64 	%rd10100, %rd10099, 32;
	and.b64  	%rd10101, %rd10075, 4294967295;
	add.s64 	%rd10102, %rd10100, %rd10101;
	add.s64 	%rd10103, %rd10102, %rd10017;
	shr.u64 	%rd10104, %rd10103, 32;
	and.b64  	%rd10105, %rd10080, 4294967295;
	add.s64 	%rd10106, %rd10104, %rd10105;
	add.s64 	%rd10107, %rd10106, %rd10050;
	shr.u64 	%rd10108, %rd10107, 32;
	and.b64  	%rd10109, %rd10084, 4294967295;
	add.s64 	%rd10110, %rd10108, %rd10109;
	add.s64 	%rd10111, %rd10110, %rd10082;
	shr.u64 	%rd10112, %rd10111, 32;
	mul.wide.u32 	%rd10113, %r5811, %r5811;
	add.s64 	%rd10114, %rd10112, %rd10085;
	add.s64 	%rd10115, %rd10114, %rd10113;
	shr.u64 	%rd10116, %rd10115, 32;
	{ .reg .b32 tmp; mov.b64 {tmp, %r4150}, %rd10115; }
	and.b64  	%rd10117, %rd10091, 4294967295;
	mul.lo.s64 	%rd10118, %rd10117, 977;
	cvt.u32.u64 	%r4151, %rd10118;
	shr.u64 	%rd10119, %rd10118, 32;
	and.b64  	%rd10120, %rd10095, 4294967295;
	mad.lo.s64 	%rd10121, %rd10120, 977, %rd10119;
	shr.u64 	%rd10122, %rd10121, 32;
	and.b64  	%rd10123, %rd10099, 4294967295;
	mad.lo.s64 	%rd10124, %rd10123, 977, %rd10122;
	shr.u64 	%rd10125, %rd10124, 32;
	and.b64  	%rd10126, %rd10103, 4294967295;
	mad.lo.s64 	%rd10127, %rd10126, 977, %rd10125;
	shr.u64 	%rd10128, %rd10127, 32;
	and.b64  	%rd10129, %rd10107, 4294967295;
	mad.lo.s64 	%rd10130, %rd10129, 977, %rd10128;
	shr.u64 	%rd10131, %rd10130, 32;
	and.b64  	%rd10132, %rd10111, 4294967295;
	mad.lo.s64 	%rd10133, %rd10132, 977, %rd10131;
	shr.u64 	%rd10134, %rd10133, 32;
	and.b64  	%rd10135, %rd10115, 4294967295;
	mad.lo.s64 	%rd10136, %rd10135, 977, %rd10134;
	shr.u64 	%rd10137, %rd10136, 32;
	mad.lo.s64 	%rd10138, %rd10116, 977, %rd10137;
	{ .reg .b32 tmp; mov.b64 {tmp, %r4152}, %rd10138; }
	add.s32 	%r6049, %r4149, %r4151;
	setp.lt.u32 	%p1559, %r6049, %r4149;
	selp.u64 	%rd10139, 1, 0, %p1559;
	and.b64  	%rd10140, %rd9880, 4294967295;
	and.b64  	%rd10141, %rd10121, 4294967295;
	add.s64 	%rd10142, %rd10140, %rd10139;
	add.s64 	%rd10143, %rd10142, %rd10141;
	shr.u64 	%rd10144, %rd10143, 32;
	and.b64  	%rd10145, %rd9917, 4294967295;
	and.b64  	%rd10146, %rd10124, 4294967295;
	add.s64 	%rd10147, %rd10144, %rd10145;
	add.s64 	%rd10148, %rd10147, %rd10146;
	shr.u64 	%rd10149, %rd10148, 32;
	and.b64  	%rd10150, %rd9953, 4294967295;
	and.b64  	%rd10151, %rd10127, 4294967295;
	add.s64 	%rd10152, %rd10149, %rd10150;
	add.s64 	%rd10153, %rd10152, %rd10151;
	shr.u64 	%rd10154, %rd10153, 32;
	and.b64  	%rd10155, %rd9988, 4294967295;
	and.b64  	%rd10156, %rd10130, 4294967295;
	add.s64 	%rd10157, %rd10154, %rd10155;
	add.s64 	%rd10158, %rd10157, %rd10156;
	shr.u64 	%rd10159, %rd10158, 32;
	and.b64  	%rd10160, %rd10022, 4294967295;
	and.b64  	%rd10161, %rd10133, 4294967295;
	add.s64 	%rd10162, %rd10159, %rd10160;
	add.s64 	%rd10163, %rd10162, %rd10161;
	shr.u64 	%rd10164, %rd10163, 32;
	and.b64  	%rd10165, %rd10055, 4294967295;
	and.b64  	%rd10166, %rd10136, 4294967295;
	add.s64 	%rd10167, %rd10164, %rd10165;
	add.s64 	%rd10168, %rd10167, %rd10166;
	shr.u64 	%rd10169, %rd10168, 32;
	and.b64  	%rd10170, %rd10087, 4294967295;
	and.b64  	%rd10171, %rd10138, 4294967295;
	add.s64 	%rd10172, %rd10169, %rd10170;
	add.s64 	%rd10173, %rd10172, %rd10171;
	{ .reg .b32 tmp; mov.b64 {tmp, %r4153}, %rd10173; }
	add.s32 	%r4154, %r4153, %r4152;
	and.b64  	%rd10174, %rd10143, 4294967295;
	add.s64 	%rd18333, %rd10174, %rd10117;
	shr.u64 	%rd10175, %rd18333, 32;
	and.b64  	%rd10176, %rd10148, 4294967295;
	add.s64 	%rd10177, %rd10175, %rd10176;
	add.s64 	%rd18334, %rd10177, %rd10120;
	shr.u64 	%rd10178, %rd18334, 32;
	and.b64  	%rd10179, %rd10153, 4294967295;
	add.s64 	%rd10180, %rd10178, %rd10179;
	add.s64 	%rd18335, %rd10180, %rd10123;
	shr.u64 	%rd10181, %rd18335, 32;
	and.b64  	%rd10182, %rd10158, 4294967295;
	add.s64 	%rd10183, %rd10181, %rd10182;
	add.s64 	%rd18336, %rd10183, %rd10126;
	shr.u64 	%rd10184, %rd18336, 32;
	and.b64  	%rd10185, %rd10163, 4294967295;
	add.s64 	%rd10186, %rd10184, %rd10185;
	add.s64 	%rd18337, %rd10186, %rd10129;
	shr.u64 	%rd10187, %rd18337, 32;
	and.b64  	%rd10188, %rd10168, 4294967295;
	add.s64 	%rd10189, %rd10187, %rd10188;
	add.s64 	%rd18338, %rd10189, %rd10132;
	shr.u64 	%rd10190, %rd18338, 32;
	and.b64  	%rd10191, %rd10173, 4294967295;
	add.s64 	%rd10192, %rd10190, %rd10191;
	add.s64 	%rd18339, %rd10192, %rd10135;
	{ .reg .b32 tmp; mov.b64 {tmp, %r4155}, %rd18339; }
	add.s32 	%r4156, %r4154, %r4155;
	add.s32 	%r1237, %r4156, %r4150;
	setp.eq.s32 	%p1560, %r1237, 0;
	mov.pred 	%p2991, 0;
	@%p1560 bra 	$L__BB2_897;
	cvt.u64.u32 	%rd10193, %r1237;
	mul.wide.u32 	%rd10194, %r1237, 977;
	cvt.u32.u64 	%r4157, %rd10194;
	shr.u64 	%rd10195, %rd10194, 32;
	add.s64 	%rd10196, %rd10195, %rd10193;
	shr.u64 	%rd10197, %rd10196, 32;
	add.s32 	%r1238, %r6049, %r4157;
	setp.lt.u32 	%p1561, %r1238, %r6049;
	selp.u64 	%rd10198, 1, 0, %p1561;
	and.b64  	%rd10199, %rd18333, 4294967295;
	and.b64  	%rd10200, %rd10196, 4294967295;
	add.s64 	%rd10201, %rd10199, %rd10198;
	add.s64 	%rd18333, %rd10201, %rd10200;
	shr.u64 	%rd10202, %rd18333, 32;
	and.b64  	%rd10203, %rd18334, 4294967295;
	add.s64 	%rd10204, %rd10202, %rd10203;
	add.s64 	%rd18334, %rd10204, %rd10197;
	shr.u64 	%rd10205, %rd18334, 32;
	and.b64  	%rd10206, %rd18335, 4294967295;
	add.s64 	%rd18335, %rd10205, %rd10206;
	shr.u64 	%rd10207, %rd18335, 32;
	and.b64  	%rd10208, %rd18336, 4294967295;
	add.s64 	%rd18336, %rd10207, %rd10208;
	shr.u64 	%rd10209, %rd18336, 32;
	and.b64  	%rd10210, %rd18337, 4294967295;
	add.s64 	%rd18337, %rd10209, %rd10210;
	shr.u64 	%rd10211, %rd18337, 32;
	and.b64  	%rd10212, %rd18338, 4294967295;
	add.s64 	%rd18338, %rd10211, %rd10212;
	shr.u64 	%rd10213, %rd18338, 32;
	and.b64  	%rd10214, %rd18339, 4294967295;
	add.s64 	%rd18339, %rd10213, %rd10214;
	setp.gt.u64 	%p2991, %rd18339, 4294967295;
	mov.u32 	%r6049, %r1238;
$L__BB2_897:
	ld.const.u32 	%rd701, [const_p+8];
	ld.const.u32 	%rd702, [const_p+24];
	ld.const.u32 	%rd703, [const_p+20];
	ld.const.u32 	%rd704, [const_p+12];
	ld.const.u32 	%rd705, [const_p+16];
	ld.const.u32 	%rd706, [const_p+4];
	ld.const.u32 	%r1240, [const_p];
	cvt.u32.u64 	%r6056, %rd18339;
	cvt.u32.u64 	%r6055, %rd18338;
	cvt.u32.u64 	%r6054, %rd18337;
	cvt.u32.u64 	%r6053, %rd18336;
	cvt.u32.u64 	%r6052, %rd18335;
	cvt.u32.u64 	%r6051, %rd18334;
	cvt.u32.u64 	%r6050, %rd18333;
	ld.const.u32 	%r4158, [const_p+28];
	setp.lt.u32 	%p1562, %r4158, %r6056;
	or.pred  	%p1563, %p2991, %p1562;
	@%p1563 bra 	$L__BB2_911;
	setp.gt.u32 	%p1564, %r4158, %r6056;
	@%p1564 bra 	$L__BB2_912;
	cvt.u32.u64 	%r4159, %rd702;
	setp.lt.u32 	%p1565, %r4159, %r6055;
	@%p1565 bra 	$L__BB2_911;
	cvt.u32.u64 	%r4160, %rd702;
	setp.gt.u32 	%p1566, %r4160, %r6055;
	@%p1566 bra 	$L__BB2_912;
	cvt.u32.u64 	%r4161, %rd703;
	setp.lt.u32 	%p1567, %r4161, %r6054;
	@%p1567 bra 	$L__BB2_911;
	cvt.u32.u64 	%r4162, %rd703;
	setp.gt.u32 	%p1568, %r4162, %r6054;
	@%p1568 bra 	$L__BB2_912;
	cvt.u32.u64 	%r4163, %rd705;
	setp.lt.u32 	%p1569, %r4163, %r6053;
	@%p1569 bra 	$L__BB2_911;
	cvt.u32.u64 	%r4164, %rd705;
	setp.gt.u32 	%p1570, %r4164, %r6053;
	@%p1570 bra 	$L__BB2_912;
	cvt.u32.u64 	%r4165, %rd704;
	setp.lt.u32 	%p1571, %r4165, %r6052;
	@%p1571 bra 	$L__BB2_911;
	cvt.u32.u64 	%r4166, %rd704;
	setp.gt.u32 	%p1572, %r4166, %r6052;
	@%p1572 bra 	$L__BB2_912;
	cvt.u32.u64 	%r4167, %rd701;
	setp.lt.u32 	%p1573, %r4167, %r6051;
	@%p1573 bra 	$L__BB2_911;
	cvt.u32.u64 	%r4168, %rd701;
	setp.gt.u32 	%p1574, %r4168, %r6051;
	@%p1574 bra 	$L__BB2_912;
	cvt.u32.u64 	%r4169, %rd706;
	setp.lt.u32 	%p1575, %r4169, %r6050;
	@%p1575 bra 	$L__BB2_911;
	cvt.u32.u64 	%r4170, %rd706;
	setp.gt.u32 	%p1576, %r4170, %r6050;
	setp.lt.u32 	%p1577, %r6049, %r1240;
	or.pred  	%p1578, %p1576, %p1577;
	@%p1578 bra 	$L__BB2_912;
$L__BB2_911:
	cvt.u32.u64 	%r4171, %rd704;
	cvt.u32.u64 	%r4172, %rd701;
	cvt.u32.u64 	%r4173, %rd706;
	cvt.u32.u64 	%r4174, %rd702;
	cvt.u32.u64 	%r4175, %rd703;
	cvt.u32.u64 	%r4176, %rd705;
	setp.lt.u32 	%p1579, %r6049, %r1240;
	selp.s64 	%rd10216, -1, 0, %p1579;
	sub.s32 	%r6049, %r6049, %r1240;
	and.b64  	%rd10217, %rd18333, 4294967295;
	add.s64 	%rd10218, %rd10217, %rd10216;
	setp.lt.u64 	%p1580, %rd10218, %rd706;
	selp.s64 	%rd10219, -1, 0, %p1580;
	cvt.u32.u64 	%r4177, %rd10218;
	sub.s32 	%r6050, %r4177, %r4173;
	and.b64  	%rd10220, %rd18334, 4294967295;
	add.s64 	%rd10221, %rd10220, %rd10219;
	setp.lt.u64 	%p1581, %rd10221, %rd701;
	selp.s64 	%rd10222, -1, 0, %p1581;
	cvt.u32.u64 	%r4178, %rd10221;
	sub.s32 	%r6051, %r4178, %r4172;
	and.b64  	%rd10223, %rd18335, 4294967295;
	add.s64 	%rd10224, %rd10223, %rd10222;
	setp.lt.u64 	%p1582, %rd10224, %rd704;
	selp.s64 	%rd10225, -1, 0, %p1582;
	cvt.u32.u64 	%r4179, %rd10224;
	sub.s32 	%r6052, %r4179, %r4171;
	and.b64  	%rd10226, %rd18336, 4294967295;
	add.s64 	%rd10227, %rd10226, %rd10225;
	setp.lt.u64 	%p1583, %rd10227, %rd705;
	selp.s64 	%rd10228, -1, 0, %p1583;
	cvt.u32.u64 	%r4180, %rd10227;
	sub.s32 	%r6053, %r4180, %r4176;
	and.b64  	%rd10229, %rd18337, 4294967295;
	add.s64 	%rd10230, %rd10229, %rd10228;
	setp.lt.u64 	%p1584, %rd10230, %rd703;
	selp.s64 	%rd10231, -1, 0, %p1584;
	cvt.u32.u64 	%r4181, %rd10230;
	sub.s32 	%r6054, %r4181, %r4175;
	and.b64  	%rd10232, %rd18338, 4294967295;
	add.s64 	%rd10233, %rd10232, %rd10231;
	setp.lt.u64 	%p1585, %rd10233, %rd702;
	selp.s32 	%r4182, -1, 0, %p1585;
	cvt.u32.u64 	%r4183, %rd10233;
	sub.s32 	%r6055, %r4183, %r4174;
	add.s32 	%r4184, %r6056, %r4182;
	sub.s32 	%r6056, %r4184, %r4158;
$L__BB2_912:
	setp.gt.u32 	%p1586, %r6056, %r4158;
	@%p1586 bra 	$L__BB2_925;
	bra.uni 	$L__BB2_926;
$L__BB2_913:
	cvt.u32.u64 	%r4185, %rd702;
	setp.gt.u32 	%p1588, %r6055, %r4185;
	@%p1588 bra 	$L__BB2_925;
	setp.lt.u32 	%p1589, %r6055, %r4185;
	@%p1589 bra 	$L__BB2_927;
	cvt.u32.u64 	%r4187, %rd703;
	setp.gt.u32 	%p1590, %r6054, %r4187;
	@%p1590 bra 	$L__BB2_925;
	setp.lt.u32 	%p1591, %r6054, %r4187;
	@%p1591 bra 	$L__BB2_927;
	cvt.u32.u64 	%r4189, %rd705;
	setp.gt.u32 	%p1592, %r6053, %r4189;
	@%p1592 bra 	$L__BB2_925;
	setp.lt.u32 	%p1593, %r6053, %r4189;
	@%p1593 bra 	$L__BB2_927;
	cvt.u32.u64 	%r4191, %rd704;
	setp.gt.u32 	%p1594, %r6052, %r4191;
	@%p1594 bra 	$L__BB2_925;
	setp.lt.u32 	%p1595, %r6052, %r4191;
	@%p1595 bra 	$L__BB2_927;
	cvt.u32.u64 	%r4193, %rd701;
	setp.gt.u32 	%p1596, %r6051, %r4193;
	@%p1596 bra 	$L__BB2_925;
	setp.lt.u32 	%p1597, %r6051, %r4193;
	@%p1597 bra 	$L__BB2_927;
	cvt.u32.u64 	%r4195, %rd706;
	setp.gt.u32 	%p1598, %r6050, %r4195;
	@%p1598 bra 	$L__BB2_925;
	setp.lt.u32 	%p1599, %r6050, %r4195;
	setp.lt.u32 	%p1600, %r6049, %r1240;
	or.pred  	%p1601, %p1599, %p1600;
	@%p1601 bra 	$L__BB2_927;
$L__BB2_925:
	cvt.u32.u64 	%r4197, %rd704;
	cvt.u32.u64 	%r4198, %rd701;
	cvt.u32.u64 	%r4199, %rd706;
	cvt.u32.u64 	%r4200, %rd702;
	cvt.u32.u64 	%r4201, %rd703;
	cvt.u32.u64 	%r4202, %rd705;
	setp.lt.u32 	%p1602, %r6049, %r1240;
	selp.s64 	%rd10234, -1, 0, %p1602;
	sub.s32 	%r6049, %r6049, %r1240;
	cvt.u64.u32 	%rd10235, %r6050;
	add.s64 	%rd10236, %rd10234, %rd10235;
	setp.lt.u64 	%p1603, %rd10236, %rd706;
	selp.s64 	%rd10237, -1, 0, %p1603;
	cvt.u32.u64 	%r4203, %rd10236;
	sub.s32 	%r6050, %r4203, %r4199;
	cvt.u64.u32 	%rd10238, %r6051;
	add.s64 	%rd10239, %rd10237, %rd10238;
	setp.lt.u64 	%p1604, %rd10239, %rd701;
	selp.s64 	%rd10240, -1, 0, %p1604;
	cvt.u32.u64 	%r4204, %rd10239;
	sub.s32 	%r6051, %r4204, %r4198;
	cvt.u64.u32 	%rd10241, %r6052;
	add.s64 	%rd10242, %rd10240, %rd10241;
	setp.lt.u64 	%p1605, %rd10242, %rd704;
	selp.s64 	%rd10243, -1, 0, %p1605;
	cvt.u32.u64 	%r4205, %rd10242;
	sub.s32 	%r6052, %r4205, %r4197;
	cvt.u64.u32 	%rd10244, %r6053;
	add.s64 	%rd10245, %rd10243, %rd10244;
	setp.lt.u64 	%p1606, %rd10245, %rd705;
	selp.s64 	%rd10246, -1, 0, %p1606;
	cvt.u32.u64 	%r4206, %rd10245;
	sub.s32 	%r6053, %r4206, %r4202;
	cvt.u64.u32 	%rd10247, %r6054;
	add.s64 	%rd10248, %rd10246, %rd10247;
	setp.lt.u64 	%p1607, %rd10248, %rd703;
	selp.s64 	%rd10249, -1, 0, %p1607;
	cvt.u32.u64 	%r4207, %rd10248;
	sub.s32 	%r6054, %r4207, %r4201;
	cvt.u64.u32 	%rd10250, %r6055;
	add.s64 	%rd10251, %rd10249, %rd10250;
	setp.lt.u64 	%p1608, %rd10251, %rd702;
	selp.s32 	%r4208, -1, 0, %p1608;
	cvt.u32.u64 	%r4209, %rd10251;
	sub.s32 	%r6055, %r4209, %r4200;
	add.s32 	%r4210, %r6056, %r4208;
	sub.s32 	%r6056, %r4210, %r4158;
	bra.uni 	$L__BB2_927;
$L__BB2_926:
	setp.lt.u32 	%p1587, %r6056, %r4158;
	@%p1587 bra 	$L__BB2_927;
	bra.uni 	$L__BB2_913;
$L__BB2_927:
	mul.wide.u32 	%rd10252, %r6049, 3;
	cvt.u32.u64 	%r4211, %rd10252;
	shr.u64 	%rd10253, %rd10252, 32;
	mul.wide.u32 	%rd10254, %r6050, 3;
	add.s64 	%rd10255, %rd10254, %rd10253;
	shr.u64 	%rd10256, %rd10255, 32;
	mul.wide.u32 	%rd10257, %r6051, 3;
	add.s64 	%rd10258, %rd10257, %rd10256;
	shr.u64 	%rd10259, %rd10258, 32;
	mul.wide.u32 	%rd10260, %r6052, 3;
	add.s64 	%rd10261, %rd10260, %rd10259;
	shr.u64 	%rd10262, %rd10261, 32;
	mul.wide.u32 	%rd10263, %r6053, 3;
	add.s64 	%rd10264, %rd10263, %rd10262;
	shr.u64 	%rd10265, %rd10264, 32;
	mul.wide.u32 	%rd10266, %r6054, 3;
	add.s64 	%rd10267, %rd10266, %rd10265;
	shr.u64 	%rd10268, %rd10267, 32;
	mul.wide.u32 	%rd10269, %r6055, 3;
	add.s64 	%rd10270, %rd10269, %rd10268;
	shr.u64 	%rd10271, %rd10270, 32;
	mul.wide.u32 	%rd10272, %r6056, 3;
	add.s64 	%rd10273, %rd10272, %rd10271;
	shr.u64 	%rd10274, %rd10273, 32;
	{ .reg .b32 tmp; mov.b64 {tmp, %r4212}, %rd10273; }
	mul.lo.s32 	%r4213, %r4212, 977;
	add.s32 	%r6066, %r4213, %r4211;
	setp.lt.u32 	%p1610, %r6066, %r4213;
	selp.u64 	%rd10275, 1, 0, %p1610;
	and.b64  	%rd10276, %rd10255, 4294967295;
	add.s64 	%rd10277, %rd10276, %rd10275;
	shr.u64 	%rd10278, %rd10277, 32;
	and.b64  	%rd10279, %rd10258, 4294967295;
	add.s64 	%rd10280, %rd10278, %rd10279;
	shr.u64 	%rd10281, %rd10280, 32;
	and.b64  	%rd10282, %rd10261, 4294967295;
	add.s64 	%rd10283, %rd10281, %rd10282;
	shr.u64 	%rd10284, %rd10283, 32;
	and.b64  	%rd10285, %rd10264, 4294967295;
	add.s64 	%rd10286, %rd10284, %rd10285;
	shr.u64 	%rd10287, %rd10286, 32;
	and.b64  	%rd10288, %rd10267, 4294967295;
	add.s64 	%rd10289, %rd10287, %rd10288;
	shr.u64 	%rd10290, %rd10289, 32;
	and.b64  	%rd10291, %rd10270, 4294967295;
	add.s64 	%rd10292, %rd10290, %rd10291;
	shr.u64 	%rd10293, %rd10292, 32;
	and.b64  	%rd10294, %rd10273, 4294967295;
	add.s64 	%rd10295, %rd10293, %rd10294;
	{ .reg .b32 tmp; mov.b64 {tmp, %r4214}, %rd10295; }
	and.b64  	%rd10296, %rd10277, 4294967295;
	add.s64 	%rd18340, %rd10296, %rd10274;
	shr.u64 	%rd10297, %rd18340, 32;
	and.b64  	%rd10298, %rd10280, 4294967295;
	add.s64 	%rd18341, %rd10297, %rd10298;
	shr.u64 	%rd10299, %rd18341, 32;
	and.b64  	%rd10300, %rd10283, 4294967295;
	add.s64 	%rd18342, %rd10299, %rd10300;
	shr.u64 	%rd10301, %rd18342, 32;
	and.b64  	%rd10302, %rd10286, 4294967295;
	add.s64 	%rd18343, %rd10301, %rd10302;
	shr.u64 	%rd10303, %rd18343, 32;
	and.b64  	%rd10304, %rd10289, 4294967295;
	add.s64 	%rd18344, %rd10303, %rd10304;
	shr.u64 	%rd10305, %rd18344, 32;
	and.b64  	%rd10306, %rd10292, 4294967295;
	add.s64 	%rd18345, %rd10305, %rd10306;
	shr.u64 	%rd10307, %rd18345, 32;
	and.b64  	%rd10308, %rd10295, 4294967295;
	add.s64 	%rd18346, %rd10307, %rd10308;
	{ .reg .b32 tmp; mov.b64 {tmp, %r4215}, %rd18346; }
	add.s32 	%r1282, %r4214, %r4215;
	setp.eq.s32 	%p1611, %r1282, 0;
	mov.pred 	%p2992, 0;
	@%p1611 bra 	$L__BB2_929;
	mad.lo.s32 	%r1283, %r1282, 977, %r6066;
	setp.lt.u32 	%p1612, %r1283, %r6066;
	selp.u64 	%rd10309, 1, 0, %p1612;
	and.b64  	%rd10310, %rd18340, 4294967295;
	cvt.u64.u32 	%rd10311, %r1282;
	add.s64 	%rd10312, %rd10310, %rd10309;
	add.s64 	%rd18340, %rd10312, %rd10311;
	shr.u64 	%rd10313, %rd18340, 32;
	and.b64  	%rd10314, %rd18341, 4294967295;
	add.s64 	%rd18341, %rd10313, %rd10314;
	shr.u64 	%rd10315, %rd18341, 32;
	and.b64  	%rd10316, %rd18342, 4294967295;
	add.s64 	%rd18342, %rd10315, %rd10316;
	shr.u64 	%rd10317, %rd18342, 32;
	and.b64  	%rd10318, %rd18343, 4294967295;
	add.s64 	%rd18343, %rd10317, %rd10318;
	shr.u64 	%rd10319, %rd18343, 32;
	and.b64  	%rd10320, %rd18344, 4294967295;
	add.s64 	%rd18344, %rd10319, %rd10320;
	shr.u64 	%rd10321, %rd18344, 32;
	and.b64  	%rd10322, %rd18345, 4294967295;
	add.s64 	%rd18345, %rd10321, %rd10322;
	shr.u64 	%rd10323, %rd18345, 32;
	and.b64  	%rd10324, %rd18346, 4294967295;
	add.s64 	%rd18346, %rd10323, %rd10324;
	setp.gt.u64 	%p2992, %rd18346, 4294967295;
	mov.u32 	%r6066, %r1283;
$L__BB2_929:
	cvt.u32.u64 	%r6073, %rd18346;
	cvt.u32.u64 	%r6072, %rd18345;
	cvt.u32.u64 	%r6071, %rd18344;
	cvt.u32.u64 	%r6070, %rd18343;
	cvt.u32.u64 	%r6069, %rd18342;
	cvt.u32.u64 	%r6068, %rd18341;
	cvt.u32.u64 	%r6067, %rd18340;
	setp.lt.u32 	%p1613, %r4158, %r6073;
	or.pred  	%p1614, %p2992, %p1613;
	@%p1614 bra 	$L__BB2_943;
	setp.gt.u32 	%p1615, %r4158, %r6073;
	@%p1615 bra 	$L__BB2_944;
	cvt.u32.u64 	%r4216, %rd702;
	setp.lt.u32 	%p1616, %r4216, %r6072;
	@%p1616 bra 	$L__BB2_943;
	cvt.u32.u64 	%r4217, %rd702;
	setp.gt.u32 	%p1617, %r4217, %r6072;
	@%p1617 bra 	$L__BB2_944;
	cvt.u32.u64 	%r4218, %rd703;
	setp.lt.u32 	%p1618, %r4218, %r6071;
	@%p1618 bra 	$L__BB2_943;
	cvt.u32.u64 	%r4219, %rd703;
	setp.gt.u32 	%p1619, %r4219, %r6071;
	@%p1619 bra 	$L__BB2_944;
	cvt.u32.u64 	%r4220, %rd705;
	setp.lt.u32 	%p1620, %r4220, %r6070;
	@%p1620 bra 	$L__BB2_943;
	cvt.u32.u64 	%r4221, %rd705;
	setp.gt.u32 	%p1621, %r4221, %r6070;
	@%p1621 bra 	$L__BB2_944;
	cvt.u32.u64 	%r4222, %rd704;
	setp.lt.u32 	%p1622, %r4222, %r6069;
	@%p1622 bra 	$L__BB2_943;
	cvt.u32.u64 	%r4223, %rd704;
	setp.gt.u32 	%p1623, %r4223, %r6069;
	@%p1623 bra 	$L__BB2_944;
	cvt.u32.u64 	%r4224, %rd701;
	setp.lt.u32 	%p1624, %r4224, %r6068;
	@%p1624 bra 	$L__BB2_943;
	cvt.u32.u64 	%r4225, %rd701;
	setp.gt.u32 	%p1625, %r4225, %r6068;
	@%p1625 bra 	$L__BB2_944;
	cvt.u32.u64 	%r4226, %rd706;
	setp.lt.u32 	%p1626, %r4226, %r6067;
	@%p1626 bra 	$L__BB2_943;
	cvt.u32.u64 	%r4227, %rd706;
	setp.gt.u32 	%p1627, %r4227, %r6067;
	setp.lt.u32 	%p1628, %r6066, %r1240;
	or.pred  	%p1629, %p1627, %p1628;
	@%p1629 bra 	$L__BB2_944;
$L__BB2_943:
	cvt.u32.u64 	%r4228, %rd704;
	cvt.u32.u64 	%r4229, %rd701;
	cvt.u32.u64 	%r4230, %rd706;
	cvt.u32.u64 	%r4231, %rd702;
	cvt.u32.u64 	%r4232, %rd703;
	cvt.u32.u64 	%r4233, %rd705;
	setp.lt.u32 	%p1630, %r6066, %r1240;
	selp.s64 	%rd10326, -1, 0, %p1630;
	sub.s32 	%r6066, %r6066, %r1240;
	and.b64  	%rd10327, %rd18340, 4294967295;
	add.s64 	%rd10328, %rd10327, %rd10326;
	setp.lt.u64 	%p1631, %rd10328, %rd706;
	selp.s64 	%rd10329, -1, 0, %p1631;
	cvt.u32.u64 	%r4234, %rd10328;
	sub.s32 	%r6067, %r4234, %r4230;
	and.b64  	%rd10330, %rd18341, 4294967295;
	add.s64 	%rd10331, %rd10330, %rd10329;
	setp.lt.u64 	%p1632, %rd10331, %rd701;
	selp.s64 	%rd10332, -1, 0, %p1632;
	cvt.u32.u64 	%r4235, %rd10331;
	sub.s32 	%r6068, %r4235, %r4229;
	and.b64  	%rd10333, %rd18342, 4294967295;
	add.s64 	%rd10334, %rd10333, %rd10332;
	setp.lt.u64 	%p1633, %rd10334, %rd704;
	selp.s64 	%rd10335, -1, 0, %p1633;
	cvt.u32.u64 	%r4236, %rd10334;
	sub.s32 	%r6069, %r4236, %r4228;
	and.b64  	%rd10336, %rd18343, 4294967295;
	add.s64 	%rd10337, %rd10336, %rd10335;
	setp.lt.u64 	%p1634, %rd10337, %rd705;
	selp.s64 	%rd10338, -1, 0, %p1634;
	cvt.u32.u64 	%r4237, %rd10337;
	sub.s32 	%r6070, %r4237, %r4233;
	and.b64  	%rd10339, %rd18344, 4294967295;
	add.s64 	%rd10340, %rd10339, %rd10338;
	setp.lt.u64 	%p1635, %rd10340, %rd703;
	selp.s64 	%rd10341, -1, 0, %p1635;
	cvt.u32.u64 	%r4238, %rd10340;
	sub.s32 	%r6071, %r4238, %r4232;
	and.b64  	%rd10342, %rd18345, 4294967295;
	add.s64 	%rd10343, %rd10342, %rd10341;
	setp.lt.u64 	%p1636, %rd10343, %rd702;
	selp.s32 	%r4239, -1, 0, %p1636;
	cvt.u32.u64 	%r4240, %rd10343;
	sub.s32 	%r6072, %r4240, %r4231;
	add.s32 	%r4241, %r6073, %r4239;
	sub.s32 	%r6073, %r4241, %r4158;
$L__BB2_944:
	setp.gt.u32 	%p1637, %r6073, %r4158;
	@%p1637 bra 	$L__BB2_957;
	bra.uni 	$L__BB2_958;
$L__BB2_945:
	cvt.u32.u64 	%r4242, %rd702;
	setp.gt.u32 	%p1639, %r6072, %r4242;
	@%p1639 bra 	$L__BB2_957;
	setp.lt.u32 	%p1640, %r6072, %r4242;
	@%p1640 bra 	$L__BB2_959;
	cvt.u32.u64 	%r4244, %rd703;
	setp.gt.u32 	%p1641, %r6071, %r4244;
	@%p1641 bra 	$L__BB2_957;
	setp.lt.u32 	%p1642, %r6071, %r4244;
	@%p1642 bra 	$L__BB2_959;
	cvt.u32.u64 	%r4246, %rd705;
	setp.gt.u32 	%p1643, %r6070, %r4246;
	@%p1643 bra 	$L__BB2_957;
	setp.lt.u32 	%p1644, %r6070, %r4246;
	@%p1644 bra 	$L__BB2_959;
	cvt.u32.u64 	%r4248, %rd704;
	setp.gt.u32 	%p1645, %r6069, %r4248;
	@%p1645 bra 	$L__BB2_957;
	setp.lt.u32 	%p1646, %r6069, %r4248;
	@%p1646 bra 	$L__BB2_959;
	cvt.u32.u64 	%r4250, %rd701;
	setp.gt.u32 	%p1647, %r6068, %r4250;
	@%p1647 bra 	$L__BB2_957;
	setp.lt.u32 	%p1648, %r6068, %r4250;
	@%p1648 bra 	$L__BB2_959;
	cvt.u32.u64 	%r4252, %rd706;
	setp.gt.u32 	%p1649, %r6067, %r4252;
	@%p1649 bra 	$L__BB2_957;
	setp.lt.u32 	%p1650, %r6067, %r4252;
	setp.lt.u32 	%p1651, %r6066, %r1240;
	or.pred  	%p1652, %p1650, %p1651;
	@%p1652 bra 	$L__BB2_959;
$L__BB2_957:
	cvt.u32.u64 	%r4254, %rd704;
	cvt.u32.u64 	%r4255, %rd701;
	cvt.u32.u64 	%r4256, %rd706;
	cvt.u32.u64 	%r4257, %rd702;
	cvt.u32.u64 	%r4258, %rd703;
	cvt.u32.u64 	%r4259, %rd705;
	setp.lt.u32 	%p1653, %r6066, %r1240;
	selp.s64 	%rd10344, -1, 0, %p1653;
	sub.s32 	%r6066, %r6066, %r1240;
	cvt.u64.u32 	%rd10345, %r6067;
	add.s64 	%rd10346, %rd10344, %rd10345;
	setp.lt.u64 	%p1654, %rd10346, %rd706;
	selp.s64 	%rd10347, -1, 0, %p1654;
	cvt.u32.u64 	%r4260, %rd10346;
	sub.s32 	%r6067, %r4260, %r4256;
	cvt.u64.u32 	%rd10348, %r6068;
	add.s64 	%rd10349, %rd10347, %rd10348;
	setp.lt.u64 	%p1655, %rd10349, %rd701;
	selp.s64 	%rd10350, -1, 0, %p1655;
	cvt.u32.u64 	%r4261, %rd10349;
	sub.s32 	%r6068, %r4261, %r4255;
	cvt.u64.u32 	%rd10351, %r6069;
	add.s64 	%rd10352, %rd10350, %rd10351;
	setp.lt.u64 	%p1656, %rd10352, %rd704;
	selp.s64 	%rd10353, -1, 0, %p1656;
	cvt.u32.u64 	%r4262, %rd10352;
	sub.s32 	%r6069, %r4262, %r4254;
	cvt.u64.u32 	%rd10354, %r6070;
	add.s64 	%rd10355, %rd10353, %rd10354;
	setp.lt.u64 	%p1657, %rd10355, %rd705;
	selp.s64 	%rd10356, -1, 0, %p1657;
	cvt.u32.u64 	%r4263, %rd10355;
	sub.s32 	%r6070, %r4263, %r4259;
	cvt.u64.u32 	%rd10357, %r6071;
	add.s64 	%rd10358, %rd10356, %rd10357;
	setp.lt.u64 	%p1658, %rd10358, %rd703;
	selp.s64 	%rd10359, -1, 0, %p1658;
	cvt.u32.u64 	%r4264, %rd10358;
	sub.s32 	%r6071, %r4264, %r4258;
	cvt.u64.u32 	%rd10360, %r6072;
	add.s64 	%rd10361, %rd10359, %rd10360;
	setp.lt.u64 	%p1659, %rd10361, %rd702;
	selp.s32 	%r4265, -1, 0, %p1659;
	cvt.u32.u64 	%r4266, %rd10361;
	sub.s32 	%r6072, %r4266, %r4257;
	add.s32 	%r4267, %r6073, %r4265;
	sub.s32 	%r6073, %r4267, %r4158;
	bra.uni 	$L__BB2_959;
$L__BB2_958:
	setp.lt.u32 	%p1638, %r6073, %r4158;
	@%p1638 bra 	$L__BB2_959;
	bra.uni 	$L__BB2_945;
$L__BB2_959:
	mul.wide.u32 	%rd10362, %r6066, %r6066;
	cvt.u32.u64 	%r4268, %rd10362;
	shr.u64 	%rd10363, %rd10362, 32;
	mul.wide.u32 	%rd10364, %r6067, %r6066;
	add.s64 	%rd10365, %rd10363, %rd10364;
	shr.u64 	%rd10366, %rd10365, 32;
	mul.wide.u32 	%rd10367, %r6068, %r6066;
	add.s64 	%rd10368, %rd10366, %rd10367;
	shr.u64 	%rd10369, %rd10368, 32;
	mul.wide.u32 	%rd10370, %r6069, %r6066;
	add.s64 	%rd10371, %rd10369, %rd10370;
	shr.u64 	%rd10372, %rd10371, 32;
	mul.wide.u32 	%rd10373, %r6070, %r6066;
	add.s64 	%rd10374, %rd10372, %rd10373;
	shr.u64 	%rd10375, %rd10374, 32;
	mul.wide.u32 	%rd10376, %r6071, %r6066;
	add.s64 	%rd10377, %rd10375, %rd10376;
	shr.u64 	%rd10378, %rd10377, 32;
	mul.wide.u32 	%rd10379, %r6072, %r6066;
	add.s64 	%rd10380, %rd10378, %rd10379;
	shr.u64 	%rd10381, %rd10380, 32;
	mul.wide.u32 	%rd10382, %r6073, %r6066;
	add.s64 	%rd10383, %rd10381, %rd10382;
	shr.u64 	%rd10384, %rd10383, 32;
	and.b64  	%rd10385, %rd10365, 4294967295;
	add.s64 	%rd10386, %rd10364, %rd10385;
	shr.u64 	%rd10387, %rd10386, 32;
	and.b64  	%rd10388, %rd10368, 4294967295;
	mul.wide.u32 	%rd10389, %r6067, %r6067;
	add.s64 	%rd10390, %rd10387, %rd10388;
	add.s64 	%rd10391, %rd10390, %rd10389;
	shr.u64 	%rd10392, %rd10391, 32;
	and.b64  	%rd10393, %rd10371, 4294967295;
	mul.wide.u32 	%rd10394, %r6068, %r6067;
	add.s64 	%rd10395, %rd10392, %rd10393;
	add.s64 	%rd10396, %rd10395, %rd10394;
	shr.u64 	%rd10397, %rd10396, 32;
	and.b64  	%rd10398, %rd10374, 4294967295;
	mul.wide.u32 	%rd10399, %r6069, %r6067;
	add.s64 	%rd10400, %rd10397, %rd10398;
	add.s64 	%rd10401, %rd10400, %rd10399;
	shr.u64 	%rd10402, %rd10401, 32;
	and.b64  	%rd10403, %rd10377, 4294967295;
	mul.wide.u32 	%rd10404, %r6070, %r6067;
	add.s64 	%rd10405, %rd10402, %rd10403;
	add.s64 	%rd10406, %rd10405, %rd10404;
	shr.u64 	%rd10407, %rd10406, 32;
	and.b64  	%rd10408, %rd10380, 4294967295;
	mul.wide.u32 	%rd10409, %r6071, %r6067;
	add.s64 	%rd10410, %rd10407, %rd10408;
	add.s64 	%rd10411, %rd10410, %rd10409;
	shr.u64 	%rd10412, %rd10411, 32;
	and.b64  	%rd10413, %rd10383, 4294967295;
	mul.wide.u32 	%rd10414, %r6072, %r6067;
	add.s64 	%rd10415, %rd10412, %rd10413;
	add.s64 	%rd10416, %rd10415, %rd10414;
	shr.u64 	%rd10417, %rd10416, 32;
	mul.wide.u32 	%rd10418, %r6073, %r6067;
	add.s64 	%rd10419, %rd10417, %rd10384;
	add.s64 	%rd10420, %rd10419, %rd10418;
	shr.u64 	%rd10421, %rd10420, 32;
	and.b64  	%rd10422, %rd10391, 4294967295;
	add.s64 	%rd10423, %rd10367, %rd10422;
	shr.u64 	%rd10424, %rd10423, 32;
	and.b64  	%rd10425, %rd10396, 4294967295;
	add.s64 	%rd10426, %rd10424, %rd10425;
	add.s64 	%rd10427, %rd10426, %rd10394;
	shr.u64 	%rd10428, %rd10427, 32;
	and.b64  	%rd10429, %rd10401, 4294967295;
	mul.wide.u32 	%rd10430, %r6068, %r6068;
	add.s64 	%rd10431, %rd10428, %rd10429;
	add.s64 	%rd10432, %rd10431, %rd10430;
	shr.u64 	%rd10433, %rd10432, 32;
	and.b64  	%rd10434, %rd10406, 4294967295;
	mul.wide.u32 	%rd10435, %r6069, %r6068;
	add.s64 	%rd10436, %rd10433, %rd10434;
	add.s64 	%rd10437, %rd10436, %rd10435;
	shr.u64 	%rd10438, %rd10437, 32;
	and.b64  	%rd10439, %rd10411, 4294967295;
	mul.wide.u32 	%rd10440, %r6070, %r6068;
	add.s64 	%rd10441, %rd10438, %rd10439;
	add.s64 	%rd10442, %rd10441, %rd10440;
	shr.u64 	%rd10443, %rd10442, 32;
	and.b64  	%rd10444, %rd10416, 4294967295;
	mul.wide.u32 	%rd10445, %r6071, %r6068;
	add.s64 	%rd10446, %rd10443, %rd10444;
	add.s64 	%rd10447, %rd10446, %rd10445;
	shr.u64 	%rd10448, %rd10447, 32;
	and.b64  	%rd10449, %rd10420, 4294967295;
	mul.wide.u32 	%rd10450, %r6072, %r6068;
	add.s64 	%rd10451, %rd10448, %rd10449;
	add.s64 	%rd10452, %rd10451, %rd10450;
	shr.u64 	%rd10453, %rd10452, 32;
	mul.wide.u32 	%rd10454, %r6073, %r6068;
	add.s64 	%rd10455, %rd10453, %rd10421;
	add.s64 	%rd10456, %rd10455, %rd10454;
	shr.u64 	%rd10457, %rd10456, 32;
	and.b64  	%rd10458, %rd10427, 4294967295;
	add.s64 	%rd10459, %rd10370, %rd10458;
	shr.u64 	%rd10460, %rd10459, 32;
	and.b64  	%rd10461, %rd10432, 4294967295;
	add.s64 	%rd10462, %rd10460, %rd10461;
	add.s64 	%rd10463, %rd10462, %rd10399;
	shr.u64 	%rd10464, %rd10463, 32;
	and.b64  	%rd10465, %rd10437, 4294967295;
	add.s64 	%rd10466, %rd10464, %rd10465;
	add.s64 	%rd10467, %rd10466, %rd10435;
	shr.u64 	%rd10468, %rd10467, 32;
	and.b64  	%rd10469, %rd10442, 4294967295;
	mul.wide.u32 	%rd10470, %r6069, %r6069;
	add.s64 	%rd10471, %rd10468, %rd10469;
	add.s64 	%rd10472, %rd10471, %rd10470;
	shr.u64 	%rd10473, %rd10472, 32;
	and.b64  	%rd10474, %rd10447, 4294967295;
	mul.wide.u32 	%rd10475, %r6070, %r6069;
	add.s64 	%rd10476, %rd10473, %rd10474;
	add.s64 	%rd10477, %rd10476, %rd10475;
	shr.u64 	%rd10478, %rd10477, 32;
	and.b64  	%rd10479, %rd10452, 4294967295;
	mul.wide.u32 	%rd10480, %r6071, %r6069;
	add.s64 	%rd10481, %rd10478, %rd10479;
	add.s64 	%rd10482, %rd10481, %rd10480;
	shr.u64 	%rd10483, %rd10482, 32;
	and.b64  	%rd10484, %rd10456, 4294967295;
	mul.wide.u32 	%rd10485, %r6072, %r6069;
	add.s64 	%rd10486, %rd10483, %rd10484;
	add.s64 	%rd10487, %rd10486, %rd10485;
	shr.u64 	%rd10488, %rd10487, 32;
	mul.wide.u32 	%rd10489, %r6073, %r6069;
	add.s64 	%rd10490, %rd10488, %rd10457;
	add.s64 	%rd10491, %rd10490, %rd10489;
	shr.u64 	%rd10492, %rd10491, 32;
	and.b64  	%rd10493, %rd10463, 4294967295;
	add.s64 	%rd10494, %rd10373, %rd10493;
	shr.u64 	%rd10495, %rd10494, 32;
	and.b64  	%rd10496, %rd10467, 4294967295;
	add.s64 	%rd10497, %rd10495, %rd10496;
	add.s64 	%rd10498, %rd10497, %rd10404;
	shr.u64 	%rd10499, %rd10498, 32;
	and.b64  	%rd10500, %rd10472, 4294967295;
	add.s64 	%rd10501, %rd10499, %rd10500;
	add.s64 	%rd10502, %rd10501, %rd10440;
	shr.u64 	%rd10503, %rd10502, 32;
	and.b64  	%rd10504, %rd10477, 4294967295;
	add.s64 	%rd10505, %rd10503, %rd10504;
	add.s64 	%rd10506, %rd10505, %rd10475;
	shr.u64 	%rd10507, %rd10506, 32;
	and.b64  	%rd10508, %rd10482, 4294967295;
	mul.wide.u32 	%rd10509, %r6070, %r6070;
	add.s64 	%rd10510, %rd10507, %rd10508;
	add.s64 	%rd10511, %rd10510, %rd10509;
	shr.u64 	%rd10512, %rd10511, 32;
	and.b64  	%rd10513, %rd10487, 4294967295;
	mul.wide.u32 	%rd10514, %r6071, %r6070;
	add.s64 	%rd10515, %rd10512, %rd10513;
	add.s64 	%rd10516, %rd10515, %rd10514;
	shr.u64 	%rd10517, %rd10516, 32;
	and.b64  	%rd10518, %rd10491, 4294967295;
	mul.wide.u32 	%rd10519, %r6072, %r6070;
	add.s64 	%rd10520, %rd10517, %rd10518;
	add.s64 	%rd10521, %rd10520, %rd10519;
	shr.u64 	%rd10522, %rd10521, 32;
	mul.wide.u32 	%rd10523, %r6073, %r6070;
	add.s64 	%rd10524, %rd10522, %rd10492;
	add.s64 	%rd10525, %rd10524, %rd10523;
	shr.u64 	%rd10526, %rd10525, 32;
	and.b64  	%rd10527, %rd10498, 4294967295;
	add.s64 	%rd10528, %rd10376, %rd10527;
	shr.u64 	%rd10529, %rd10528, 32;
	and.b64  	%rd10530, %rd10502, 4294967295;
	add.s64 	%rd10531, %rd10529, %rd10530;
	add.s64 	%rd10532, %rd10531, %rd10409;
	shr.u64 	%rd10533, %rd10532, 32;
	and.b64  	%rd10534, %rd10506, 4294967295;
	add.s64 	%rd10535, %rd10533, %rd10534;
	add.s64 	%rd10536, %rd10535, %rd10445;
	shr.u64 	%rd10537, %rd10536, 32;
	and.b64  	%rd10538, %rd10511, 4294967295;
	add.s64 	%rd10539, %rd10537, %rd10538;
	add.s64 	%rd10540, %rd10539, %rd10480;
	shr.u64 	%rd10541, %rd10540, 32;
	and.b64  	%rd10542, %rd10516, 4294967295;
	add.s64 	%rd10543, %rd10541, %rd10542;
	add.s64 	%rd10544, %rd10543, %rd10514;
	shr.u64 	%rd10545, %rd10544, 32;
	and.b64  	%rd10546, %rd10521, 4294967295;
	mul.wide.u32 	%rd10547, %r6071, %r6071;
	add.s64 	%rd10548, %rd10545, %rd10546;
	add.s64 	%rd10549, %rd10548, %rd10547;
	shr.u64 	%rd10550, %rd10549, 32;
	and.b64  	%rd10551, %rd10525, 4294967295;
	mul.wide.u32 	%rd10552, %r6072, %r6071;
	add.s64 	%rd10553, %rd10550, %rd10551;
	add.s64 	%rd10554, %rd10553, %rd10552;
	shr.u64 	%rd10555, %rd10554, 32;
	mul.wide.u32 	%rd10556, %r6073, %r6071;
	add.s64 	%rd10557, %rd10555, %rd10526;
	add.s64 	%rd10558, %rd10557, %rd10556;
	shr.u64 	%rd10559, %rd10558, 32;
	and.b64  	%rd10560, %rd10532, 4294967295;
	add.s64 	%rd10561, %rd10379, %rd10560;
	shr.u64 	%rd10562, %rd10561, 32;
	and.b64  	%rd10563, %rd10536, 4294967295;
	add.s64 	%rd10564, %rd10562, %rd10563;
	add.s64 	%rd10565, %rd10564, %rd10414;
	shr.u64 	%rd10566, %rd10565, 32;
	and.b64  	%rd10567, %rd10540, 4294967295;
	add.s64 	%rd10568, %rd10566, %rd10567;
	add.s64 	%rd10569, %rd10568, %rd10450;
	shr.u64 	%rd10570, %rd10569, 32;
	and.b64  	%rd10571, %rd10544, 4294967295;
	add.s64 	%rd10572, %rd10570, %rd10571;
	add.s64 	%rd10573, %rd10572, %rd10485;
	shr.u64 	%rd10574, %rd10573, 32;
	and.b64  	%rd10575, %rd10549, 4294967295;
	add.s64 	%rd10576, %rd10574, %rd10575;
	add.s64 	%rd10577, %rd10576, %rd10519;
	shr.u64 	%rd10578, %rd10577, 32;
	and.b64  	%rd10579, %rd10554, 4294967295;
	add.s64 	%rd10580, %rd10578, %rd10579;
	add.s64 	%rd10581, %rd10580, %rd10552;
	shr.u64 	%rd10582, %rd10581, 32;
	and.b64  	%rd10583, %rd10558, 4294967295;
	mul.wide.u32 	%rd10584, %r6072, %r6072;
	add.s64 	%rd10585, %rd10582, %rd10583;
	add.s64 	%rd10586, %rd10585, %rd10584;
	shr.u64 	%rd10587, %rd10586, 32;
	mul.wide.u32 	%rd10588, %r6073, %r6072;
	add.s64 	%rd10589, %rd10587, %rd10559;
	add.s64 	%rd10590, %rd10589, %rd10588;
	shr.u64 	%rd10591, %rd10590, 32;
	and.b64  	%rd10592, %rd10565, 4294967295;
	add.s64 	%rd10593, %rd10382, %rd10592;
	shr.u64 	%rd10594, %rd10593, 32;
	and.b64  	%rd10595, %rd10569, 4294967295;
	add.s64 	%rd10596, %rd10594, %rd10595;
	add.s64 	%rd10597, %rd10596, %rd10418;
	shr.u64 	%rd10598, %rd10597, 32;
	and.b64  	%rd10599, %rd10573, 4294967295;
	add.s64 	%rd10600, %rd10598, %rd10599;
	add.s64 	%rd10601, %rd10600, %rd10454;
	shr.u64 	%rd10602, %rd10601, 32;
	and.b64  	%rd10603, %rd10577, 4294967295;
	add.s64 	%rd10604, %rd10602, %rd10603;
	add.s64 	%rd10605, %rd10604, %rd10489;
	shr.u64 	%rd10606, %rd10605, 32;
	and.b64  	%rd10607, %rd10581, 4294967295;
	add.s64 	%rd10608, %rd10606, %rd10607;
	add.s64 	%rd10609, %rd10608, %rd10523;
	shr.u64 	%rd10610, %rd10609, 32;
	and.b64  	%rd10611, %rd10586, 4294967295;
	add.s64 	%rd10612, %rd10610, %rd10611;
	add.s64 	%rd10613, %rd10612, %rd10556;
	shr.u64 	%rd10614, %rd10613, 32;
	and.b64  	%rd10615, %rd10590, 4294967295;
	add.s64 	%rd10616, %rd10614, %rd10615;
	add.s64 	%rd10617, %rd10616, %rd10588;
	shr.u64 	%rd10618, %rd10617, 32;
	mul.wide.u32 	%rd10619, %r6073, %r6073;
	add.s64 	%rd10620, %rd10618, %rd10591;
	add.s64 	%rd10621, %rd10620, %rd10619;
	shr.u64 	%rd10622, %rd10621, 32;
	{ .reg .b32 tmp; mov.b64 {tmp, %r4269}, %rd10621; }
	and.b64  	%rd10623, %rd10597, 4294967295;
	mul.lo.s64 	%rd10624, %rd10623, 977;
	cvt.u32.u64 	%r4270, %rd10624;
	shr.u64 	%rd10625, %rd10624, 32;
	and.b64  	%rd10626, %rd10601, 4294967295;
	mad.lo.s64 	%rd10627, %rd10626, 977, %rd10625;
	shr.u64 	%rd10628, %rd10627, 32;
	and.b64  	%rd10629, %rd10605, 4294967295;
	mad.lo.s64 	%rd10630, %rd10629, 977, %rd10628;
	shr.u64 	%rd10631, %rd10630, 32;
	and.b64  	%rd10632, %rd10609, 4294967295;
	mad.lo.s64 	%rd10633, %rd10632, 977, %rd10631;
	shr.u64 	%rd10634, %rd10633, 32;
	and.b64  	%rd10635, %rd10613, 4294967295;
	mad.lo.s64 	%rd10636, %rd10635, 977, %rd10634;
	shr.u64 	%rd10637, %rd10636, 32;
	and.b64  	%rd10638, %rd10617, 4294967295;
	mad.lo.s64 	%rd10639, %rd10638, 977, %rd10637;
	shr.u64 	%rd10640, %rd10639, 32;
	and.b64  	%rd10641, %rd10621, 4294967295;
	mad.lo.s64 	%rd10642, %rd10641, 977, %rd10640;
	shr.u64 	%rd10643, %rd10642, 32;
	mad.lo.s64 	%rd10644, %rd10622, 977, %rd10643;
	{ .reg .b32 tmp; mov.b64 {tmp, %r4271}, %rd10644; }
	add.s32 	%r6083, %r4268, %r4270;
	setp.lt.u32 	%p1661, %r6083, %r4268;
	selp.u64 	%rd10645, 1, 0, %p1661;
	and.b64  	%rd10646, %rd10386, 4294967295;
	and.b64  	%rd10647, %rd10627, 4294967295;
	add.s64 	%rd10648, %rd10646, %rd10645;
	add.s64 	%rd10649, %rd10648, %rd10647;
	shr.u64 	%rd10650, %rd10649, 32;
	and.b64  	%rd10651, %rd10423, 4294967295;
	and.b64  	%rd10652, %rd10630, 4294967295;
	add.s64 	%rd10653, %rd10650, %rd10651;
	add.s64 	%rd10654, %rd10653, %rd10652;
	shr.u64 	%rd10655, %rd10654, 32;
	and.b64  	%rd10656, %rd10459, 4294967295;
	and.b64  	%rd10657, %rd10633, 4294967295;
	add.s64 	%rd10658, %rd10655, %rd10656;
	add.s64 	%rd10659, %rd10658, %rd10657;
	shr.u64 	%rd10660, %rd10659, 32;
	and.b64  	%rd10661, %rd10494, 4294967295;
	and.b64  	%rd10662, %rd10636, 4294967295;
	add.s64 	%rd10663, %rd10660, %rd10661;
	add.s64 	%rd10664, %rd10663, %rd10662;
	shr.u64 	%rd10665, %rd10664, 32;
	and.b64  	%rd10666, %rd10528, 4294967295;
	and.b64  	%rd10667, %rd10639, 4294967295;
	add.s64 	%rd10668, %rd10665, %rd10666;
	add.s64 	%rd10669, %rd10668, %rd10667;
	shr.u64 	%rd10670, %rd10669, 32;
	and.b64  	%rd10671, %rd10561, 4294967295;
	and.b64  	%rd10672, %rd10642, 4294967295;
	add.s64 	%rd10673, %rd10670, %rd10671;
	add.s64 	%rd10674, %rd10673, %rd10672;
	shr.u64 	%rd10675, %rd10674, 32;
	and.b64  	%rd10676, %rd10593, 4294967295;
	and.b64  	%rd10677, %rd10644, 4294967295;
	add.s64 	%rd10678, %rd10675, %rd10676;
	add.s64 	%rd10679, %rd10678, %rd10677;
	{ .reg .b32 tmp; mov.b64 {tmp, %r4272}, %rd10679; }
	add.s32 	%r4273, %r4272, %r4271;
	and.b64  	%rd10680, %rd10649, 4294967295;
	add.s64 	%rd18347, %rd10680, %rd10623;
	shr.u64 	%rd10681, %rd18347, 32;
	and.b64  	%rd10682, %rd10654, 4294967295;
	add.s64 	%rd10683, %rd10681, %rd10682;
	add.s64 	%rd18348, %rd10683, %rd10626;
	shr.u64 	%rd10684, %rd18348, 32;
	and.b64  	%rd10685, %rd10659, 4294967295;
	add.s64 	%rd10686, %rd10684, %rd10685;
	add.s64 	%rd18349, %rd10686, %rd10629;
	shr.u64 	%rd10687, %rd18349, 32;
	and.b64  	%rd10688, %rd10664, 4294967295;
	add.s64 	%rd10689, %rd10687, %rd10688;
	add.s64 	%rd18350, %rd10689, %rd10632;
	shr.u64 	%rd10690, %rd18350, 32;
	and.b64  	%rd10691, %rd10669, 4294967295;
	add.s64 	%rd10692, %rd10690, %rd10691;
	add.s64 	%rd18351, %rd10692, %rd10635;
	shr.u64 	%rd10693, %rd18351, 32;
	and.b64  	%rd10694, %rd10674, 4294967295;
	add.s64 	%rd10695, %rd10693, %rd10694;
	add.s64 	%rd18352, %rd10695, %rd10638;
	shr.u64 	%rd10696, %rd18352, 32;
	and.b64  	%rd10697, %rd10679, 4294967295;
	add.s64 	%rd10698, %rd10696, %rd10697;
	add.s64 	%rd18353, %rd10698, %rd10641;
	{ .reg .b32 tmp; mov.b64 {tmp, %r4274}, %rd18353; }
	add.s32 	%r4275, %r4273, %r4274;
	add.s32 	%r1325, %r4275, %r4269;
	setp.eq.s32 	%p1662, %r1325, 0;
	mov.pred 	%p2993, 0;
	@%p1662 bra 	$L__BB2_961;
	cvt.u64.u32 	%rd10699, %r1325;
	mul.wide.u32 	%rd10700, %r1325, 977;
	cvt.u32.u64 	%r4276, %rd10700;
	shr.u64 	%rd10701, %rd10700, 32;
	add.s64 	%rd10702, %rd10701, %rd10699;
	shr.u64 	%rd10703, %rd10702, 32;
	add.s32 	%r1326, %r6083, %r4276;
	setp.lt.u32 	%p1663, %r1326, %r6083;
	selp.u64 	%rd10704, 1, 0, %p1663;
	and.b64  	%rd10705, %rd18347, 4294967295;
	and.b64  	%rd10706, %rd10702, 4294967295;
	add.s64 	%rd10707, %rd10705, %rd10704;
	add.s64 	%rd18347, %rd10707, %rd10706;
	shr.u64 	%rd10708, %rd18347, 32;
	and.b64  	%rd10709, %rd18348, 4294967295;
	add.s64 	%rd10710, %rd10708, %rd10709;
	add.s64 	%rd18348, %rd10710, %rd10703;
	shr.u64 	%rd10711, %rd18348, 32;
	and.b64  	%rd10712, %rd18349, 4294967295;
	add.s64 	%rd18349, %rd10711, %rd10712;
	shr.u64 	%rd10713, %rd18349, 32;
	and.b64  	%rd10714, %rd18350, 4294967295;
	add.s64 	%rd18350, %rd10713, %rd10714;
	shr.u64 	%rd10715, %rd18350, 32;
	and.b64  	%rd10716, %rd18351, 4294967295;
	add.s64 	%rd18351, %rd10715, %rd10716;
	shr.u64 	%rd10717, %rd18351, 32;
	and.b64  	%rd10718, %rd18352, 4294967295;
	add.s64 	%rd18352, %rd10717, %rd10718;
	shr.u64 	%rd10719, %rd18352, 32;
	and.b64  	%rd10720, %rd18353, 4294967295;
	add.s64 	%rd18353, %rd10719, %rd10720;
	setp.gt.u64 	%p2993, %rd18353, 4294967295;
	mov.u32 	%r6083, %r1326;
$L__BB2_961:
	ld.const.u32 	%rd749, [const_p+8];
	ld.const.u32 	%rd750, [const_p+24];
	ld.const.u32 	%rd751, [const_p+20];
	ld.const.u32 	%rd752, [const_p+12];
	ld.const.u32 	%rd753, [const_p+16];
	ld.const.u32 	%rd754, [const_p+4];
	ld.const.u32 	%r1328, [const_p];
	cvt.u32.u64 	%r6090, %rd18353;
	cvt.u32.u64 	%r6089, %rd18352;
	cvt.u32.u64 	%r6088, %rd18351;
	cvt.u32.u64 	%r6087, %rd18350;
	cvt.u32.u64 	%r6086, %rd18349;
	cvt.u32.u64 	%r6085, %rd18348;
	cvt.u32.u64 	%r6084, %rd18347;
	ld.const.u32 	%r4277, [const_p+28];
	setp.lt.u32 	%p1664, %r4277, %r6090;
	or.pred  	%p1665, %p2993, %p1664;
	@%p1665 bra 	$L__BB2_975;
	setp.gt.u32 	%p1666, %r4277, %r6090;
	@%p1666 bra 	$L__BB2_976;
	cvt.u32.u64 	%r4278, %rd750;
	setp.lt.u32 	%p1667, %r4278, %r6089;
	@%p1667 bra 	$L__BB2_975;
	cvt.u32.u64 	%r4279, %rd750;
	setp.gt.u32 	%p1668, %r4279, %r6089;
	@%p1668 bra 	$L__BB2_976;
	cvt.u32.u64 	%r4280, %rd751;
	setp.lt.u32 	%p1669, %r4280, %r6088;
	@%p1669 bra 	$L__BB2_975;
	cvt.u32.u64 	%r4281, %rd751;
	setp.gt.u32 	%p1670, %r4281, %r6088;
	@%p1670 bra 	$L__BB2_976;
	cvt.u32.u64 	%r4282, %rd753;
	setp.lt.u32 	%p1671, %r4282, %r6087;
	@%p1671 bra 	$L__BB2_975;
	cvt.u32.u64 	%r4283, %rd753;
	setp.gt.u32 	%p1672, %r4283, %r6087;
	@%p1672 bra 	$L__BB2_976;
	cvt.u32.u64 	%r4284, %rd752;
	setp.lt.u32 	%p1673, %r4284, %r6086;
	@%p1673 bra 	$L__BB2_975;
	cvt.u32.u64 	%r4285, %rd752;
	setp.gt.u32 	%p1674, %r4285, %r6086;
	@%p1674 bra 	$L__BB2_976;
	cvt.u32.u64 	%r4286, %rd749;
	setp.lt.u32 	%p1675, %r4286, %r6085;
	@%p1675 bra 	$L__BB2_975;
	cvt.u32.u64 	%r4287, %rd749;
	setp.gt.u32 	%p1676, %r4287, %r6085;
	@%p1676 bra 	$L__BB2_976;
	cvt.u32.u64 	%r4288, %rd754;
	setp.lt.u32 	%p1677, %r4288, %r6084;
	@%p1677 bra 	$L__BB2_975;
	cvt.u32.u64 	%r4289, %rd754;
	setp.gt.u32 	%p1678, %r4289, %r6084;
	setp.lt.u32 	%p1679, %r6083, %r1328;
	or.pred  	%p1680, %p1678, %p1679;
	@%p1680 bra 	$L__BB2_976;
$L__BB2_975:
	cvt.u32.u64 	%r4290, %rd752;
	cvt.u32.u64 	%r4291, %rd749;
	cvt.u32.u64 	%r4292, %rd754;
	cvt.u32.u64 	%r4293, %rd750;
	cvt.u32.u64 	%r4294, %rd751;
	cvt.u32.u64 	%r4295, %rd753;
	setp.lt.u32 	%p1681, %r6083, %r1328;
	selp.s64 	%rd10722, -1, 0, %p1681;
	sub.s32 	%r6083, %r6083, %r1328;
	and.b64  	%rd10723, %rd18347, 4294967295;
	add.s64 	%rd10724, %rd10723, %rd10722;
	setp.lt.u64 	%p1682, %rd10724, %rd754;
	selp.s64 	%rd10725, -1, 0, %p1682;
	cvt.u32.u64 	%r4296, %rd10724;
	sub.s32 	%r6084, %r4296, %r4292;
	and.b64  	%rd10726, %rd18348, 4294967295;
	add.s64 	%rd10727, %rd10726, %rd10725;
	setp.lt.u64 	%p1683, %rd10727, %rd749;
	selp.s64 	%rd10728, -1, 0, %p1683;
	cvt.u32.u64 	%r4297, %rd10727;
	sub.s32 	%r6085, %r4297, %r4291;
	and.b64  	%rd10729, %rd18349, 4294967295;
	add.s64 	%rd10730, %rd10729, %rd10728;
	setp.lt.u64 	%p1684, %rd10730, %rd752;
	selp.s64 	%rd10731, -1, 0, %p1684;
	cvt.u32.u64 	%r4298, %rd10730;
	sub.s32 	%r6086, %r4298, %r4290;
	and.b64  	%rd10732, %rd18350, 4294967295;
	add.s64 	%rd10733, %rd10732, %rd10731;
	setp.lt.u64 	%p1685, %rd10733, %rd753;
	selp.s64 	%rd10734, -1, 0, %p1685;
	cvt.u32.u64 	%r4299, %rd10733;
	sub.s32 	%r6087, %r4299, %r4295;
	and.b64  	%rd10735, %rd18351, 4294967295;
	add.s64 	%rd10736, %rd10735, %rd10734;
	setp.lt.u64 	%p1686, %rd10736, %rd751;
	selp.s64 	%rd10737, -1, 0, %p1686;
	cvt.u32.u64 	%r4300, %rd10736;
	sub.s32 	%r6088, %r4300, %r4294;
	and.b64  	%rd10738, %rd18352, 4294967295;
	add.s64 	%rd10739, %rd10738, %rd10737;
	setp.lt.u64 	%p1687, %rd10739, %rd750;
	selp.s32 	%r4301, -1, 0, %p1687;
	cvt.u32.u64 	%r4302, %rd10739;
	sub.s32 	%r6089, %r4302, %r4293;
	add.s32 	%r4303, %r6090, %r4301;
	sub.s32 	%r6090, %r4303, %r4277;
$L__BB2_976:
	setp.gt.u32 	%p1688, %r6090, %r4277;
	@%p1688 bra 	$L__BB2_989;
	bra.uni 	$L__BB2_990;
$L__BB2_977:
	cvt.u32.u64 	%r4304, %rd750;
	setp.gt.u32 	%p1690, %r6089, %r4304;
	@%p1690 bra 	$L__BB2_989;
	cvt.u32.u64 	%r4305, %rd750;
	setp.lt.u32 	%p1691, %r6089, %r4305;
	@%p1691 bra 	$L__BB2_991;
	cvt.u32.u64 	%r4306, %rd751;
	setp.gt.u32 	%p1692, %r6088, %r4306;
	@%p1692 bra 	$L__BB2_989;
	cvt.u32.u64 	%r4307, %rd751;
	setp.lt.u32 	%p1693, %r6088, %r4307;
	@%p1693 bra 	$L__BB2_991;
	cvt.u32.u64 	%r4308, %rd753;
	setp.gt.u32 	%p1694, %r6087, %r4308;
	@%p1694 bra 	$L__BB2_989;
	cvt.u32.u64 	%r4309, %rd753;
	setp.lt.u32 	%p1695, %r6087, %r4309;
	@%p1695 bra 	$L__BB2_991;
	cvt.u32.u64 	%r4310, %rd752;
	setp.gt.u32 	%p1696, %r6086, %r4310;
	@%p1696 bra 	$L__BB2_989;
	cvt.u32.u64 	%r4311, %rd752;
	setp.lt.u32 	%p1697, %r6086, %r4311;
	@%p1697 bra 	$L__BB2_991;
	cvt.u32.u64 	%r4312, %rd749;
	setp.gt.u32 	%p1698, %r6085, %r4312;
	@%p1698 bra 	$L__BB2_989;
	cvt.u32.u64 	%r4313, %rd749;
	setp.lt.u32 	%p1699, %r6085, %r4313;
	@%p1699 bra 	$L__BB2_991;
	cvt.u32.u64 	%r4314, %rd754;
	setp.gt.u32 	%p1700, %r6084, %r4314;
	@%p1700 bra 	$L__BB2_989;
	cvt.u32.u64 	%r4315, %rd754;
	setp.lt.u32 	%p1701, %r6084, %r4315;
	setp.lt.u32 	%p1702, %r6083, %r1328;
	or.pred  	%p1703, %p1701, %p1702;
	@%p1703 bra 	$L__BB2_991;
$L__BB2_989:
	cvt.u32.u64 	%r4316, %rd752;
	cvt.u32.u64 	%r4317, %rd749;
	cvt.u32.u64 	%r4318, %rd754;
	cvt.u32.u64 	%r4319, %rd750;
	cvt.u32.u64 	%r4320, %rd751;
	cvt.u32.u64 	%r4321, %rd753;
	setp.lt.u32 	%p1704, %r6083, %r1328;
	selp.s64 	%rd10740, -1, 0, %p1704;
	sub.s32 	%r6083, %r6083, %r1328;
	cvt.u64.u32 	%rd10741, %r6084;
	add.s64 	%rd10742, %rd10740, %rd10741;
	setp.lt.u64 	%p1705, %rd10742, %rd754;
	selp.s64 	%rd10743, -1, 0, %p1705;
	cvt.u32.u64 	%r4322, %rd10742;
	sub.s32 	%r6084, %r4322, %r4318;
	cvt.u64.u32 	%rd10744, %r6085;
	add.s64 	%rd10745, %rd10743, %rd10744;
	setp.lt.u64 	%p1706, %rd10745, %rd749;
	selp.s64 	%rd10746, -1, 0, %p1706;
	cvt.u32.u64 	%r4323, %rd10745;
	sub.s32 	%r6085, %r4323, %r4317;
	cvt.u64.u32 	%rd10747, %r6086;
	add.s64 	%rd10748, %rd10746, %rd10747;
	setp.lt.u64 	%p1707, %rd10748, %rd752;
	selp.s64 	%rd10749, -1, 0, %p1707;
	cvt.u32.u64 	%r4324, %rd10748;
	sub.s32 	%r6086, %r4324, %r4316;
	cvt.u64.u32 	%rd10750, %r6087;
	add.s64 	%rd10751, %rd10749, %rd10750;
	setp.lt.u64 	%p1708, %rd10751, %rd753;
	selp.s64 	%rd10752, -1, 0, %p1708;
	cvt.u32.u64 	%r4325, %rd10751;
	sub.s32 	%r6087, %r4325, %r4321;
	cvt.u64.u32 	%rd10753, %r6088;
	add.s64 	%rd10754, %rd10752, %rd10753;
	setp.lt.u64 	%p1709, %rd10754, %rd751;
	selp.s64 	%rd10755, -1, 0, %p1709;
	cvt.u32.u64 	%r4326, %rd10754;
	sub.s32 	%r6088, %r4326, %r4320;
	cvt.u64.u32 	%rd10756, %r6089;
	add.s64 	%rd10757, %rd10755, %rd10756;
	setp.lt.u64 	%p1710, %rd10757, %rd750;
	selp.s32 	%r4327, -1, 0, %p1710;
	cvt.u32.u64 	%r4328, %rd10757;
	sub.s32 	%r6089, %r4328, %r4319;
	add.s32 	%r4329, %r6090, %r4327;
	sub.s32 	%r6090, %r4329, %r4277;
	bra.uni 	$L__BB2_991;
$L__BB2_990:
	setp.lt.u32 	%p1689, %r6090, %r4277;
	@%p1689 bra 	$L__BB2_991;
	bra.uni 	$L__BB2_977;
$L__BB2_991:
	shl.b32 	%r4330, %r5998, 1;
	shr.u32 	%r4331, %r5998, 31;
	cvt.u64.u32 	%rd10758, %r4331;
	mul.wide.u32 	%rd10759, %r5999, 2;
	or.b64  	%rd10760, %rd10759, %rd10758;
	shr.u64 	%rd10761, %rd10759, 32;
	cvt.u64.u32 	%rd755, %r6000;
	mul.wide.u32 	%rd10762, %r6000, 2;
	or.b64  	%rd10763, %rd10762, %rd10761;
	shr.u64 	%rd10764, %rd10762, 32;
	cvt.u64.u32 	%rd756, %r6001;
	mul.wide.u32 	%rd10765, %r6001, 2;
	or.b64  	%rd10766, %rd10765, %rd10764;
	shr.u64 	%rd10767, %rd10765, 32;
	mul.wide.u32 	%rd10768, %r6002, 2;
	add.s64 	%rd10769, %rd10768, %rd10767;
	shr.u64 	%rd10770, %rd10769, 32;
	mul.wide.u32 	%rd10771, %r6003, 2;
	add.s64 	%rd10772, %rd10771, %rd10770;
	shr.u64 	%rd10773, %rd10772, 32;
	mul.wide.u32 	%rd10774, %r6004, 2;
	add.s64 	%rd10775, %rd10774, %rd10773;
	shr.u64 	%rd10776, %rd10775, 32;
	mul.wide.u32 	%rd10777, %r6005, 2;
	add.s64 	%rd10778, %rd10777, %rd10776;
	shr.u64 	%rd10779, %rd10778, 32;
	{ .reg .b32 tmp; mov.b64 {tmp, %r4332}, %rd10778; }
	mad.lo.s32 	%r6100, %r4332, 977, %r4330;
	setp.lt.u32 	%p1712, %r6100, %r4330;
	selp.u64 	%rd10780, 1, 0, %p1712;
	and.b64  	%rd10781, %rd10760, 4294967295;
	add.s64 	%rd10782, %rd10781, %rd10780;
	shr.u64 	%rd10783, %rd10782, 32;
	and.b64  	%rd10784, %rd10763, 4294967295;
	add.s64 	%rd10785, %rd10783, %rd10784;
	shr.u64 	%rd10786, %rd10785, 32;
	and.b64  	%rd10787, %rd10766, 4294967295;
	add.s64 	%rd10788, %rd10786, %rd10787;
	shr.u64 	%rd10789, %rd10788, 32;
	and.b64  	%rd10790, %rd10769, 4294967295;
	add.s64 	%rd10791, %rd10789, %rd10790;
	shr.u64 	%rd10792, %rd10791, 32;
	and.b64  	%rd10793, %rd10772, 4294967295;
	add.s64 	%rd10794, %rd10792, %rd10793;
	shr.u64 	%rd10795, %rd10794, 32;
	and.b64  	%rd10796, %rd10775, 4294967295;
	add.s64 	%rd10797, %rd10795, %rd10796;
	shr.u64 	%rd10798, %rd10797, 32;
	and.b64  	%rd10799, %rd10778, 4294967295;
	add.s64 	%rd10800, %rd10798, %rd10799;
	{ .reg .b32 tmp; mov.b64 {tmp, %r4333}, %rd10800; }
	and.b64  	%rd10801, %rd10782, 4294967295;
	add.s64 	%rd18354, %rd10801, %rd10779;
	shr.u64 	%rd10802, %rd18354, 32;
	and.b64  	%rd10803, %rd10785, 4294967295;
	add.s64 	%rd18355, %rd10802, %rd10803;
	shr.u64 	%rd10804, %rd18355, 32;
	and.b64  	%rd10805, %rd10788, 4294967295;
	add.s64 	%rd18356, %rd10804, %rd10805;
	shr.u64 	%rd10806, %rd18356, 32;
	and.b64  	%rd10807, %rd10791, 4294967295;
	add.s64 	%rd18357, %rd10806, %rd10807;
	shr.u64 	%rd10808, %rd18357, 32;
	and.b64  	%rd10809, %rd10794, 4294967295;
	add.s64 	%rd18358, %rd10808, %rd10809;
	shr.u64 	%rd10810, %rd18358, 32;
	and.b64  	%rd10811, %rd10797, 4294967295;
	add.s64 	%rd18359, %rd10810, %rd10811;
	shr.u64 	%rd10812, %rd18359, 32;
	and.b64  	%rd10813, %rd10800, 4294967295;
	add.s64 	%rd18360, %rd10812, %rd10813;
	{ .reg .b32 tmp; mov.b64 {tmp, %r4334}, %rd18360; }
	add.s32 	%r1370, %r4333, %r4334;
	setp.eq.s32 	%p1713, %r1370, 0;
	mov.pred 	%p2994, 0;
	@%p1713 bra 	$L__BB2_993;
	mad.lo.s32 	%r1371, %r1370, 977, %r6100;
	setp.lt.u32 	%p1714, %r1371, %r6100;
	selp.u64 	%rd10814, 1, 0, %p1714;
	and.b64  	%rd10815, %rd18354, 4294967295;
	cvt.u64.u32 	%rd10816, %r1370;
	add.s64 	%rd10817, %rd10815, %rd10814;
	add.s64 	%rd18354, %rd10817, %rd10816;
	shr.u64 	%rd10818, %rd18354, 32;
	and.b64  	%rd10819, %rd18355, 4294967295;
	add.s64 	%rd18355, %rd10818, %rd10819;
	shr.u64 	%rd10820, %rd18355, 32;
	and.b64  	%rd10821, %rd18356, 4294967295;
	add.s64 	%rd18356, %rd10820, %rd10821;
	shr.u64 	%rd10822, %rd18356, 32;
	and.b64  	%rd10823, %rd18357, 4294967295;
	add.s64 	%rd18357, %rd10822, %rd10823;
	shr.u64 	%rd10824, %rd18357, 32;
	and.b64  	%rd10825, %rd18358, 4294967295;
	add.s64 	%rd18358, %rd10824, %rd10825;
	shr.u64 	%rd10826, %rd18358, 32;
	and.b64  	%rd10827, %rd18359, 4294967295;
	add.s64 	%rd18359, %rd10826, %rd10827;
	shr.u64 	%rd10828, %rd18359, 32;
	and.b64  	%rd10829, %rd18360, 4294967295;
	add.s64 	%rd18360, %rd10828, %rd10829;
	setp.gt.u64 	%p2994, %rd18360, 4294967295;
	mov.u32 	%r6100, %r1371;
$L__BB2_993:
	ld.const.u32 	%rd778, [const_p+4];
	ld.const.u32 	%r1373, [const_p];
	cvt.u32.u64 	%r6107, %rd18360;
	cvt.u32.u64 	%r6106, %rd18359;
	cvt.u32.u64 	%r6105, %rd18358;
	cvt.u32.u64 	%r6104, %rd18357;
	cvt.u32.u64 	%r6103, %rd18356;
	cvt.u32.u64 	%r6102, %rd18355;
	cvt.u32.u64 	%r6101, %rd18354;
	ld.const.u32 	%r4335, [const_p+28];
	setp.lt.u32 	%p1715, %r4335, %r6107;
	or.pred  	%p1716, %p2994, %p1715;
	@%p1716 bra 	$L__BB2_1007;
	setp.gt.u32 	%p1717, %r4335, %r6107;
	@%p1717 bra 	$L__BB2_1008;
	cvt.u32.u64 	%r4336, %rd750;
	setp.lt.u32 	%p1718, %r4336, %r6106;
	@%p1718 bra 	$L__BB2_1007;
	cvt.u32.u64 	%r4337, %rd750;
	setp.gt.u32 	%p1719, %r4337, %r6106;
	@%p1719 bra 	$L__BB2_1008;
	cvt.u32.u64 	%r4338, %rd751;
	setp.lt.u32 	%p1720, %r4338, %r6105;
	@%p1720 bra 	$L__BB2_1007;
	cvt.u32.u64 	%r4339, %rd751;
	setp.gt.u32 	%p1721, %r4339, %r6105;
	@%p1721 bra 	$L__BB2_1008;
	cvt.u32.u64 	%r4340, %rd753;
	setp.lt.u32 	%p1722, %r4340, %r6104;
	@%p1722 bra 	$L__BB2_1007;
	cvt.u32.u64 	%r4341, %rd753;
	setp.gt.u32 	%p1723, %r4341, %r6104;
	@%p1723 bra 	$L__BB2_1008;
	cvt.u32.u64 	%r4342, %rd752;
	setp.lt.u32 	%p1724, %r4342, %r6103;
	@%p1724 bra 	$L__BB2_1007;
	cvt.u32.u64 	%r4343, %rd752;
	setp.gt.u32 	%p1725, %r4343, %r6103;
	@%p1725 bra 	$L__BB2_1008;
	cvt.u32.u64 	%r4344, %rd749;
	setp.lt.u32 	%p1726, %r4344, %r6102;
	@%p1726 bra 	$L__BB2_1007;
	cvt.u32.u64 	%r4345, %rd749;
	setp.gt.u32 	%p1727, %r4345, %r6102;
	@%p1727 bra 	$L__BB2_1008;
	cvt.u32.u64 	%r4346, %rd778;
	setp.lt.u32 	%p1728, %r4346, %r6101;
	@%p1728 bra 	$L__BB2_1007;
	cvt.u32.u64 	%r4347, %rd778;
	setp.gt.u32 	%p1729, %r4347, %r6101;
	setp.lt.u32 	%p1730, %r6100, %r1373;
	or.pred  	%p1731, %p1729, %p1730;
	@%p1731 bra 	$L__BB2_1008;
$L__BB2_1007:
	cvt.u32.u64 	%r4348, %rd752;
	cvt.u32.u64 	%r4349, %rd749;
	cvt.u32.u64 	%r4350, %rd778;
	cvt.u32.u64 	%r4351, %rd750;
	cvt.u32.u64 	%r4352, %rd751;
	cvt.u32.u64 	%r4353, %rd753;
	setp.lt.u32 	%p1732, %r6100, %r1373;
	selp.s64 	%rd10831, -1, 0, %p1732;
	sub.s32 	%r6100, %r6100, %r1373;
	and.b64  	%rd10832, %rd18354, 4294967295;
	add.s64 	%rd10833, %rd10832, %rd10831;
	setp.lt.u64 	%p1733, %rd10833, %rd778;
	selp.s64 	%rd10834, -1, 0, %p1733;
	cvt.u32.u64 	%r4354, %rd10833;
	sub.s32 	%r6101, %r4354, %r4350;
	and.b64  	%rd10835, %rd18355, 4294967295;
	add.s64 	%rd10836, %rd10835, %rd10834;
	setp.lt.u64 	%p1734, %rd10836, %rd749;
	selp.s64 	%rd10837, -1, 0, %p1734;
	cvt.u32.u64 	%r4355, %rd10836;
	sub.s32 	%r6102, %r4355, %r4349;
	and.b64  	%rd10838, %rd18356, 4294967295;
	add.s64 	%rd10839, %rd10838, %rd10837;
	setp.lt.u64 	%p1735, %rd10839, %rd752;
	selp.s64 	%rd10840, -1, 0, %p1735;
	cvt.u32.u64 	%r4356, %rd10839;
	sub.s32 	%r6103, %r4356, %r4348;
	and.b64  	%rd10841, %rd18357, 4294967295;
	add.s64 	%rd10842, %rd10841, %rd10840;
	setp.lt.u64 	%p1736, %rd10842, %rd753;
	selp.s64 	%rd10843, -1, 0, %p1736;
	cvt.u32.u64 	%r4357, %rd10842;
	sub.s32 	%r6104, %r4357, %r4353;
	and.b64  	%rd10844, %rd18358, 4294967295;
	add.s64 	%rd10845, %rd10844, %rd10843;
	setp.lt.u64 	%p1737, %rd10845, %rd751;
	selp.s64 	%rd10846, -1, 0, %p1737;
	cvt.u32.u64 	%r4358, %rd10845;
	sub.s32 	%r6105, %r4358, %r4352;
	and.b64  	%rd10847, %rd18359, 4294967295;
	add.s64 	%rd10848, %rd10847, %rd10846;
	setp.lt.u64 	%p1738, %rd10848, %rd750;
	selp.s32 	%r4359, -1, 0, %p1738;
	cvt.u32.u64 	%r4360, %rd10848;
	sub.s32 	%r6106, %r4360, %r4351;
	add.s32 	%r4361, %r6107, %r4359;
	sub.s32 	%r6107, %r4361, %r4335;
$L__BB2_1008:
	setp.gt.u32 	%p1739, %r6107, %r4335;
	@%p1739 bra 	$L__BB2_1021;
	bra.uni 	$L__BB2_1022;
$L__BB2_1009:
	cvt.u32.u64 	%r4362, %rd750;
	setp.gt.u32 	%p1741, %r6106, %r4362;
	@%p1741 bra 	$L__BB2_1021;
	cvt.u32.u64 	%r4363, %rd750;
	setp.lt.u32 	%p1742, %r6106, %r4363;
	@%p1742 bra 	$L__BB2_1023;
	cvt.u32.u64 	%r4364, %rd751;
	setp.gt.u32 	%p1743, %r6105, %r4364;
	@%p1743 bra 	$L__BB2_1021;
	cvt.u32.u64 	%r4365, %rd751;
	setp.lt.u32 	%p1744, %r6105, %r4365;
	@%p1744 bra 	$L__BB2_1023;
	cvt.u32.u64 	%r4366, %rd753;
	setp.gt.u32 	%p1745, %r6104, %r4366;
	@%p1745 bra 	$L__BB2_1021;
	cvt.u32.u64 	%r4367, %rd753;
	setp.lt.u32 	%p1746, %r6104, %r4367;
	@%p1746 bra 	$L__BB2_1023;
	cvt.u32.u64 	%r4368, %rd752;
	setp.gt.u32 	%p1747, %r6103, %r4368;
	@%p1747 bra 	$L__BB2_1021;
	cvt.u32.u64 	%r4369, %rd752;
	setp.lt.u32 	%p1748, %r6103, %r4369;
	@%p1748 bra 	$L__BB2_1023;
	cvt.u32.u64 	%r4370, %rd749;
	setp.gt.u32 	%p1749, %r6102, %r4370;
	@%p1749 bra 	$L__BB2_1021;
	cvt.u32.u64 	%r4371, %rd749;
	setp.lt.u32 	%p1750, %r6102, %r4371;
	@%p1750 bra 	$L__BB2_1023;
	cvt.u32.u64 	%r4372, %rd778;
	setp.gt.u32 	%p1751, %r6101, %r4372;
	@%p1751 bra 	$L__BB2_1021;
	cvt.u32.u64 	%r4373, %rd778;
	setp.lt.u32 	%p1752, %r6101, %r4373;
	setp.lt.u32 	%p1753, %r6100, %r1373;
	or.pred  	%p1754, %p1752, %p1753;
	@%p1754 bra 	$L__BB2_1023;
$L__BB2_1021:
	cvt.u32.u64 	%r4374, %rd752;
	cvt.u32.u64 	%r4375, %rd749;
	cvt.u32.u64 	%r4376, %rd778;
	cvt.u32.u64 	%r4377, %rd750;
	cvt.u32.u64 	%r4378, %rd751;
	cvt.u32.u64 	%r4379, %rd753;
	setp.lt.u32 	%p1755, %r6100, %r1373;
	selp.s64 	%rd10849, -1, 0, %p1755;
	sub.s32 	%r6100, %r6100, %r1373;
	cvt.u64.u32 	%rd10850, %r6101;
	add.s64 	%rd10851, %rd10849, %rd10850;
	setp.lt.u64 	%p1756, %rd10851, %rd778;
	selp.s64 	%rd10852, -1, 0, %p1756;
	cvt.u32.u64 	%r4380, %rd10851;
	sub.s32 	%r6101, %r4380, %r4376;
	cvt.u64.u32 	%rd10853, %r6102;
	add.s64 	%rd10854, %rd10852, %rd10853;
	setp.lt.u64 	%p1757, %rd10854, %rd749;
	selp.s64 	%rd10855, -1, 0, %p1757;
	cvt.u32.u64 	%r4381, %rd10854;
	sub.s32 	%r6102, %r4381, %r4375;
	cvt.u64.u32 	%rd10856, %r6103;
	add.s64 	%rd10857, %rd10855, %rd10856;
	setp.lt.u64 	%p1758, %rd10857, %rd752;
	selp.s64 	%rd10858, -1, 0, %p1758;
	cvt.u32.u64 	%r4382, %rd10857;
	sub.s32 	%r6103, %r4382, %r4374;
	cvt.u64.u32 	%rd10859, %r6104;
	add.s64 	%rd10860, %rd10858, %rd10859;
	setp.lt.u64 	%p1759, %rd10860, %rd753;
	selp.s64 	%rd10861, -1, 0, %p1759;
	cvt.u32.u64 	%r4383, %rd10860;
	sub.s32 	%r6104, %r4383, %r4379;
	cvt.u64.u32 	%rd10862, %r6105;
	add.s64 	%rd10863, %rd10861, %rd10862;
	setp.lt.u64 	%p1760, %rd10863, %rd751;
	selp.s64 	%rd10864, -1, 0, %p1760;
	cvt.u32.u64 	%r4384, %rd10863;
	sub.s32 	%r6105, %r4384, %r4378;
	cvt.u64.u32 	%rd10865, %r6106;
	add.s64 	%rd10866, %rd10864, %rd10865;
	setp.lt.u64 	%p1761, %rd10866, %rd750;
	selp.s32 	%r4385, -1, 0, %p1761;
	cvt.u32.u64 	%r4386, %rd10866;
	sub.s32 	%r6106, %r4386, %r4377;
	add.s32 	%r4387, %r6107, %r4385;
	sub.s32 	%r6107, %r4387, %r4335;
	bra.uni 	$L__BB2_1023;
$L__BB2_1022:
	setp.lt.u32 	%p1740, %r6107, %r4335;
	@%p1740 bra 	$L__BB2_1023;
	bra.uni 	$L__BB2_1009;
$L__BB2_1023:
	setp.gt.u32 	%p1762, %r6090, %r6107;
	@%p1762 bra 	$L__BB2_1024;
	bra.uni 	$L__BB2_1037;
$L__BB2_1024:
	setp.lt.u32 	%p1786, %r6083, %r6100;
	selp.s64 	%rd10909, -1, 0, %p1786;
	cvt.u64.u32 	%rd10910, %r6084;
	add.s64 	%rd18361, %rd10909, %rd10910;
	cvt.u64.u32 	%rd10911, %r6101;
	setp.lt.u64 	%p1787, %rd18361, %rd10911;
	selp.s64 	%rd10912, -1, 0, %p1787;
	cvt.u64.u32 	%rd10913, %r6085;
	add.s64 	%rd18362, %rd10912, %rd10913;
	cvt.u64.u32 	%rd10914, %r6102;
	setp.lt.u64 	%p1788, %rd18362, %rd10914;
	selp.s64 	%rd10915, -1, 0, %p1788;
	cvt.u64.u32 	%rd10916, %r6086;
	add.s64 	%rd18363, %rd10915, %rd10916;
	cvt.u64.u32 	%rd10917, %r6103;
	setp.lt.u64 	%p1789, %rd18363, %rd10917;
	selp.s64 	%rd10918, -1, 0, %p1789;
	cvt.u64.u32 	%rd10919, %r6087;
	add.s64 	%rd18364, %rd10918, %rd10919;
	cvt.u64.u32 	%rd10920, %r6104;
	setp.lt.u64 	%p1790, %rd18364, %rd10920;
	selp.s64 	%rd10921, -1, 0, %p1790;
	cvt.u64.u32 	%rd10922, %r6088;
	add.s64 	%rd18365, %rd10921, %rd10922;
	cvt.u64.u32 	%rd10923, %r6105;
	setp.lt.u64 	%p1791, %rd18365, %rd10923;
	selp.s64 	%rd10924, -1, 0, %p1791;
	cvt.u64.u32 	%rd10925, %r6089;
	add.s64 	%rd18366, %rd10924, %rd10925;
	cvt.u64.u32 	%rd10926, %r6106;
	setp.lt.u64 	%p1792, %rd18366, %rd10926;
	selp.s32 	%r4392, -1, 0, %p1792;
	add.s32 	%r6109, %r6090, %r4392;
	bra.uni 	$L__BB2_1039;
$L__BB2_1025:
	setp.gt.u32 	%p1764, %r6089, %r6106;
	@%p1764 bra 	$L__BB2_1024;
	setp.lt.u32 	%p1765, %r6089, %r6106;
	@%p1765 bra 	$L__BB2_1038;
	setp.gt.u32 	%p1766, %r6088, %r6105;
	@%p1766 bra 	$L__BB2_1024;
	setp.lt.u32 	%p1767, %r6088, %r6105;
	@%p1767 bra 	$L__BB2_1038;
	setp.gt.u32 	%p1768, %r6087, %r6104;
	@%p1768 bra 	$L__BB2_1024;
	setp.lt.u32 	%p1769, %r6087, %r6104;
	@%p1769 bra 	$L__BB2_1038;
	setp.gt.u32 	%p1770, %r6086, %r6103;
	@%p1770 bra 	$L__BB2_1024;
	setp.lt.u32 	%p1771, %r6086, %r6103;
	@%p1771 bra 	$L__BB2_1038;
	setp.gt.u32 	%p1772, %r6085, %r6102;
	@%p1772 bra 	$L__BB2_1024;
	setp.lt.u32 	%p1773, %r6085, %r6102;
	@%p1773 bra 	$L__BB2_1038;
	setp.gt.u32 	%p1774, %r6084, %r6101;
	@%p1774 bra 	$L__BB2_1024;
	setp.lt.u32 	%p1775, %r6084, %r6101;
	setp.lt.u32 	%p1776, %r6083, %r6100;
	or.pred  	%p1777, %p1775, %p1776;
	@%p1777 bra 	$L__BB2_1038;
	bra.uni 	$L__BB2_1024;
$L__BB2_1037:
	setp.ge.u32 	%p1763, %r6090, %r6107;
	@%p1763 bra 	$L__BB2_1025;
$L__BB2_1038:
	add.s32 	%r1414, %r6083, %r1373;
	setp.lt.u32 	%p1778, %r1414, %r6083;
	selp.u64 	%rd10867, 1, 0, %p1778;
	cvt.u64.u32 	%rd10868, %r6084;
	add.s64 	%rd10869, %rd10867, %rd10868;
	add.s64 	%rd10870, %rd10869, %rd778;
	shr.u64 	%rd10871, %rd10870, 32;
	cvt.u64.u32 	%rd10872, %r6085;
	add.s64 	%rd10873, %rd10871, %rd10872;
	add.s64 	%rd10874, %rd10873, %rd749;
	shr.u64 	%rd10875, %rd10874, 32;
	cvt.u64.u32 	%rd10876, %r6086;
	add.s64 	%rd10877, %rd10875, %rd10876;
	add.s64 	%rd10878, %rd10877, %rd752;
	shr.u64 	%rd10879, %rd10878, 32;
	cvt.u64.u32 	%rd10880, %r6087;
	add.s64 	%rd10881, %rd10879, %rd10880;
	add.s64 	%rd10882, %rd10881, %rd753;
	shr.u64 	%rd10883, %rd10882, 32;
	cvt.u64.u32 	%rd10884, %r6088;
	add.s64 	%rd10885, %rd10883, %rd10884;
	add.s64 	%rd10886, %rd10885, %rd751;
	shr.u64 	%rd10887, %rd10886, 32;
	cvt.u64.u32 	%rd10888, %r6089;
	add.s64 	%rd10889, %rd10887, %rd10888;
	add.s64 	%rd10890, %rd10889, %rd750;
	{ .reg .b32 tmp; mov.b64 {tmp, %r4388}, %rd10890; }
	add.s32 	%r4389, %r6090, %r4388;
	add.s32 	%r4390, %r4389, %r4335;
	setp.lt.u32 	%p1779, %r1414, %r6100;
	selp.s64 	%rd10891, -1, 0, %p1779;
	and.b64  	%rd10892, %rd10870, 4294967295;
	add.s64 	%rd18361, %rd10892, %rd10891;
	cvt.u64.u32 	%rd10893, %r6101;
	setp.lt.u64 	%p1780, %rd18361, %rd10893;
	selp.s64 	%rd10894, -1, 0, %p1780;
	and.b64  	%rd10895, %rd10874, 4294967295;
	add.s64 	%rd18362, %rd10895, %rd10894;
	cvt.u64.u32 	%rd10896, %r6102;
	setp.lt.u64 	%p1781, %rd18362, %rd10896;
	selp.s64 	%rd10897, -1, 0, %p1781;
	and.b64  	%rd10898, %rd10878, 4294967295;
	add.s64 	%rd18363, %rd10898, %rd10897;
	cvt.u64.u32 	%rd10899, %r6103;
	setp.lt.u64 	%p1782, %rd18363, %rd10899;
	selp.s64 	%rd10900, -1, 0, %p1782;
	and.b64  	%rd10901, %rd10882, 4294967295;
	add.s64 	%rd18364, %rd10901, %rd10900;
	cvt.u64.u32 	%rd10902, %r6104;
	setp.lt.u64 	%p1783, %rd18364, %rd10902;
	selp.s64 	%rd10903, -1, 0, %p1783;
	and.b64  	%rd10904, %rd10886, 4294967295;
	add.s64 	%rd18365, %rd10904, %rd10903;
	cvt.u64.u32 	%rd10905, %r6105;
	setp.lt.u64 	%p1784, %rd18365, %rd10905;
	selp.s64 	%rd10906, -1, 0, %p1784;
	and.b64  	%rd10907, %rd10890, 4294967295;
	add.s64 	%rd18366, %rd10907, %rd10906;
	cvt.u64.u32 	%rd10908, %r6106;
	setp.lt.u64 	%p1785, %rd18366, %rd10908;
	selp.s32 	%r4391, -1, 0, %p1785;
	add.s32 	%r6109, %r4390, %r4391;
	mov.u32 	%r6083, %r1414;
$L__BB2_1039:
	cvt.u64.u32 	%rd797, %r5999;
	cvt.u64.u32 	%rd798, %r6004;
	cvt.u64.u32 	%rd799, %r6003;
	cvt.u64.u32 	%rd800, %r6002;
	sub.s32 	%r6330, %r6109, %r6107;
	cvt.u32.u64 	%r4393, %rd18366;
	sub.s32 	%r6331, %r4393, %r6106;
	cvt.u32.u64 	%r4394, %rd18365;
	sub.s32 	%r6332, %r4394, %r6105;
	cvt.u32.u64 	%r4395, %rd18364;
	sub.s32 	%r6333, %r4395, %r6104;
	cvt.u32.u64 	%r4396, %rd18363;
	sub.s32 	%r6334, %r4396, %r6103;
	cvt.u32.u64 	%r4397, %rd18362;
	sub.s32 	%r6335, %r4397, %r6102;
	cvt.u32.u64 	%r4398, %rd18361;
	sub.s32 	%r6336, %r4398, %r6101;
	sub.s32 	%r6337, %r6083, %r6100;
	setp.gt.u32 	%p1793, %r6005, %r6330;
	@%p1793 bra 	$L__BB2_1040;
	bra.uni 	$L__BB2_1053;
$L__BB2_1040:
	setp.lt.u32 	%p1817, %r5998, %r6337;
	selp.s64 	%rd10963, -1, 0, %p1817;
	add.s64 	%rd18367, %rd10963, %rd797;
	cvt.u64.u32 	%rd10964, %r6336;
	setp.lt.u64 	%p1818, %rd18367, %rd10964;
	selp.s64 	%rd10965, -1, 0, %p1818;
	add.s64 	%rd18368, %rd10965, %rd755;
	cvt.u64.u32 	%rd10966, %r6335;
	setp.lt.u64 	%p1819, %rd18368, %rd10966;
	selp.s64 	%rd10967, -1, 0, %p1819;
	add.s64 	%rd18369, %rd10967, %rd756;
	cvt.u64.u32 	%rd10968, %r6334;
	setp.lt.u64 	%p1820, %rd18369, %rd10968;
	selp.s64 	%rd10969, -1, 0, %p1820;
	add.s64 	%rd18370, %rd10969, %rd800;
	cvt.u64.u32 	%rd10970, %r6333;
	setp.lt.u64 	%p1821, %rd18370, %rd10970;
	selp.s64 	%rd10971, -1, 0, %p1821;
	add.s64 	%rd18371, %rd10971, %rd799;
	cvt.u64.u32 	%rd10972, %r6332;
	setp.lt.u64 	%p1822, %rd18371, %rd10972;
	selp.s64 	%rd10973, -1, 0, %p1822;
	add.s64 	%rd18372, %rd10973, %rd798;
	cvt.u64.u32 	%rd10974, %r6331;
	setp.lt.u64 	%p1823, %rd18372, %rd10974;
	selp.s32 	%r4403, -1, 0, %p1823;
	add.s32 	%r6111, %r6005, %r4403;
	bra.uni 	$L__BB2_1055;
$L__BB2_1041:
	setp.gt.u32 	%p1795, %r6004, %r6331;
	@%p1795 bra 	$L__BB2_1040;
	setp.lt.u32 	%p1796, %r6004, %r6331;
	@%p1796 bra 	$L__BB2_1054;
	setp.gt.u32 	%p1797, %r6003, %r6332;
	@%p1797 bra 	$L__BB2_1040;
	setp.lt.u32 	%p1798, %r6003, %r6332;
	@%p1798 bra 	$L__BB2_1054;
	setp.gt.u32 	%p1799, %r6002, %r6333;
	@%p1799 bra 	$L__BB2_1040;
	setp.lt.u32 	%p1800, %r6002, %r6333;
	@%p1800 bra 	$L__BB2_1054;
	setp.gt.u32 	%p1801, %r6001, %r6334;
	@%p1801 bra 	$L__BB2_1040;
	setp.lt.u32 	%p1802, %r6001, %r6334;
	@%p1802 bra 	$L__BB2_1054;
	setp.gt.u32 	%p1803, %r6000, %r6335;
	@%p1803 bra 	$L__BB2_1040;
	setp.lt.u32 	%p1804, %r6000, %r6335;
	@%p1804 bra 	$L__BB2_1054;
	setp.gt.u32 	%p1805, %r5999, %r6336;
	@%p1805 bra 	$L__BB2_1040;
	setp.lt.u32 	%p1806, %r5999, %r6336;
	setp.lt.u32 	%p1807, %r5998, %r6337;
	or.pred  	%p1808, %p1806, %p1807;
	@%p1808 bra 	$L__BB2_1054;
	bra.uni 	$L__BB2_1040;
$L__BB2_1053:
	setp.ge.u32 	%p1794, %r6005, %r6330;
	@%p1794 bra 	$L__BB2_1041;
$L__BB2_1054:
	add.s32 	%r1427, %r5998, %r1373;
	setp.lt.u32 	%p1809, %r1427, %r5998;
	selp.u64 	%rd10927, 1, 0, %p1809;
	add.s64 	%rd10928, %rd10927, %rd797;
	add.s64 	%rd10929, %rd10928, %rd778;
	shr.u64 	%rd10930, %rd10929, 32;
	add.s64 	%rd10931, %rd10930, %rd755;
	add.s64 	%rd10932, %rd10931, %rd749;
	shr.u64 	%rd10933, %rd10932, 32;
	add.s64 	%rd10934, %rd10933, %rd756;
	add.s64 	%rd10935, %rd10934, %rd752;
	shr.u64 	%rd10936, %rd10935, 32;
	add.s64 	%rd10937, %rd10936, %rd800;
	add.s64 	%rd10938, %rd10937, %rd753;
	shr.u64 	%rd10939, %rd10938, 32;
	add.s64 	%rd10940, %rd10939, %rd799;
	add.s64 	%rd10941, %rd10940, %rd751;
	shr.u64 	%rd10942, %rd10941, 32;
	add.s64 	%rd10943, %rd10942, %rd798;
	add.s64 	%rd10944, %rd10943, %rd750;
	{ .reg .b32 tmp; mov.b64 {tmp, %r4399}, %rd10944; }
	add.s32 	%r4400, %r6005, %r4399;
	add.s32 	%r4401, %r4400, %r4335;
	setp.lt.u32 	%p1810, %r1427, %r6337;
	selp.s64 	%rd10945, -1, 0, %p1810;
	and.b64  	%rd10946, %rd10929, 4294967295;
	add.s64 	%rd18367, %rd10946, %rd10945;
	cvt.u64.u32 	%rd10947, %r6336;
	setp.lt.u64 	%p1811, %rd18367, %rd10947;
	selp.s64 	%rd10948, -1, 0, %p1811;
	and.b64  	%rd10949, %rd10932, 4294967295;
	add.s64 	%rd18368, %rd10949, %rd10948;
	cvt.u64.u32 	%rd10950, %r6335;
	setp.lt.u64 	%p1812, %rd18368, %rd10950;
	selp.s64 	%rd10951, -1, 0, %p1812;
	and.b64  	%rd10952, %rd10935, 4294967295;
	add.s64 	%rd18369, %rd10952, %rd10951;
	cvt.u64.u32 	%rd10953, %r6334;
	setp.lt.u64 	%p1813, %rd18369, %rd10953;
	selp.s64 	%rd10954, -1, 0, %p1813;
	and.b64  	%rd10955, %rd10938, 4294967295;
	add.s64 	%rd18370, %rd10955, %rd10954;
	cvt.u64.u32 	%rd10956, %r6333;
	setp.lt.u64 	%p1814, %rd18370, %rd10956;
	selp.s64 	%rd10957, -1, 0, %p1814;
	and.b64  	%rd10958, %rd10941, 4294967295;
	add.s64 	%rd18371, %rd10958, %rd10957;
	cvt.u64.u32 	%rd10959, %r6332;
	setp.lt.u64 	%p1815, %rd18371, %rd10959;
	selp.s64 	%rd10960, -1, 0, %p1815;
	and.b64  	%rd10961, %rd10944, 4294967295;
	add.s64 	%rd18372, %rd10961, %rd10960;
	cvt.u64.u32 	%rd10962, %r6331;
	setp.lt.u64 	%p1816, %rd18372, %rd10962;
	selp.s32 	%r4402, -1, 0, %p1816;
	add.s32 	%r6111, %r4401, %r4402;
	mov.u32 	%r5998, %r1427;
$L__BB2_1055:
	sub.s32 	%r4404, %r6111, %r6330;
	cvt.u32.u64 	%r4405, %rd18372;
	sub.s32 	%r4406, %r4405, %r6331;
	cvt.u32.u64 	%r4407, %rd18371;
	sub.s32 	%r4408, %r4407, %r6332;
	cvt.u32.u64 	%r4409, %rd18370;
	sub.s32 	%r4410, %r4409, %r6333;
	cvt.u32.u64 	%r4411, %rd18369;
	sub.s32 	%r4412, %r4411, %r6334;
	cvt.u32.u64 	%r4413, %rd18368;
	sub.s32 	%r4414, %r4413, %r6335;
	cvt.u32.u64 	%r4415, %rd18367;
	sub.s32 	%r4416, %r4415, %r6336;
	sub.s32 	%r4417, %r5998, %r6337;
	mul.wide.u32 	%rd10975, %r4417, %r6066;
	cvt.u32.u64 	%r4418, %rd10975;
	shr.u64 	%rd10976, %rd10975, 32;
	mul.wide.u32 	%rd10977, %r4416, %r6066;
	add.s64 	%rd10978, %rd10976, %rd10977;
	shr.u64 	%rd10979, %rd10978, 32;
	mul.wide.u32 	%rd10980, %r4414, %r6066;
	add.s64 	%rd10981, %rd10979, %rd10980;
	shr.u64 	%rd10982, %rd10981, 32;
	mul.wide.u32 	%rd10983, %r4412, %r6066;
	add.s64 	%rd10984, %rd10982, %rd10983;
	shr.u64 	%rd10985, %rd10984, 32;
	mul.wide.u32 	%rd10986, %r4410, %r6066;
	add.s64 	%rd10987, %rd10985, %rd10986;
	shr.u64 	%rd10988, %rd10987, 32;
	mul.wide.u32 	%rd10989, %r4408, %r6066;
	add.s64 	%rd10990, %rd10988, %rd10989;
	shr.u64 	%rd10991, %rd10990, 32;
	mul.wide.u32 	%rd10992, %r4406, %r6066;
	add.s64 	%rd10993, %rd10991, %rd10992;
	shr.u64 	%rd10994, %rd10993, 32;
	mul.wide.u32 	%rd10995, %r4404, %r6066;
	add.s64 	%rd10996, %rd10994, %rd10995;
	shr.u64 	%rd10997, %rd10996, 32;
	and.b64  	%rd10998, %rd10978, 4294967295;
	mul.wide.u32 	%rd10999, %r4417, %r6067;
	add.s64 	%rd11000, %rd10999, %rd10998;
	shr.u64 	%rd11001, %rd11000, 32;
	and.b64  	%rd11002, %rd10981, 4294967295;
	mul.wide.u32 	%rd11003, %r4416, %r6067;
	add.s64 	%rd11004, %rd11001, %rd11002;
	add.s64 	%rd11005, %rd11004, %rd11003;
	shr.u64 	%rd11006, %rd11005, 32;
	and.b64  	%rd11007, %rd10984, 4294967295;
	mul.wide.u32 	%rd11008, %r4414, %r6067;
	add.s64 	%rd11009, %rd11006, %rd11007;
	add.s64 	%rd11010, %rd11009, %rd11008;
	shr.u64 	%rd11011, %rd11010, 32;
	and.b64  	%rd11012, %rd10987, 4294967295;
	mul.wide.u32 	%rd11013, %r4412, %r6067;
	add.s64 	%rd11014, %rd11011, %rd11012;
	add.s64 	%rd11015, %rd11014, %rd11013;
	shr.u64 	%rd11016, %rd11015, 32;
	and.b64  	%rd11017, %rd10990, 4294967295;
	mul.wide.u32 	%rd11018, %r4410, %r6067;
	add.s64 	%rd11019, %rd11016, %rd11017;
	add.s64 	%rd11020, %rd11019, %rd11018;
	shr.u64 	%rd11021, %rd11020, 32;
	and.b64  	%rd11022, %rd10993, 4294967295;
	mul.wide.u32 	%rd11023, %r4408, %r6067;
	add.s64 	%rd11024, %rd11021, %rd11022;
	add.s64 	%rd11025, %rd11024, %rd11023;
	shr.u64 	%rd11026, %rd11025, 32;
	and.b64  	%rd11027, %rd10996, 4294967295;
	mul.wide.u32 	%rd11028, %r4406, %r6067;
	add.s64 	%rd11029, %rd11026, %rd11027;
	add.s64 	%rd11030, %rd11029, %rd11028;
	shr.u64 	%rd11031, %rd11030, 32;
	mul.wide.u32 	%rd11032, %r4404, %r6067;
	add.s64 	%rd11033, %rd11031, %rd10997;
	add.s64 	%rd11034, %rd11033, %rd11032;
	shr.u64 	%rd11035, %rd11034, 32;
	and.b64  	%rd11036, %rd11005, 4294967295;
	mul.wide.u32 	%rd11037, %r4417, %r6068;
	add.s64 	%rd11038, %rd11037, %rd11036;
	shr.u64 	%rd11039, %rd11038, 32;
	and.b64  	%rd11040, %rd11010, 4294967295;
	mul.wide.u32 	%rd11041, %r4416, %r6068;
	add.s64 	%rd11042, %rd11039, %rd11040;
	add.s64 	%rd11043, %rd11042, %rd11041;
	shr.u64 	%rd11044, %rd11043, 32;
	and.b64  	%rd11045, %rd11015, 4294967295;
	mul.wide.u32 	%rd11046, %r4414, %r6068;
	add.s64 	%rd11047, %rd11044, %rd11045;
	add.s64 	%rd11048, %rd11047, %rd11046;
	shr.u64 	%rd11049, %rd11048, 32;
	and.b64  	%rd11050, %rd11020, 4294967295;
	mul.wide.u32 	%rd11051, %r4412, %r6068;
	add.s64 	%rd11052, %rd11049, %rd11050;
	add.s64 	%rd11053, %rd11052, %rd11051;
	shr.u64 	%rd11054, %rd11053, 32;
	and.b64  	%rd11055, %rd11025, 4294967295;
	mul.wide.u32 	%rd11056, %r4410, %r6068;
	add.s64 	%rd11057, %rd11054, %rd11055;
	add.s64 	%rd11058, %rd11057, %rd11056;
	shr.u64 	%rd11059, %rd11058, 32;
	and.b64  	%rd11060, %rd11030, 4294967295;
	mul.wide.u32 	%rd11061, %r4408, %r6068;
	add.s64 	%rd11062, %rd11059, %rd11060;
	add.s64 	%rd11063, %rd11062, %rd11061;
	shr.u64 	%rd11064, %rd11063, 32;
	and.b64  	%rd11065, %rd11034, 4294967295;
	mul.wide.u32 	%rd11066, %r4406, %r6068;
	add.s64 	%rd11067, %rd11064, %rd11065;
	add.s64 	%rd11068, %rd11067, %rd11066;
	shr.u64 	%rd11069, %rd11068, 32;
	mul.wide.u32 	%rd11070, %r4404, %r6068;
	add.s64 	%rd11071, %rd11069, %rd11035;
	add.s64 	%rd11072, %rd11071, %rd11070;
	shr.u64 	%rd11073, %rd11072, 32;
	and.b64  	%rd11074, %rd11043, 4294967295;
	mul.wide.u32 	%rd11075, %r4417, %r6069;
	add.s64 	%rd11076, %rd11075, %rd11074;
	shr.u64 	%rd11077, %rd11076, 32;
	and.b64  	%rd11078, %rd11048, 4294967295;
	mul.wide.u32 	%rd11079, %r4416, %r6069;
	add.s64 	%rd11080, %rd11077, %rd11078;
	add.s64 	%rd11081, %rd11080, %rd11079;
	shr.u64 	%rd11082, %rd11081, 32;
	and.b64  	%rd11083, %rd11053, 4294967295;
	mul.wide.u32 	%rd11084, %r4414, %r6069;
	add.s64 	%rd11085, %rd11082, %rd11083;
	add.s64 	%rd11086, %rd11085, %rd11084;
	shr.u64 	%rd11087, %rd11086, 32;
	and.b64  	%rd11088, %rd11058, 4294967295;
	mul.wide.u32 	%rd11089, %r4412, %r6069;
	add.s64 	%rd11090, %rd11087, %rd11088;
	add.s64 	%rd11091, %rd11090, %rd11089;
	shr.u64 	%rd11092, %rd11091, 32;
	and.b64  	%rd11093, %rd11063, 4294967295;
	mul.wide.u32 	%rd11094, %r4410, %r6069;
	add.s64 	%rd11095, %rd11092, %rd11093;
	add.s64 	%rd11096, %rd11095, %rd11094;
	shr.u64 	%rd11097, %rd11096, 32;
	and.b64  	%rd11098, %rd11068, 4294967295;
	mul.wide.u32 	%rd11099, %r4408, %r6069;
	add.s64 	%rd11100, %rd11097, %rd11098;
	add.s64 	%rd11101, %rd11100, %rd11099;
	shr.u64 	%rd11102, %rd11101, 32;
	and.b64  	%rd11103, %rd11072, 4294967295;
	mul.wide.u32 	%rd11104, %r4406, %r6069;
	add.s64 	%rd11105, %rd11102, %rd11103;
	add.s64 	%rd11106, %rd11105, %rd11104;
	shr.u64 	%rd11107, %rd11106, 32;
	mul.wide.u32 	%rd11108, %r4404, %r6069;
	add.s64 	%rd11109, %rd11107, %rd11073;
	add.s64 	%rd11110, %rd11109, %rd11108;
	shr.u64 	%rd11111, %rd11110, 32;
	and.b64  	%rd11112, %rd11081, 4294967295;
	mul.wide.u32 	%rd11113, %r4417, %r6070;
	add.s64 	%rd11114, %rd11113, %rd11112;
	shr.u64 	%rd11115, %rd11114, 32;
	and.b64  	%rd11116, %rd11086, 4294967295;
	mul.wide.u32 	%rd11117, %r4416, %r6070;
	add.s64 	%rd11118, %rd11115, %rd11116;
	add.s64 	%rd11119, %rd11118, %rd11117;
	shr.u64 	%rd11120, %rd11119, 32;
	and.b64  	%rd11121, %rd11091, 4294967295;
	mul.wide.u32 	%rd11122, %r4414, %r6070;
	add.s64 	%rd11123, %rd11120, %rd11121;
	add.s64 	%rd11124, %rd11123, %rd11122;
	shr.u64 	%rd11125, %rd11124, 32;
	and.b64  	%rd11126, %rd11096, 4294967295;
	mul.wide.u32 	%rd11127, %r4412, %r6070;
	add.s64 	%rd11128, %rd11125, %rd11126;
	add.s64 	%rd11129, %rd11128, %rd11127;
	shr.u64 	%rd11130, %rd11129, 32;
	and.b64  	%rd11131, %rd11101, 4294967295;
	mul.wide.u32 	%rd11132, %r4410, %r6070;
	add.s64 	%rd11133, %rd11130, %rd11131;
	add.s64 	%rd11134, %rd11133, %rd11132;
	shr.u64 	%rd11135, %rd11134, 32;
	and.b64  	%rd11136, %rd11106, 4294967295;
	mul.wide.u32 	%rd11137, %r4408, %r6070;
	add.s64 	%rd11138, %rd11135, %rd11136;
	add.s64 	%rd11139, %rd11138, %rd11137;
	shr.u64 	%rd11140, %rd11139, 32;
	and.b64  	%rd11141, %rd11110, 4294967295;
	mul.wide.u32 	%rd11142, %r4406, %r6070;
	add.s64 	%rd11143, %rd11140, %rd11141;
	add.s64 	%rd11144, %rd11143, %rd11142;
	shr.u64 	%rd11145, %rd11144, 32;
	mul.wide.u32 	%rd11146, %r4404, %r6070;
	add.s64 	%rd11147, %rd11145, %rd11111;
	add.s64 	%rd11148, %rd11147, %rd11146;
	shr.u64 	%rd11149, %rd11148, 32;
	and.b64  	%rd11150, %rd11119, 4294967295;
	mul.wide.u32 	%rd11151, %r4417, %r6071;
	add.s64 	%rd11152, %rd11151, %rd11150;
	shr.u64 	%rd11153, %rd11152, 32;
	and.b64  	%rd11154, %rd11124, 4294967295;
	mul.wide.u32 	%rd11155, %r4416, %r6071;
	add.s64 	%rd11156, %rd11153, %rd11154;
	add.s64 	%rd11157, %rd11156, %rd11155;
	shr.u64 	%rd11158, %rd11157, 32;
	and.b64  	%rd11159, %rd11129, 4294967295;
	mul.wide.u32 	%rd11160, %r4414, %r6071;
	add.s64 	%rd11161, %rd11158, %rd11159;
	add.s64 	%rd11162, %rd11161, %rd11160;
	shr.u64 	%rd11163, %rd11162, 32;
	and.b64  	%rd11164, %rd11134, 4294967295;
	mul.wide.u32 	%rd11165, %r4412, %r6071;
	add.s64 	%rd11166, %rd11163, %rd11164;
	add.s64 	%rd11167, %rd11166, %rd11165;
	shr.u64 	%rd11168, %rd11167, 32;
	and.b64  	%rd11169, %rd11139, 4294967295;
	mul.wide.u32 	%rd11170, %r4410, %r6071;
	add.s64 	%rd11171, %rd11168, %rd11169;
	add.s64 	%rd11172, %rd11171, %rd11170;
	shr.u64 	%rd11173, %rd11172, 32;
	and.b64  	%rd11174, %rd11144, 4294967295;
	mul.wide.u32 	%rd11175, %r4408, %r6071;
	add.s64 	%rd11176, %rd11173, %rd11174;
	add.s64 	%rd11177, %rd11176, %rd11175;
	shr.u64 	%rd11178, %rd11177, 32;
	and.b64  	%rd11179, %rd11148, 4294967295;
	mul.wide.u32 	%rd11180, %r4406, %r6071;
	add.s64 	%rd11181, %rd11178, %rd11179;
	add.s64 	%rd11182, %rd11181, %rd11180;
	shr.u64 	%rd11183, %rd11182, 32;
	mul.wide.u32 	%rd11184, %r4404, %r6071;
	add.s64 	%rd11185, %rd11183, %rd11149;
	add.s64 	%rd11186, %rd11185, %rd11184;
	shr.u64 	%rd11187, %rd11186, 32;
	and.b64  	%rd11188, %rd11157, 4294967295;
	mul.wide.u32 	%rd11189, %r4417, %r6072;
	add.s64 	%rd11190, %rd11189, %rd11188;
	shr.u64 	%rd11191, %rd11190, 32;
	and.b64  	%rd11192, %rd11162, 4294967295;
	mul.wide.u32 	%rd11193, %r4416, %r6072;
	add.s64 	%rd11194, %rd11191, %rd11192;
	add.s64 	%rd11195, %rd11194, %rd11193;
	shr.u64 	%rd11196, %rd11195, 32;
	and.b64  	%rd11197, %rd11167, 4294967295;
	mul.wide.u32 	%rd11198, %r4414, %r6072;
	add.s64 	%rd11199, %rd11196, %rd11197;
	add.s64 	%rd11200, %rd11199, %rd11198;
	shr.u64 	%rd11201, %rd11200, 32;
	and.b64  	%rd11202, %rd11172, 4294967295;
	mul.wide.u32 	%rd11203, %r4412, %r6072;
	add.s64 	%rd11204, %rd11201, %rd11202;
	add.s64 	%rd11205, %rd11204, %rd11203;
	shr.u64 	%rd11206, %rd11205, 32;
	and.b64  	%rd11207, %rd11177, 4294967295;
	mul.wide.u32 	%rd11208, %r4410, %r6072;
	add.s64 	%rd11209, %rd11206, %rd11207;
	add.s64 	%rd11210, %rd11209, %rd11208;
	shr.u64 	%rd11211, %rd11210, 32;
	and.b64  	%rd11212, %rd11182, 4294967295;
	mul.wide.u32 	%rd11213, %r4408, %r6072;
	add.s64 	%rd11214, %rd11211, %rd11212;
	add.s64 	%rd11215, %rd11214, %rd11213;
	shr.u64 	%rd11216, %rd11215, 32;
	and.b64  	%rd11217, %rd11186, 4294967295;
	mul.wide.u32 	%rd11218, %r4406, %r6072;
	add.s64 	%rd11219, %rd11216, %rd11217;
	add.s64 	%rd11220, %rd11219, %rd11218;
	shr.u64 	%rd11221, %rd11220, 32;
	mul.wide.u32 	%rd11222, %r4404, %r6072;
	add.s64 	%rd11223, %rd11221, %rd11187;
	add.s64 	%rd11224, %rd11223, %rd11222;
	shr.u64 	%rd11225, %rd11224, 32;
	and.b64  	%rd11226, %rd11195, 4294967295;
	mul.wide.u32 	%rd11227, %r4417, %r6073;
	add.s64 	%rd11228, %rd11227, %rd11226;
	shr.u64 	%rd11229, %rd11228, 32;
	and.b64  	%rd11230, %rd11200, 4294967295;
	mul.wide.u32 	%rd11231, %r4416, %r6073;
	add.s64 	%rd11232, %rd11229, %rd11230;
	add.s64 	%rd11233, %rd11232, %rd11231;
	shr.u64 	%rd11234, %rd11233, 32;
	and.b64  	%rd11235, %rd11205, 4294967295;
	mul.wide.u32 	%rd11236, %r4414, %r6073;
	add.s64 	%rd11237, %rd11234, %rd11235;
	add.s64 	%rd11238, %rd11237, %rd11236;
	shr.u64 	%rd11239, %rd11238, 32;
	and.b64  	%rd11240, %rd11210, 4294967295;
	mul.wide.u32 	%rd11241, %r4412, %r6073;
	add.s64 	%rd11242, %rd11239, %rd11240;
	add.s64 	%rd11243, %rd11242, %rd11241;
	shr.u64 	%rd11244, %rd11243, 32;
	and.b64  	%rd11245, %rd11215, 4294967295;
	mul.wide.u32 	%rd11246, %r4410, %r6073;
	add.s64 	%rd11247, %rd11244, %rd11245;
	add.s64 	%rd11248, %rd11247, %rd11246;
	shr.u64 	%rd11249, %rd11248, 32;
	and.b64  	%rd11250, %rd11220, 4294967295;
	mul.wide.u32 	%rd11251, %r4408, %r6073;
	add.s64 	%rd11252, %rd11249, %rd11250;
	add.s64 	%rd11253, %rd11252, %rd11251;
	shr.u64 	%rd11254, %rd11253, 32;
	and.b64  	%rd11255, %rd11224, 4294967295;
	mul.wide.u32 	%rd11256, %r4406, %r6073;
	add.s64 	%rd11257, %rd11254, %rd11255;
	add.s64 	%rd11258, %rd11257, %rd11256;
	shr.u64 	%rd11259, %rd11258, 32;
	mul.wide.u32 	%rd11260, %r4404, %r6073;
	add.s64 	%rd11261, %rd11259, %rd11225;
	add.s64 	%rd11262, %rd11261, %rd11260;
	shr.u64 	%rd11263, %rd11262, 32;
	{ .reg .b32 tmp; mov.b64 {tmp, %r4419}, %rd11262; }
	and.b64  	%rd11264, %rd11233, 4294967295;
	mul.lo.s64 	%rd11265, %rd11264, 977;
	cvt.u32.u64 	%r4420, %rd11265;
	shr.u64 	%rd11266, %rd11265, 32;
	and.b64  	%rd11267, %rd11238, 4294967295;
	mad.lo.s64 	%rd11268, %rd11267, 977, %rd11266;
	shr.u64 	%rd11269, %rd11268, 32;
	and.b64  	%rd11270, %rd11243, 4294967295;
	mad.lo.s64 	%rd11271, %rd11270, 977, %rd11269;
	shr.u64 	%rd11272, %rd11271, 32;
	and.b64  	%rd11273, %rd11248, 4294967295;
	mad.lo.s64 	%rd11274, %rd11273, 977, %rd11272;
	shr.u64 	%rd11275, %rd11274, 32;
	and.b64  	%rd11276, %rd11253, 4294967295;
	mad.lo.s64 	%rd11277, %rd11276, 977, %rd11275;
	shr.u64 	%rd11278, %rd11277, 32;
	and.b64  	%rd11279, %rd11258, 4294967295;
	mad.lo.s64 	%rd11280, %rd11279, 977, %rd11278;
	shr.u64 	%rd11281, %rd11280, 32;
	and.b64  	%rd11282, %rd11262, 4294967295;
	mad.lo.s64 	%rd11283, %rd11282, 977, %rd11281;
	shr.u64 	%rd11284, %rd11283, 32;
	mad.lo.s64 	%rd11285, %rd11263, 977, %rd11284;
	{ .reg .b32 tmp; mov.b64 {tmp, %r4421}, %rd11285; }
	add.s32 	%r6121, %r4418, %r4420;
	setp.lt.u32 	%p1825, %r6121, %r4418;
	selp.u64 	%rd11286, 1, 0, %p1825;
	and.b64  	%rd11287, %rd11000, 4294967295;
	and.b64  	%rd11288, %rd11268, 4294967295;
	add.s64 	%rd11289, %rd11287, %rd11286;
	add.s64 	%rd11290, %rd11289, %rd11288;
	shr.u64 	%rd11291, %rd11290, 32;
	and.b64  	%rd11292, %rd11038, 4294967295;
	and.b64  	%rd11293, %rd11271, 4294967295;
	add.s64 	%rd11294, %rd11291, %rd11292;
	add.s64 	%rd11295, %rd11294, %rd11293;
	shr.u64 	%rd11296, %rd11295, 32;
	and.b64  	%rd11297, %rd11076, 4294967295;
	and.b64  	%rd11298, %rd11274, 4294967295;
	add.s64 	%rd11299, %rd11296, %rd11297;
	add.s64 	%rd11300, %rd11299, %rd11298;
	shr.u64 	%rd11301, %rd11300, 32;
	and.b64  	%rd11302, %rd11114, 4294967295;
	and.b64  	%rd11303, %rd11277, 4294967295;
	add.s64 	%rd11304, %rd11301, %rd11302;
	add.s64 	%rd11305, %rd11304, %rd11303;
	shr.u64 	%rd11306, %rd11305, 32;
	and.b64  	%rd11307, %rd11152, 4294967295;
	and.b64  	%rd11308, %rd11280, 4294967295;
	add.s64 	%rd11309, %rd11306, %rd11307;
	add.s64 	%rd11310, %rd11309, %rd11308;
	shr.u64 	%rd11311, %rd11310, 32;
	and.b64  	%rd11312, %rd11190, 4294967295;
	and.b64  	%rd11313, %rd11283, 4294967295;
	add.s64 	%rd11314, %rd11311, %rd11312;
	add.s64 	%rd11315, %rd11314, %rd11313;
	shr.u64 	%rd11316, %rd11315, 32;
	and.b64  	%rd11317, %rd11228, 4294967295;
	and.b64  	%rd11318, %rd11285, 4294967295;
	add.s64 	%rd11319, %rd11316, %rd11317;
	add.s64 	%rd11320, %rd11319, %rd11318;
	{ .reg .b32 tmp; mov.b64 {tmp, %r4422}, %rd11320; }
	add.s32 	%r4423, %r4422, %r4421;
	and.b64  	%rd11321, %rd11290, 4294967295;
	add.s64 	%rd18373, %rd11321, %rd11264;
	shr.u64 	%rd11322, %rd18373, 32;
	and.b64  	%rd11323, %rd11295, 4294967295;
	add.s64 	%rd11324, %rd11322, %rd11323;
	add.s64 	%rd18374, %rd11324, %rd11267;
	shr.u64 	%rd11325, %rd18374, 32;
	and.b64  	%rd11326, %rd11300, 4294967295;
	add.s64 	%rd11327, %rd11325, %rd11326;
	add.s64 	%rd18375, %rd11327, %rd11270;
	shr.u64 	%rd11328, %rd18375, 32;
	and.b64  	%rd11329, %rd11305, 4294967295;
	add.s64 	%rd11330, %rd11328, %rd11329;
	add.s64 	%rd18376, %rd11330, %rd11273;
	shr.u64 	%rd11331, %rd18376, 32;
	and.b64  	%rd11332, %rd11310, 4294967295;
	add.s64 	%rd11333, %rd11331, %rd11332;
	add.s64 	%rd18377, %rd11333, %rd11276;
	shr.u64 	%rd11334, %rd18377, 32;
	and.b64  	%rd11335, %rd11315, 4294967295;
	add.s64 	%rd11336, %rd11334, %rd11335;
	add.s64 	%rd18378, %rd11336, %rd11279;
	shr.u64 	%rd11337, %rd18378, 32;
	and.b64  	%rd11338, %rd11320, 4294967295;
	add.s64 	%rd11339, %rd11337, %rd11338;
	add.s64 	%rd18379, %rd11339, %rd11282;
	{ .reg .b32 tmp; mov.b64 {tmp, %r4424}, %rd18379; }
	add.s32 	%r4425, %r4423, %r4424;
	add.s32 	%r1433, %r4425, %r4419;
	setp.eq.s32 	%p1826, %r1433, 0;
	mov.pred 	%p2995, 0;
	@%p1826 bra 	$L__BB2_1057;
	cvt.u64.u32 	%rd11340, %r1433;
	mul.wide.u32 	%rd11341, %r1433, 977;
	cvt.u32.u64 	%r4426, %rd11341;
	shr.u64 	%rd11342, %rd11341, 32;
	add.s64 	%rd11343, %rd11342, %rd11340;
	shr.u64 	%rd11344, %rd11343, 32;
	add.s32 	%r1434, %r6121, %r4426;
	setp.lt.u32 	%p1827, %r1434, %r6121;
	selp.u64 	%rd11345, 1, 0, %p1827;
	and.b64  	%rd11346, %rd18373, 4294967295;
	and.b64  	%rd11347, %rd11343, 4294967295;
	add.s64 	%rd11348, %rd11346, %rd11345;
	add.s64 	%rd18373, %rd11348, %rd11347;
	shr.u64 	%rd11349, %rd18373, 32;
	and.b64  	%rd11350, %rd18374, 4294967295;
	add.s64 	%rd11351, %rd11349, %rd11350;
	add.s64 	%rd18374, %rd11351, %rd11344;
	shr.u64 	%rd11352, %rd18374, 32;
	and.b64  	%rd11353, %rd18375, 4294967295;
	add.s64 	%rd18375, %rd11352, %rd11353;
	shr.u64 	%rd11354, %rd18375, 32;
	and.b64  	%rd11355, %rd18376, 4294967295;
	add.s64 	%rd18376, %rd11354, %rd11355;
	shr.u64 	%rd11356, %rd18376, 32;
	and.b64  	%rd11357, %rd18377, 4294967295;
	add.s64 	%rd18377, %rd11356, %rd11357;
	shr.u64 	%rd11358, %rd18377, 32;
	and.b64  	%rd11359, %rd18378, 4294967295;
	add.s64 	%rd18378, %rd11358, %rd11359;
	shr.u64 	%rd11360, %rd18378, 32;
	and.b64  	%rd11361, %rd18379, 4294967295;
	add.s64 	%rd18379, %rd11360, %rd11361;
	setp.gt.u64 	%p2995, %rd18379, 4294967295;
	mov.u32 	%r6121, %r1434;
$L__BB2_1057:
	ld.const.u32 	%rd840, [const_p+12];
	ld.const.u32 	%rd841, [const_p+16];
	ld.const.u32 	%rd842, [const_p+4];
	ld.const.u32 	%r1436, [const_p];
	cvt.u32.u64 	%r6128, %rd18379;
	cvt.u32.u64 	%r6127, %rd18378;
	cvt.u32.u64 	%r6126, %rd18377;
	cvt.u32.u64 	%r6125, %rd18376;
	cvt.u32.u64 	%r6124, %rd18375;
	cvt.u32.u64 	%r6123, %rd18374;
	cvt.u32.u64 	%r6122, %rd18373;
	ld.const.u32 	%r4427, [const_p+28];
	setp.lt.u32 	%p1828, %r4427, %r6128;
	or.pred  	%p1829, %p2995, %p1828;
	@%p1829 bra 	$L__BB2_1071;
	setp.gt.u32 	%p1830, %r4427, %r6128;
	@%p1830 bra 	$L__BB2_1072;
	cvt.u32.u64 	%r4428, %rd750;
	setp.lt.u32 	%p1831, %r4428, %r6127;
	@%p1831 bra 	$L__BB2_1071;
	cvt.u32.u64 	%r4429, %rd750;
	setp.gt.u32 	%p1832, %r4429, %r6127;
	@%p1832 bra 	$L__BB2_1072;
	cvt.u32.u64 	%r4430, %rd751;
	setp.lt.u32 	%p1833, %r4430, %r6126;
	@%p1833 bra 	$L__BB2_1071;
	cvt.u32.u64 	%r4431, %rd751;
	setp.gt.u32 	%p1834, %r4431, %r6126;
	@%p1834 bra 	$L__BB2_1072;
	cvt.u32.u64 	%r4432, %rd841;
	setp.lt.u32 	%p1835, %r4432, %r6125;
	@%p1835 bra 	$L__BB2_1071;
	cvt.u32.u64 	%r4433, %rd841;
	setp.gt.u32 	%p1836, %r4433, %r6125;
	@%p1836 bra 	$L__BB2_1072;
	cvt.u32.u64 	%r4434, %rd840;
	setp.lt.u32 	%p1837, %r4434, %r6124;
	@%p1837 bra 	$L__BB2_1071;
	cvt.u32.u64 	%r4435, %rd840;
	setp.gt.u32 	%p1838, %r4435, %r6124;
	@%p1838 bra 	$L__BB2_1072;
	cvt.u32.u64 	%r4436, %rd749;
	setp.lt.u32 	%p1839, %r4436, %r6123;
	@%p1839 bra 	$L__BB2_1071;
	cvt.u32.u64 	%r4437, %rd749;
	setp.gt.u32 	%p1840, %r4437, %r6123;
	@%p1840 bra 	$L__BB2_1072;
	cvt.u32.u64 	%r4438, %rd842;
	setp.lt.u32 	%p1841, %r4438, %r6122;
	@%p1841 bra 	$L__BB2_1071;
	cvt.u32.u64 	%r4439, %rd842;
	setp.gt.u32 	%p1842, %r4439, %r6122;
	setp.lt.u32 	%p1843, %r6121, %r1436;
	or.pred  	%p1844, %p1842, %p1843;
	@%p1844 bra 	$L__BB2_1072;
$L__BB2_1071:
	cvt.u32.u64 	%r4440, %rd840;
	cvt.u32.u64 	%r4441, %rd749;
	cvt.u32.u64 	%r4442, %rd842;
	cvt.u32.u64 	%r4443, %rd750;
	cvt.u32.u64 	%r4444, %rd751;
	cvt.u32.u64 	%r4445, %rd841;
	setp.lt.u32 	%p1845, %r6121, %r1436;
	selp.s64 	%rd11363, -1, 0, %p1845;
	sub.s32 	%r6121, %r6121, %r1436;
	and.b64  	%rd11364, %rd18373, 4294967295;
	add.s64 	%rd11365, %rd11364, %rd11363;
	setp.lt.u64 	%p1846, %rd11365, %rd842;
	selp.s64 	%rd11366, -1, 0, %p1846;
	cvt.u32.u64 	%r4446, %rd11365;
	sub.s32 	%r6122, %r4446, %r4442;
	and.b64  	%rd11367, %rd18374, 4294967295;
	add.s64 	%rd11368, %rd11367, %rd11366;
	setp.lt.u64 	%p1847, %rd11368, %rd749;
	selp.s64 	%rd11369, -1, 0, %p1847;
	cvt.u32.u64 	%r4447, %rd11368;
	sub.s32 	%r6123, %r4447, %r4441;
	and.b64  	%rd11370, %rd18375, 4294967295;
	add.s64 	%rd11371, %rd11370, %rd11369;
	setp.lt.u64 	%p1848, %rd11371, %rd840;
	selp.s64 	%rd11372, -1, 0, %p1848;
	cvt.u32.u64 	%r4448, %rd11371;
	sub.s32 	%r6124, %r4448, %r4440;
	and.b64  	%rd11373, %rd18376, 4294967295;
	add.s64 	%rd11374, %rd11373, %rd11372;
	setp.lt.u64 	%p1849, %rd11374, %rd841;
	selp.s64 	%rd11375, -1, 0, %p1849;
	cvt.u32.u64 	%r4449, %rd11374;
	sub.s32 	%r6125, %r4449, %r4445;
	and.b64  	%rd11376, %rd18377, 4294967295;
	add.s64 	%rd11377, %rd11376, %rd11375;
	setp.lt.u64 	%p1850, %rd11377, %rd751;
	selp.s64 	%rd11378, -1, 0, %p1850;
	cvt.u32.u64 	%r4450, %rd11377;
	sub.s32 	%r6126, %r4450, %r4444;
	and.b64  	%rd11379, %rd18378, 4294967295;
	add.s64 	%rd11380, %rd11379, %rd11378;
	setp.lt.u64 	%p1851, %rd11380, %rd750;
	selp.s32 	%r4451, -1, 0, %p1851;
	cvt.u32.u64 	%r4452, %rd11380;
	sub.s32 	%r6127, %r4452, %r4443;
	add.s32 	%r4453, %r6128, %r4451;
	sub.s32 	%r6128, %r4453, %r4427;
$L__BB2_1072:
	setp.gt.u32 	%p1852, %r6128, %r4427;
	@%p1852 bra 	$L__BB2_1085;
	bra.uni 	$L__BB2_1086;
$L__BB2_1073:
	cvt.u32.u64 	%r4454, %rd750;
	setp.gt.u32 	%p1854, %r6127, %r4454;
	@%p1854 bra 	$L__BB2_1085;
	setp.lt.u32 	%p1855, %r6127, %r4454;
	@%p1855 bra 	$L__BB2_1087;
	cvt.u32.u64 	%r4456, %rd751;
	setp.gt.u32 	%p1856, %r6126, %r4456;
	@%p1856 bra 	$L__BB2_1085;
	setp.lt.u32 	%p1857, %r6126, %r4456;
	@%p1857 bra 	$L__BB2_1087;
	cvt.u32.u64 	%r4458, %rd841;
	setp.gt.u32 	%p1858, %r6125, %r4458;
	@%p1858 bra 	$L__BB2_1085;
	setp.lt.u32 	%p1859, %r6125, %r4458;
	@%p1859 bra 	$L__BB2_1087;
	cvt.u32.u64 	%r4460, %rd840;
	setp.gt.u32 	%p1860, %r6124, %r4460;
	@%p1860 bra 	$L__BB2_1085;
	setp.lt.u32 	%p1861, %r6124, %r4460;
	@%p1861 bra 	$L__BB2_1087;
	cvt.u32.u64 	%r4462, %rd749;
	setp.gt.u32 	%p1862, %r6123, %r4462;
	@%p1862 bra 	$L__BB2_1085;
	setp.lt.u32 	%p1863, %r6123, %r4462;
	@%p1863 bra 	$L__BB2_1087;
	cvt.u32.u64 	%r4464, %rd842;
	setp.gt.u32 	%p1864, %r6122, %r4464;
	@%p1864 bra 	$L__BB2_1085;
	setp.lt.u32 	%p1865, %r6122, %r4464;
	setp.lt.u32 	%p1866, %r6121, %r1436;
	or.pred  	%p1867, %p1865, %p1866;
	@%p1867 bra 	$L__BB2_1087;
$L__BB2_1085:
	cvt.u32.u64 	%r4466, %rd840;
	cvt.u32.u64 	%r4467, %rd749;
	cvt.u32.u64 	%r4468, %rd842;
	cvt.u32.u64 	%r4469, %rd750;
	cvt.u32.u64 	%r4470, %rd751;
	cvt.u32.u64 	%r4471, %rd841;
	setp.lt.u32 	%p1868, %r6121, %r1436;
	selp.s64 	%rd11381, -1, 0, %p1868;
	sub.s32 	%r6121, %r6121, %r1436;
	cvt.u64.u32 	%rd11382, %r6122;
	add.s64 	%rd11383, %rd11381, %rd11382;
	setp.lt.u64 	%p1869, %rd11383, %rd842;
	selp.s64 	%rd11384, -1, 0, %p1869;
	cvt.u32.u64 	%r4472, %rd11383;
	sub.s32 	%r6122, %r4472, %r4468;
	cvt.u64.u32 	%rd11385, %r6123;
	add.s64 	%rd11386, %rd11384, %rd11385;
	setp.lt.u64 	%p1870, %rd11386, %rd749;
	selp.s64 	%rd11387, -1, 0, %p1870;
	cvt.u32.u64 	%r4473, %rd11386;
	sub.s32 	%r6123, %r4473, %r4467;
	cvt.u64.u32 	%rd11388, %r6124;
	add.s64 	%rd11389, %rd11387, %rd11388;
	setp.lt.u64 	%p1871, %rd11389, %rd840;
	selp.s64 	%rd11390, -1, 0, %p1871;
	cvt.u32.u64 	%r4474, %rd11389;
	sub.s32 	%r6124, %r4474, %r4466;
	cvt.u64.u32 	%rd11391, %r6125;
	add.s64 	%rd11392, %rd11390, %rd11391;
	setp.lt.u64 	%p1872, %rd11392, %rd841;
	selp.s64 	%rd11393, -1, 0, %p1872;
	cvt.u32.u64 	%r4475, %rd11392;
	sub.s32 	%r6125, %r4475, %r4471;
	cvt.u64.u32 	%rd11394, %r6126;
	add.s64 	%rd11395, %rd11393, %rd11394;
	setp.lt.u64 	%p1873, %rd11395, %rd751;
	selp.s64 	%rd11396, -1, 0, %p1873;
	cvt.u32.u64 	%r4476, %rd11395;
	sub.s32 	%r6126, %r4476, %r4470;
	cvt.u64.u32 	%rd11397, %r6127;
	add.s64 	%rd11398, %rd11396, %rd11397;
	setp.lt.u64 	%p1874, %rd11398, %rd750;
	selp.s32 	%r4477, -1, 0, %p1874;
	cvt.u32.u64 	%r4478, %rd11398;
	sub.s32 	%r6127, %r4478, %r4469;
	add.s32 	%r4479, %r6128, %r4477;
	sub.s32 	%r6128, %r4479, %r4427;
	bra.uni 	$L__BB2_1087;
$L__BB2_1086:
	setp.lt.u32 	%p1853, %r6128, %r4427;
	@%p1853 bra 	$L__BB2_1087;
	bra.uni 	$L__BB2_1073;
$L__BB2_1087:
	setp.gt.u32 	%p1875, %r6128, %r6039;
	@%p1875 bra 	$L__BB2_1088;
	bra.uni 	$L__BB2_1101;
$L__BB2_1088:
	setp.lt.u32 	%p1899, %r6121, %r6032;
	selp.s64 	%rd11441, -1, 0, %p1899;
	cvt.u64.u32 	%rd11442, %r6122;
	add.s64 	%rd18380, %rd11441, %rd11442;
	cvt.u64.u32 	%rd11443, %r6033;
	setp.lt.u64 	%p1900, %rd18380, %rd11443;
	selp.s64 	%rd11444, -1, 0, %p1900;
	cvt.u64.u32 	%rd11445, %r6123;
	add.s64 	%rd18381, %rd11444, %rd11445;
	cvt.u64.u32 	%rd11446, %r6034;
	setp.lt.u64 	%p1901, %rd18381, %rd11446;
	selp.s64 	%rd11447, -1, 0, %p1901;
	cvt.u64.u32 	%rd11448, %r6124;
	add.s64 	%rd18382, %rd11447, %rd11448;
	cvt.u64.u32 	%rd11449, %r6035;
	setp.lt.u64 	%p1902, %rd18382, %rd11449;
	selp.s64 	%rd11450, -1, 0, %p1902;
	cvt.u64.u32 	%rd11451, %r6125;
	add.s64 	%rd18383, %rd11450, %rd11451;
	cvt.u64.u32 	%rd11452, %r6036;
	setp.lt.u64 	%p1903, %rd18383, %rd11452;
	selp.s64 	%rd11453, -1, 0, %p1903;
	cvt.u64.u32 	%rd11454, %r6126;
	add.s64 	%rd18384, %rd11453, %rd11454;
	cvt.u64.u32 	%rd11455, %r6037;
	setp.lt.u64 	%p1904, %rd18384, %rd11455;
	selp.s64 	%rd11456, -1, 0, %p1904;
	cvt.u64.u32 	%rd11457, %r6127;
	add.s64 	%rd18385, %rd11456, %rd11457;
	cvt.u64.u32 	%rd11458, %r6038;
	setp.lt.u64 	%p1905, %rd18385, %rd11458;
	selp.s32 	%r4484, -1, 0, %p1905;
	add.s32 	%r6130, %r6128, %r4484;
	bra.uni 	$L__BB2_1103;
$L__BB2_1089:
	setp.gt.u32 	%p1877, %r6127, %r6038;
	@%p1877 bra 	$L__BB2_1088;
	setp.lt.u32 	%p1878, %r6127, %r6038;
	@%p1878 bra 	$L__BB2_1102;
	setp.gt.u32 	%p1879, %r6126, %r6037;
	@%p1879 bra 	$L__BB2_1088;
	setp.lt.u32 	%p1880, %r6126, %r6037;
	@%p1880 bra 	$L__BB2_1102;
	setp.gt.u32 	%p1881, %r6125, %r6036;
	@%p1881 bra 	$L__BB2_1088;
	setp.lt.u32 	%p1882, %r6125, %r6036;
	@%p1882 bra 	$L__BB2_1102;
	setp.gt.u32 	%p1883, %r6124, %r6035;
	@%p1883 bra 	$L__BB2_1088;
	setp.lt.u32 	%p1884, %r6124, %r6035;
	@%p1884 bra 	$L__BB2_1102;
	setp.gt.u32 	%p1885, %r6123, %r6034;
	@%p1885 bra 	$L__BB2_1088;
	setp.lt.u32 	%p1886, %r6123, %r6034;
	@%p1886 bra 	$L__BB2_1102;
	setp.gt.u32 	%p1887, %r6122, %r6033;
	@%p1887 bra 	$L__BB2_1088;
	setp.lt.u32 	%p1888, %r6122, %r6033;
	setp.lt.u32 	%p1889, %r6121, %r6032;
	or.pred  	%p1890, %p1888, %p1889;
	@%p1890 bra 	$L__BB2_1102;
	bra.uni 	$L__BB2_1088;
$L__BB2_1101:
	setp.ge.u32 	%p1876, %r6128, %r6039;
	@%p1876 bra 	$L__BB2_1089;
$L__BB2_1102:
	add.s32 	%r1477, %r6121, %r1436;
	setp.lt.u32 	%p1891, %r1477, %r6121;
	selp.u64 	%rd11399, 1, 0, %p1891;
	cvt.u64.u32 	%rd11400, %r6122;
	add.s64 	%rd11401, %rd11399, %rd11400;
	add.s64 	%rd11402, %rd11401, %rd842;
	shr.u64 	%rd11403, %rd11402, 32;
	cvt.u64.u32 	%rd11404, %r6123;
	add.s64 	%rd11405, %rd11403, %rd11404;
	add.s64 	%rd11406, %rd11405, %rd749;
	shr.u64 	%rd11407, %rd11406, 32;
	cvt.u64.u32 	%rd11408, %r6124;
	add.s64 	%rd11409, %rd11407, %rd11408;
	add.s64 	%rd11410, %rd11409, %rd840;
	shr.u64 	%rd11411, %rd11410, 32;
	cvt.u64.u32 	%rd11412, %r6125;
	add.s64 	%rd11413, %rd11411, %rd11412;
	add.s64 	%rd11414, %rd11413, %rd841;
	shr.u64 	%rd11415, %rd11414, 32;
	cvt.u64.u32 	%rd11416, %r6126;
	add.s64 	%rd11417, %rd11415, %rd11416;
	add.s64 	%rd11418, %rd11417, %rd751;
	shr.u64 	%rd11419, %rd11418, 32;
	cvt.u64.u32 	%rd11420, %r6127;
	add.s64 	%rd11421, %rd11419, %rd11420;
	add.s64 	%rd11422, %rd11421, %rd750;
	{ .reg .b32 tmp; mov.b64 {tmp, %r4480}, %rd11422; }
	add.s32 	%r4481, %r6128, %r4480;
	add.s32 	%r4482, %r4481, %r4427;
	setp.lt.u32 	%p1892, %r1477, %r6032;
	selp.s64 	%rd11423, -1, 0, %p1892;
	and.b64  	%rd11424, %rd11402, 4294967295;
	add.s64 	%rd18380, %rd11424, %rd11423;
	cvt.u64.u32 	%rd11425, %r6033;
	setp.lt.u64 	%p1893, %rd18380, %rd11425;
	selp.s64 	%rd11426, -1, 0, %p1893;
	and.b64  	%rd11427, %rd11406, 4294967295;
	add.s64 	%rd18381, %rd11427, %rd11426;
	cvt.u64.u32 	%rd11428, %r6034;
	setp.lt.u64 	%p1894, %rd18381, %rd11428;
	selp.s64 	%rd11429, -1, 0, %p1894;
	and.b64  	%rd11430, %rd11410, 4294967295;
	add.s64 	%rd18382, %rd11430, %rd11429;
	cvt.u64.u32 	%rd11431, %r6035;
	setp.lt.u64 	%p1895, %rd18382, %rd11431;
	selp.s64 	%rd11432, -1, 0, %p1895;
	and.b64  	%rd11433, %rd11414, 4294967295;
	add.s64 	%rd18383, %rd11433, %rd11432;
	cvt.u64.u32 	%rd11434, %r6036;
	setp.lt.u64 	%p1896, %rd18383, %rd11434;
	selp.s64 	%rd11435, -1, 0, %p1896;
	and.b64  	%rd11436, %rd11418, 4294967295;
	add.s64 	%rd18384, %rd11436, %rd11435;
	cvt.u64.u32 	%rd11437, %r6037;
	setp.lt.u64 	%p1897, %rd18384, %rd11437;
	selp.s64 	%rd11438, -1, 0, %p1897;
	and.b64  	%rd11439, %rd11422, 4294967295;
	add.s64 	%rd18385, %rd11439, %rd11438;
	cvt.u64.u32 	%rd11440, %r6038;
	setp.lt.u64 	%p1898, %rd18385, %rd11440;
	selp.s32 	%r4483, -1, 0, %p1898;
	add.s32 	%r6130, %r4482, %r4483;
	mov.u32 	%r6121, %r1477;
$L__BB2_1103:
	sub.s32 	%r6322, %r6130, %r6039;
	cvt.u32.u64 	%r4485, %rd18385;
	sub.s32 	%r6323, %r4485, %r6038;
	cvt.u32.u64 	%r4486, %rd18384;
	sub.s32 	%r6324, %r4486, %r6037;
	cvt.u32.u64 	%r4487, %rd18383;
	sub.s32 	%r6325, %r4487, %r6036;
	cvt.u32.u64 	%r4488, %rd18382;
	sub.s32 	%r6326, %r4488, %r6035;
	cvt.u32.u64 	%r4489, %rd18381;
	sub.s32 	%r6327, %r4489, %r6034;
	cvt.u32.u64 	%r4490, %rd18380;
	sub.s32 	%r6328, %r4490, %r6033;
	sub.s32 	%r6329, %r6121, %r6032;
	shl.b32 	%r4491, %r5810, 1;
	shr.u32 	%r4492, %r5810, 31;
	cvt.u64.u32 	%rd11459, %r4492;
	mul.wide.u32 	%rd11460, %r5809, 2;
	or.b64  	%rd11461, %rd11460, %rd11459;
	shr.u64 	%rd11462, %rd11460, 32;
	mul.wide.u32 	%rd11463, %r5808, 2;
	or.b64  	%rd11464, %rd11462, %rd11463;
	shr.u64 	%rd11465, %rd11463, 32;
	mul.wide.u32 	%rd11466, %r5807, 2;
	or.b64  	%rd11467, %rd11465, %rd11466;
	shr.u64 	%rd11468, %rd11466, 32;
	mul.wide.u32 	%rd11469, %r5806, 2;
	add.s64 	%rd11470, %rd11468, %rd11469;
	shr.u64 	%rd11471, %rd11470, 32;
	mul.wide.u32 	%rd11472, %r5805, 2;
	add.s64 	%rd11473, %rd11471, %rd11472;
	shr.u64 	%rd11474, %rd11473, 32;
	mul.wide.u32 	%rd11475, %r5804, 2;
	add.s64 	%rd11476, %rd11474, %rd11475;
	shr.u64 	%rd11477, %rd11476, 32;
	mul.wide.u32 	%rd11478, %r5803, 2;
	add.s64 	%rd11479, %rd11477, %rd11478;
	shr.u64 	%rd11480, %rd11479, 32;
	{ .reg .b32 tmp; mov.b64 {tmp, %r4493}, %rd11479; }
	mad.lo.s32 	%r6140, %r4493, 977, %r4491;
	setp.lt.u32 	%p1907, %r6140, %r4491;
	selp.u64 	%rd11481, 1, 0, %p1907;
	and.b64  	%rd11482, %rd11461, 4294967295;
	add.s64 	%rd11483, %rd11482, %rd11481;
	shr.u64 	%rd11484, %rd11483, 32;
	and.b64  	%rd11485, %rd11464, 4294967295;
	add.s64 	%rd11486, %rd11484, %rd11485;
	shr.u64 	%rd11487, %rd11486, 32;
	and.b64  	%rd11488, %rd11467, 4294967295;
	add.s64 	%rd11489, %rd11487, %rd11488;
	shr.u64 	%rd11490, %rd11489, 32;
	and.b64  	%rd11491, %rd11470, 4294967295;
	add.s64 	%rd11492, %rd11490, %rd11491;
	shr.u64 	%rd11493, %rd11492, 32;
	and.b64  	%rd11494, %rd11473, 4294967295;
	add.s64 	%rd11495, %rd11493, %rd11494;
	shr.u64 	%rd11496, %rd11495, 32;
	and.b64  	%rd11497, %rd11476, 4294967295;
	add.s64 	%rd11498, %rd11496, %rd11497;
	shr.u64 	%rd11499, %rd11498, 32;
	and.b64  	%rd11500, %rd11479, 4294967295;
	add.s64 	%rd11501, %rd11499, %rd11500;
	{ .reg .b32 tmp; mov.b64 {tmp, %r4494}, %rd11501; }
	and.b64  	%rd11502, %rd11483, 4294967295;
	add.s64 	%rd18386, %rd11502, %rd11480;
	shr.u64 	%rd11503, %rd18386, 32;
	and.b64  	%rd11504, %rd11486, 4294967295;
	add.s64 	%rd18387, %rd11503, %rd11504;
	shr.u64 	%rd11505, %rd18387, 32;
	and.b64  	%rd11506, %rd11489, 4294967295;
	add.s64 	%rd18388, %rd11505, %rd11506;
	shr.u64 	%rd11507, %rd18388, 32;
	and.b64  	%rd11508, %rd11492, 4294967295;
	add.s64 	%rd18389, %rd11507, %rd11508;
	shr.u64 	%rd11509, %rd18389, 32;
	and.b64  	%rd11510, %rd11495, 4294967295;
	add.s64 	%rd18390, %rd11509, %rd11510;
	shr.u64 	%rd11511, %rd18390, 32;
	and.b64  	%rd11512, %rd11498, 4294967295;
	add.s64 	%rd18391, %rd11511, %rd11512;
	shr.u64 	%rd11513, %rd18391, 32;
	and.b64  	%rd11514, %rd11501, 4294967295;
	add.s64 	%rd18392, %rd11513, %rd11514;
	{ .reg .b32 tmp; mov.b64 {tmp, %r4495}, %rd18392; }
	add.s32 	%r1491, %r4494, %r4495;
	setp.eq.s32 	%p1908, %r1491, 0;
	mov.pred 	%p2996, 0;
	@%p1908 bra 	$L__BB2_1105;
	mad.lo.s32 	%r1492, %r1491, 977, %r6140;
	setp.lt.u32 	%p1909, %r1492, %r6140;
	selp.u64 	%rd11515, 1, 0, %p1909;
	and.b64  	%rd11516, %rd18386, 4294967295;
	cvt.u64.u32 	%rd11517, %r1491;
	add.s64 	%rd11518, %rd11516, %rd11515;
	add.s64 	%rd18386, %rd11518, %rd11517;
	shr.u64 	%rd11519, %rd18386, 32;
	and.b64  	%rd11520, %rd18387, 4294967295;
	add.s64 	%rd18387, %rd11519, %rd11520;
	shr.u64 	%rd11521, %rd18387, 32;
	and.b64  	%rd11522, %rd18388, 4294967295;
	add.s64 	%rd18388, %rd11521, %rd11522;
	shr.u64 	%rd11523, %rd18388, 32;
	and.b64  	%rd11524, %rd18389, 4294967295;
	add.s64 	%rd18389, %rd11523, %rd11524;
	shr.u64 	%rd11525, %rd18389, 32;
	and.b64  	%rd11526, %rd18390, 4294967295;
	add.s64 	%rd18390, %rd11525, %rd11526;
	shr.u64 	%rd11527, %rd18390, 32;
	and.b64  	%rd11528, %rd18391, 4294967295;
	add.s64 	%rd18391, %rd11527, %rd11528;
	shr.u64 	%rd11529, %rd18391, 32;
	and.b64  	%rd11530, %rd18392, 4294967295;
	add.s64 	%rd18392, %rd11529, %rd11530;
	setp.gt.u64 	%p2996, %rd18392, 4294967295;
	mov.u32 	%r6140, %r1492;
$L__BB2_1105:
	cvt.u32.u64 	%r6147, %rd18392;
	cvt.u32.u64 	%r6146, %rd18391;
	cvt.u32.u64 	%r6145, %rd18390;
	cvt.u32.u64 	%r6144, %rd18389;
	cvt.u32.u64 	%r6143, %rd18388;
	cvt.u32.u64 	%r6142, %rd18387;
	cvt.u32.u64 	%r6141, %rd18386;
	setp.lt.u32 	%p1910, %r4427, %r6147;
	or.pred  	%p1911, %p2996, %p1910;
	@%p1911 bra 	$L__BB2_1119;
	setp.gt.u32 	%p1912, %r4427, %r6147;
	@%p1912 bra 	$L__BB2_1120;
	cvt.u32.u64 	%r4496, %rd750;
	setp.lt.u32 	%p1913, %r4496, %r6146;
	@%p1913 bra 	$L__BB2_1119;
	cvt.u32.u64 	%r4497, %rd750;
	setp.gt.u32 	%p1914, %r4497, %r6146;
	@%p1914 bra 	$L__BB2_1120;
	cvt.u32.u64 	%r4498, %rd751;
	setp.lt.u32 	%p1915, %r4498, %r6145;
	@%p1915 bra 	$L__BB2_1119;
	cvt.u32.u64 	%r4499, %rd751;
	setp.gt.u32 	%p1916, %r4499, %r6145;
	@%p1916 bra 	$L__BB2_1120;
	cvt.u32.u64 	%r4500, %rd841;
	setp.lt.u32 	%p1917, %r4500, %r6144;
	@%p1917 bra 	$L__BB2_1119;
	cvt.u32.u64 	%r4501, %rd841;
	setp.gt.u32 	%p1918, %r4501, %r6144;
	@%p1918 bra 	$L__BB2_1120;
	cvt.u32.u64 	%r4502, %rd840;
	setp.lt.u32 	%p1919, %r4502, %r6143;
	@%p1919 bra 	$L__BB2_1119;
	cvt.u32.u64 	%r4503, %rd840;
	setp.gt.u32 	%p1920, %r4503, %r6143;
	@%p1920 bra 	$L__BB2_1120;
	cvt.u32.u64 	%r4504, %rd749;
	setp.lt.u32 	%p1921, %r4504, %r6142;
	@%p1921 bra 	$L__BB2_1119;
	cvt.u32.u64 	%r4505, %rd749;
	setp.gt.u32 	%p1922, %r4505, %r6142;
	@%p1922 bra 	$L__BB2_1120;
	cvt.u32.u64 	%r4506, %rd842;
	setp.lt.u32 	%p1923, %r4506, %r6141;
	@%p1923 bra 	$L__BB2_1119;
	cvt.u32.u64 	%r4507, %rd842;
	setp.gt.u32 	%p1924, %r4507, %r6141;
	setp.lt.u32 	%p1925, %r6140, %r1436;
	or.pred  	%p1926, %p1924, %p1925;
	@%p1926 bra 	$L__BB2_1120;
$L__BB2_1119:
	cvt.u32.u64 	%r4508, %rd840;
	cvt.u32.u64 	%r4509, %rd749;
	cvt.u32.u64 	%r4510, %rd842;
	cvt.u32.u64 	%r4511, %rd750;
	cvt.u32.u64 	%r4512, %rd751;
	cvt.u32.u64 	%r4513, %rd841;
	setp.lt.u32 	%p1927, %r6140, %r1436;
	selp.s64 	%rd11532, -1, 0, %p1927;
	sub.s32 	%r6140, %r6140, %r1436;
	and.b64  	%rd11533, %rd18386, 4294967295;
	add.s64 	%rd11534, %rd11533, %rd11532;
	setp.lt.u64 	%p1928, %rd11534, %rd842;
	selp.s64 	%rd11535, -1, 0, %p1928;
	cvt.u32.u64 	%r4514, %rd11534;
	sub.s32 	%r6141, %r4514, %r4510;
	and.b64  	%rd11536, %rd18387, 4294967295;
	add.s64 	%rd11537, %rd11536, %rd11535;
	setp.lt.u64 	%p1929, %rd11537, %rd749;
	selp.s64 	%rd11538, -1, 0, %p1929;
	cvt.u32.u64 	%r4515, %rd11537;
	sub.s32 	%r6142, %r4515, %r4509;
	and.b64  	%rd11539, %rd18388, 4294967295;
	add.s64 	%rd11540, %rd11539, %rd11538;
	setp.lt.u64 	%p1930, %rd11540, %rd840;
	selp.s64 	%rd11541, -1, 0, %p1930;
	cvt.u32.u64 	%r4516, %rd11540;
	sub.s32 	%r6143, %r4516, %r4508;
	and.b64  	%rd11542, %rd18389, 4294967295;
	add.s64 	%rd11543, %rd11542, %rd11541;
	setp.lt.u64 	%p1931, %rd11543, %rd841;
	selp.s64 	%rd11544, -1, 0, %p1931;
	cvt.u32.u64 	%r4517, %rd11543;
	sub.s32 	%r6144, %r4517, %r4513;
	and.b64  	%rd11545, %rd18390, 4294967295;
	add.s64 	%rd11546, %rd11545, %rd11544;
	setp.lt.u64 	%p1932, %rd11546, %rd751;
	selp.s64 	%rd11547, -1, 0, %p1932;
	cvt.u32.u64 	%r4518, %rd11546;
	sub.s32 	%r6145, %r4518, %r4512;
	and.b64  	%rd11548, %rd18391, 4294967295;
	add.s64 	%rd11549, %rd11548, %rd11547;
	setp.lt.u64 	%p1933, %rd11549, %rd750;
	selp.s32 	%r4519, -1, 0, %p1933;
	cvt.u32.u64 	%r4520, %rd11549;
	sub.s32 	%r6146, %r4520, %r4511;
	add.s32 	%r4521, %r6147, %r4519;
	sub.s32 	%r6147, %r4521, %r4427;
$L__BB2_1120:
	setp.gt.u32 	%p1934, %r6147, %r4427;
	@%p1934 bra 	$L__BB2_1133;
	bra.uni 	$L__BB2_1134;
$L__BB2_1121:
	cvt.u32.u64 	%r4522, %rd750;
	setp.gt.u32 	%p1936, %r6146, %r4522;
	@%p1936 bra 	$L__BB2_1133;
	setp.lt.u32 	%p1937, %r6146, %r4522;
	@%p1937 bra 	$L__BB2_1135;
	cvt.u32.u64 	%r4524, %rd751;
	setp.gt.u32 	%p1938, %r6145, %r4524;
	@%p1938 bra 	$L__BB2_1133;
	setp.lt.u32 	%p1939, %r6145, %r4524;
	@%p1939 bra 	$L__BB2_1135;
	cvt.u32.u64 	%r4526, %rd841;
	setp.gt.u32 	%p1940, %r6144, %r4526;
	@%p1940 bra 	$L__BB2_1133;
	setp.lt.u32 	%p1941, %r6144, %r4526;
	@%p1941 bra 	$L__BB2_1135;
	cvt.u32.u64 	%r4528, %rd840;
	setp.gt.u32 	%p1942, %r6143, %r4528;
	@%p1942 bra 	$L__BB2_1133;
	setp.lt.u32 	%p1943, %r6143, %r4528;
	@%p1943 bra 	$L__BB2_1135;
	cvt.u32.u64 	%r4530, %rd749;
	setp.gt.u32 	%p1944, %r6142, %r4530;
	@%p1944 bra 	$L__BB2_1133;
	setp.lt.u32 	%p1945, %r6142, %r4530;
	@%p1945 bra 	$L__BB2_1135;
	cvt.u32.u64 	%r4532, %rd842;
	setp.gt.u32 	%p1946, %r6141, %r4532;
	@%p1946 bra 	$L__BB2_1133;
	setp.lt.u32 	%p1947, %r6141, %r4532;
	setp.lt.u32 	%p1948, %r6140, %r1436;
	or.pred  	%p1949, %p1947, %p1948;
	@%p1949 bra 	$L__BB2_1135;
$L__BB2_1133:
	cvt.u32.u64 	%r4534, %rd840;
	cvt.u32.u64 	%r4535, %rd749;
	cvt.u32.u64 	%r4536, %rd842;
	cvt.u32.u64 	%r4537, %rd750;
	cvt.u32.u64 	%r4538, %rd751;
	cvt.u32.u64 	%r4539, %rd841;
	setp.lt.u32 	%p1950, %r6140, %r1436;
	selp.s64 	%rd11550, -1, 0, %p1950;
	sub.s32 	%r6140, %r6140, %r1436;
	cvt.u64.u32 	%rd11551, %r6141;
	add.s64 	%rd11552, %rd11550, %rd11551;
	setp.lt.u64 	%p1951, %rd11552, %rd842;
	selp.s64 	%rd11553, -1, 0, %p1951;
	cvt.u32.u64 	%r4540, %rd11552;
	sub.s32 	%r6141, %r4540, %r4536;
	cvt.u64.u32 	%rd11554, %r6142;
	add.s64 	%rd11555, %rd11553, %rd11554;
	setp.lt.u64 	%p1952, %rd11555, %rd749;
	selp.s64 	%rd11556, -1, 0, %p1952;
	cvt.u32.u64 	%r4541, %rd11555;
	sub.s32 	%r6142, %r4541, %r4535;
	cvt.u64.u32 	%rd11557, %r6143;
	add.s64 	%rd11558, %rd11556, %rd11557;
	setp.lt.u64 	%p1953, %rd11558, %rd840;
	selp.s64 	%rd11559, -1, 0, %p1953;
	cvt.u32.u64 	%r4542, %rd11558;
	sub.s32 	%r6143, %r4542, %r4534;
	cvt.u64.u32 	%rd11560, %r6144;
	add.s64 	%rd11561, %rd11559, %rd11560;
	setp.lt.u64 	%p1954, %rd11561, %rd841;
	selp.s64 	%rd11562, -1, 0, %p1954;
	cvt.u32.u64 	%r4543, %rd11561;
	sub.s32 	%r6144, %r4543, %r4539;
	cvt.u64.u32 	%rd11563, %r6145;
	add.s64 	%rd11564, %rd11562, %rd11563;
	setp.lt.u64 	%p1955, %rd11564, %rd751;
	selp.s64 	%rd11565, -1, 0, %p1955;
	cvt.u32.u64 	%r4544, %rd11564;
	sub.s32 	%r6145, %r4544, %r4538;
	cvt.u64.u32 	%rd11566, %r6146;
	add.s64 	%rd11567, %rd11565, %rd11566;
	setp.lt.u64 	%p1956, %rd11567, %rd750;
	selp.s32 	%r4545, -1, 0, %p1956;
	cvt.u32.u64 	%r4546, %rd11567;
	sub.s32 	%r6146, %r4546, %r4537;
	add.s32 	%r4547, %r6147, %r4545;
	sub.s32 	%r6147, %r4547, %r4427;
	bra.uni 	$L__BB2_1135;
$L__BB2_1134:
	setp.lt.u32 	%p1935, %r6147, %r4427;
	@%p1935 bra 	$L__BB2_1135;
	bra.uni 	$L__BB2_1121;
$L__BB2_1135:
	mul.wide.u32 	%rd11568, %r5802, %r6140;
	cvt.u32.u64 	%r4548, %rd11568;
	shr.u64 	%rd11569, %rd11568, 32;
	mul.wide.u32 	%rd11570, %r5801, %r6140;
	add.s64 	%rd11571, %rd11569, %rd11570;
	shr.u64 	%rd11572, %rd11571, 32;
	mul.wide.u32 	%rd11573, %r5800, %r6140;
	add.s64 	%rd11574, %rd11572, %rd11573;
	shr.u64 	%rd11575, %rd11574, 32;
	mul.wide.u32 	%rd11576, %r5799, %r6140;
	add.s64 	%rd11577, %rd11575, %rd11576;
	shr.u64 	%rd11578, %rd11577, 32;
	mul.wide.u32 	%rd11579, %r5798, %r6140;
	add.s64 	%rd11580, %rd11578, %rd11579;
	shr.u64 	%rd11581, %rd11580, 32;
	mul.wide.u32 	%rd11582, %r5797, %r6140;
	add.s64 	%rd11583, %rd11581, %rd11582;
	shr.u64 	%rd11584, %rd11583, 32;
	mul.wide.u32 	%rd11585, %r5796, %r6140;
	add.s64 	%rd11586, %rd11584, %rd11585;
	shr.u64 	%rd11587, %rd11586, 32;
	mul.wide.u32 	%rd11588, %r5795, %r6140;
	add.s64 	%rd11589, %rd11587, %rd11588;
	shr.u64 	%rd11590, %rd11589, 32;
	and.b64  	%rd11591, %rd11571, 4294967295;
	mul.wide.u32 	%rd11592, %r5802, %r6141;
	add.s64 	%rd11593, %rd11592, %rd11591;
	shr.u64 	%rd11594, %rd11593, 32;
	and.b64  	%rd11595, %rd11574, 4294967295;
	mul.wide.u32 	%rd11596, %r5801, %r6141;
	add.s64 	%rd11597, %rd11594, %rd11595;
	add.s64 	%rd11598, %rd11597, %rd11596;
	shr.u64 	%rd11599, %rd11598, 32;
	and.b64  	%rd11600, %rd11577, 4294967295;
	mul.wide.u32 	%rd11601, %r5800, %r6141;
	add.s64 	%rd11602, %rd11599, %rd11600;
	add.s64 	%rd11603, %rd11602, %rd11601;
	shr.u64 	%rd11604, %rd11603, 32;
	and.b64  	%rd11605, %rd11580, 4294967295;
	mul.wide.u32 	%rd11606, %r5799, %r6141;
	add.s64 	%rd11607, %rd11604, %rd11605;
	add.s64 	%rd11608, %rd11607, %rd11606;
	shr.u64 	%rd11609, %rd11608, 32;
	and.b64  	%rd11610, %rd11583, 4294967295;
	mul.wide.u32 	%rd11611, %r5798, %r6141;
	add.s64 	%rd11612, %rd11609, %rd11610;
	add.s64 	%rd11613, %rd11612, %rd11611;
	shr.u64 	%rd11614, %rd11613, 32;
	and.b64  	%rd11615, %rd11586, 4294967295;
	mul.wide.u32 	%rd11616, %r5797, %r6141;
	add.s64 	%rd11617, %rd11614, %rd11615;
	add.s64 	%rd11618, %rd11617, %rd11616;
	shr.u64 	%rd11619, %rd11618, 32;
	and.b64  	%rd11620, %rd11589, 4294967295;
	mul.wide.u32 	%rd11621, %r5796, %r6141;
	add.s64 	%rd11622, %rd11619, %rd11620;
	add.s64 	%rd11623, %rd11622, %rd11621;
	shr.u64 	%rd11624, %rd11623, 32;
	mul.wide.u32 	%rd11625, %r5795, %r6141;
	add.s64 	%rd11626, %rd11624, %rd11590;
	add.s64 	%rd11627, %rd11626, %rd11625;
	shr.u64 	%rd11628, %rd11627, 32;
	and.b64  	%rd11629, %rd11598, 4294967295;
	mul.wide.u32 	%rd11630, %r5802, %r6142;
	add.s64 	%rd11631, %rd11630, %rd11629;
	shr.u64 	%rd11632, %rd11631, 32;
	and.b64  	%rd11633, %rd11603, 4294967295;
	mul.wide.u32 	%rd11634, %r5801, %r6142;
	add.s64 	%rd11635, %rd11632, %rd11633;
	add.s64 	%rd11636, %rd11635, %rd11634;
	shr.u64 	%rd11637, %rd11636, 32;
	and.b64  	%rd11638, %rd11608, 4294967295;
	mul.wide.u32 	%rd11639, %r5800, %r6142;
	add.s64 	%rd11640, %rd11637, %rd11638;
	add.s64 	%rd11641, %rd11640, %rd11639;
	shr.u64 	%rd11642, %rd11641, 32;
	and.b64  	%rd11643, %rd11613, 4294967295;
	mul.wide.u32 	%rd11644, %r5799, %r6142;
	add.s64 	%rd11645, %rd11642, %rd11643;
	add.s64 	%rd11646, %rd11645, %rd11644;
	shr.u64 	%rd11647, %rd11646, 32;
	and.b64  	%rd11648, %rd11618, 4294967295;
	mul.wide.u32 	%rd11649, %r5798, %r6142;
	add.s64 	%rd11650, %rd11647, %rd11648;
	add.s64 	%rd11651, %rd11650, %rd11649;
	shr.u64 	%rd11652, %rd11651, 32;
	and.b64  	%rd11653, %rd11623, 4294967295;
	mul.wide.u32 	%rd11654, %r5797, %r6142;
	add.s64 	%rd11655, %rd11652, %rd11653;
	add.s64 	%rd11656, %rd11655, %rd11654;
	shr.u64 	%rd11657, %rd11656, 32;
	and.b64  	%rd11658, %rd11627, 4294967295;
	mul.wide.u32 	%rd11659, %r5796, %r6142;
	add.s64 	%rd11660, %rd11657, %rd11658;
	add.s64 	%rd11661, %rd11660, %rd11659;
	shr.u64 	%rd11662, %rd11661, 32;
	mul.wide.u32 	%rd11663, %r5795, %r6142;
	add.s64 	%rd11664, %rd11662, %rd11628;
	add.s64 	%rd11665, %rd11664, %rd11663;
	shr.u64 	%rd11666, %rd11665, 32;
	and.b64  	%rd11667, %rd11636, 4294967295;
	mul.wide.u32 	%rd11668, %r5802, %r6143;
	add.s64 	%rd11669, %rd11668, %rd11667;
	shr.u64 	%rd11670, %rd11669, 32;
	and.b64  	%rd11671, %rd11641, 4294967295;
	mul.wide.u32 	%rd11672, %r5801, %r6143;
	add.s64 	%rd11673, %rd11670, %rd11671;
	add.s64 	%rd11674, %rd11673, %rd11672;
	shr.u64 	%rd11675, %rd11674, 32;
	and.b64  	%rd11676, %rd11646, 4294967295;
	mul.wide.u32 	%rd11677, %r5800, %r6143;
	add.s64 	%rd11678, %rd11675, %rd11676;
	add.s64 	%rd11679, %rd11678, %rd11677;
	shr.u64 	%rd11680, %rd11679, 32;
	and.b64  	%rd11681, %rd11651, 4294967295;
	mul.wide.u32 	%rd11682, %r5799, %r6143;
	add.s64 	%rd11683, %rd11680, %rd11681;
	add.s64 	%rd11684, %rd11683, %rd11682;
	shr.u64 	%rd11685, %rd11684, 32;
	and.b64  	%rd11686, %rd11656, 4294967295;
	mul.wide.u32 	%rd11687, %r5798, %r6143;
	add.s64 	%rd11688, %rd11685, %rd11686;
	add.s64 	%rd11689, %rd11688, %rd11687;
	shr.u64 	%rd11690, %rd11689, 32;
	and.b64  	%rd11691, %rd11661, 4294967295;
	mul.wide.u32 	%rd11692, %r5797, %r6143;
	add.s64 	%rd11693, %rd11690, %rd11691;
	add.s64 	%rd11694, %rd11693, %rd11692;
	shr.u64 	%rd11695, %rd11694, 32;
	and.b64  	%rd11696, %rd11665, 4294967295;
	mul.wide.u32 	%rd11697, %r5796, %r6143;
	add.s64 	%rd11698, %rd11695, %rd11696;
	add.s64 	%rd11699, %rd11698, %rd11697;
	shr.u64 	%rd11700, %rd11699, 32;
	mul.wide.u32 	%rd11701, %r5795, %r6143;
	add.s64 	%rd11702, %rd11700, %rd11666;
	add.s64 	%rd11703, %rd11702, %rd11701;
	shr.u64 	%rd11704, %rd11703, 32;
	and.b64  	%rd11705, %rd11674, 4294967295;
	mul.wide.u32 	%rd11706, %r5802, %r6144;
	add.s64 	%rd11707, %rd11706, %rd11705;
	shr.u64 	%rd11708, %rd11707, 32;
	and.b64  	%rd11709, %rd11679, 4294967295;
	mul.wide.u32 	%rd11710, %r5801, %r6144;
	add.s64 	%rd11711, %rd11708, %rd11709;
	add.s64 	%rd11712, %rd11711, %rd11710;
	shr.u64 	%rd11713, %rd11712, 32;
	and.b64  	%rd11714, %rd11684, 4294967295;
	mul.wide.u32 	%rd11715, %r5800, %r6144;
	add.s64 	%rd11716, %rd11713, %rd11714;
	add.s64 	%rd11717, %rd11716, %rd11715;
	shr.u64 	%rd11718, %rd11717, 32;
	and.b64  	%rd11719, %rd11689, 4294967295;
	mul.wide.u32 	%rd11720, %r5799, %r6144;
	add.s64 	%rd11721, %rd11718, %rd11719;
	add.s64 	%rd11722, %rd11721, %rd11720;
	shr.u64 	%rd11723, %rd11722, 32;
	and.b64  	%rd11724, %rd11694, 4294967295;
	mul.wide.u32 	%rd11725, %r5798, %r6144;
	add.s64 	%rd11726, %rd11723, %rd11724;
	add.s64 	%rd11727, %rd11726, %rd11725;
	shr.u64 	%rd11728, %rd11727, 32;
	and.b64  	%rd11729, %rd11699, 4294967295;
	mul.wide.u32 	%rd11730, %r5797, %r6144;
	add.s64 	%rd11731, %rd11728, %rd11729;
	add.s64 	%rd11732, %rd11731, %rd11730;
	shr.u64 	%rd11733, %rd11732, 32;
	and.b64  	%rd11734, %rd11703, 4294967295;
	mul.wide.u32 	%rd11735, %r5796, %r6144;
	add.s64 	%rd11736, %rd11733, %rd11734;
	add.s64 	%rd11737, %rd11736, %rd11735;
	shr.u64 	%rd11738, %rd11737, 32;
	mul.wide.u32 	%rd11739, %r5795, %r6144;
	add.s64 	%rd11740, %rd11738, %rd11704;
	add.s64 	%rd11741, %rd11740, %rd11739;
	shr.u64 	%rd11742, %rd11741, 32;
	and.b64  	%rd11743, %rd11712, 4294967295;
	mul.wide.u32 	%rd11744, %r5802, %r6145;
	add.s64 	%rd11745, %rd11744, %rd11743;
	shr.u64 	%rd11746, %rd11745, 32;
	and.b64  	%rd11747, %rd11717, 4294967295;
	mul.wide.u32 	%rd11748, %r5801, %r6145;
	add.s64 	%rd11749, %rd11746, %rd11747;
	add.s64 	%rd11750, %rd11749, %rd11748;
	shr.u64 	%rd11751, %rd11750, 32;
	and.b64  	%rd11752, %rd11722, 4294967295;
	mul.wide.u32 	%rd11753, %r5800, %r6145;
	add.s64 	%rd11754, %rd11751, %rd11752;
	add.s64 	%rd11755, %rd11754, %rd11753;
	shr.u64 	%rd11756, %rd11755, 32;
	and.b64  	%rd11757, %rd11727, 4294967295;
	mul.wide.u32 	%rd11758, %r5799, %r6145;
	add.s64 	%rd11759, %rd11756, %rd11757;
	add.s64 	%rd11760, %rd11759, %rd11758;
	shr.u64 	%rd11761, %rd11760, 32;
	and.b64  	%rd11762, %rd11732, 4294967295;
	mul.wide.u32 	%rd11763, %r5798, %r6145;
	add.s64 	%rd11764, %rd11761, %rd11762;
	add.s64 	%rd11765, %rd11764, %rd11763;
	shr.u64 	%rd11766, %rd11765, 32;
	and.b64  	%rd11767, %rd11737, 4294967295;
	mul.wide.u32 	%rd11768, %r5797, %r6145;
	add.s64 	%rd11769, %rd11766, %rd11767;
	add.s64 	%rd11770, %rd11769, %rd11768;
	shr.u64 	%rd11771, %rd11770, 32;
	and.b64  	%rd11772, %rd11741, 4294967295;
	mul.wide.u32 	%rd11773, %r5796, %r6145;
	add.s64 	%rd11774, %rd11771, %rd11772;
	add.s64 	%rd11775, %rd11774, %rd11773;
	shr.u64 	%rd11776, %rd11775, 32;
	mul.wide.u32 	%rd11777, %r5795, %r6145;
	add.s64 	%rd11778, %rd11776, %rd11742;
	add.s64 	%rd11779, %rd11778, %rd11777;
	shr.u64 	%rd11780, %rd11779, 32;
	and.b64  	%rd11781, %rd11750, 4294967295;
	mul.wide.u32 	%rd11782, %r5802, %r6146;
	add.s64 	%rd11783, %rd11782, %rd11781;
	shr.u64 	%rd11784, %rd11783, 32;
	and.b64  	%rd11785, %rd11755, 4294967295;
	mul.wide.u32 	%rd11786, %r5801, %r6146;
	add.s64 	%rd11787, %rd11784, %rd11785;
	add.s64 	%rd11788, %rd11787, %rd11786;
	shr.u64 	%rd11789, %rd11788, 32;
	and.b64  	%rd11790, %rd11760, 4294967295;
	mul.wide.u32 	%rd11791, %r5800, %r6146;
	add.s64 	%rd11792, %rd11789, %rd11790;
	add.s64 	%rd11793, %rd11792, %rd11791;
	shr.u64 	%rd11794, %rd11793, 32;
	and.b64  	%rd11795, %rd11765, 4294967295;
	mul.wide.u32 	%rd11796, %r5799, %r6146;
	add.s64 	%rd11797, %rd11794, %rd11795;
	add.s64 	%rd11798, %rd11797, %rd11796;
	shr.u64 	%rd11799, %rd11798, 32;
	and.b64  	%rd11800, %rd11770, 4294967295;
	mul.wide.u32 	%rd11801, %r5798, %r6146;
	add.s64 	%rd11802, %rd11799, %rd11800;
	add.s64 	%rd11803, %rd11802, %rd11801;
	shr.u64 	%rd11804, %rd11803, 32;
	and.b64  	%rd11805, %rd11775, 4294967295;
	mul.wide.u32 	%rd11806, %r5797, %r6146;
	add.s64 	%rd11807, %rd11804, %rd11805;
	add.s64 	%rd11808, %rd11807, %rd11806;
	shr.u64 	%rd11809, %rd11808, 32;
	and.b64  	%rd11810, %rd11779, 4294967295;
	mul.wide.u32 	%rd11811, %r5796, %r6146;
	add.s64 	%rd11812, %rd11809, %rd11810;
	add.s64 	%rd11813, %rd11812, %rd11811;
	shr.u64 	%rd11814, %rd11813, 32;
	mul.wide.u32 	%rd11815, %r5795, %r6146;
	add.s64 	%rd11816, %rd11814, %rd11780;
	add.s64 	%rd11817, %rd11816, %rd11815;
	shr.u64 	%rd11818, %rd11817, 32;
	and.b64  	%rd11819, %rd11788, 4294967295;
	mul.wide.u32 	%rd11820, %r5802, %r6147;
	add.s64 	%rd11821, %rd11820, %rd11819;
	shr.u64 	%rd11822, %rd11821, 32;
	and.b64  	%rd11823, %rd11793, 4294967295;
	mul.wide.u32 	%rd11824, %r5801, %r6147;
	add.s64 	%rd11825, %rd11822, %rd11823;
	add.s64 	%rd11826, %rd11825, %rd11824;
	shr.u64 	%rd11827, %rd11826, 32;
	and.b64  	%rd11828, %rd11798, 4294967295;
	mul.wide.u32 	%rd11829, %r5800, %r6147;
	add.s64 	%rd11830, %rd11827, %rd11828;
	add.s64 	%rd11831, %rd11830, %rd11829;
	shr.u64 	%rd11832, %rd11831, 32;
	and.b64  	%rd11833, %rd11803, 4294967295;
	mul.wide.u32 	%rd11834, %r5799, %r6147;
	add.s64 	%rd11835, %rd11832, %rd11833;
	add.s64 	%rd11836, %rd11835, %rd11834;
	shr.u64 	%rd11837, %rd11836, 32;
	and.b64  	%rd11838, %rd11808, 4294967295;
	mul.wide.u32 	%rd11839, %r5798, %r6147;
	add.s64 	%rd11840, %rd11837, %rd11838;
	add.s64 	%rd11841, %rd11840, %rd11839;
	shr.u64 	%rd11842, %rd11841, 32;
	and.b64  	%rd11843, %rd11813, 4294967295;
	mul.wide.u32 	%rd11844, %r5797, %r6147;
	add.s64 	%rd11845, %rd11842, %rd11843;
	add.s64 	%rd11846, %rd11845, %rd11844;
	shr.u64 	%rd11847, %rd11846, 32;
	and.b64  	%rd11848, %rd11817, 4294967295;
	mul.wide.u32 	%rd11849, %r5796, %r6147;
	add.s64 	%rd11850, %rd11847, %rd11848;
	add.s64 	%rd11851, %rd11850, %rd11849;
	shr.u64 	%rd11852, %rd11851, 32;
	mul.wide.u32 	%rd11853, %r5795, %r6147;
	add.s64 	%rd11854, %rd11852, %rd11818;
	add.s64 	%rd11855, %rd11854, %rd11853;
	shr.u64 	%rd11856, %rd11855, 32;
	{ .reg .b32 tmp; mov.b64 {tmp, %r4549}, %rd11855; }
	and.b64  	%rd11857, %rd11826, 4294967295;
	mul.lo.s64 	%rd11858, %rd11857, 977;
	cvt.u32.u64 	%r4550, %rd11858;
	shr.u64 	%rd11859, %rd11858, 32;
	and.b64  	%rd11860, %rd11831, 4294967295;
	mad.lo.s64 	%rd11861, %rd11860, 977, %rd11859;
	shr.u64 	%rd11862, %rd11861, 32;
	and.b64  	%rd11863, %rd11836, 4294967295;
	mad.lo.s64 	%rd11864, %rd11863, 977, %rd11862;
	shr.u64 	%rd11865, %rd11864, 32;
	and.b64  	%rd11866, %rd11841, 4294967295;
	mad.lo.s64 	%rd11867, %rd11866, 977, %rd11865;
	shr.u64 	%rd11868, %rd11867, 32;
	and.b64  	%rd11869, %rd11846, 4294967295;
	mad.lo.s64 	%rd11870, %rd11869, 977, %rd11868;
	shr.u64 	%rd11871, %rd11870, 32;
	and.b64  	%rd11872, %rd11851, 4294967295;
	mad.lo.s64 	%rd11873, %rd11872, 977, %rd11871;
	shr.u64 	%rd11874, %rd11873, 32;
	and.b64  	%rd11875, %rd11855, 4294967295;
	mad.lo.s64 	%rd11876, %rd11875, 977, %rd11874;
	shr.u64 	%rd11877, %rd11876, 32;
	mad.lo.s64 	%rd11878, %rd11856, 977, %rd11877;
	{ .reg .b32 tmp; mov.b64 {tmp, %r4551}, %rd11878; }
	add.s32 	%r6321, %r4548, %r4550;
	setp.lt.u32 	%p1958, %r6321, %r4548;
	selp.u64 	%rd11879, 1, 0, %p1958;
	and.b64  	%rd11880, %rd11593, 4294967295;
	and.b64  	%rd11881, %rd11861, 4294967295;
	add.s64 	%rd11882, %rd11880, %rd11879;
	add.s64 	%rd11883, %rd11882, %rd11881;
	shr.u64 	%rd11884, %rd11883, 32;
	and.b64  	%rd11885, %rd11631, 4294967295;
	and.b64  	%rd11886, %rd11864, 4294967295;
	add.s64 	%rd11887, %rd11884, %rd11885;
	add.s64 	%rd11888, %rd11887, %rd11886;
	shr.u64 	%rd11889, %rd11888, 32;
	and.b64  	%rd11890, %rd11669, 4294967295;
	and.b64  	%rd11891, %rd11867, 4294967295;
	add.s64 	%rd11892, %rd11889, %rd11890;
	add.s64 	%rd11893, %rd11892, %rd11891;
	shr.u64 	%rd11894, %rd11893, 32;
	and.b64  	%rd11895, %rd11707, 4294967295;
	and.b64  	%rd11896, %rd11870, 4294967295;
	add.s64 	%rd11897, %rd11894, %rd11895;
	add.s64 	%rd11898, %rd11897, %rd11896;
	shr.u64 	%rd11899, %rd11898, 32;
	and.b64  	%rd11900, %rd11745, 4294967295;
	and.b64  	%rd11901, %rd11873, 4294967295;
	add.s64 	%rd11902, %rd11899, %rd11900;
	add.s64 	%rd11903, %rd11902, %rd11901;
	shr.u64 	%rd11904, %rd11903, 32;
	and.b64  	%rd11905, %rd11783, 4294967295;
	and.b64  	%rd11906, %rd11876, 4294967295;
	add.s64 	%rd11907, %rd11904, %rd11905;
	add.s64 	%rd11908, %rd11907, %rd11906;
	shr.u64 	%rd11909, %rd11908, 32;
	and.b64  	%rd11910, %rd11821, 4294967295;
	and.b64  	%rd11911, %rd11878, 4294967295;
	add.s64 	%rd11912, %rd11909, %rd11910;
	add.s64 	%rd11913, %rd11912, %rd11911;
	{ .reg .b32 tmp; mov.b64 {tmp, %r4552}, %rd11913; }
	add.s32 	%r4553, %r4552, %r4551;
	and.b64  	%rd11914, %rd11883, 4294967295;
	add.s64 	%rd18393, %rd11914, %rd11857;
	shr.u64 	%rd11915, %rd18393, 32;
	and.b64  	%rd11916, %rd11888, 4294967295;
	add.s64 	%rd11917, %rd11915, %rd11916;
	add.s64 	%rd18394, %rd11917, %rd11860;
	shr.u64 	%rd11918, %rd18394, 32;
	and.b64  	%rd11919, %rd11893, 4294967295;
	add.s64 	%rd11920, %rd11918, %rd11919;
	add.s64 	%rd18395, %rd11920, %rd11863;
	shr.u64 	%rd11921, %rd18395, 32;
	and.b64  	%rd11922, %rd11898, 4294967295;
	add.s64 	%rd11923, %rd11921, %rd11922;
	add.s64 	%rd18396, %rd11923, %rd11866;
	shr.u64 	%rd11924, %rd18396, 32;
	and.b64  	%rd11925, %rd11903, 4294967295;
	add.s64 	%rd11926, %rd11924, %rd11925;
	add.s64 	%rd18397, %rd11926, %rd11869;
	shr.u64 	%rd11927, %rd18397, 32;
	and.b64  	%rd11928, %rd11908, 4294967295;
	add.s64 	%rd11929, %rd11927, %rd11928;
	add.s64 	%rd18398, %rd11929, %rd11872;
	shr.u64 	%rd11930, %rd18398, 32;
	and.b64  	%rd11931, %rd11913, 4294967295;
	add.s64 	%rd11932, %rd11930, %rd11931;
	add.s64 	%rd18399, %rd11932, %rd11875;
	{ .reg .b32 tmp; mov.b64 {tmp, %r4554}, %rd18399; }
	add.s32 	%r4555, %r4553, %r4554;
	add.s32 	%r1534, %r4555, %r4549;
	setp.eq.s32 	%p1959, %r1534, 0;
	mov.pred 	%p2997, 0;
	@%p1959 bra 	$L__BB2_1137;
	cvt.u64.u32 	%rd11933, %r1534;
	mul.wide.u32 	%rd11934, %r1534, 977;
	cvt.u32.u64 	%r4556, %rd11934;
	shr.u64 	%rd11935, %rd11934, 32;
	add.s64 	%rd11936, %rd11935, %rd11933;
	shr.u64 	%rd11937, %rd11936, 32;
	add.s32 	%r1535, %r6321, %r4556;
	setp.lt.u32 	%p1960, %r1535, %r6321;
	selp.u64 	%rd11938, 1, 0, %p1960;
	and.b64  	%rd11939, %rd18393, 4294967295;
	and.b64  	%rd11940, %rd11936, 4294967295;
	add.s64 	%rd11941, %rd11939, %rd11938;
	add.s64 	%rd18393, %rd11941, %rd11940;
	shr.u64 	%rd11942, %rd18393, 32;
	and.b64  	%rd11943, %rd18394, 4294967295;
	add.s64 	%rd11944, %rd11942, %rd11943;
	add.s64 	%rd18394, %rd11944, %rd11937;
	shr.u64 	%rd11945, %rd18394, 32;
	and.b64  	%rd11946, %rd18395, 4294967295;
	add.s64 	%rd18395, %rd11945, %rd11946;
	shr.u64 	%rd11947, %rd18395, 32;
	and.b64  	%rd11948, %rd18396, 4294967295;
	add.s64 	%rd18396, %rd11947, %rd11948;
	shr.u64 	%rd11949, %rd18396, 32;
	and.b64  	%rd11950, %rd18397, 4294967295;
	add.s64 	%rd18397, %rd11949, %rd11950;
	shr.u64 	%rd11951, %rd18397, 32;
	and.b64  	%rd11952, %rd18398, 4294967295;
	add.s64 	%rd18398, %rd11951, %rd11952;
	shr.u64 	%rd11953, %rd18398, 32;
	and.b64  	%rd11954, %rd18399, 4294967295;
	add.s64 	%rd18399, %rd11953, %rd11954;
	setp.gt.u64 	%p2997, %rd18399, 4294967295;
	mov.u32 	%r6321, %r1535;
$L__BB2_1137:
	cvt.u32.u64 	%r6314, %rd18399;
	cvt.u32.u64 	%r6315, %rd18398;
	cvt.u32.u64 	%r6316, %rd18397;
	cvt.u32.u64 	%r6317, %rd18396;
	cvt.u32.u64 	%r6318, %rd18395;
	cvt.u32.u64 	%r6319, %rd18394;
	cvt.u32.u64 	%r6320, %rd18393;
	setp.lt.u32 	%p1961, %r4427, %r6314;
	or.pred  	%p1962, %p2997, %p1961;
	@%p1962 bra 	$L__BB2_1151;
	setp.gt.u32 	%p1963, %r4427, %r6314;
	@%p1963 bra 	$L__BB2_1152;
	cvt.u32.u64 	%r4557, %rd750;
	setp.lt.u32 	%p1964, %r4557, %r6315;
	@%p1964 bra 	$L__BB2_1151;
	setp.gt.u32 	%p1965, %r4557, %r6315;
	@%p1965 bra 	$L__BB2_1152;
	cvt.u32.u64 	%r4559, %rd751;
	setp.lt.u32 	%p1966, %r4559, %r6316;
	@%p1966 bra 	$L__BB2_1151;
	setp.gt.u32 	%p1967, %r4559, %r6316;
	@%p1967 bra 	$L__BB2_1152;
	cvt.u32.u64 	%r4561, %rd841;
	setp.lt.u32 	%p1968, %r4561, %r6317;
	@%p1968 bra 	$L__BB2_1151;
	setp.gt.u32 	%p1969, %r4561, %r6317;
	@%p1969 bra 	$L__BB2_1152;
	cvt.u32.u64 	%r4563, %rd840;
	setp.lt.u32 	%p1970, %r4563, %r6318;
	@%p1970 bra 	$L__BB2_1151;
	setp.gt.u32 	%p1971, %r4563, %r6318;
	@%p1971 bra 	$L__BB2_1152;
	cvt.u32.u64 	%r4565, %rd749;
	setp.lt.u32 	%p1972, %r4565, %r6319;
	@%p1972 bra 	$L__BB2_1151;
	setp.gt.u32 	%p1973, %r4565, %r6319;
	@%p1973 bra 	$L__BB2_1152;
	cvt.u32.u64 	%r4567, %rd842;
	setp.lt.u32 	%p1974, %r4567, %r6320;
	@%p1974 bra 	$L__BB2_1151;
	setp.gt.u32 	%p1975, %r4567, %r6320;
	setp.lt.u32 	%p1976, %r6321, %r1436;
	or.pred  	%p1977, %p1975, %p1976;
	@%p1977 bra 	$L__BB2_1152;
$L__BB2_1151:
	cvt.u32.u64 	%r4569, %rd840;
	cvt.u32.u64 	%r4570, %rd749;
	cvt.u32.u64 	%r4571, %rd842;
	cvt.u32.u64 	%r4572, %rd841;
	cvt.u32.u64 	%r4573, %rd750;
	cvt.u32.u64 	%r4574, %rd751;
	setp.lt.u32 	%p1978, %r6321, %r1436;
	selp.s64 	%rd11956, -1, 0, %p1978;
	sub.s32 	%r6321, %r6321, %r1436;
	and.b64  	%rd11957, %rd18393, 4294967295;
	add.s64 	%rd11958, %rd11957, %rd11956;
	setp.lt.u64 	%p1979, %rd11958, %rd842;
	selp.s64 	%rd11959, -1, 0, %p1979;
	cvt.u32.u64 	%r4575, %rd11958;
	sub.s32 	%r6320, %r4575, %r4571;
	and.b64  	%rd11960, %rd18394, 4294967295;
	add.s64 	%rd11961, %rd11960, %rd11959;
	setp.lt.u64 	%p1980, %rd11961, %rd749;
	selp.s64 	%rd11962, -1, 0, %p1980;
	cvt.u32.u64 	%r4576, %rd11961;
	sub.s32 	%r6319, %r4576, %r4570;
	and.b64  	%rd11963, %rd18395, 4294967295;
	add.s64 	%rd11964, %rd11963, %rd11962;
	setp.lt.u64 	%p1981, %rd11964, %rd840;
	selp.s64 	%rd11965, -1, 0, %p1981;
	cvt.u32.u64 	%r4577, %rd11964;
	sub.s32 	%r6318, %r4577, %r4569;
	and.b64  	%rd11966, %rd18396, 4294967295;
	add.s64 	%rd11967, %rd11966, %rd11965;
	setp.lt.u64 	%p1982, %rd11967, %rd841;
	selp.s64 	%rd11968, -1, 0, %p1982;
	cvt.u32.u64 	%r4578, %rd11967;
	sub.s32 	%r6317, %r4578, %r4572;
	and.b64  	%rd11969, %rd18397, 4294967295;
	add.s64 	%rd11970, %rd11969, %rd11968;
	setp.lt.u64 	%p1983, %rd11970, %rd751;
	selp.s64 	%rd11971, -1, 0, %p1983;
	cvt.u32.u64 	%r4579, %rd11970;
	sub.s32 	%r6316, %r4579, %r4574;
	and.b64  	%rd11972, %rd18398, 4294967295;
	add.s64 	%rd11973, %rd11972, %rd11971;
	setp.lt.u64 	%p1984, %rd11973, %rd750;
	selp.s32 	%r4580, -1, 0, %p1984;
	cvt.u32.u64 	%r4581, %rd11973;
	sub.s32 	%r6315, %r4581, %r4573;
	add.s32 	%r4582, %r6314, %r4580;
	sub.s32 	%r6314, %r4582, %r4427;
$L__BB2_1152:
	setp.gt.u32 	%p1985, %r6314, %r4427;
	@%p1985 bra 	$L__BB2_1166;
	setp.lt.u32 	%p1986, %r6314, %r4427;
	mov.b16 	%rs50, 0;
	@%p1986 bra 	$L__BB2_1551;
	cvt.u32.u64 	%r4583, %rd750;
	setp.gt.u32 	%p1987, %r6315, %r4583;
	@%p1987 bra 	$L__BB2_1166;
	setp.lt.u32 	%p1988, %r6315, %r4583;
	@%p1988 bra 	$L__BB2_1551;
	cvt.u32.u64 	%r4585, %rd751;
	setp.gt.u32 	%p1989, %r6316, %r4585;
	@%p1989 bra 	$L__BB2_1166;
	setp.lt.u32 	%p1990, %r6316, %r4585;
	@%p1990 bra 	$L__BB2_1551;
	cvt.u32.u64 	%r4587, %rd841;
	setp.gt.u32 	%p1991, %r6317, %r4587;
	@%p1991 bra 	$L__BB2_1166;
	setp.lt.u32 	%p1992, %r6317, %r4587;
	@%p1992 bra 	$L__BB2_1551;
	cvt.u32.u64 	%r4589, %rd840;
	setp.gt.u32 	%p1993, %r6318, %r4589;
	@%p1993 bra 	$L__BB2_1166;
	setp.lt.u32 	%p1994, %r6318, %r4589;
	@%p1994 bra 	$L__BB2_1551;
	cvt.u32.u64 	%r4591, %rd749;
	setp.gt.u32 	%p1995, %r6319, %r4591;
	@%p1995 bra 	$L__BB2_1166;
	setp.lt.u32 	%p1996, %r6319, %r4591;
	@%p1996 bra 	$L__BB2_1551;
	cvt.u32.u64 	%r4593, %rd842;
	setp.gt.u32 	%p1997, %r6320, %r4593;
	@%p1997 bra 	$L__BB2_1166;
	setp.lt.u32 	%p1998, %r6320, %r4593;
	setp.lt.u32 	%p1999, %r6321, %r1436;
	or.pred  	%p2000, %p1998, %p1999;
	@%p2000 bra 	$L__BB2_1551;
$L__BB2_1166:
	cvt.u32.u64 	%r4595, %rd840;
	cvt.u32.u64 	%r4596, %rd749;
	cvt.u32.u64 	%r4597, %rd842;
	cvt.u32.u64 	%r4598, %rd750;
	cvt.u32.u64 	%r4599, %rd751;
	cvt.u32.u64 	%r4600, %rd841;
	setp.lt.u32 	%p2001, %r6321, %r1436;
	selp.s64 	%rd11974, -1, 0, %p2001;
	sub.s32 	%r6321, %r6321, %r1436;
	cvt.u64.u32 	%rd11975, %r6320;
	add.s64 	%rd11976, %rd11974, %rd11975;
	setp.lt.u64 	%p2002, %rd11976, %rd842;
	selp.s64 	%rd11977, -1, 0, %p2002;
	cvt.u32.u64 	%r4601, %rd11976;
	sub.s32 	%r6320, %r4601, %r4597;
	cvt.u64.u32 	%rd11978, %r6319;
	add.s64 	%rd11979, %rd11977, %rd11978;
	setp.lt.u64 	%p2003, %rd11979, %rd749;
	selp.s64 	%rd11980, -1, 0, %p2003;
	cvt.u32.u64 	%r4602, %rd11979;
	sub.s32 	%r6319, %r4602, %r4596;
	cvt.u64.u32 	%rd11981, %r6318;
	add.s64 	%rd11982, %rd11980, %rd11981;
	setp.lt.u64 	%p2004, %rd11982, %rd840;
	selp.s64 	%rd11983, -1, 0, %p2004;
	cvt.u32.u64 	%r4603, %rd11982;
	sub.s32 	%r6318, %r4603, %r4595;
	cvt.u64.u32 	%rd11984, %r6317;
	add.s64 	%rd11985, %rd11983, %rd11984;
	setp.lt.u64 	%p2005, %rd11985, %rd841;
	selp.s64 	%rd11986, -1, 0, %p2005;
	cvt.u32.u64 	%r4604, %rd11985;
	sub.s32 	%r6317, %r4604, %r4600;
	cvt.u64.u32 	%rd11987, %r6316;
	add.s64 	%rd11988, %rd11986, %rd11987;
	setp.lt.u64 	%p2006, %rd11988, %rd751;
	selp.s64 	%rd11989, -1, 0, %p2006;
	cvt.u32.u64 	%r4605, %rd11988;
	sub.s32 	%r6316, %r4605, %r4599;
	cvt.u64.u32 	%rd11990, %r6315;
	add.s64 	%rd11991, %rd11989, %rd11990;
	setp.lt.u64 	%p2007, %rd11991, %rd750;
	selp.s32 	%r4606, -1, 0, %p2007;
	cvt.u32.u64 	%r4607, %rd11991;
	sub.s32 	%r6315, %r4607, %r4598;
	add.s32 	%r4608, %r6314, %r4606;
	sub.s32 	%r6314, %r4608, %r4427;
	mov.b16 	%rs50, 0;
	bra.uni 	$L__BB2_1551;
$L__BB2_1167:
	setp.gt.u32 	%p2010, %r5885, %r5868;
	@%p2010 bra 	$L__BB2_1179;
	setp.lt.u32 	%p2011, %r5885, %r5868;
	@%p2011 bra 	$L__BB2_1182;
	setp.gt.u32 	%p2012, %r5884, %r5867;
	@%p2012 bra 	$L__BB2_1179;
	setp.lt.u32 	%p2013, %r5884, %r5867;
	@%p2013 bra 	$L__BB2_1182;
	setp.gt.u32 	%p2014, %r5883, %r5866;
	@%p2014 bra 	$L__BB2_1179;
	setp.lt.u32 	%p2015, %r5883, %r5866;
	@%p2015 bra 	$L__BB2_1182;
	setp.gt.u32 	%p2016, %r5882, %r5865;
	@%p2016 bra 	$L__BB2_1179;
	setp.lt.u32 	%p2017, %r5882, %r5865;
	@%p2017 bra 	$L__BB2_1182;
	setp.gt.u32 	%p2018, %r5881, %r5864;
	@%p2018 bra 	$L__BB2_1179;
	setp.lt.u32 	%p2019, %r5881, %r5864;
	@%p2019 bra 	$L__BB2_1182;
	setp.gt.u32 	%p2020, %r5880, %r5863;
	@%p2020 bra 	$L__BB2_1179;
	setp.lt.u32 	%p2021, %r5880, %r5863;
	setp.lt.u32 	%p2022, %r5879, %r5862;
	or.pred  	%p2023, %p2021, %p2022;
	@%p2023 bra 	$L__BB2_1182;
$L__BB2_1179:
	setp.lt.u32 	%p2032, %r5879, %r5862;
	selp.s64 	%rd12034, -1, 0, %p2032;
	cvt.u64.u32 	%rd12035, %r5880;
	add.s64 	%rd18400, %rd12034, %rd12035;
	cvt.u64.u32 	%rd12036, %r5863;
	setp.lt.u64 	%p2033, %rd18400, %rd12036;
	selp.s64 	%rd12037, -1, 0, %p2033;
	cvt.u64.u32 	%rd12038, %r5881;
	add.s64 	%rd18401, %rd12037, %rd12038;
	cvt.u64.u32 	%rd12039, %r5864;
	setp.lt.u64 	%p2034, %rd18401, %rd12039;
	selp.s64 	%rd12040, -1, 0, %p2034;
	cvt.u64.u32 	%rd12041, %r5882;
	add.s64 	%rd18402, %rd12040, %rd12041;
	cvt.u64.u32 	%rd12042, %r5865;
	setp.lt.u64 	%p2035, %rd18402, %rd12042;
	selp.s64 	%rd12043, -1, 0, %p2035;
	cvt.u64.u32 	%rd12044, %r5883;
	add.s64 	%rd18403, %rd12043, %rd12044;
	cvt.u64.u32 	%rd12045, %r5866;
	setp.lt.u64 	%p2036, %rd18403, %rd12045;
	selp.s64 	%rd12046, -1, 0, %p2036;
	cvt.u64.u32 	%rd12047, %r5884;
	add.s64 	%rd18404, %rd12046, %rd12047;
	cvt.u64.u32 	%rd12048, %r5867;
	setp.lt.u64 	%p2037, %rd18404, %rd12048;
	selp.s64 	%rd12049, -1, 0, %p2037;
	cvt.u64.u32 	%rd12050, %r5885;
	add.s64 	%rd18405, %rd12049, %rd12050;
	cvt.u64.u32 	%rd12051, %r5868;
	setp.lt.u64 	%p2038, %rd18405, %rd12051;
	selp.s32 	%r4613, -1, 0, %p2038;
	add.s32 	%r6158, %r5886, %r4613;
	bra.uni 	$L__BB2_1183;
$L__BB2_1180:
	setp.gt.u32 	%p2008, %r5886, %r5869;
	@%p2008 bra 	$L__BB2_1179;
	setp.le.u32 	%p2009, %r5869, %r5886;
	@%p2009 bra 	$L__BB2_1167;
$L__BB2_1182:
	add.s32 	%r1568, %r5879, %r974;
	setp.lt.u32 	%p2024, %r1568, %r5879;
	selp.u64 	%rd11992, 1, 0, %p2024;
	cvt.u64.u32 	%rd11993, %r5880;
	add.s64 	%rd11994, %rd11992, %rd11993;
	add.s64 	%rd11995, %rd11994, %rd560;
	shr.u64 	%rd11996, %rd11995, 32;
	cvt.u64.u32 	%rd11997, %r5881;
	add.s64 	%rd11998, %rd11996, %rd11997;
	add.s64 	%rd11999, %rd11998, %rd555;
	shr.u64 	%rd12000, %rd11999, 32;
	cvt.u64.u32 	%rd12001, %r5882;
	add.s64 	%rd12002, %rd12000, %rd12001;
	add.s64 	%rd12003, %rd12002, %rd558;
	shr.u64 	%rd12004, %rd12003, 32;
	cvt.u64.u32 	%rd12005, %r5883;
	add.s64 	%rd12006, %rd12004, %rd12005;
	add.s64 	%rd12007, %rd12006, %rd559;
	shr.u64 	%rd12008, %rd12007, 32;
	cvt.u64.u32 	%rd12009, %r5884;
	add.s64 	%rd12010, %rd12008, %rd12009;
	add.s64 	%rd12011, %rd12010, %rd557;
	shr.u64 	%rd12012, %rd12011, 32;
	cvt.u64.u32 	%rd12013, %r5885;
	add.s64 	%rd12014, %rd12012, %rd12013;
	add.s64 	%rd12015, %rd12014, %rd556;
	{ .reg .b32 tmp; mov.b64 {tmp, %r4609}, %rd12015; }
	add.s32 	%r4610, %r5886, %r4609;
	add.s32 	%r4611, %r4610, %r3788;
	setp.lt.u32 	%p2025, %r1568, %r5862;
	selp.s64 	%rd12016, -1, 0, %p2025;
	and.b64  	%rd12017, %rd11995, 4294967295;
	add.s64 	%rd18400, %rd12017, %rd12016;
	cvt.u64.u32 	%rd12018, %r5863;
	setp.lt.u64 	%p2026, %rd18400, %rd12018;
	selp.s64 	%rd12019, -1, 0, %p2026;
	and.b64  	%rd12020, %rd11999, 4294967295;
	add.s64 	%rd18401, %rd12020, %rd12019;
	cvt.u64.u32 	%rd12021, %r5864;
	setp.lt.u64 	%p2027, %rd18401, %rd12021;
	selp.s64 	%rd12022, -1, 0, %p2027;
	and.b64  	%rd12023, %rd12003, 4294967295;
	add.s64 	%rd18402, %rd12023, %rd12022;
	cvt.u64.u32 	%rd12024, %r5865;
	setp.lt.u64 	%p2028, %rd18402, %rd12024;
	selp.s64 	%rd12025, -1, 0, %p2028;
	and.b64  	%rd12026, %rd12007, 4294967295;
	add.s64 	%rd18403, %rd12026, %rd12025;
	cvt.u64.u32 	%rd12027, %r5866;
	setp.lt.u64 	%p2029, %rd18403, %rd12027;
	selp.s64 	%rd12028, -1, 0, %p2029;
	and.b64  	%rd12029, %rd12011, 4294967295;
	add.s64 	%rd18404, %rd12029, %rd12028;
	cvt.u64.u32 	%rd12030, %r5867;
	setp.lt.u64 	%p2030, %rd18404, %rd12030;
	selp.s64 	%rd12031, -1, 0, %p2030;
	and.b64  	%rd12032, %rd12015, 4294967295;
	add.s64 	%rd18405, %rd12032, %rd12031;
	cvt.u64.u32 	%rd12033, %r5868;
	setp.lt.u64 	%p2031, %rd18405, %rd12033;
	selp.s32 	%r4612, -1, 0, %p2031;
	add.s32 	%r6158, %r4611, %r4612;
	mov.u32 	%r5879, %r1568;
$L__BB2_1183:
	sub.s32 	%r1573, %r6158, %r5869;
	cvt.u32.u64 	%r4614, %rd18405;
	sub.s32 	%r1574, %r4614, %r5868;
	cvt.u32.u64 	%r4615, %rd18404;
	sub.s32 	%r1575, %r4615, %r5867;
	cvt.u32.u64 	%r4616, %rd18403;
	sub.s32 	%r1576, %r4616, %r5866;
	cvt.u32.u64 	%r4617, %rd18402;
	sub.s32 	%r1577, %r4617, %r5865;
	cvt.u32.u64 	%r4618, %rd18401;
	sub.s32 	%r1578, %r4618, %r5864;
	cvt.u32.u64 	%r4619, %rd18400;
	sub.s32 	%r1579, %r4619, %r5863;
	sub.s32 	%r1580, %r5879, %r5862;
	setp.gt.u32 	%p2039, %r5954, %r5937;
	@%p2039 bra 	$L__BB2_1184;
	bra.uni 	$L__BB2_1197;
$L__BB2_1184:
	setp.lt.u32 	%p2063, %r5947, %r5930;
	selp.s64 	%rd12094, -1, 0, %p2063;
	cvt.u64.u32 	%rd12095, %r5948;
	add.s64 	%rd18406, %rd12094, %rd12095;
	cvt.u64.u32 	%rd12096, %r5931;
	setp.lt.u64 	%p2064, %rd18406, %rd12096;
	selp.s64 	%rd12097, -1, 0, %p2064;
	cvt.u64.u32 	%rd12098, %r5949;
	add.s64 	%rd18407, %rd12097, %rd12098;
	cvt.u64.u32 	%rd12099, %r5932;
	setp.lt.u64 	%p2065, %rd18407, %rd12099;
	selp.s64 	%rd12100, -1, 0, %p2065;
	cvt.u64.u32 	%rd12101, %r5950;
	add.s64 	%rd18408, %rd12100, %rd12101;
	cvt.u64.u32 	%rd12102, %r5933;
	setp.lt.u64 	%p2066, %rd18408, %rd12102;
	selp.s64 	%rd12103, -1, 0, %p2066;
	cvt.u64.u32 	%rd12104, %r5951;
	add.s64 	%rd18409, %rd12103, %rd12104;
	cvt.u64.u32 	%rd12105, %r5934;
	setp.lt.u64 	%p2067, %rd18409, %rd12105;
	selp.s64 	%rd12106, -1, 0, %p2067;
	cvt.u64.u32 	%rd12107, %r5952;
	add.s64 	%rd18410, %rd12106, %rd12107;
	cvt.u64.u32 	%rd12108, %r5935;
	setp.lt.u64 	%p2068, %rd18410, %rd12108;
	selp.s64 	%rd12109, -1, 0, %p2068;
	cvt.u64.u32 	%rd12110, %r5953;
	add.s64 	%rd18411, %rd12109, %rd12110;
	cvt.u64.u32 	%rd12111, %r5936;
	setp.lt.u64 	%p2069, %rd18411, %rd12111;
	selp.s32 	%r4624, -1, 0, %p2069;
	add.s32 	%r6160, %r5954, %r4624;
	bra.uni 	$L__BB2_1199;
$L__BB2_1185:
	setp.gt.u32 	%p2041, %r5953, %r5936;
	@%p2041 bra 	$L__BB2_1184;
	setp.lt.u32 	%p2042, %r5953, %r5936;
	@%p2042 bra 	$L__BB2_1198;
	setp.gt.u32 	%p2043, %r5952, %r5935;
	@%p2043 bra 	$L__BB2_1184;
	setp.lt.u32 	%p2044, %r5952, %r5935;
	@%p2044 bra 	$L__BB2_1198;
	setp.gt.u32 	%p2045, %r5951, %r5934;
	@%p2045 bra 	$L__BB2_1184;
	setp.lt.u32 	%p2046, %r5951, %r5934;
	@%p2046 bra 	$L__BB2_1198;
	setp.gt.u32 	%p2047, %r5950, %r5933;
	@%p2047 bra 	$L__BB2_1184;
	setp.lt.u32 	%p2048, %r5950, %r5933;
	@%p2048 bra 	$L__BB2_1198;
	setp.gt.u32 	%p2049, %r5949, %r5932;
	@%p2049 bra 	$L__BB2_1184;
	setp.lt.u32 	%p2050, %r5949, %r5932;
	@%p2050 bra 	$L__BB2_1198;
	setp.gt.u32 	%p2051, %r5948, %r5931;
	@%p2051 bra 	$L__BB2_1184;
	setp.lt.u32 	%p2052, %r5948, %r5931;
	setp.lt.u32 	%p2053, %r5947, %r5930;
	or.pred  	%p2054, %p2052, %p2053;
	@%p2054 bra 	$L__BB2_1198;
	bra.uni 	$L__BB2_1184;
$L__BB2_1197:
	setp.ge.u32 	%p2040, %r5954, %r5937;
	@%p2040 bra 	$L__BB2_1185;
$L__BB2_1198:
	add.s32 	%r1581, %r5947, %r974;
	setp.lt.u32 	%p2055, %r1581, %r5947;
	selp.u64 	%rd12052, 1, 0, %p2055;
	cvt.u64.u32 	%rd12053, %r5948;
	add.s64 	%rd12054, %rd12052, %rd12053;
	add.s64 	%rd12055, %rd12054, %rd560;
	shr.u64 	%rd12056, %rd12055, 32;
	cvt.u64.u32 	%rd12057, %r5949;
	add.s64 	%rd12058, %rd12056, %rd12057;
	add.s64 	%rd12059, %rd12058, %rd555;
	shr.u64 	%rd12060, %rd12059, 32;
	cvt.u64.u32 	%rd12061, %r5950;
	add.s64 	%rd12062, %rd12060, %rd12061;
	add.s64 	%rd12063, %rd12062, %rd558;
	shr.u64 	%rd12064, %rd12063, 32;
	cvt.u64.u32 	%rd12065, %r5951;
	add.s64 	%rd12066, %rd12064, %rd12065;
	add.s64 	%rd12067, %rd12066, %rd559;
	shr.u64 	%rd12068, %rd12067, 32;
	cvt.u64.u32 	%rd12069, %r5952;
	add.s64 	%rd12070, %rd12068, %rd12069;
	add.s64 	%rd12071, %rd12070, %rd557;
	shr.u64 	%rd12072, %rd12071, 32;
	cvt.u64.u32 	%rd12073, %r5953;
	add.s64 	%rd12074, %rd12072, %rd12073;
	add.s64 	%rd12075, %rd12074, %rd556;
	{ .reg .b32 tmp; mov.b64 {tmp, %r4620}, %rd12075; }
	add.s32 	%r4621, %r5954, %r4620;
	add.s32 	%r4622, %r4621, %r3788;
	setp.lt.u32 	%p2056, %r1581, %r5930;
	selp.s64 	%rd12076, -1, 0, %p2056;
	and.b64  	%rd12077, %rd12055, 4294967295;
	add.s64 	%rd18406, %rd12077, %rd12076;
	cvt.u64.u32 	%rd12078, %r5931;
	setp.lt.u64 	%p2057, %rd18406, %rd12078;
	selp.s64 	%rd12079, -1, 0, %p2057;
	and.b64  	%rd12080, %rd12059, 4294967295;
	add.s64 	%rd18407, %rd12080, %rd12079;
	cvt.u64.u32 	%rd12081, %r5932;
	setp.lt.u64 	%p2058, %rd18407, %rd12081;
	selp.s64 	%rd12082, -1, 0, %p2058;
	and.b64  	%rd12083, %rd12063, 4294967295;
	add.s64 	%rd18408, %rd12083, %rd12082;
	cvt.u64.u32 	%rd12084, %r5933;
	setp.lt.u64 	%p2059, %rd18408, %rd12084;
	selp.s64 	%rd12085, -1, 0, %p2059;
	and.b64  	%rd12086, %rd12067, 4294967295;
	add.s64 	%rd18409, %rd12086, %rd12085;
	cvt.u64.u32 	%rd12087, %r5934;
	setp.lt.u64 	%p2060, %rd18409, %rd12087;
	selp.s64 	%rd12088, -1, 0, %p2060;
	and.b64  	%rd12089, %rd12071, 4294967295;
	add.s64 	%rd18410, %rd12089, %rd12088;
	cvt.u64.u32 	%rd12090, %r5935;
	setp.lt.u64 	%p2061, %rd18410, %rd12090;
	selp.s64 	%rd12091, -1, 0, %p2061;
	and.b64  	%rd12092, %rd12075, 4294967295;
	add.s64 	%rd18411, %rd12092, %rd12091;
	cvt.u64.u32 	%rd12093, %r5936;
	setp.lt.u64 	%p2062, %rd18411, %rd12093;
	selp.s32 	%r4623, -1, 0, %p2062;
	add.s32 	%r6160, %r4622, %r4623;
	mov.u32 	%r5947, %r1581;
$L__BB2_1199:
	sub.s32 	%r1586, %r6160, %r5937;
	cvt.u32.u64 	%r4625, %rd18411;
	sub.s32 	%r1587, %r4625, %r5936;
	cvt.u32.u64 	%r4626, %rd18410;
	sub.s32 	%r1588, %r4626, %r5935;
	cvt.u32.u64 	%r4627, %rd18409;
	sub.s32 	%r1589, %r4627, %r5934;
	cvt.u32.u64 	%r4628, %rd18408;
	sub.s32 	%r1590, %r4628, %r5933;
	cvt.u32.u64 	%r4629, %rd18407;
	sub.s32 	%r1591, %r4629, %r5932;
	cvt.u32.u64 	%r4630, %rd18406;
	sub.s32 	%r1592, %r4630, %r5931;
	sub.s32 	%r1593, %r5947, %r5930;
	mul.wide.u32 	%rd12112, %r1580, %r1580;
	cvt.u32.u64 	%r4631, %rd12112;
	shr.u64 	%rd12113, %rd12112, 32;
	mul.wide.u32 	%rd12114, %r1579, %r1580;
	add.s64 	%rd12115, %rd12113, %rd12114;
	shr.u64 	%rd12116, %rd12115, 32;
	mul.wide.u32 	%rd12117, %r1578, %r1580;
	add.s64 	%rd12118, %rd12116, %rd12117;
	shr.u64 	%rd12119, %rd12118, 32;
	mul.wide.u32 	%rd12120, %r1577, %r1580;
	add.s64 	%rd12121, %rd12119, %rd12120;
	shr.u64 	%rd12122, %rd12121, 32;
	mul.wide.u32 	%rd12123, %r1576, %r1580;
	add.s64 	%rd12124, %rd12122, %rd12123;
	shr.u64 	%rd12125, %rd12124, 32;
	mul.wide.u32 	%rd12126, %r1575, %r1580;
	add.s64 	%rd12127, %rd12125, %rd12126;
	shr.u64 	%rd12128, %rd12127, 32;
	mul.wide.u32 	%rd12129, %r1574, %r1580;
	add.s64 	%rd12130, %rd12128, %rd12129;
	shr.u64 	%rd12131, %rd12130, 32;
	mul.wide.u32 	%rd12132, %r1573, %r1580;
	add.s64 	%rd12133, %rd12131, %rd12132;
	shr.u64 	%rd12134, %rd12133, 32;
	and.b64  	%rd12135, %rd12115, 4294967295;
	add.s64 	%rd12136, %rd12114, %rd12135;
	shr.u64 	%rd12137, %rd12136, 32;
	and.b64  	%rd12138, %rd12118, 4294967295;
	mul.wide.u32 	%rd12139, %r1579, %r1579;
	add.s64 	%rd12140, %rd12137, %rd12138;
	add.s64 	%rd12141, %rd12140, %rd12139;
	shr.u64 	%rd12142, %rd12141, 32;
	and.b64  	%rd12143, %rd12121, 4294967295;
	mul.wide.u32 	%rd12144, %r1578, %r1579;
	add.s64 	%rd12145, %rd12142, %rd12143;
	add.s64 	%rd12146, %rd12145, %rd12144;
	shr.u64 	%rd12147, %rd12146, 32;
	and.b64  	%rd12148, %rd12124, 4294967295;
	mul.wide.u32 	%rd12149, %r1577, %r1579;
	add.s64 	%rd12150, %rd12147, %rd12148;
	add.s64 	%rd12151, %rd12150, %rd12149;
	shr.u64 	%rd12152, %rd12151, 32;
	and.b64  	%rd12153, %rd12127, 4294967295;
	mul.wide.u32 	%rd12154, %r1576, %r1579;
	add.s64 	%rd12155, %rd12152, %rd12153;
	add.s64 	%rd12156, %rd12155, %rd12154;
	shr.u64 	%rd12157, %rd12156, 32;
	and.b64  	%rd12158, %rd12130, 4294967295;
	mul.wide.u32 	%rd12159, %r1575, %r1579;
	add.s64 	%rd12160, %rd12157, %rd12158;
	add.s64 	%rd12161, %rd12160, %rd12159;
	shr.u64 	%rd12162, %rd12161, 32;
	and.b64  	%rd12163, %rd12133, 4294967295;
	mul.wide.u32 	%rd12164, %r1574, %r1579;
	add.s64 	%rd12165, %rd12162, %rd12163;
	add.s64 	%rd12166, %rd12165, %rd12164;
	shr.u64 	%rd12167, %rd12166, 32;
	mul.wide.u32 	%rd12168, %r1573, %r1579;
	add.s64 	%rd12169, %rd12167, %rd12134;
	add.s64 	%rd12170, %rd12169, %rd12168;
	shr.u64 	%rd12171, %rd12170, 32;
	and.b64  	%rd12172, %rd12141, 4294967295;
	add.s64 	%rd12173, %rd12117, %rd12172;
	shr.u64 	%rd12174, %rd12173, 32;
	and.b64  	%rd12175, %rd12146, 4294967295;
	add.s64 	%rd12176, %rd12174, %rd12175;
	add.s64 	%rd12177, %rd12176, %rd12144;
	shr.u64 	%rd12178, %rd12177, 32;
	and.b64  	%rd12179, %rd12151, 4294967295;
	mul.wide.u32 	%rd12180, %r1578, %r1578;
	add.s64 	%rd12181, %rd12178, %rd12179;
	add.s64 	%rd12182, %rd12181, %rd12180;
	shr.u64 	%rd12183, %rd12182, 32;
	and.b64  	%rd12184, %rd12156, 4294967295;
	mul.wide.u32 	%rd12185, %r1577, %r1578;
	add.s64 	%rd12186, %rd12183, %rd12184;
	add.s64 	%rd12187, %rd12186, %rd12185;
	shr.u64 	%rd12188, %rd12187, 32;
	and.b64  	%rd12189, %rd12161, 4294967295;
	mul.wide.u32 	%rd12190, %r1576, %r1578;
	add.s64 	%rd12191, %rd12188, %rd12189;
	add.s64 	%rd12192, %rd12191, %rd12190;
	shr.u64 	%rd12193, %rd12192, 32;
	and.b64  	%rd12194, %rd12166, 4294967295;
	mul.wide.u32 	%rd12195, %r1575, %r1578;
	add.s64 	%rd12196, %rd12193, %rd12194;
	add.s64 	%rd12197, %rd12196, %rd12195;
	shr.u64 	%rd12198, %rd12197, 32;
	and.b64  	%rd12199, %rd12170, 4294967295;
	mul.wide.u32 	%rd12200, %r1574, %r1578;
	add.s64 	%rd12201, %rd12198, %rd12199;
	add.s64 	%rd12202, %rd12201, %rd12200;
	shr.u64 	%rd12203, %rd12202, 32;
	mul.wide.u32 	%rd12204, %r1573, %r1578;
	add.s64 	%rd12205, %rd12203, %rd12171;
	add.s64 	%rd12206, %rd12205, %rd12204;
	shr.u64 	%rd12207, %rd12206, 32;
	and.b64  	%rd12208, %rd12177, 4294967295;
	add.s64 	%rd12209, %rd12120, %rd12208;
	shr.u64 	%rd12210, %rd12209, 32;
	and.b64  	%rd12211, %rd12182, 4294967295;
	add.s64 	%rd12212, %rd12210, %rd12211;
	add.s64 	%rd12213, %rd12212, %rd12149;
	shr.u64 	%rd12214, %rd12213, 32;
	and.b64  	%rd12215, %rd12187, 4294967295;
	add.s64 	%rd12216, %rd12214, %rd12215;
	add.s64 	%rd12217, %rd12216, %rd12185;
	shr.u64 	%rd12218, %rd12217, 32;
	and.b64  	%rd12219, %rd12192, 4294967295;
	mul.wide.u32 	%rd12220, %r1577, %r1577;
	add.s64 	%rd12221, %rd12218, %rd12219;
	add.s64 	%rd12222, %rd12221, %rd12220;
	shr.u64 	%rd12223, %rd12222, 32;
	and.b64  	%rd12224, %rd12197, 4294967295;
	mul.wide.u32 	%rd12225, %r1576, %r1577;
	add.s64 	%rd12226, %rd12223, %rd12224;
	add.s64 	%rd12227, %rd12226, %rd12225;
	shr.u64 	%rd12228, %rd12227, 32;
	and.b64  	%rd12229, %rd12202, 4294967295;
	mul.wide.u32 	%rd12230, %r1575, %r1577;
	add.s64 	%rd12231, %rd12228, %rd12229;
	add.s64 	%rd12232, %rd12231, %rd12230;
	shr.u64 	%rd12233, %rd12232, 32;
	and.b64  	%rd12234, %rd12206, 4294967295;
	mul.wide.u32 	%rd12235, %r1574, %r1577;
	add.s64 	%rd12236, %rd12233, %rd12234;
	add.s64 	%rd12237, %rd12236, %rd12235;
	shr.u64 	%rd12238, %rd12237, 32;
	mul.wide.u32 	%rd12239, %r1573, %r1577;
	add.s64 	%rd12240, %rd12238, %rd12207;
	add.s64 	%rd12241, %rd12240, %rd12239;
	shr.u64 	%rd12242, %rd12241, 32;
	and.b64  	%rd12243, %rd12213, 4294967295;
	add.s64 	%rd12244, %rd12123, %rd12243;
	shr.u64 	%rd12245, %rd12244, 32;
	and.b64  	%rd12246, %rd12217, 4294967295;
	add.s64 	%rd12247, %rd12245, %rd12246;
	add.s64 	%rd12248, %rd12247, %rd12154;
	shr.u64 	%rd12249, %rd12248, 32;
	and.b64  	%rd12250, %rd12222, 4294967295;
	add.s64 	%rd12251, %rd12249, %rd12250;
	add.s64 	%rd12252, %rd12251, %rd12190;
	shr.u64 	%rd12253, %rd12252, 32;
	and.b64  	%rd12254, %rd12227, 4294967295;
	add.s64 	%rd12255, %rd12253, %rd12254;
	add.s64 	%rd12256, %rd12255, %rd12225;
	shr.u64 	%rd12257, %rd12256, 32;
	and.b64  	%rd12258, %rd12232, 4294967295;
	mul.wide.u32 	%rd12259, %r1576, %r1576;
	add.s64 	%rd12260, %rd12257, %rd12258;
	add.s64 	%rd12261, %rd12260, %rd12259;
	shr.u64 	%rd12262, %rd12261, 32;
	and.b64  	%rd12263, %rd12237, 4294967295;
	mul.wide.u32 	%rd12264, %r1575, %r1576;
	add.s64 	%rd12265, %rd12262, %rd12263;
	add.s64 	%rd12266, %rd12265, %rd12264;
	shr.u64 	%rd12267, %rd12266, 32;
	and.b64  	%rd12268, %rd12241, 4294967295;
	mul.wide.u32 	%rd12269, %r1574, %r1576;
	add.s64 	%rd12270, %rd12267, %rd12268;
	add.s64 	%rd12271, %rd12270, %rd12269;
	shr.u64 	%rd12272, %rd12271, 32;
	mul.wide.u32 	%rd12273, %r1573, %r1576;
	add.s64 	%rd12274, %rd12272, %rd12242;
	add.s64 	%rd12275, %rd12274, %rd12273;
	shr.u64 	%rd12276, %rd12275, 32;
	and.b64  	%rd12277, %rd12248, 4294967295;
	add.s64 	%rd12278, %rd12126, %rd12277;
	shr.u64 	%rd12279, %rd12278, 32;
	and.b64  	%rd12280, %rd12252, 4294967295;
	add.s64 	%rd12281, %rd12279, %rd12280;
	add.s64 	%rd12282, %rd12281, %rd12159;
	shr.u64 	%rd12283, %rd12282, 32;
	and.b64  	%rd12284, %rd12256, 4294967295;
	add.s64 	%rd12285, %rd12283, %rd12284;
	add.s64 	%rd12286, %rd12285, %rd12195;
	shr.u64 	%rd12287, %rd12286, 32;
	and.b64  	%rd12288, %rd12261, 4294967295;
	add.s64 	%rd12289, %rd12287, %rd12288;
	add.s64 	%rd12290, %rd12289, %rd12230;
	shr.u64 	%rd12291, %rd12290, 32;
	and.b64  	%rd12292, %rd12266, 4294967295;
	add.s64 	%rd12293, %rd12291, %rd12292;
	add.s64 	%rd12294, %rd12293, %rd12264;
	shr.u64 	%rd12295, %rd12294, 32;
	and.b64  	%rd12296, %rd12271, 4294967295;
	mul.wide.u32 	%rd12297, %r1575, %r1575;
	add.s64 	%rd12298, %rd12295, %rd12296;
	add.s64 	%rd12299, %rd12298, %rd12297;
	shr.u64 	%rd12300, %rd12299, 32;
	and.b64  	%rd12301, %rd12275, 4294967295;
	mul.wide.u32 	%rd12302, %r1574, %r1575;
	add.s64 	%rd12303, %rd12300, %rd12301;
	add.s64 	%rd12304, %rd12303, %rd12302;
	shr.u64 	%rd12305, %rd12304, 32;
	mul.wide.u32 	%rd12306, %r1573, %r1575;
	add.s64 	%rd12307, %rd12305, %rd12276;
	add.s64 	%rd12308, %rd12307, %rd12306;
	shr.u64 	%rd12309, %rd12308, 32;
	and.b64  	%rd12310, %rd12282, 4294967295;
	add.s64 	%rd12311, %rd12129, %rd12310;
	shr.u64 	%rd12312, %rd12311, 32;
	and.b64  	%rd12313, %rd12286, 4294967295;
	add.s64 	%rd12314, %rd12312, %rd12313;
	add.s64 	%rd12315, %rd12314, %rd12164;
	shr.u64 	%rd12316, %rd12315, 32;
	and.b64  	%rd12317, %rd12290, 4294967295;
	add.s64 	%rd12318, %rd12316, %rd12317;
	add.s64 	%rd12319, %rd12318, %rd12200;
	shr.u64 	%rd12320, %rd12319, 32;
	and.b64  	%rd12321, %rd12294, 4294967295;
	add.s64 	%rd12322, %rd12320, %rd12321;
	add.s64 	%rd12323, %rd12322, %rd12235;
	shr.u64 	%rd12324, %rd12323, 32;
	and.b64  	%rd12325, %rd12299, 4294967295;
	add.s64 	%rd12326, %rd12324, %rd12325;
	add.s64 	%rd12327, %rd12326, %rd12269;
	shr.u64 	%rd12328, %rd12327, 32;
	and.b64  	%rd12329, %rd12304, 4294967295;
	add.s64 	%rd12330, %rd12328, %rd12329;
	add.s64 	%rd12331, %rd12330, %rd12302;
	shr.u64 	%rd12332, %rd12331, 32;
	and.b64  	%rd12333, %rd12308, 4294967295;
	mul.wide.u32 	%rd12334, %r1574, %r1574;
	add.s64 	%rd12335, %rd12332, %rd12333;
	add.s64 	%rd12336, %rd12335, %rd12334;
	shr.u64 	%rd12337, %rd12336, 32;
	mul.wide.u32 	%rd12338, %r1573, %r1574;
	add.s64 	%rd12339, %rd12337, %rd12309;
	add.s64 	%rd12340, %rd12339, %rd12338;
	shr.u64 	%rd12341, %rd12340, 32;
	and.b64  	%rd12342, %rd12315, 4294967295;
	add.s64 	%rd12343, %rd12132, %rd12342;
	shr.u64 	%rd12344, %rd12343, 32;
	and.b64  	%rd12345, %rd12319, 4294967295;
	add.s64 	%rd12346, %rd12344, %rd12345;
	add.s64 	%rd12347, %rd12346, %rd12168;
	shr.u64 	%rd12348, %rd12347, 32;
	and.b64  	%rd12349, %rd12323, 4294967295;
	add.s64 	%rd12350, %rd12348, %rd12349;
	add.s64 	%rd12351, %rd12350, %rd12204;
	shr.u64 	%rd12352, %rd12351, 32;
	and.b64  	%rd12353, %rd12327, 4294967295;
	add.s64 	%rd12354, %rd12352, %rd12353;
	add.s64 	%rd12355, %rd12354, %rd12239;
	shr.u64 	%rd12356, %rd12355, 32;
	and.b64  	%rd12357, %rd12331, 4294967295;
	add.s64 	%rd12358, %rd12356, %rd12357;
	add.s64 	%rd12359, %rd12358, %rd12273;
	shr.u64 	%rd12360, %rd12359, 32;
	and.b64  	%rd12361, %rd12336, 4294967295;
	add.s64 	%rd12362, %rd12360, %rd12361;
	add.s64 	%rd12363, %rd12362, %rd12306;
	shr.u64 	%rd12364, %rd12363, 32;
	and.b64  	%rd12365, %rd12340, 4294967295;
	add.s64 	%rd12366, %rd12364, %rd12365;
	add.s64 	%rd12367, %rd12366, %rd12338;
	shr.u64 	%rd12368, %rd12367, 32;
	mul.wide.u32 	%rd12369, %r1573, %r1573;
	add.s64 	%rd12370, %rd12368, %rd12341;
	add.s64 	%rd12371, %rd12370, %rd12369;
	shr.u64 	%rd12372, %rd12371, 32;
	{ .reg .b32 tmp; mov.b64 {tmp, %r4632}, %rd12371; }
	and.b64  	%rd12373, %rd12347, 4294967295;
	mul.lo.s64 	%rd12374, %rd12373, 977;
	cvt.u32.u64 	%r4633, %rd12374;
	shr.u64 	%rd12375, %rd12374, 32;
	and.b64  	%rd12376, %rd12351, 4294967295;
	mad.lo.s64 	%rd12377, %rd12376, 977, %rd12375;
	shr.u64 	%rd12378, %rd12377, 32;
	and.b64  	%rd12379, %rd12355, 4294967295;
	mad.lo.s64 	%rd12380, %rd12379, 977, %rd12378;
	shr.u64 	%rd12381, %rd12380, 32;
	and.b64  	%rd12382, %rd12359, 4294967295;
	mad.lo.s64 	%rd12383, %rd12382, 977, %rd12381;
	shr.u64 	%rd12384, %rd12383, 32;
	and.b64  	%rd12385, %rd12363, 4294967295;
	mad.lo.s64 	%rd12386, %rd12385, 977, %rd12384;
	shr.u64 	%rd12387, %rd12386, 32;
	and.b64  	%rd12388, %rd12367, 4294967295;
	mad.lo.s64 	%rd12389, %rd12388, 977, %rd12387;
	shr.u64 	%rd12390, %rd12389, 32;
	and.b64  	%rd12391, %rd12371, 4294967295;
	mad.lo.s64 	%rd12392, %rd12391, 977, %rd12390;
	shr.u64 	%rd12393, %rd12392, 32;
	mad.lo.s64 	%rd12394, %rd12372, 977, %rd12393;
	{ .reg .b32 tmp; mov.b64 {tmp, %r4634}, %rd12394; }
	add.s32 	%r6170, %r4631, %r4633;
	setp.lt.u32 	%p2071, %r6170, %r4631;
	selp.u64 	%rd12395, 1, 0, %p2071;
	and.b64  	%rd12396, %rd12136, 4294967295;
	and.b64  	%rd12397, %rd12377, 4294967295;
	add.s64 	%rd12398, %rd12396, %rd12395;
	add.s64 	%rd12399, %rd12398, %rd12397;
	shr.u64 	%rd12400, %rd12399, 32;
	and.b64  	%rd12401, %rd12173, 4294967295;
	and.b64  	%rd12402, %rd12380, 4294967295;
	add.s64 	%rd12403, %rd12400, %rd12401;
	add.s64 	%rd12404, %rd12403, %rd12402;
	shr.u64 	%rd12405, %rd12404, 32;
	and.b64  	%rd12406, %rd12209, 4294967295;
	and.b64  	%rd12407, %rd12383, 4294967295;
	add.s64 	%rd12408, %rd12405, %rd12406;
	add.s64 	%rd12409, %rd12408, %rd12407;
	shr.u64 	%rd12410, %rd12409, 32;
	and.b64  	%rd12411, %rd12244, 4294967295;
	and.b64  	%rd12412, %rd12386, 4294967295;
	add.s64 	%rd12413, %rd12410, %rd12411;
	add.s64 	%rd12414, %rd12413, %rd12412;
	shr.u64 	%rd12415, %rd12414, 32;
	and.b64  	%rd12416, %rd12278, 4294967295;
	and.b64  	%rd12417, %rd12389, 4294967295;
	add.s64 	%rd12418, %rd12415, %rd12416;
	add.s64 	%rd12419, %rd12418, %rd12417;
	shr.u64 	%rd12420, %rd12419, 32;
	and.b64  	%rd12421, %rd12311, 4294967295;
	and.b64  	%rd12422, %rd12392, 4294967295;
	add.s64 	%rd12423, %rd12420, %rd12421;
	add.s64 	%rd12424, %rd12423, %rd12422;
	shr.u64 	%rd12425, %rd12424, 32;
	and.b64  	%rd12426, %rd12343, 4294967295;
	and.b64  	%rd12427, %rd12394, 4294967295;
	add.s64 	%rd12428, %rd12425, %rd12426;
	add.s64 	%rd12429, %rd12428, %rd12427;
	{ .reg .b32 tmp; mov.b64 {tmp, %r4635}, %rd12429; }
	add.s32 	%r4636, %r4635, %r4634;
	and.b64  	%rd12430, %rd12399, 4294967295;
	add.s64 	%rd18412, %rd12430, %rd12373;
	shr.u64 	%rd12431, %rd18412, 32;
	and.b64  	%rd12432, %rd12404, 4294967295;
	add.s64 	%rd12433, %rd12431, %rd12432;
	add.s64 	%rd18413, %rd12433, %rd12376;
	shr.u64 	%rd12434, %rd18413, 32;
	and.b64  	%rd12435, %rd12409, 4294967295;
	add.s64 	%rd12436, %rd12434, %rd12435;
	add.s64 	%rd18414, %rd12436, %rd12379;
	shr.u64 	%rd12437, %rd18414, 32;
	and.b64  	%rd12438, %rd12414, 4294967295;
	add.s64 	%rd12439, %rd12437, %rd12438;
	add.s64 	%rd18415, %rd12439, %rd12382;
	shr.u64 	%rd12440, %rd18415, 32;
	and.b64  	%rd12441, %rd12419, 4294967295;
	add.s64 	%rd12442, %rd12440, %rd12441;
	add.s64 	%rd18416, %rd12442, %rd12385;
	shr.u64 	%rd12443, %rd18416, 32;
	and.b64  	%rd12444, %rd12424, 4294967295;
	add.s64 	%rd12445, %rd12443, %rd12444;
	add.s64 	%rd18417, %rd12445, %rd12388;
	shr.u64 	%rd12446, %rd18417, 32;
	and.b64  	%rd12447, %rd12429, 4294967295;
	add.s64 	%rd12448, %rd12446, %rd12447;
	add.s64 	%rd18418, %rd12448, %rd12391;
	{ .reg .b32 tmp; mov.b64 {tmp, %r4637}, %rd18418; }
	add.s32 	%r4638, %r4636, %r4637;
	add.s32 	%r1595, %r4638, %r4632;
	setp.eq.s32 	%p2072, %r1595, 0;
	mov.pred 	%p2998, 0;
	@%p2072 bra 	$L__BB2_1201;
	cvt.u64.u32 	%rd12449, %r1595;
	mul.wide.u32 	%rd12450, %r1595, 977;
	cvt.u32.u64 	%r4639, %rd12450;
	shr.u64 	%rd12451, %rd12450, 32;
	add.s64 	%rd12452, %rd12451, %rd12449;
	shr.u64 	%rd12453, %rd12452, 32;
	add.s32 	%r1596, %r6170, %r4639;
	setp.lt.u32 	%p2073, %r1596, %r6170;
	selp.u64 	%rd12454, 1, 0, %p2073;
	and.b64  	%rd12455, %rd18412, 4294967295;
	and.b64  	%rd12456, %rd12452, 4294967295;
	add.s64 	%rd12457, %rd12455, %rd12454;
	add.s64 	%rd18412, %rd12457, %rd12456;
	shr.u64 	%rd12458, %rd18412, 32;
	and.b64  	%rd12459, %rd18413, 4294967295;
	add.s64 	%rd12460, %rd12458, %rd12459;
	add.s64 	%rd18413, %rd12460, %rd12453;
	shr.u64 	%rd12461, %rd18413, 32;
	and.b64  	%rd12462, %rd18414, 4294967295;
	add.s64 	%rd18414, %rd12461, %rd12462;
	shr.u64 	%rd12463, %rd18414, 32;
	and.b64  	%rd12464, %rd18415, 4294967295;
	add.s64 	%rd18415, %rd12463, %rd12464;
	shr.u64 	%rd12465, %rd18415, 32;
	and.b64  	%rd12466, %rd18416, 4294967295;
	add.s64 	%rd18416, %rd12465, %rd12466;
	shr.u64 	%rd12467, %rd18416, 32;
	and.b64  	%rd12468, %rd18417, 4294967295;
	add.s64 	%rd18417, %rd12467, %rd12468;
	shr.u64 	%rd12469, %rd18417, 32;
	and.b64  	%rd12470, %rd18418, 4294967295;
	add.s64 	%rd18418, %rd12469, %rd12470;
	setp.gt.u64 	%p2998, %rd18418, 4294967295;
	mov.u32 	%r6170, %r1596;
$L__BB2_1201:
	ld.const.u32 	%rd960, [const_p+8];
	ld.const.u32 	%rd961, [const_p+24];
	ld.const.u32 	%rd962, [const_p+20];
	ld.const.u32 	%rd963, [const_p+12];
	ld.const.u32 	%rd964, [const_p+16];
	ld.const.u32 	%rd965, [const_p+4];
	ld.const.u32 	%r1598, [const_p];
	cvt.u32.u64 	%r6177, %rd18418;
	cvt.u32.u64 	%r6176, %rd18417;
	cvt.u32.u64 	%r6175, %rd18416;
	cvt.u32.u64 	%r6174, %rd18415;
	cvt.u32.u64 	%r6173, %rd18414;
	cvt.u32.u64 	%r6172, %rd18413;
	cvt.u32.u64 	%r6171, %rd18412;
	ld.const.u32 	%r4640, [const_p+28];
	setp.lt.u32 	%p2074, %r4640, %r6177;
	or.pred  	%p2075, %p2998, %p2074;
	@%p2075 bra 	$L__BB2_1215;
	setp.gt.u32 	%p2076, %r4640, %r6177;
	@%p2076 bra 	$L__BB2_1216;
	cvt.u32.u64 	%r4641, %rd961;
	setp.lt.u32 	%p2077, %r4641, %r6176;
	@%p2077 bra 	$L__BB2_1215;
	cvt.u32.u64 	%r4642, %rd961;
	setp.gt.u32 	%p2078, %r4642, %r6176;
	@%p2078 bra 	$L__BB2_1216;
	cvt.u32.u64 	%r4643, %rd962;
	setp.lt.u32 	%p2079, %r4643, %r6175;
	@%p2079 bra 	$L__BB2_1215;
	cvt.u32.u64 	%r4644, %rd962;
	setp.gt.u32 	%p2080, %r4644, %r6175;
	@%p2080 bra 	$L__BB2_1216;
	cvt.u32.u64 	%r4645, %rd964;
	setp.lt.u32 	%p2081, %r4645, %r6174;
	@%p2081 bra 	$L__BB2_1215;
	cvt.u32.u64 	%r4646, %rd964;
	setp.gt.u32 	%p2082, %r4646, %r6174;
	@%p2082 bra 	$L__BB2_1216;
	cvt.u32.u64 	%r4647, %rd963;
	setp.lt.u32 	%p2083, %r4647, %r6173;
	@%p2083 bra 	$L__BB2_1215;
	cvt.u32.u64 	%r4648, %rd963;
	setp.gt.u32 	%p2084, %r4648, %r6173;
	@%p2084 bra 	$L__BB2_1216;
	cvt.u32.u64 	%r4649, %rd960;
	setp.lt.u32 	%p2085, %r4649, %r6172;
	@%p2085 bra 	$L__BB2_1215;
	cvt.u32.u64 	%r4650, %rd960;
	setp.gt.u32 	%p2086, %r4650, %r6172;
	@%p2086 bra 	$L__BB2_1216;
	cvt.u32.u64 	%r4651, %rd965;
	setp.lt.u32 	%p2087, %r4651, %r6171;
	@%p2087 bra 	$L__BB2_1215;
	cvt.u32.u64 	%r4652, %rd965;
	setp.gt.u32 	%p2088, %r4652, %r6171;
	setp.lt.u32 	%p2089, %r6170, %r1598;
	or.pred  	%p2090, %p2088, %p2089;
	@%p2090 bra 	$L__BB2_1216;
$L__BB2_1215:
	cvt.u32.u64 	%r4653, %rd963;
	cvt.u32.u64 	%r4654, %rd960;
	cvt.u32.u64 	%r4655, %rd965;
	cvt.u32.u64 	%r4656, %rd962;
	cvt.u32.u64 	%r4657, %rd964;
	cvt.u32.u64 	%r4658, %rd961;
	setp.lt.u32 	%p2091, %r6170, %r1598;
	selp.s64 	%rd12472, -1, 0, %p2091;
	sub.s32 	%r6170, %r6170, %r1598;
	and.b64  	%rd12473, %rd18412, 4294967295;
	add.s64 	%rd12474, %rd12473, %rd12472;
	setp.lt.u64 	%p2092, %rd12474, %rd965;
	selp.s64 	%rd12475, -1, 0, %p2092;
	cvt.u32.u64 	%r4659, %rd12474;
	sub.s32 	%r6171, %r4659, %r4655;
	and.b64  	%rd12476, %rd18413, 4294967295;
	add.s64 	%rd12477, %rd12476, %rd12475;
	setp.lt.u64 	%p2093, %rd12477, %rd960;
	selp.s64 	%rd12478, -1, 0, %p2093;
	cvt.u32.u64 	%r4660, %rd12477;
	sub.s32 	%r6172, %r4660, %r4654;
	and.b64  	%rd12479, %rd18414, 4294967295;
	add.s64 	%rd12480, %rd12479, %rd12478;
	setp.lt.u64 	%p2094, %rd12480, %rd963;
	selp.s64 	%rd12481, -1, 0, %p2094;
	cvt.u32.u64 	%r4661, %rd12480;
	sub.s32 	%r6173, %r4661, %r4653;
	and.b64  	%rd12482, %rd18415, 4294967295;
	add.s64 	%rd12483, %rd12482, %rd12481;
	setp.lt.u64 	%p2095, %rd12483, %rd964;
	selp.s64 	%rd12484, -1, 0, %p2095;
	cvt.u32.u64 	%r4662, %rd12483;
	sub.s32 	%r6174, %r4662, %r4657;
	and.b64  	%rd12485, %rd18416, 4294967295;
	add.s64 	%rd12486, %rd12485, %rd12484;
	setp.lt.u64 	%p2096, %rd12486, %rd962;
	selp.s64 	%rd12487, -1, 0, %p2096;
	cvt.u32.u64 	%r4663, %rd12486;
	sub.s32 	%r6175, %r4663, %r4656;
	and.b64  	%rd12488, %rd18417, 4294967295;
	add.s64 	%rd12489, %rd12488, %rd12487;
	setp.lt.u64 	%p2097, %rd12489, %rd961;
	selp.s32 	%r4664, -1, 0, %p2097;
	cvt.u32.u64 	%r4665, %rd12489;
	sub.s32 	%r6176, %r4665, %r4658;
	add.s32 	%r4666, %r6177, %r4664;
	sub.s32 	%r6177, %r4666, %r4640;
$L__BB2_1216:
	setp.gt.u32 	%p2098, %r6177, %r4640;
	@%p2098 bra 	$L__BB2_1229;
	bra.uni 	$L__BB2_1230;
$L__BB2_1217:
	cvt.u32.u64 	%r4667, %rd961;
	setp.gt.u32 	%p2100, %r6176, %r4667;
	@%p2100 bra 	$L__BB2_1229;
	cvt.u32.u64 	%r4668, %rd961;
	setp.lt.u32 	%p2101, %r6176, %r4668;
	@%p2101 bra 	$L__BB2_1231;
	cvt.u32.u64 	%r4669, %rd962;
	setp.gt.u32 	%p2102, %r6175, %r4669;
	@%p2102 bra 	$L__BB2_1229;
	cvt.u32.u64 	%r4670, %rd962;
	setp.lt.u32 	%p2103, %r6175, %r4670;
	@%p2103 bra 	$L__BB2_1231;
	cvt.u32.u64 	%r4671, %rd964;
	setp.gt.u32 	%p2104, %r6174, %r4671;
	@%p2104 bra 	$L__BB2_1229;
	cvt.u32.u64 	%r4672, %rd964;
	setp.lt.u32 	%p2105, %r6174, %r4672;
	@%p2105 bra 	$L__BB2_1231;
	cvt.u32.u64 	%r4673, %rd963;
	setp.gt.u32 	%p2106, %r6173, %r4673;
	@%p2106 bra 	$L__BB2_1229;
	cvt.u32.u64 	%r4674, %rd963;
	setp.lt.u32 	%p2107, %r6173, %r4674;
	@%p2107 bra 	$L__BB2_1231;
	cvt.u32.u64 	%r4675, %rd960;
	setp.gt.u32 	%p2108, %r6172, %r4675;
	@%p2108 bra 	$L__BB2_1229;
	cvt.u32.u64 	%r4676, %rd960;
	setp.lt.u32 	%p2109, %r6172, %r4676;
	@%p2109 bra 	$L__BB2_1231;
	cvt.u32.u64 	%r4677, %rd965;
	setp.gt.u32 	%p2110, %r6171, %r4677;
	@%p2110 bra 	$L__BB2_1229;
	cvt.u32.u64 	%r4678, %rd965;
	setp.lt.u32 	%p2111, %r6171, %r4678;
	setp.lt.u32 	%p2112, %r6170, %r1598;
	or.pred  	%p2113, %p2111, %p2112;
	@%p2113 bra 	$L__BB2_1231;
$L__BB2_1229:
	cvt.u32.u64 	%r4679, %rd961;
	cvt.u32.u64 	%r4680, %rd963;
	cvt.u32.u64 	%r4681, %rd960;
	cvt.u32.u64 	%r4682, %rd965;
	cvt.u32.u64 	%r4683, %rd962;
	cvt.u32.u64 	%r4684, %rd964;
	setp.lt.u32 	%p2114, %r6170, %r1598;
	selp.s64 	%rd12490, -1, 0, %p2114;
	sub.s32 	%r6170, %r6170, %r1598;
	cvt.u64.u32 	%rd12491, %r6171;
	add.s64 	%rd12492, %rd12490, %rd12491;
	setp.lt.u64 	%p2115, %rd12492, %rd965;
	selp.s64 	%rd12493, -1, 0, %p2115;
	cvt.u32.u64 	%r4685, %rd12492;
	sub.s32 	%r6171, %r4685, %r4682;
	cvt.u64.u32 	%rd12494, %r6172;
	add.s64 	%rd12495, %rd12493, %rd12494;
	setp.lt.u64 	%p2116, %rd12495, %rd960;
	selp.s64 	%rd12496, -1, 0, %p2116;
	cvt.u32.u64 	%r4686, %rd12495;
	sub.s32 	%r6172, %r4686, %r4681;
	cvt.u64.u32 	%rd12497, %r6173;
	add.s64 	%rd12498, %rd12496, %rd12497;
	setp.lt.u64 	%p2117, %rd12498, %rd963;
	selp.s64 	%rd12499, -1, 0, %p2117;
	cvt.u32.u64 	%r4687, %rd12498;
	sub.s32 	%r6173, %r4687, %r4680;
	cvt.u64.u32 	%rd12500, %r6174;
	add.s64 	%rd12501, %rd12499, %rd12500;
	setp.lt.u64 	%p2118, %rd12501, %rd964;
	selp.s64 	%rd12502, -1, 0, %p2118;
	cvt.u32.u64 	%r4688, %rd12501;
	sub.s32 	%r6174, %r4688, %r4684;
	cvt.u64.u32 	%rd12503, %r6175;
	add.s64 	%rd12504, %rd12502, %rd12503;
	setp.lt.u64 	%p2119, %rd12504, %rd962;
	selp.s64 	%rd12505, -1, 0, %p2119;
	cvt.u32.u64 	%r4689, %rd12504;
	sub.s32 	%r6175, %r4689, %r4683;
	cvt.u64.u32 	%rd12506, %r6176;
	add.s64 	%rd12507, %rd12505, %rd12506;
	setp.lt.u64 	%p2120, %rd12507, %rd961;
	selp.s32 	%r4690, -1, 0, %p2120;
	cvt.u32.u64 	%r4691, %rd12507;
	sub.s32 	%r6176, %r4691, %r4679;
	add.s32 	%r4692, %r6177, %r4690;
	sub.s32 	%r6177, %r4692, %r4640;
	bra.uni 	$L__BB2_1231;
$L__BB2_1230:
	setp.lt.u32 	%p2099, %r6177, %r4640;
	@%p2099 bra 	$L__BB2_1231;
	bra.uni 	$L__BB2_1217;
$L__BB2_1231:
	mul.wide.u32 	%rd12508, %r1580, %r6170;
	cvt.u32.u64 	%r4693, %rd12508;
	shr.u64 	%rd12509, %rd12508, 32;
	mul.wide.u32 	%rd12510, %r1579, %r6170;
	add.s64 	%rd12511, %rd12509, %rd12510;
	shr.u64 	%rd12512, %rd12511, 32;
	mul.wide.u32 	%rd12513, %r1578, %r6170;
	add.s64 	%rd12514, %rd12512, %rd12513;
	shr.u64 	%rd12515, %rd12514, 32;
	mul.wide.u32 	%rd12516, %r1577, %r6170;
	add.s64 	%rd12517, %rd12515, %rd12516;
	shr.u64 	%rd12518, %rd12517, 32;
	mul.wide.u32 	%rd12519, %r1576, %r6170;
	add.s64 	%rd12520, %rd12518, %rd12519;
	shr.u64 	%rd12521, %rd12520, 32;
	mul.wide.u32 	%rd12522, %r1575, %r6170;
	add.s64 	%rd12523, %rd12521, %rd12522;
	shr.u64 	%rd12524, %rd12523, 32;
	mul.wide.u32 	%rd12525, %r1574, %r6170;
	add.s64 	%rd12526, %rd12524, %rd12525;
	shr.u64 	%rd12527, %rd12526, 32;
	mul.wide.u32 	%rd12528, %r1573, %r6170;
	add.s64 	%rd12529, %rd12527, %rd12528;
	shr.u64 	%rd12530, %rd12529, 32;
	and.b64  	%rd12531, %rd12511, 4294967295;
	mul.wide.u32 	%rd12532, %r1580, %r6171;
	add.s64 	%rd12533, %rd12532, %rd12531;
	shr.u64 	%rd12534, %rd12533, 32;
	and.b64  	%rd12535, %rd12514, 4294967295;
	mul.wide.u32 	%rd12536, %r1579, %r6171;
	add.s64 	%rd12537, %rd12534, %rd12535;
	add.s64 	%rd12538, %rd12537, %rd12536;
	shr.u64 	%rd12539, %rd12538, 32;
	and.b64  	%rd12540, %rd12517, 4294967295;
	mul.wide.u32 	%rd12541, %r1578, %r6171;
	add.s64 	%rd12542, %rd12539, %rd12540;
	add.s64 	%rd12543, %rd12542, %rd12541;
	shr.u64 	%rd12544, %rd12543, 32;
	and.b64  	%rd12545, %rd12520, 4294967295;
	mul.wide.u32 	%rd12546, %r1577, %r6171;
	add.s64 	%rd12547, %rd12544, %rd12545;
	add.s64 	%rd12548, %rd12547, %rd12546;
	shr.u64 	%rd12549, %rd12548, 32;
	and.b64  	%rd12550, %rd12523, 4294967295;
	mul.wide.u32 	%rd12551, %r1576, %r6171;
	add.s64 	%rd12552, %rd12549, %rd12550;
	add.s64 	%rd12553, %rd12552, %rd12551;
	shr.u64 	%rd12554, %rd12553, 32;
	and.b64  	%rd12555, %rd12526, 4294967295;
	mul.wide.u32 	%rd12556, %r1575, %r6171;
	add.s64 	%rd12557, %rd12554, %rd12555;
	add.s64 	%rd12558, %rd12557, %rd12556;
	shr.u64 	%rd12559, %rd12558, 32;
	and.b64  	%rd12560, %rd12529, 4294967295;
	mul.wide.u32 	%rd12561, %r1574, %r6171;
	add.s64 	%rd12562, %rd12559, %rd12560;
	add.s64 	%rd12563, %rd12562, %rd12561;
	shr.u64 	%rd12564, %rd12563, 32;
	mul.wide.u32 	%rd12565, %r1573, %r6171;
	add.s64 	%rd12566, %rd12564, %rd12530;
	add.s64 	%rd12567, %rd12566, %rd12565;
	shr.u64 	%rd12568, %rd12567, 32;
	and.b64  	%rd12569, %rd12538, 4294967295;
	mul.wide.u32 	%rd12570, %r1580, %r6172;
	add.s64 	%rd12571, %rd12570, %rd12569;
	shr.u64 	%rd12572, %rd12571, 32;
	and.b64  	%rd12573, %rd12543, 4294967295;
	mul.wide.u32 	%rd12574, %r1579, %r6172;
	add.s64 	%rd12575, %rd12572, %rd12573;
	add.s64 	%rd12576, %rd12575, %rd12574;
	shr.u64 	%rd12577, %rd12576, 32;
	and.b64  	%rd12578, %rd12548, 4294967295;
	mul.wide.u32 	%rd12579, %r1578, %r6172;
	add.s64 	%rd12580, %rd12577, %rd12578;
	add.s64 	%rd12581, %rd12580, %rd12579;
	shr.u64 	%rd12582, %rd12581, 32;
	and.b64  	%rd12583, %rd12553, 4294967295;
	mul.wide.u32 	%rd12584, %r1577, %r6172;
	add.s64 	%rd12585, %rd12582, %rd12583;
	add.s64 	%rd12586, %rd12585, %rd12584;
	shr.u64 	%rd12587, %rd12586, 32;
	and.b64  	%rd12588, %rd12558, 4294967295;
	mul.wide.u32 	%rd12589, %r1576, %r6172;
	add.s64 	%rd12590, %rd12587, %rd12588;
	add.s64 	%rd12591, %rd12590, %rd12589;
	shr.u64 	%rd12592, %rd12591, 32;
	and.b64  	%rd12593, %rd12563, 4294967295;
	mul.wide.u32 	%rd12594, %r1575, %r6172;
	add.s64 	%rd12595, %rd12592, %rd12593;
	add.s64 	%rd12596, %rd12595, %rd12594;
	shr.u64 	%rd12597, %rd12596, 32;
	and.b64  	%rd12598, %rd12567, 4294967295;
	mul.wide.u32 	%rd12599, %r1574, %r6172;
	add.s64 	%rd12600, %rd12597, %rd12598;
	add.s64 	%rd12601, %rd12600, %rd12599;
	shr.u64 	%rd12602, %rd12601, 32;
	mul.wide.u32 	%rd12603, %r1573, %r6172;
	add.s64 	%rd12604, %rd12602, %rd12568;
	add.s64 	%rd12605, %rd12604, %rd12603;
	shr.u64 	%rd12606, %rd12605, 32;
	and.b64  	%rd12607, %rd12576, 4294967295;
	mul.wide.u32 	%rd12608, %r1580, %r6173;
	add.s64 	%rd12609, %rd12608, %rd12607;
	shr.u64 	%rd12610, %rd12609, 32;
	and.b64  	%rd12611, %rd12581, 4294967295;
	mul.wide.u32 	%rd12612, %r1579, %r6173;
	add.s64 	%rd12613, %rd12610, %rd12611;
	add.s64 	%rd12614, %rd12613, %rd12612;
	shr.u64 	%rd12615, %rd12614, 32;
	and.b64  	%rd12616, %rd12586, 4294967295;
	mul.wide.u32 	%rd12617, %r1578, %r6173;
	add.s64 	%rd12618, %rd12615, %rd12616;
	add.s64 	%rd12619, %rd12618, %rd12617;
	shr.u64 	%rd12620, %rd12619, 32;
	and.b64  	%rd12621, %rd12591, 4294967295;
	mul.wide.u32 	%rd12622, %r1577, %r6173;
	add.s64 	%rd12623, %rd12620, %rd12621;
	add.s64 	%rd12624, %rd12623, %rd12622;
	shr.u64 	%rd12625, %rd12624, 32;
	and.b64  	%rd12626, %rd12596, 4294967295;
	mul.wide.u32 	%rd12627, %r1576, %r6173;
	add.s64 	%rd12628, %rd12625, %rd12626;
	add.s64 	%rd12629, %rd12628, %rd12627;
	shr.u64 	%rd12630, %rd12629, 32;
	and.b64  	%rd12631, %rd12601, 4294967295;
	mul.wide.u32 	%rd12632, %r1575, %r6173;
	add.s64 	%rd12633, %rd12630, %rd12631;
	add.s64 	%rd12634, %rd12633, %rd12632;
	shr.u64 	%rd12635, %rd12634, 32;
	and.b64  	%rd12636, %rd12605, 4294967295;
	mul.wide.u32 	%rd12637, %r1574, %r6173;
	add.s64 	%rd12638, %rd12635, %rd12636;
	add.s64 	%rd12639, %rd12638, %rd12637;
	shr.u64 	%rd12640, %rd12639, 32;
	mul.wide.u32 	%rd12641, %r1573, %r6173;
	add.s64 	%rd12642, %rd12640, %rd12606;
	add.s64 	%rd12643, %rd12642, %rd12641;
	shr.u64 	%rd12644, %rd12643, 32;
	and.b64  	%rd12645, %rd12614, 4294967295;
	mul.wide.u32 	%rd12646, %r1580, %r6174;
	add.s64 	%rd12647, %rd12646, %rd12645;
	shr.u64 	%rd12648, %rd12647, 32;
	and.b64  	%rd12649, %rd12619, 4294967295;
	mul.wide.u32 	%rd12650, %r1579, %r6174;
	add.s64 	%rd12651, %rd12648, %rd12649;
	add.s64 	%rd12652, %rd12651, %rd12650;
	shr.u64 	%rd12653, %rd12652, 32;
	and.b64  	%rd12654, %rd12624, 4294967295;
	mul.wide.u32 	%rd12655, %r1578, %r6174;
	add.s64 	%rd12656, %rd12653, %rd12654;
	add.s64 	%rd12657, %rd12656, %rd12655;
	shr.u64 	%rd12658, %rd12657, 32;
	and.b64  	%rd12659, %rd12629, 4294967295;
	mul.wide.u32 	%rd12660, %r1577, %r6174;
	add.s64 	%rd12661, %rd12658, %rd12659;
	add.s64 	%rd12662, %rd12661, %rd12660;
	shr.u64 	%rd12663, %rd12662, 32;
	and.b64  	%rd12664, %rd12634, 4294967295;
	mul.wide.u32 	%rd12665, %r1576, %r6174;
	add.s64 	%rd12666, %rd12663, %rd12664;
	add.s64 	%rd12667, %rd12666, %rd12665;
	shr.u64 	%rd12668, %rd12667, 32;
	and.b64  	%rd12669, %rd12639, 4294967295;
	mul.wide.u32 	%rd12670, %r1575, %r6174;
	add.s64 	%rd12671, %rd12668, %rd12669;
	add.s64 	%rd12672, %rd12671, %rd12670;
	shr.u64 	%rd12673, %rd12672, 32;
	and.b64  	%rd12674, %rd12643, 4294967295;
	mul.wide.u32 	%rd12675, %r1574, %r6174;
	add.s64 	%rd12676, %rd12673, %rd12674;
	add.s64 	%rd12677, %rd12676, %rd12675;
	shr.u64 	%rd12678, %rd12677, 32;
	mul.wide.u32 	%rd12679, %r1573, %r6174;
	add.s64 	%rd12680, %rd12678, %rd12644;
	add.s64 	%rd12681, %rd12680, %rd12679;
	shr.u64 	%rd12682, %rd12681, 32;
	and.b64  	%rd12683, %rd12652, 4294967295;
	mul.wide.u32 	%rd12684, %r1580, %r6175;
	add.s64 	%rd12685, %rd12684, %rd12683;
	shr.u64 	%rd12686, %rd12685, 32;
	and.b64  	%rd12687, %rd12657, 4294967295;
	mul.wide.u32 	%rd12688, %r1579, %r6175;
	add.s64 	%rd12689, %rd12686, %rd12687;
	add.s64 	%rd12690, %rd12689, %rd12688;
	shr.u64 	%rd12691, %rd12690, 32;
	and.b64  	%rd12692, %rd12662, 4294967295;
	mul.wide.u32 	%rd12693, %r1578, %r6175;
	add.s64 	%rd12694, %rd12691, %rd12692;
	add.s64 	%rd12695, %rd12694, %rd12693;
	shr.u64 	%rd12696, %rd12695, 32;
	and.b64  	%rd12697, %rd12667, 4294967295;
	mul.wide.u32 	%rd12698, %r1577, %r6175;
	add.s64 	%rd12699, %rd12696, %rd12697;
	add.s64 	%rd12700, %rd12699, %rd12698;
	shr.u64 	%rd12701, %rd12700, 32;
	and.b64  	%rd12702, %rd12672, 4294967295;
	mul.wide.u32 	%rd12703, %r1576, %r6175;
	add.s64 	%rd12704, %rd12701, %rd12702;
	add.s64 	%rd12705, %rd12704, %rd12703;
	shr.u64 	%rd12706, %rd12705, 32;
	and.b64  	%rd12707, %rd12677, 4294967295;
	mul.wide.u32 	%rd12708, %r1575, %r6175;
	add.s64 	%rd12709, %rd12706, %rd12707;
	add.s64 	%rd12710, %rd12709, %rd12708;
	shr.u64 	%rd12711, %rd12710, 32;
	and.b64  	%rd12712, %rd12681, 4294967295;
	mul.wide.u32 	%rd12713, %r1574, %r6175;
	add.s64 	%rd12714, %rd12711, %rd12712;
	add.s64 	%rd12715, %rd12714, %rd12713;
	shr.u64 	%rd12716, %rd12715, 32;
	mul.wide.u32 	%rd12717, %r1573, %r6175;
	add.s64 	%rd12718, %rd12716, %rd12682;
	add.s64 	%rd12719, %rd12718, %rd12717;
	shr.u64 	%rd12720, %rd12719, 32;
	and.b64  	%rd12721, %rd12690, 4294967295;
	mul.wide.u32 	%rd12722, %r1580, %r6176;
	add.s64 	%rd12723, %rd12722, %rd12721;
	shr.u64 	%rd12724, %rd12723, 32;
	and.b64  	%rd12725, %rd12695, 4294967295;
	mul.wide.u32 	%rd12726, %r1579, %r6176;
	add.s64 	%rd12727, %rd12724, %rd12725;
	add.s64 	%rd12728, %rd12727, %rd12726;
	shr.u64 	%rd12729, %rd12728, 32;
	and.b64  	%rd12730, %rd12700, 4294967295;
	mul.wide.u32 	%rd12731, %r1578, %r6176;
	add.s64 	%rd12732, %rd12729, %rd12730;
	add.s64 	%rd12733, %rd12732, %rd12731;
	shr.u64 	%rd12734, %rd12733, 32;
	and.b64  	%rd12735, %rd12705, 4294967295;
	mul.wide.u32 	%rd12736, %r1577, %r6176;
	add.s64 	%rd12737, %rd12734, %rd12735;
	add.s64 	%rd12738, %rd12737, %rd12736;
	shr.u64 	%rd12739, %rd12738, 32;
	and.b64  	%rd12740, %rd12710, 4294967295;
	mul.wide.u32 	%rd12741, %r1576, %r6176;
	add.s64 	%rd12742, %rd12739, %rd12740;
	add.s64 	%rd12743, %rd12742, %rd12741;
	shr.u64 	%rd12744, %rd12743, 32;
	and.b64  	%rd12745, %rd12715, 4294967295;
	mul.wide.u32 	%rd12746, %r1575, %r6176;
	add.s64 	%rd12747, %rd12744, %rd12745;
	add.s64 	%rd12748, %rd12747, %rd12746;
	shr.u64 	%rd12749, %rd12748, 32;
	and.b64  	%rd12750, %rd12719, 4294967295;
	mul.wide.u32 	%rd12751, %r1574, %r6176;
	add.s64 	%rd12752, %rd12749, %rd12750;
	add.s64 	%rd12753, %rd12752, %rd12751;
	shr.u64 	%rd12754, %rd12753, 32;
	mul.wide.u32 	%rd12755, %r1573, %r6176;
	add.s64 	%rd12756, %rd12754, %rd12720;
	add.s64 	%rd12757, %rd12756, %rd12755;
	shr.u64 	%rd12758, %rd12757, 32;
	and.b64  	%rd12759, %rd12728, 4294967295;
	mul.wide.u32 	%rd12760, %r1580, %r6177;
	add.s64 	%rd12761, %rd12760, %rd12759;
	shr.u64 	%rd12762, %rd12761, 32;
	and.b64  	%rd12763, %rd12733, 4294967295;
	mul.wide.u32 	%rd12764, %r1579, %r6177;
	add.s64 	%rd12765, %rd12762, %rd12763;
	add.s64 	%rd12766, %rd12765, %rd12764;
	shr.u64 	%rd12767, %rd12766, 32;
	and.b64  	%rd12768, %rd12738, 4294967295;
	mul.wide.u32 	%rd12769, %r1578, %r6177;
	add.s64 	%rd12770, %rd12767, %rd12768;
	add.s64 	%rd12771, %rd12770, %rd12769;
	shr.u64 	%rd12772, %rd12771, 32;
	and.b64  	%rd12773, %rd12743, 4294967295;
	mul.wide.u32 	%rd12774, %r1577, %r6177;
	add.s64 	%rd12775, %rd12772, %rd12773;
	add.s64 	%rd12776, %rd12775, %rd12774;
	shr.u64 	%rd12777, %rd12776, 32;
	and.b64  	%rd12778, %rd12748, 4294967295;
	mul.wide.u32 	%rd12779, %r1576, %r6177;
	add.s64 	%rd12780, %rd12777, %rd12778;
	add.s64 	%rd12781, %rd12780, %rd12779;
	shr.u64 	%rd12782, %rd12781, 32;
	and.b64  	%rd12783, %rd12753, 4294967295;
	mul.wide.u32 	%rd12784, %r1575, %r6177;
	add.s64 	%rd12785, %rd12782, %rd12783;
	add.s64 	%rd12786, %rd12785, %rd12784;
	shr.u64 	%rd12787, %rd12786, 32;
	and.b64  	%rd12788, %rd12757, 4294967295;
	mul.wide.u32 	%rd12789, %r1574, %r6177;
	add.s64 	%rd12790, %rd12787, %rd12788;
	add.s64 	%rd12791, %rd12790, %rd12789;
	shr.u64 	%rd12792, %rd12791, 32;
	mul.wide.u32 	%rd12793, %r1573, %r6177;
	add.s64 	%rd12794, %rd12792, %rd12758;
	add.s64 	%rd12795, %rd12794, %rd12793;
	shr.u64 	%rd12796, %rd12795, 32;
	{ .reg .b32 tmp; mov.b64 {tmp, %r4694}, %rd12795; }
	and.b64  	%rd12797, %rd12766, 4294967295;
	mul.lo.s64 	%rd12798, %rd12797, 977;
	cvt.u32.u64 	%r4695, %rd12798;
	shr.u64 	%rd12799, %rd12798, 32;
	and.b64  	%rd12800, %rd12771, 4294967295;
	mad.lo.s64 	%rd12801, %rd12800, 977, %rd12799;
	shr.u64 	%rd12802, %rd12801, 32;
	and.b64  	%rd12803, %rd12776, 4294967295;
	mad.lo.s64 	%rd12804, %rd12803, 977, %rd12802;
	shr.u64 	%rd12805, %rd12804, 32;
	and.b64  	%rd12806, %rd12781, 4294967295;
	mad.lo.s64 	%rd12807, %rd12806, 977, %rd12805;
	shr.u64 	%rd12808, %rd12807, 32;
	and.b64  	%rd12809, %rd12786, 4294967295;
	mad.lo.s64 	%rd12810, %rd12809, 977, %rd12808;
	shr.u64 	%rd12811, %rd12810, 32;
	and.b64  	%rd12812, %rd12791, 4294967295;
	mad.lo.s64 	%rd12813, %rd12812, 977, %rd12811;
	shr.u64 	%rd12814, %rd12813, 32;
	and.b64  	%rd12815, %rd12795, 4294967295;
	mad.lo.s64 	%rd12816, %rd12815, 977, %rd12814;
	shr.u64 	%rd12817, %rd12816, 32;
	mad.lo.s64 	%rd12818, %rd12796, 977, %rd12817;
	{ .reg .b32 tmp; mov.b64 {tmp, %r4696}, %rd12818; }
	add.s32 	%r6187, %r4693, %r4695;
	setp.lt.u32 	%p2122, %r6187, %r4693;
	selp.u64 	%rd12819, 1, 0, %p2122;
	and.b64  	%rd12820, %rd12533, 4294967295;
	and.b64  	%rd12821, %rd12801, 4294967295;
	add.s64 	%rd12822, %rd12820, %rd12819;
	add.s64 	%rd12823, %rd12822, %rd12821;
	shr.u64 	%rd12824, %rd12823, 32;
	and.b64  	%rd12825, %rd12571, 4294967295;
	and.b64  	%rd12826, %rd12804, 4294967295;
	add.s64 	%rd12827, %rd12824, %rd12825;
	add.s64 	%rd12828, %rd12827, %rd12826;
	shr.u64 	%rd12829, %rd12828, 32;
	and.b64  	%rd12830, %rd12609, 4294967295;
	and.b64  	%rd12831, %rd12807, 4294967295;
	add.s64 	%rd12832, %rd12829, %rd12830;
	add.s64 	%rd12833, %rd12832, %rd12831;
	shr.u64 	%rd12834, %rd12833, 32;
	and.b64  	%rd12835, %rd12647, 4294967295;
	and.b64  	%rd12836, %rd12810, 4294967295;
	add.s64 	%rd12837, %rd12834, %rd12835;
	add.s64 	%rd12838, %rd12837, %rd12836;
	shr.u64 	%rd12839, %rd12838, 32;
	and.b64  	%rd12840, %rd12685, 4294967295;
	and.b64  	%rd12841, %rd12813, 4294967295;
	add.s64 	%rd12842, %rd12839, %rd12840;
	add.s64 	%rd12843, %rd12842, %rd12841;
	shr.u64 	%rd12844, %rd12843, 32;
	and.b64  	%rd12845, %rd12723, 4294967295;
	and.b64  	%rd12846, %rd12816, 4294967295;
	add.s64 	%rd12847, %rd12844, %rd12845;
	add.s64 	%rd12848, %rd12847, %rd12846;
	shr.u64 	%rd12849, %rd12848, 32;
	and.b64  	%rd12850, %rd12761, 4294967295;
	and.b64  	%rd12851, %rd12818, 4294967295;
	add.s64 	%rd12852, %rd12849, %rd12850;
	add.s64 	%rd12853, %rd12852, %rd12851;
	{ .reg .b32 tmp; mov.b64 {tmp, %r4697}, %rd12853; }
	add.s32 	%r4698, %r4697, %r4696;
	and.b64  	%rd12854, %rd12823, 4294967295;
	add.s64 	%rd18419, %rd12854, %rd12797;
	shr.u64 	%rd12855, %rd18419, 32;
	and.b64  	%rd12856, %rd12828, 4294967295;
	add.s64 	%rd12857, %rd12855, %rd12856;
	add.s64 	%rd18420, %rd12857, %rd12800;
	shr.u64 	%rd12858, %rd18420, 32;
	and.b64  	%rd12859, %rd12833, 4294967295;
	add.s64 	%rd12860, %rd12858, %rd12859;
	add.s64 	%rd18421, %rd12860, %rd12803;
	shr.u64 	%rd12861, %rd18421, 32;
	and.b64  	%rd12862, %rd12838, 4294967295;
	add.s64 	%rd12863, %rd12861, %rd12862;
	add.s64 	%rd18422, %rd12863, %rd12806;
	shr.u64 	%rd12864, %rd18422, 32;
	and.b64  	%rd12865, %rd12843, 4294967295;
	add.s64 	%rd12866, %rd12864, %rd12865;
	add.s64 	%rd18423, %rd12866, %rd12809;
	shr.u64 	%rd12867, %rd18423, 32;
	and.b64  	%rd12868, %rd12848, 4294967295;
	add.s64 	%rd12869, %rd12867, %rd12868;
	add.s64 	%rd18424, %rd12869, %rd12812;
	shr.u64 	%rd12870, %rd18424, 32;
	and.b64  	%rd12871, %rd12853, 4294967295;
	add.s64 	%rd12872, %rd12870, %rd12871;
	add.s64 	%rd18425, %rd12872, %rd12815;
	{ .reg .b32 tmp; mov.b64 {tmp, %r4699}, %rd18425; }
	add.s32 	%r4700, %r4698, %r4699;
	add.s32 	%r1640, %r4700, %r4694;
	setp.eq.s32 	%p2123, %r1640, 0;
	mov.pred 	%p2999, 0;
	@%p2123 bra 	$L__BB2_1233;
	cvt.u64.u32 	%rd12873, %r1640;
	mul.wide.u32 	%rd12874, %r1640, 977;
	cvt.u32.u64 	%r4701, %rd12874;
	shr.u64 	%rd12875, %rd12874, 32;
	add.s64 	%rd12876, %rd12875, %rd12873;
	shr.u64 	%rd12877, %rd12876, 32;
	add.s32 	%r1641, %r6187, %r4701;
	setp.lt.u32 	%p2124, %r1641, %r6187;
	selp.u64 	%rd12878, 1, 0, %p2124;
	and.b64  	%rd12879, %rd18419, 4294967295;
	and.b64  	%rd12880, %rd12876, 4294967295;
	add.s64 	%rd12881, %rd12879, %rd12878;
	add.s64 	%rd18419, %rd12881, %rd12880;
	shr.u64 	%rd12882, %rd18419, 32;
	and.b64  	%rd12883, %rd18420, 4294967295;
	add.s64 	%rd12884, %rd12882, %rd12883;
	add.s64 	%rd18420, %rd12884, %rd12877;
	shr.u64 	%rd12885, %rd18420, 32;
	and.b64  	%rd12886, %rd18421, 4294967295;
	add.s64 	%rd18421, %rd12885, %rd12886;
	shr.u64 	%rd12887, %rd18421, 32;
	and.b64  	%rd12888, %rd18422, 4294967295;
	add.s64 	%rd18422, %rd12887, %rd12888;
	shr.u64 	%rd12889, %rd18422, 32;
	and.b64  	%rd12890, %rd18423, 4294967295;
	add.s64 	%rd18423, %rd12889, %rd12890;
	shr.u64 	%rd12891, %rd18423, 32;
	and.b64  	%rd12892, %rd18424, 4294967295;
	add.s64 	%rd18424, %rd12891, %rd12892;
	shr.u64 	%rd12893, %rd18424, 32;
	and.b64  	%rd12894, %rd18425, 4294967295;
	add.s64 	%rd18425, %rd12893, %rd12894;
	setp.gt.u64 	%p2999, %rd18425, 4294967295;
	mov.u32 	%r6187, %r1641;
$L__BB2_1233:
	ld.const.u32 	%rd987, [const_p+8];
	ld.const.u32 	%rd988, [const_p+24];
	ld.const.u32 	%rd989, [const_p+20];
	ld.const.u32 	%rd990, [const_p+12];
	ld.const.u32 	%rd991, [const_p+16];
	ld.const.u32 	%rd992, [const_p+4];
	ld.const.u32 	%r1643, [const_p];
	cvt.u32.u64 	%r6194, %rd18425;
	cvt.u32.u64 	%r6193, %rd18424;
	cvt.u32.u64 	%r6192, %rd18423;
	cvt.u32.u64 	%r6191, %rd18422;
	cvt.u32.u64 	%r6190, %rd18421;
	cvt.u32.u64 	%r6189, %rd18420;
	cvt.u32.u64 	%r6188, %rd18419;
	ld.const.u32 	%r4702, [const_p+28];
	setp.lt.u32 	%p2125, %r4702, %r6194;
	or.pred  	%p2126, %p2999, %p2125;
	@%p2126 bra 	$L__BB2_1247;
	setp.gt.u32 	%p2127, %r4702, %r6194;
	@%p2127 bra 	$L__BB2_1248;
	cvt.u32.u64 	%r4703, %rd988;
	setp.lt.u32 	%p2128, %r4703, %r6193;
	@%p2128 bra 	$L__BB2_1247;
	cvt.u32.u64 	%r4704, %rd988;
	setp.gt.u32 	%p2129, %r4704, %r6193;
	@%p2129 bra 	$L__BB2_1248;
	cvt.u32.u64 	%r4705, %rd989;
	setp.lt.u32 	%p2130, %r4705, %r6192;
	@%p2130 bra 	$L__BB2_1247;
	cvt.u32.u64 	%r4706, %rd989;
	setp.gt.u32 	%p2131, %r4706, %r6192;
	@%p2131 bra 	$L__BB2_1248;
	cvt.u32.u64 	%r4707, %rd991;
	setp.lt.u32 	%p2132, %r4707, %r6191;
	@%p2132 bra 	$L__BB2_1247;
	cvt.u32.u64 	%r4708, %rd991;
	setp.gt.u32 	%p2133, %r4708, %r6191;
	@%p2133 bra 	$L__BB2_1248;
	cvt.u32.u64 	%r4709, %rd990;
	setp.lt.u32 	%p2134, %r4709, %r6190;
	@%p2134 bra 	$L__BB2_1247;
	cvt.u32.u64 	%r4710, %rd990;
	setp.gt.u32 	%p2135, %r4710, %r6190;
	@%p2135 bra 	$L__BB2_1248;
	cvt.u32.u64 	%r4711, %rd987;
	setp.lt.u32 	%p2136, %r4711, %r6189;
	@%p2136 bra 	$L__BB2_1247;
	cvt.u32.u64 	%r4712, %rd987;
	setp.gt.u32 	%p2137, %r4712, %r6189;
	@%p2137 bra 	$L__BB2_1248;
	cvt.u32.u64 	%r4713, %rd992;
	setp.lt.u32 	%p2138, %r4713, %r6188;
	@%p2138 bra 	$L__BB2_1247;
	cvt.u32.u64 	%r4714, %rd992;
	setp.gt.u32 	%p2139, %r4714, %r6188;
	setp.lt.u32 	%p2140, %r6187, %r1643;
	or.pred  	%p2141, %p2139, %p2140;
	@%p2141 bra 	$L__BB2_1248;
$L__BB2_1247:
	cvt.u32.u64 	%r4715, %rd990;
	cvt.u32.u64 	%r4716, %rd987;
	cvt.u32.u64 	%r4717, %rd992;
	cvt.u32.u64 	%r4718, %rd991;
	cvt.u32.u64 	%r4719, %rd988;
	cvt.u32.u64 	%r4720, %rd989;
	setp.lt.u32 	%p2142, %r6187, %r1643;
	selp.s64 	%rd12896, -1, 0, %p2142;
	sub.s32 	%r6187, %r6187, %r1643;
	and.b64  	%rd12897, %rd18419, 4294967295;
	add.s64 	%rd12898, %rd12897, %rd12896;
	setp.lt.u64 	%p2143, %rd12898, %rd992;
	selp.s64 	%rd12899, -1, 0, %p2143;
	cvt.u32.u64 	%r4721, %rd12898;
	sub.s32 	%r6188, %r4721, %r4717;
	and.b64  	%rd12900, %rd18420, 4294967295;
	add.s64 	%rd12901, %rd12900, %rd12899;
	setp.lt.u64 	%p2144, %rd12901, %rd987;
	selp.s64 	%rd12902, -1, 0, %p2144;
	cvt.u32.u64 	%r4722, %rd12901;
	sub.s32 	%r6189, %r4722, %r4716;
	and.b64  	%rd12903, %rd18421, 4294967295;
	add.s64 	%rd12904, %rd12903, %rd12902;
	setp.lt.u64 	%p2145, %rd12904, %rd990;
	selp.s64 	%rd12905, -1, 0, %p2145;
	cvt.u32.u64 	%r4723, %rd12904;
	sub.s32 	%r6190, %r4723, %r4715;
	and.b64  	%rd12906, %rd18422, 4294967295;
	add.s64 	%rd12907, %rd12906, %rd12905;
	setp.lt.u64 	%p2146, %rd12907, %rd991;
	selp.s64 	%rd12908, -1, 0, %p2146;
	cvt.u32.u64 	%r4724, %rd12907;
	sub.s32 	%r6191, %r4724, %r4718;
	and.b64  	%rd12909, %rd18423, 4294967295;
	add.s64 	%rd12910, %rd12909, %rd12908;
	setp.lt.u64 	%p2147, %rd12910, %rd989;
	selp.s64 	%rd12911, -1, 0, %p2147;
	cvt.u32.u64 	%r4725, %rd12910;
	sub.s32 	%r6192, %r4725, %r4720;
	and.b64  	%rd12912, %rd18424, 4294967295;
	add.s64 	%rd12913, %rd12912, %rd12911;
	setp.lt.u64 	%p2148, %rd12913, %rd988;
	selp.s32 	%r4726, -1, 0, %p2148;
	cvt.u32.u64 	%r4727, %rd12913;
	sub.s32 	%r6193, %r4727, %r4719;
	add.s32 	%r4728, %r6194, %r4726;
	sub.s32 	%r6194, %r4728, %r4702;
$L__BB2_1248:
	setp.gt.u32 	%p2149, %r6194, %r4702;
	@%p2149 bra 	$L__BB2_1261;
	bra.uni 	$L__BB2_1262;
$L__BB2_1249:
	cvt.u32.u64 	%r4729, %rd988;
	setp.gt.u32 	%p2151, %r6193, %r4729;
	@%p2151 bra 	$L__BB2_1261;
	cvt.u32.u64 	%r4730, %rd988;
	setp.lt.u32 	%p2152, %r6193, %r4730;
	@%p2152 bra 	$L__BB2_1263;
	cvt.u32.u64 	%r4731, %rd989;
	setp.gt.u32 	%p2153, %r6192, %r4731;
	@%p2153 bra 	$L__BB2_1261;
	cvt.u32.u64 	%r4732, %rd989;
	setp.lt.u32 	%p2154, %r6192, %r4732;
	@%p2154 bra 	$L__BB2_1263;
	cvt.u32.u64 	%r4733, %rd991;
	setp.gt.u32 	%p2155, %r6191, %r4733;
	@%p2155 bra 	$L__BB2_1261;
	cvt.u32.u64 	%r4734, %rd991;
	setp.lt.u32 	%p2156, %r6191, %r4734;
	@%p2156 bra 	$L__BB2_1263;
	cvt.u32.u64 	%r4735, %rd990;
	setp.gt.u32 	%p2157, %r6190, %r4735;
	@%p2157 bra 	$L__BB2_1261;
	cvt.u32.u64 	%r4736, %rd990;
	setp.lt.u32 	%p2158, %r6190, %r4736;
	@%p2158 bra 	$L__BB2_1263;
	cvt.u32.u64 	%r4737, %rd987;
	setp.gt.u32 	%p2159, %r6189, %r4737;
	@%p2159 bra 	$L__BB2_1261;
	cvt.u32.u64 	%r4738, %rd987;
	setp.lt.u32 	%p2160, %r6189, %r4738;
	@%p2160 bra 	$L__BB2_1263;
	cvt.u32.u64 	%r4739, %rd992;
	setp.gt.u32 	%p2161, %r6188, %r4739;
	@%p2161 bra 	$L__BB2_1261;
	cvt.u32.u64 	%r4740, %rd992;
	setp.lt.u32 	%p2162, %r6188, %r4740;
	setp.lt.u32 	%p2163, %r6187, %r1643;
	or.pred  	%p2164, %p2162, %p2163;
	@%p2164 bra 	$L__BB2_1263;
$L__BB2_1261:
	cvt.u32.u64 	%r4741, %rd987;
	cvt.u32.u64 	%r4742, %rd992;
	cvt.u32.u64 	%r4743, %rd990;
	cvt.u32.u64 	%r4744, %rd989;
	cvt.u32.u64 	%r4745, %rd991;
	cvt.u32.u64 	%r4746, %rd988;
	setp.lt.u32 	%p2165, %r6187, %r1643;
	selp.s64 	%rd12914, -1, 0, %p2165;
	sub.s32 	%r6187, %r6187, %r1643;
	cvt.u64.u32 	%rd12915, %r6188;
	add.s64 	%rd12916, %rd12914, %rd12915;
	setp.lt.u64 	%p2166, %rd12916, %rd992;
	selp.s64 	%rd12917, -1, 0, %p2166;
	cvt.u32.u64 	%r4747, %rd12916;
	sub.s32 	%r6188, %r4747, %r4742;
	cvt.u64.u32 	%rd12918, %r6189;
	add.s64 	%rd12919, %rd12917, %rd12918;
	setp.lt.u64 	%p2167, %rd12919, %rd987;
	selp.s64 	%rd12920, -1, 0, %p2167;
	cvt.u32.u64 	%r4748, %rd12919;
	sub.s32 	%r6189, %r4748, %r4741;
	cvt.u64.u32 	%rd12921, %r6190;
	add.s64 	%rd12922, %rd12920, %rd12921;
	setp.lt.u64 	%p2168, %rd12922, %rd990;
	selp.s64 	%rd12923, -1, 0, %p2168;
	cvt.u32.u64 	%r4749, %rd12922;
	sub.s32 	%r6190, %r4749, %r4743;
	cvt.u64.u32 	%rd12924, %r6191;
	add.s64 	%rd12925, %rd12923, %rd12924;
	setp.lt.u64 	%p2169, %rd12925, %rd991;
	selp.s64 	%rd12926, -1, 0, %p2169;
	cvt.u32.u64 	%r4750, %rd12925;
	sub.s32 	%r6191, %r4750, %r4745;
	cvt.u64.u32 	%rd12927, %r6192;
	add.s64 	%rd12928, %rd12926, %rd12927;
	setp.lt.u64 	%p2170, %rd12928, %rd989;
	selp.s64 	%rd12929, -1, 0, %p2170;
	cvt.u32.u64 	%r4751, %rd12928;
	sub.s32 	%r6192, %r4751, %r4744;
	cvt.u64.u32 	%rd12930, %r6193;
	add.s64 	%rd12931, %rd12929, %rd12930;
	setp.lt.u64 	%p2171, %rd12931, %rd988;
	selp.s32 	%r4752, -1, 0, %p2171;
	cvt.u32.u64 	%r4753, %rd12931;
	sub.s32 	%r6193, %r4753, %r4746;
	add.s32 	%r4754, %r6194, %r4752;
	sub.s32 	%r6194, %r4754, %r4702;
	bra.uni 	$L__BB2_1263;
$L__BB2_1262:
	setp.lt.u32 	%p2150, %r6194, %r4702;
	@%p2150 bra 	$L__BB2_1263;
	bra.uni 	$L__BB2_1249;
$L__BB2_1263:
	mul.wide.u32 	%rd12932, %r6170, %r5862;
	cvt.u32.u64 	%r4755, %rd12932;
	shr.u64 	%rd12933, %rd12932, 32;
	mul.wide.u32 	%rd12934, %r6171, %r5862;
	add.s64 	%rd12935, %rd12933, %rd12934;
	shr.u64 	%rd12936, %rd12935, 32;
	mul.wide.u32 	%rd12937, %r6172, %r5862;
	add.s64 	%rd12938, %rd12936, %rd12937;
	shr.u64 	%rd12939, %rd12938, 32;
	mul.wide.u32 	%rd12940, %r6173, %r5862;
	add.s64 	%rd12941, %rd12939, %rd12940;
	shr.u64 	%rd12942, %rd12941, 32;
	mul.wide.u32 	%rd12943, %r6174, %r5862;
	add.s64 	%rd12944, %rd12942, %rd12943;
	shr.u64 	%rd12945, %rd12944, 32;
	mul.wide.u32 	%rd12946, %r6175, %r5862;
	add.s64 	%rd12947, %rd12945, %rd12946;
	shr.u64 	%rd12948, %rd12947, 32;
	mul.wide.u32 	%rd12949, %r6176, %r5862;
	add.s64 	%rd12950, %rd12948, %rd12949;
	shr.u64 	%rd12951, %rd12950, 32;
	mul.wide.u32 	%rd12952, %r6177, %r5862;
	add.s64 	%rd12953, %rd12951, %rd12952;
	shr.u64 	%rd12954, %rd12953, 32;
	and.b64  	%rd12955, %rd12935, 4294967295;
	mul.wide.u32 	%rd12956, %r6170, %r5863;
	add.s64 	%rd12957, %rd12956, %rd12955;
	shr.u64 	%rd12958, %rd12957, 32;
	and.b64  	%rd12959, %rd12938, 4294967295;
	mul.wide.u32 	%rd12960, %r6171, %r5863;
	add.s64 	%rd12961, %rd12958, %rd12959;
	add.s64 	%rd12962, %rd12961, %rd12960;
	shr.u64 	%rd12963, %rd12962, 32;
	and.b64  	%rd12964, %rd12941, 4294967295;
	mul.wide.u32 	%rd12965, %r6172, %r5863;
	add.s64 	%rd12966, %rd12963, %rd12964;
	add.s64 	%rd12967, %rd12966, %rd12965;
	shr.u64 	%rd12968, %rd12967, 32;
	and.b64  	%rd12969, %rd12944, 4294967295;
	mul.wide.u32 	%rd12970, %r6173, %r5863;
	add.s64 	%rd12971, %rd12968, %rd12969;
	add.s64 	%rd12972, %rd12971, %rd12970;
	shr.u64 	%rd12973, %rd12972, 32;
	and.b64  	%rd12974, %rd12947, 4294967295;
	mul.wide.u32 	%rd12975, %r6174, %r5863;
	add.s64 	%rd12976, %rd12973, %rd12974;
	add.s64 	%rd12977, %rd12976, %rd12975;
	shr.u64 	%rd12978, %rd12977, 32;
	and.b64  	%rd12979, %rd12950, 4294967295;
	mul.wide.u32 	%rd12980, %r6175, %r5863;
	add.s64 	%rd12981, %rd12978, %rd12979;
	add.s64 	%rd12982, %rd12981, %rd12980;
	shr.u64 	%rd12983, %rd12982, 32;
	and.b64  	%rd12984, %rd12953, 4294967295;
	mul.wide.u32 	%rd12985, %r6176, %r5863;
	add.s64 	%rd12986, %rd12983, %rd12984;
	add.s64 	%rd12987, %rd12986, %rd12985;
	shr.u64 	%rd12988, %rd12987, 32;
	mul.wide.u32 	%rd12989, %r6177, %r5863;
	add.s64 	%rd12990, %rd12988, %rd12954;
	add.s64 	%rd12991, %rd12990, %rd12989;
	shr.u64 	%rd12992, %rd12991, 32;
	and.b64  	%rd12993, %rd12962, 4294967295;
	mul.wide.u32 	%rd12994, %r6170, %r5864;
	add.s64 	%rd12995, %rd12994, %rd12993;
	shr.u64 	%rd12996, %rd12995, 32;
	and.b64  	%rd12997, %rd12967, 4294967295;
	mul.wide.u32 	%rd12998, %r6171, %r5864;
	add.s64 	%rd12999, %rd12996, %rd12997;
	add.s64 	%rd13000, %rd12999, %rd12998;
	shr.u64 	%rd13001, %rd13000, 32;
	and.b64  	%rd13002, %rd12972, 4294967295;
	mul.wide.u32 	%rd13003, %r6172, %r5864;
	add.s64 	%rd13004, %rd13001, %rd13002;
	add.s64 	%rd13005, %rd13004, %rd13003;
	shr.u64 	%rd13006, %rd13005, 32;
	and.b64  	%rd13007, %rd12977, 4294967295;
	mul.wide.u32 	%rd13008, %r6173, %r5864;
	add.s64 	%rd13009, %rd13006, %rd13007;
	add.s64 	%rd13010, %rd13009, %rd13008;
	shr.u64 	%rd13011, %rd13010, 32;
	and.b64  	%rd13012, %rd12982, 4294967295;
	mul.wide.u32 	%rd13013, %r6174, %r5864;
	add.s64 	%rd13014, %rd13011, %rd13012;
	add.s64 	%rd13015, %rd13014, %rd13013;
	shr.u64 	%rd13016, %rd13015, 32;
	and.b64  	%rd13017, %rd12987, 4294967295;
	mul.wide.u32 	%rd13018, %r6175, %r5864;
	add.s64 	%rd13019, %rd13016, %rd13017;
	add.s64 	%rd13020, %rd13019, %rd13018;
	shr.u64 	%rd13021, %rd13020, 32;
	and.b64  	%rd13022, %rd12991, 4294967295;
	mul.wide.u32 	%rd13023, %r6176, %r5864;
	add.s64 	%rd13024, %rd13021, %rd13022;
	add.s64 	%rd13025, %rd13024, %rd13023;
	shr.u64 	%rd13026, %rd13025, 32;
	mul.wide.u32 	%rd13027, %r6177, %r5864;
	add.s64 	%rd13028, %rd13026, %rd12992;
	add.s64 	%rd13029, %rd13028, %rd13027;
	shr.u64 	%rd13030, %rd13029, 32;
	and.b64  	%rd13031, %rd13000, 4294967295;
	mul.wide.u32 	%rd13032, %r6170, %r5865;
	add.s64 	%rd13033, %rd13032, %rd13031;
	shr.u64 	%rd13034, %rd13033, 32;
	and.b64  	%rd13035, %rd13005, 4294967295;
	mul.wide.u32 	%rd13036, %r6171, %r5865;
	add.s64 	%rd13037, %rd13034, %rd13035;
	add.s64 	%rd13038, %rd13037, %rd13036;
	shr.u64 	%rd13039, %rd13038, 32;
	and.b64  	%rd13040, %rd13010, 4294967295;
	mul.wide.u32 	%rd13041, %r6172, %r5865;
	add.s64 	%rd13042, %rd13039, %rd13040;
	add.s64 	%rd13043, %rd13042, %rd13041;
	shr.u64 	%rd13044, %rd13043, 32;
	and.b64  	%rd13045, %rd13015, 4294967295;
	mul.wide.u32 	%rd13046, %r6173, %r5865;
	add.s64 	%rd13047, %rd13044, %rd13045;
	add.s64 	%rd13048, %rd13047, %rd13046;
	shr.u64 	%rd13049, %rd13048, 32;
	and.b64  	%rd13050, %rd13020, 4294967295;
	mul.wide.u32 	%rd13051, %r6174, %r5865;
	add.s64 	%rd13052, %rd13049, %rd13050;
	add.s64 	%rd13053, %rd13052, %rd13051;
	shr.u64 	%rd13054, %rd13053, 32;
	and.b64  	%rd13055, %rd13025, 4294967295;
	mul.wide.u32 	%rd13056, %r6175, %r5865;
	add.s64 	%rd13057, %rd13054, %rd13055;
	add.s64 	%rd13058, %rd13057, %rd13056;
	shr.u64 	%rd13059, %rd13058, 32;
	and.b64  	%rd13060, %rd13029, 4294967295;
	mul.wide.u32 	%rd13061, %r6176, %r5865;
	add.s64 	%rd13062, %rd13059, %rd13060;
	add.s64 	%rd13063, %rd13062, %rd13061;
	shr.u64 	%rd13064, %rd13063, 32;
	mul.wide.u32 	%rd13065, %r6177, %r5865;
	add.s64 	%rd13066, %rd13064, %rd13030;
	add.s64 	%rd13067, %rd13066, %rd13065;
	shr.u64 	%rd13068, %rd13067, 32;
	and.b64  	%rd13069, %rd13038, 4294967295;
	mul.wide.u32 	%rd13070, %r6170, %r5866;
	add.s64 	%rd13071, %rd13070, %rd13069;
	shr.u64 	%rd13072, %rd13071, 32;
	and.b64  	%rd13073, %rd13043, 4294967295;
	mul.wide.u32 	%rd13074, %r6171, %r5866;
	add.s64 	%rd13075, %rd13072, %rd13073;
	add.s64 	%rd13076, %rd13075, %rd13074;
	shr.u64 	%rd13077, %rd13076, 32;
	and.b64  	%rd13078, %rd13048, 4294967295;
	mul.wide.u32 	%rd13079, %r6172, %r5866;
	add.s64 	%rd13080, %rd13077, %rd13078;
	add.s64 	%rd13081, %rd13080, %rd13079;
	shr.u64 	%rd13082, %rd13081, 32;
	and.b64  	%rd13083, %rd13053, 4294967295;
	mul.wide.u32 	%rd13084, %r6173, %r5866;
	add.s64 	%rd13085, %rd13082, %rd13083;
	add.s64 	%rd13086, %rd13085, %rd13084;
	shr.u64 	%rd13087, %rd13086, 32;
	and.b64  	%rd13088, %rd13058, 4294967295;
	mul.wide.u32 	%rd13089, %r6174, %r5866;
	add.s64 	%rd13090, %rd13087, %rd13088;
	add.s64 	%rd13091, %rd13090, %rd13089;
	shr.u64 	%rd13092, %rd13091, 32;
	and.b64  	%rd13093, %rd13063, 4294967295;
	mul.wide.u32 	%rd13094, %r6175, %r5866;
	add.s64 	%rd13095, %rd13092, %rd13093;
	add.s64 	%rd13096, %rd13095, %rd13094;
	shr.u64 	%rd13097, %rd13096, 32;
	and.b64  	%rd13098, %rd13067, 4294967295;
	mul.wide.u32 	%rd13099, %r6176, %r5866;
	add.s64 	%rd13100, %rd13097, %rd13098;
	add.s64 	%rd13101, %rd13100, %rd13099;
	shr.u64 	%rd13102, %rd13101, 32;
	mul.wide.u32 	%rd13103, %r6177, %r5866;
	add.s64 	%rd13104, %rd13102, %rd13068;
	add.s64 	%rd13105, %rd13104, %rd13103;
	shr.u64 	%rd13106, %rd13105, 32;
	and.b64  	%rd13107, %rd13076, 4294967295;
	mul.wide.u32 	%rd13108, %r6170, %r5867;
	add.s64 	%rd13109, %rd13108, %rd13107;
	shr.u64 	%rd13110, %rd13109, 32;
	and.b64  	%rd13111, %rd13081, 4294967295;
	mul.wide.u32 	%rd13112, %r6171, %r5867;
	add.s64 	%rd13113, %rd13110, %rd13111;
	add.s64 	%rd13114, %rd13113, %rd13112;
	shr.u64 	%rd13115, %rd13114, 32;
	and.b64  	%rd13116, %rd13086, 4294967295;
	mul.wide.u32 	%rd13117, %r6172, %r5867;
	add.s64 	%rd13118, %rd13115, %rd13116;
	add.s64 	%rd13119, %rd13118, %rd13117;
	shr.u64 	%rd13120, %rd13119, 32;
	and.b64  	%rd13121, %rd13091, 4294967295;
	mul.wide.u32 	%rd13122, %r6173, %r5867;
	add.s64 	%rd13123, %rd13120, %rd13121;
	add.s64 	%rd13124, %rd13123, %rd13122;
	shr.u64 	%rd13125, %rd13124, 32;
	and.b64  	%rd13126, %rd13096, 4294967295;
	mul.wide.u32 	%rd13127, %r6174, %r5867;
	add.s64 	%rd13128, %rd13125, %rd13126;
	add.s64 	%rd13129, %rd13128, %rd13127;
	shr.u64 	%rd13130, %rd13129, 32;
	and.b64  	%rd13131, %rd13101, 4294967295;
	mul.wide.u32 	%rd13132, %r6175, %r5867;
	add.s64 	%rd13133, %rd13130, %rd13131;
	add.s64 	%rd13134, %rd13133, %rd13132;
	shr.u64 	%rd13135, %rd13134, 32;
	and.b64  	%rd13136, %rd13105, 4294967295;
	mul.wide.u32 	%rd13137, %r6176, %r5867;
	add.s64 	%rd13138, %rd13135, %rd13136;
	add.s64 	%rd13139, %rd13138, %rd13137;
	shr.u64 	%rd13140, %rd13139, 32;
	mul.wide.u32 	%rd13141, %r6177, %r5867;
	add.s64 	%rd13142, %rd13140, %rd13106;
	add.s64 	%rd13143, %rd13142, %rd13141;
	shr.u64 	%rd13144, %rd13143, 32;
	and.b64  	%rd13145, %rd13114, 4294967295;
	mul.wide.u32 	%rd13146, %r6170, %r5868;
	add.s64 	%rd13147, %rd13146, %rd13145;
	shr.u64 	%rd13148, %rd13147, 32;
	and.b64  	%rd13149, %rd13119, 4294967295;
	mul.wide.u32 	%rd13150, %r6171, %r5868;
	add.s64 	%rd13151, %rd13148, %rd13149;
	add.s64 	%rd13152, %rd13151, %rd13150;
	shr.u64 	%rd13153, %rd13152, 32;
	and.b64  	%rd13154, %rd13124, 4294967295;
	mul.wide.u32 	%rd13155, %r6172, %r5868;
	add.s64 	%rd13156, %rd13153, %rd13154;
	add.s64 	%rd13157, %rd13156, %rd13155;
	shr.u64 	%rd13158, %rd13157, 32;
	and.b64  	%rd13159, %rd13129, 4294967295;
	mul.wide.u32 	%rd13160, %r6173, %r5868;
	add.s64 	%rd13161, %rd13158, %rd13159;
	add.s64 	%rd13162, %rd13161, %rd13160;
	shr.u64 	%rd13163, %rd13162, 32;
	and.b64  	%rd13164, %rd13134, 4294967295;
	mul.wide.u32 	%rd13165, %r6174, %r5868;
	add.s64 	%rd13166, %rd13163, %rd13164;
	add.s64 	%rd13167, %rd13166, %rd13165;
	shr.u64 	%rd13168, %rd13167, 32;
	and.b64  	%rd13169, %rd13139, 4294967295;
	mul.wide.u32 	%rd13170, %r6175, %r5868;
	add.s64 	%rd13171, %rd13168, %rd13169;
	add.s64 	%rd13172, %rd13171, %rd13170;
	shr.u64 	%rd13173, %rd13172, 32;
	and.b64  	%rd13174, %rd13143, 4294967295;
	mul.wide.u32 	%rd13175, %r6176, %r5868;
	add.s64 	%rd13176, %rd13173, %rd13174;
	add.s64 	%rd13177, %rd13176, %rd13175;
	shr.u64 	%rd13178, %rd13177, 32;
	mul.wide.u32 	%rd13179, %r6177, %r5868;
	add.s64 	%rd13180, %rd13178, %rd13144;
	add.s64 	%rd13181, %rd13180, %rd13179;
	shr.u64 	%rd13182, %rd13181, 32;
	and.b64  	%rd13183, %rd13152, 4294967295;
	mul.wide.u32 	%rd13184, %r6170, %r5869;
	add.s64 	%rd13185, %rd13184, %rd13183;
	shr.u64 	%rd13186, %rd13185, 32;
	and.b64  	%rd13187, %rd13157, 4294967295;
	mul.wide.u32 	%rd13188, %r6171, %r5869;
	add.s64 	%rd13189, %rd13186, %rd13187;
	add.s64 	%rd13190, %rd13189, %rd13188;
	shr.u64 	%rd13191, %rd13190, 32;
	and.b64  	%rd13192, %rd13162, 4294967295;
	mul.wide.u32 	%rd13193, %r6172, %r5869;
	add.s64 	%rd13194, %rd13191, %rd13192;
	add.s64 	%rd13195, %rd13194, %rd13193;
	shr.u64 	%rd13196, %rd13195, 32;
	and.b64  	%rd13197, %rd13167, 4294967295;
	mul.wide.u32 	%rd13198, %r6173, %r5869;
	add.s64 	%rd13199, %rd13196, %rd13197;
	add.s64 	%rd13200, %rd13199, %rd13198;
	shr.u64 	%rd13201, %rd13200, 32;
	and.b64  	%rd13202, %rd13172, 4294967295;
	mul.wide.u32 	%rd13203, %r6174, %r5869;
	add.s64 	%rd13204, %rd13201, %rd13202;
	add.s64 	%rd13205, %rd13204, %rd13203;
	shr.u64 	%rd13206, %rd13205, 32;
	and.b64  	%rd13207, %rd13177, 4294967295;
	mul.wide.u32 	%rd13208, %r6175, %r5869;
	add.s64 	%rd13209, %rd13206, %rd13207;
	add.s64 	%rd13210, %rd13209, %rd13208;
	shr.u64 	%rd13211, %rd13210, 32;
	and.b64  	%rd13212, %rd13181, 4294967295;
	mul.wide.u32 	%rd13213, %r6176, %r5869;
	add.s64 	%rd13214, %rd13211, %rd13212;
	add.s64 	%rd13215, %rd13214, %rd13213;
	shr.u64 	%rd13216, %rd13215, 32;
	mul.wide.u32 	%rd13217, %r6177, %r5869;
	add.s64 	%rd13218, %rd13216, %rd13182;
	add.s64 	%rd13219, %rd13218, %rd13217;
	shr.u64 	%rd13220, %rd13219, 32;
	{ .reg .b32 tmp; mov.b64 {tmp, %r4756}, %rd13219; }
	and.b64  	%rd13221, %rd13190, 4294967295;
	mul.lo.s64 	%rd13222, %rd13221, 977;
	cvt.u32.u64 	%r4757, %rd13222;
	shr.u64 	%rd13223, %rd13222, 32;
	and.b64  	%rd13224, %rd13195, 4294967295;
	mad.lo.s64 	%rd13225, %rd13224, 977, %rd13223;
	shr.u64 	%rd13226, %rd13225, 32;
	and.b64  	%rd13227, %rd13200, 4294967295;
	mad.lo.s64 	%rd13228, %rd13227, 977, %rd13226;
	shr.u64 	%rd13229, %rd13228, 32;
	and.b64  	%rd13230, %rd13205, 4294967295;
	mad.lo.s64 	%rd13231, %rd13230, 977, %rd13229;
	shr.u64 	%rd13232, %rd13231, 32;
	and.b64  	%rd13233, %rd13210, 4294967295;
	mad.lo.s64 	%rd13234, %rd13233, 977, %rd13232;
	shr.u64 	%rd13235, %rd13234, 32;
	and.b64  	%rd13236, %rd13215, 4294967295;
	mad.lo.s64 	%rd13237, %rd13236, 977, %rd13235;
	shr.u64 	%rd13238, %rd13237, 32;
	and.b64  	%rd13239, %rd13219, 4294967295;
	mad.lo.s64 	%rd13240, %rd13239, 977, %rd13238;
	shr.u64 	%rd13241, %rd13240, 32;
	mad.lo.s64 	%rd13242, %rd13220, 977, %rd13241;
	{ .reg .b32 tmp; mov.b64 {tmp, %r4758}, %rd13242; }
	add.s32 	%r6204, %r4755, %r4757;
	setp.lt.u32 	%p2173, %r6204, %r4755;
	selp.u64 	%rd13243, 1, 0, %p2173;
	and.b64  	%rd13244, %rd12957, 4294967295;
	and.b64  	%rd13245, %rd13225, 4294967295;
	add.s64 	%rd13246, %rd13244, %rd13243;
	add.s64 	%rd13247, %rd13246, %rd13245;
	shr.u64 	%rd13248, %rd13247, 32;
	and.b64  	%rd13249, %rd12995, 4294967295;
	and.b64  	%rd13250, %rd13228, 4294967295;
	add.s64 	%rd13251, %rd13248, %rd13249;
	add.s64 	%rd13252, %rd13251, %rd13250;
	shr.u64 	%rd13253, %rd13252, 32;
	and.b64  	%rd13254, %rd13033, 4294967295;
	and.b64  	%rd13255, %rd13231, 4294967295;
	add.s64 	%rd13256, %rd13253, %rd13254;
	add.s64 	%rd13257, %rd13256, %rd13255;
	shr.u64 	%rd13258, %rd13257, 32;
	and.b64  	%rd13259, %rd13071, 4294967295;
	and.b64  	%rd13260, %rd13234, 4294967295;
	add.s64 	%rd13261, %rd13258, %rd13259;
	add.s64 	%rd13262, %rd13261, %rd13260;
	shr.u64 	%rd13263, %rd13262, 32;
	and.b64  	%rd13264, %rd13109, 4294967295;
	and.b64  	%rd13265, %rd13237, 4294967295;
	add.s64 	%rd13266, %rd13263, %rd13264;
	add.s64 	%rd13267, %rd13266, %rd13265;
	shr.u64 	%rd13268, %rd13267, 32;
	and.b64  	%rd13269, %rd13147, 4294967295;
	and.b64  	%rd13270, %rd13240, 4294967295;
	add.s64 	%rd13271, %rd13268, %rd13269;
	add.s64 	%rd13272, %rd13271, %rd13270;
	shr.u64 	%rd13273, %rd13272, 32;
	and.b64  	%rd13274, %rd13185, 4294967295;
	and.b64  	%rd13275, %rd13242, 4294967295;
	add.s64 	%rd13276, %rd13273, %rd13274;
	add.s64 	%rd13277, %rd13276, %rd13275;
	{ .reg .b32 tmp; mov.b64 {tmp, %r4759}, %rd13277; }
	add.s32 	%r4760, %r4759, %r4758;
	and.b64  	%rd13278, %rd13247, 4294967295;
	add.s64 	%rd18426, %rd13278, %rd13221;
	shr.u64 	%rd13279, %rd18426, 32;
	and.b64  	%rd13280, %rd13252, 4294967295;
	add.s64 	%rd13281, %rd13279, %rd13280;
	add.s64 	%rd18427, %rd13281, %rd13224;
	shr.u64 	%rd13282, %rd18427, 32;
	and.b64  	%rd13283, %rd13257, 4294967295;
	add.s64 	%rd13284, %rd13282, %rd13283;
	add.s64 	%rd18428, %rd13284, %rd13227;
	shr.u64 	%rd13285, %rd18428, 32;
	and.b64  	%rd13286, %rd13262, 4294967295;
	add.s64 	%rd13287, %rd13285, %rd13286;
	add.s64 	%rd18429, %rd13287, %rd13230;
	shr.u64 	%rd13288, %rd18429, 32;
	and.b64  	%rd13289, %rd13267, 4294967295;
	add.s64 	%rd13290, %rd13288, %rd13289;
	add.s64 	%rd18430, %rd13290, %rd13233;
	shr.u64 	%rd13291, %rd18430, 32;
	and.b64  	%rd13292, %rd13272, 4294967295;
	add.s64 	%rd13293, %rd13291, %rd13292;
	add.s64 	%rd18431, %rd13293, %rd13236;
	shr.u64 	%rd13294, %rd18431, 32;
	and.b64  	%rd13295, %rd13277, 4294967295;
	add.s64 	%rd13296, %rd13294, %rd13295;
	add.s64 	%rd18432, %rd13296, %rd13239;
	{ .reg .b32 tmp; mov.b64 {tmp, %r4761}, %rd18432; }
	add.s32 	%r4762, %r4760, %r4761;
	add.s32 	%r1685, %r4762, %r4756;
	setp.eq.s32 	%p2174, %r1685, 0;
	mov.pred 	%p3000, 0;
	@%p2174 bra 	$L__BB2_1265;
	cvt.u64.u32 	%rd13297, %r1685;
	mul.wide.u32 	%rd13298, %r1685, 977;
	cvt.u32.u64 	%r4763, %rd13298;
	shr.u64 	%rd13299, %rd13298, 32;
	add.s64 	%rd13300, %rd13299, %rd13297;
	shr.u64 	%rd13301, %rd13300, 32;
	add.s32 	%r1686, %r6204, %r4763;
	setp.lt.u32 	%p2175, %r1686, %r6204;
	selp.u64 	%rd13302, 1, 0, %p2175;
	and.b64  	%rd13303, %rd18426, 4294967295;
	and.b64  	%rd13304, %rd13300, 4294967295;
	add.s64 	%rd13305, %rd13303, %rd13302;
	add.s64 	%rd18426, %rd13305, %rd13304;
	shr.u64 	%rd13306, %rd18426, 32;
	and.b64  	%rd13307, %rd18427, 4294967295;
	add.s64 	%rd13308, %rd13306, %rd13307;
	add.s64 	%rd18427, %rd13308, %rd13301;
	shr.u64 	%rd13309, %rd18427, 32;
	and.b64  	%rd13310, %rd18428, 4294967295;
	add.s64 	%rd18428, %rd13309, %rd13310;
	shr.u64 	%rd13311, %rd18428, 32;
	and.b64  	%rd13312, %rd18429, 4294967295;
	add.s64 	%rd18429, %rd13311, %rd13312;
	shr.u64 	%rd13313, %rd18429, 32;
	and.b64  	%rd13314, %rd18430, 4294967295;
	add.s64 	%rd18430, %rd13313, %rd13314;
	shr.u64 	%rd13315, %rd18430, 32;
	and.b64  	%rd13316, %rd18431, 4294967295;
	add.s64 	%rd18431, %rd13315, %rd13316;
	shr.u64 	%rd13317, %rd18431, 32;
	and.b64  	%rd13318, %rd18432, 4294967295;
	add.s64 	%rd18432, %rd13317, %rd13318;
	setp.gt.u64 	%p3000, %rd18432, 4294967295;
	mov.u32 	%r6204, %r1686;
$L__BB2_1265:
	ld.const.u32 	%rd1014, [const_p+8];
	ld.const.u32 	%rd1015, [const_p+24];
	ld.const.u32 	%rd1016, [const_p+20];
	ld.const.u32 	%rd1017, [const_p+12];
	ld.const.u32 	%rd1018, [const_p+16];
	ld.const.u32 	%rd1019, [const_p+4];
	ld.const.u32 	%r1688, [const_p];
	cvt.u32.u64 	%r6211, %rd18432;
	cvt.u32.u64 	%r6210, %rd18431;
	cvt.u32.u64 	%r6209, %rd18430;
	cvt.u32.u64 	%r6208, %rd18429;
	cvt.u32.u64 	%r6207, %rd18428;
	cvt.u32.u64 	%r6206, %rd18427;
	cvt.u32.u64 	%r6205, %rd18426;
	ld.const.u32 	%r4764, [const_p+28];
	setp.lt.u32 	%p2176, %r4764, %r6211;
	or.pred  	%p2177, %p3000, %p2176;
	@%p2177 bra 	$L__BB2_1279;
	setp.gt.u32 	%p2178, %r4764, %r6211;
	@%p2178 bra 	$L__BB2_1280;
	cvt.u32.u64 	%r4765, %rd1015;
	setp.lt.u32 	%p2179, %r4765, %r6210;
	@%p2179 bra 	$L__BB2_1279;
	cvt.u32.u64 	%r4766, %rd1015;
	setp.gt.u32 	%p2180, %r4766, %r6210;
	@%p2180 bra 	$L__BB2_1280;
	cvt.u32.u64 	%r4767, %rd1016;
	setp.lt.u32 	%p2181, %r4767, %r6209;
	@%p2181 bra 	$L__BB2_1279;
	cvt.u32.u64 	%r4768, %rd1016;
	setp.gt.u32 	%p2182, %r4768, %r6209;
	@%p2182 bra 	$L__BB2_1280;
	cvt.u32.u64 	%r4769, %rd1018;
	setp.lt.u32 	%p2183, %r4769, %r6208;
	@%p2183 bra 	$L__BB2_1279;
	cvt.u32.u64 	%r4770, %rd1018;
	setp.gt.u32 	%p2184, %r4770, %r6208;
	@%p2184 bra 	$L__BB2_1280;
	cvt.u32.u64 	%r4771, %rd1017;
	setp.lt.u32 	%p2185, %r4771, %r6207;
	@%p2185 bra 	$L__BB2_1279;
	cvt.u32.u64 	%r4772, %rd1017;
	setp.gt.u32 	%p2186, %r4772, %r6207;
	@%p2186 bra 	$L__BB2_1280;
	cvt.u32.u64 	%r4773, %rd1014;
	setp.lt.u32 	%p2187, %r4773, %r6206;
	@%p2187 bra 	$L__BB2_1279;
	cvt.u32.u64 	%r4774, %rd1014;
	setp.gt.u32 	%p2188, %r4774, %r6206;
	@%p2188 bra 	$L__BB2_1280;
	cvt.u32.u64 	%r4775, %rd1019;
	setp.lt.u32 	%p2189, %r4775, %r6205;
	@%p2189 bra 	$L__BB2_1279;
	cvt.u32.u64 	%r4776, %rd1019;
	setp.gt.u32 	%p2190, %r4776, %r6205;
	setp.lt.u32 	%p2191, %r6204, %r1688;
	or.pred  	%p2192, %p2190, %p2191;
	@%p2192 bra 	$L__BB2_1280;
$L__BB2_1279:
	cvt.u32.u64 	%r4777, %rd1017;
	cvt.u32.u64 	%r4778, %rd1014;
	cvt.u32.u64 	%r4779, %rd1019;
	cvt.u32.u64 	%r4780, %rd1015;
	cvt.u32.u64 	%r4781, %rd1016;
	cvt.u32.u64 	%r4782, %rd1018;
	setp.lt.u32 	%p2193, %r6204, %r1688;
	selp.s64 	%rd13320, -1, 0, %p2193;
	sub.s32 	%r6204, %r6204, %r1688;
	and.b64  	%rd13321, %rd18426, 4294967295;
	add.s64 	%rd13322, %rd13321, %rd13320;
	setp.lt.u64 	%p2194, %rd13322, %rd1019;
	selp.s64 	%rd13323, -1, 0, %p2194;
	cvt.u32.u64 	%r4783, %rd13322;
	sub.s32 	%r6205, %r4783, %r4779;
	and.b64  	%rd13324, %rd18427, 4294967295;
	add.s64 	%rd13325, %rd13324, %rd13323;
	setp.lt.u64 	%p2195, %rd13325, %rd1014;
	selp.s64 	%rd13326, -1, 0, %p2195;
	cvt.u32.u64 	%r4784, %rd13325;
	sub.s32 	%r6206, %r4784, %r4778;
	and.b64  	%rd13327, %rd18428, 4294967295;
	add.s64 	%rd13328, %rd13327, %rd13326;
	setp.lt.u64 	%p2196, %rd13328, %rd1017;
	selp.s64 	%rd13329, -1, 0, %p2196;
	cvt.u32.u64 	%r4785, %rd13328;
	sub.s32 	%r6207, %r4785, %r4777;
	and.b64  	%rd13330, %rd18429, 4294967295;
	add.s64 	%rd13331, %rd13330, %rd13329;
	setp.lt.u64 	%p2197, %rd13331, %rd1018;
	selp.s64 	%rd13332, -1, 0, %p2197;
	cvt.u32.u64 	%r4786, %rd13331;
	sub.s32 	%r6208, %r4786, %r4782;
	and.b64  	%rd13333, %rd18430, 4294967295;
	add.s64 	%rd13334, %rd13333, %rd13332;
	setp.lt.u64 	%p2198, %rd13334, %rd1016;
	selp.s64 	%rd13335, -1, 0, %p2198;
	cvt.u32.u64 	%r4787, %rd13334;
	sub.s32 	%r6209, %r4787, %r4781;
	and.b64  	%rd13336, %rd18431, 4294967295;
	add.s64 	%rd13337, %rd13336, %rd13335;
	setp.lt.u64 	%p2199, %rd13337, %rd1015;
	selp.s32 	%r4788, -1, 0, %p2199;
	cvt.u32.u64 	%r4789, %rd13337;
	sub.s32 	%r6210, %r4789, %r4780;
	add.s32 	%r4790, %r6211, %r4788;
	sub.s32 	%r6211, %r4790, %r4764;
$L__BB2_1280:
	setp.gt.u32 	%p2200, %r6211, %r4764;
	@%p2200 bra 	$L__BB2_1293;
	bra.uni 	$L__BB2_1294;
$L__BB2_1281:
	cvt.u32.u64 	%r4791, %rd1015;
	setp.gt.u32 	%p2202, %r6210, %r4791;
	@%p2202 bra 	$L__BB2_1293;
	cvt.u32.u64 	%r4792, %rd1015;
	setp.lt.u32 	%p2203, %r6210, %r4792;
	@%p2203 bra 	$L__BB2_1295;
	cvt.u32.u64 	%r4793, %rd1016;
	setp.gt.u32 	%p2204, %r6209, %r4793;
	@%p2204 bra 	$L__BB2_1293;
	cvt.u32.u64 	%r4794, %rd1016;
	setp.lt.u32 	%p2205, %r6209, %r4794;
	@%p2205 bra 	$L__BB2_1295;
	cvt.u32.u64 	%r4795, %rd1018;
	setp.gt.u32 	%p2206, %r6208, %r4795;
	@%p2206 bra 	$L__BB2_1293;
	cvt.u32.u64 	%r4796, %rd1018;
	setp.lt.u32 	%p2207, %r6208, %r4796;
	@%p2207 bra 	$L__BB2_1295;
	cvt.u32.u64 	%r4797, %rd1017;
	setp.gt.u32 	%p2208, %r6207, %r4797;
	@%p2208 bra 	$L__BB2_1293;
	cvt.u32.u64 	%r4798, %rd1017;
	setp.lt.u32 	%p2209, %r6207, %r4798;
	@%p2209 bra 	$L__BB2_1295;
	cvt.u32.u64 	%r4799, %rd1014;
	setp.gt.u32 	%p2210, %r6206, %r4799;
	@%p2210 bra 	$L__BB2_1293;
	cvt.u32.u64 	%r4800, %rd1014;
	setp.lt.u32 	%p2211, %r6206, %r4800;
	@%p2211 bra 	$L__BB2_1295;
	cvt.u32.u64 	%r4801, %rd1019;
	setp.gt.u32 	%p2212, %r6205, %r4801;
	@%p2212 bra 	$L__BB2_1293;
	cvt.u32.u64 	%r4802, %rd1019;
	setp.lt.u32 	%p2213, %r6205, %r4802;
	setp.lt.u32 	%p2214, %r6204, %r1688;
	or.pred  	%p2215, %p2213, %p2214;
	@%p2215 bra 	$L__BB2_1295;
$L__BB2_1293:
	cvt.u32.u64 	%r4803, %rd1015;
	cvt.u32.u64 	%r4804, %rd1017;
	cvt.u32.u64 	%r4805, %rd1014;
	cvt.u32.u64 	%r4806, %rd1019;
	cvt.u32.u64 	%r4807, %rd1016;
	cvt.u32.u64 	%r4808, %rd1018;
	setp.lt.u32 	%p2216, %r6204, %r1688;
	selp.s64 	%rd13338, -1, 0, %p2216;
	sub.s32 	%r6204, %r6204, %r1688;
	cvt.u64.u32 	%rd13339, %r6205;
	add.s64 	%rd13340, %rd13338, %rd13339;
	setp.lt.u64 	%p2217, %rd13340, %rd1019;
	selp.s64 	%rd13341, -1, 0, %p2217;
	cvt.u32.u64 	%r4809, %rd13340;
	sub.s32 	%r6205, %r4809, %r4806;
	cvt.u64.u32 	%rd13342, %r6206;
	add.s64 	%rd13343, %rd13341, %rd13342;
	setp.lt.u64 	%p2218, %rd13343, %rd1014;
	selp.s64 	%rd13344, -1, 0, %p2218;
	cvt.u32.u64 	%r4810, %rd13343;
	sub.s32 	%r6206, %r4810, %r4805;
	cvt.u64.u32 	%rd13345, %r6207;
	add.s64 	%rd13346, %rd13344, %rd13345;
	setp.lt.u64 	%p2219, %rd13346, %rd1017;
	selp.s64 	%rd13347, -1, 0, %p2219;
	cvt.u32.u64 	%r4811, %rd13346;
	sub.s32 	%r6207, %r4811, %r4804;
	cvt.u64.u32 	%rd13348, %r6208;
	add.s64 	%rd13349, %rd13347, %rd13348;
	setp.lt.u64 	%p2220, %rd13349, %rd1018;
	selp.s64 	%rd13350, -1, 0, %p2220;
	cvt.u32.u64 	%r4812, %rd13349;
	sub.s32 	%r6208, %r4812, %r4808;
	cvt.u64.u32 	%rd13351, %r6209;
	add.s64 	%rd13352, %rd13350, %rd13351;
	setp.lt.u64 	%p2221, %rd13352, %rd1016;
	selp.s64 	%rd13353, -1, 0, %p2221;
	cvt.u32.u64 	%r4813, %rd13352;
	sub.s32 	%r6209, %r4813, %r4807;
	cvt.u64.u32 	%rd13354, %r6210;
	add.s64 	%rd13355, %rd13353, %rd13354;
	setp.lt.u64 	%p2222, %rd13355, %rd1015;
	selp.s32 	%r4814, -1, 0, %p2222;
	cvt.u32.u64 	%r4815, %rd13355;
	sub.s32 	%r6210, %r4815, %r4803;
	add.s32 	%r4816, %r6211, %r4814;
	sub.s32 	%r6211, %r4816, %r4764;
	bra.uni 	$L__BB2_1295;
$L__BB2_1294:
	setp.lt.u32 	%p2201, %r6211, %r4764;
	@%p2201 bra 	$L__BB2_1295;
	bra.uni 	$L__BB2_1281;
$L__BB2_1295:
	mul.wide.u32 	%rd13356, %r1593, %r1593;
	cvt.u32.u64 	%r4817, %rd13356;
	shr.u64 	%rd13357, %rd13356, 32;
	mul.wide.u32 	%rd13358, %r1592, %r1593;
	add.s64 	%rd13359, %rd13357, %rd13358;
	shr.u64 	%rd13360, %rd13359, 32;
	mul.wide.u32 	%rd13361, %r1591, %r1593;
	add.s64 	%rd13362, %rd13360, %rd13361;
	shr.u64 	%rd13363, %rd13362, 32;
	mul.wide.u32 	%rd13364, %r1590, %r1593;
	add.s64 	%rd13365, %rd13363, %rd13364;
	shr.u64 	%rd13366, %rd13365, 32;
	mul.wide.u32 	%rd13367, %r1589, %r1593;
	add.s64 	%rd13368, %rd13366, %rd13367;
	shr.u64 	%rd13369, %rd13368, 32;
	mul.wide.u32 	%rd13370, %r1588, %r1593;
	add.s64 	%rd13371, %rd13369, %rd13370;
	shr.u64 	%rd13372, %rd13371, 32;
	mul.wide.u32 	%rd13373, %r1587, %r1593;
	add.s64 	%rd13374, %rd13372, %rd13373;
	shr.u64 	%rd13375, %rd13374, 32;
	mul.wide.u32 	%rd13376, %r1586, %r1593;
	add.s64 	%rd13377, %rd13375, %rd13376;
	shr.u64 	%rd13378, %rd13377, 32;
	and.b64  	%rd13379, %rd13359, 4294967295;
	add.s64 	%rd13380, %rd13358, %rd13379;
	shr.u64 	%rd13381, %rd13380, 32;
	and.b64  	%rd13382, %rd13362, 4294967295;
	mul.wide.u32 	%rd13383, %r1592, %r1592;
	add.s64 	%rd13384, %rd13381, %rd13382;
	add.s64 	%rd13385, %rd13384, %rd13383;
	shr.u64 	%rd13386, %rd13385, 32;
	and.b64  	%rd13387, %rd13365, 4294967295;
	mul.wide.u32 	%rd13388, %r1591, %r1592;
	add.s64 	%rd13389, %rd13386, %rd13387;
	add.s64 	%rd13390, %rd13389, %rd13388;
	shr.u64 	%rd13391, %rd13390, 32;
	and.b64  	%rd13392, %rd13368, 4294967295;
	mul.wide.u32 	%rd13393, %r1590, %r1592;
	add.s64 	%rd13394, %rd13391, %rd13392;
	add.s64 	%rd13395, %rd13394, %rd13393;
	shr.u64 	%rd13396, %rd13395, 32;
	and.b64  	%rd13397, %rd13371, 4294967295;
	mul.wide.u32 	%rd13398, %r1589, %r1592;
	add.s64 	%rd13399, %rd13396, %rd13397;
	add.s64 	%rd13400, %rd13399, %rd13398;
	shr.u64 	%rd13401, %rd13400, 32;
	and.b64  	%rd13402, %rd13374, 4294967295;
	mul.wide.u32 	%rd13403, %r1588, %r1592;
	add.s64 	%rd13404, %rd13401, %rd13402;
	add.s64 	%rd13405, %rd13404, %rd13403;
	shr.u64 	%rd13406, %rd13405, 32;
	and.b64  	%rd13407, %rd13377, 4294967295;
	mul.wide.u32 	%rd13408, %r1587, %r1592;
	add.s64 	%rd13409, %rd13406, %rd13407;
	add.s64 	%rd13410, %rd13409, %rd13408;
	shr.u64 	%rd13411, %rd13410, 32;
	mul.wide.u32 	%rd13412, %r1586, %r1592;
	add.s64 	%rd13413, %rd13411, %rd13378;
	add.s64 	%rd13414, %rd13413, %rd13412;
	shr.u64 	%rd13415, %rd13414, 32;
	and.b64  	%rd13416, %rd13385, 4294967295;
	add.s64 	%rd13417, %rd13361, %rd13416;
	shr.u64 	%rd13418, %rd13417, 32;
	and.b64  	%rd13419, %rd13390, 4294967295;
	add.s64 	%rd13420, %rd13418, %rd13419;
	add.s64 	%rd13421, %rd13420, %rd13388;
	shr.u64 	%rd13422, %rd13421, 32;
	and.b64  	%rd13423, %rd13395, 4294967295;
	mul.wide.u32 	%rd13424, %r1591, %r1591;
	add.s64 	%rd13425, %rd13422, %rd13423;
	add.s64 	%rd13426, %rd13425, %rd13424;
	shr.u64 	%rd13427, %rd13426, 32;
	and.b64  	%rd13428, %rd13400, 4294967295;
	mul.wide.u32 	%rd13429, %r1590, %r1591;
	add.s64 	%rd13430, %rd13427, %rd13428;
	add.s64 	%rd13431, %rd13430, %rd13429;
	shr.u64 	%rd13432, %rd13431, 32;
	and.b64  	%rd13433, %rd13405, 4294967295;
	mul.wide.u32 	%rd13434, %r1589, %r1591;
	add.s64 	%rd13435, %rd13432, %rd13433;
	add.s64 	%rd13436, %rd13435, %rd13434;
	shr.u64 	%rd13437, %rd13436, 32;
	and.b64  	%rd13438, %rd13410, 4294967295;
	mul.wide.u32 	%rd13439, %r1588, %r1591;
	add.s64 	%rd13440, %rd13437, %rd13438;
	add.s64 	%rd13441, %rd13440, %rd13439;
	shr.u64 	%rd13442, %rd13441, 32;
	and.b64  	%rd13443, %rd13414, 4294967295;
	mul.wide.u32 	%rd13444, %r1587, %r1591;
	add.s64 	%rd13445, %rd13442, %rd13443;
	add.s64 	%rd13446, %rd13445, %rd13444;
	shr.u64 	%rd13447, %rd13446, 32;
	mul.wide.u32 	%rd13448, %r1586, %r1591;
	add.s64 	%rd13449, %rd13447, %rd13415;
	add.s64 	%rd13450, %rd13449, %rd13448;
	shr.u64 	%rd13451, %rd13450, 32;
	and.b64  	%rd13452, %rd13421, 4294967295;
	add.s64 	%rd13453, %rd13364, %rd13452;
	shr.u64 	%rd13454, %rd13453, 32;
	and.b64  	%rd13455, %rd13426, 4294967295;
	add.s64 	%rd13456, %rd13454, %rd13455;
	add.s64 	%rd13457, %rd13456, %rd13393;
	shr.u64 	%rd13458, %rd13457, 32;
	and.b64  	%rd13459, %rd13431, 4294967295;
	add.s64 	%rd13460, %rd13458, %rd13459;
	add.s64 	%rd13461, %rd13460, %rd13429;
	shr.u64 	%rd13462, %rd13461, 32;
	and.b64  	%rd13463, %rd13436, 4294967295;
	mul.wide.u32 	%rd13464, %r1590, %r1590;
	add.s64 	%rd13465, %rd13462, %rd13463;
	add.s64 	%rd13466, %rd13465, %rd13464;
	shr.u64 	%rd13467, %rd13466, 32;
	and.b64  	%rd13468, %rd13441, 4294967295;
	mul.wide.u32 	%rd13469, %r1589, %r1590;
	add.s64 	%rd13470, %rd13467, %rd13468;
	add.s64 	%rd13471, %rd13470, %rd13469;
	shr.u64 	%rd13472, %rd13471, 32;
	and.b64  	%rd13473, %rd13446, 4294967295;
	mul.wide.u32 	%rd13474, %r1588, %r1590;
	add.s64 	%rd13475, %rd13472, %rd13473;
	add.s64 	%rd13476, %rd13475, %rd13474;
	shr.u64 	%rd13477, %rd13476, 32;
	and.b64  	%rd13478, %rd13450, 4294967295;
	mul.wide.u32 	%rd13479, %r1587, %r1590;
	add.s64 	%rd13480, %rd13477, %rd13478;
	add.s64 	%rd13481, %rd13480, %rd13479;
	shr.u64 	%rd13482, %rd13481, 32;
	mul.wide.u32 	%rd13483, %r1586, %r1590;
	add.s64 	%rd13484, %rd13482, %rd13451;
	add.s64 	%rd13485, %rd13484, %rd13483;
	shr.u64 	%rd13486, %rd13485, 32;
	and.b64  	%rd13487, %rd13457, 4294967295;
	add.s64 	%rd13488, %rd13367, %rd13487;
	shr.u64 	%rd13489, %rd13488, 32;
	and.b64  	%rd13490, %rd13461, 4294967295;
	add.s64 	%rd13491, %rd13489, %rd13490;
	add.s64 	%rd13492, %rd13491, %rd13398;
	shr.u64 	%rd13493, %rd13492, 32;
	and.b64  	%rd13494, %rd13466, 4294967295;
	add.s64 	%rd13495, %rd13493, %rd13494;
	add.s64 	%rd13496, %rd13495, %rd13434;
	shr.u64 	%rd13497, %rd13496, 32;
	and.b64  	%rd13498, %rd13471, 4294967295;
	add.s64 	%rd13499, %rd13497, %rd13498;
	add.s64 	%rd13500, %rd13499, %rd13469;
	shr.u64 	%rd13501, %rd13500, 32;
	and.b64  	%rd13502, %rd13476, 4294967295;
	mul.wide.u32 	%rd13503, %r1589, %r1589;
	add.s64 	%rd13504, %rd13501, %rd13502;
	add.s64 	%rd13505, %rd13504, %rd13503;
	shr.u64 	%rd13506, %rd13505, 32;
	and.b64  	%rd13507, %rd13481, 4294967295;
	mul.wide.u32 	%rd13508, %r1588, %r1589;
	add.s64 	%rd13509, %rd13506, %rd13507;
	add.s64 	%rd13510, %rd13509, %rd13508;
	shr.u64 	%rd13511, %rd13510, 32;
	and.b64  	%rd13512, %rd13485, 4294967295;
	mul.wide.u32 	%rd13513, %r1587, %r1589;
	add.s64 	%rd13514, %rd13511, %rd13512;
	add.s64 	%rd13515, %rd13514, %rd13513;
	shr.u64 	%rd13516, %rd13515, 32;
	mul.wide.u32 	%rd13517, %r1586, %r1589;
	add.s64 	%rd13518, %rd13516, %rd13486;
	add.s64 	%rd13519, %rd13518, %rd13517;
	shr.u64 	%rd13520, %rd13519, 32;
	and.b64  	%rd13521, %rd13492, 4294967295;
	add.s64 	%rd13522, %rd13370, %rd13521;
	shr.u64 	%rd13523, %rd13522, 32;
	and.b64  	%rd13524, %rd13496, 4294967295;
	add.s64 	%rd13525, %rd13523, %rd13524;
	add.s64 	%rd13526, %rd13525, %rd13403;
	shr.u64 	%rd13527, %rd13526, 32;
	and.b64  	%rd13528, %rd13500, 4294967295;
	add.s64 	%rd13529, %rd13527, %rd13528;
	add.s64 	%rd13530, %rd13529, %rd13439;
	shr.u64 	%rd13531, %rd13530, 32;
	and.b64  	%rd13532, %rd13505, 4294967295;
	add.s64 	%rd13533, %rd13531, %rd13532;
	add.s64 	%rd13534, %rd13533, %rd13474;
	shr.u64 	%rd13535, %rd13534, 32;
	and.b64  	%rd13536, %rd13510, 4294967295;
	add.s64 	%rd13537, %rd13535, %rd13536;
	add.s64 	%rd13538, %rd13537, %rd13508;
	shr.u64 	%rd13539, %rd13538, 32;
	and.b64  	%rd13540, %rd13515, 4294967295;
	mul.wide.u32 	%rd13541, %r1588, %r1588;
	add.s64 	%rd13542, %rd13539, %rd13540;
	add.s64 	%rd13543, %rd13542, %rd13541;
	shr.u64 	%rd13544, %rd13543, 32;
	and.b64  	%rd13545, %rd13519, 4294967295;
	mul.wide.u32 	%rd13546, %r1587, %r1588;
	add.s64 	%rd13547, %rd13544, %rd13545;
	add.s64 	%rd13548, %rd13547, %rd13546;
	shr.u64 	%rd13549, %rd13548, 32;
	mul.wide.u32 	%rd13550, %r1586, %r1588;
	add.s64 	%rd13551, %rd13549, %rd13520;
	add.s64 	%rd13552, %rd13551, %rd13550;
	shr.u64 	%rd13553, %rd13552, 32;
	and.b64  	%rd13554, %rd13526, 4294967295;
	add.s64 	%rd13555, %rd13373, %rd13554;
	shr.u64 	%rd13556, %rd13555, 32;
	and.b64  	%rd13557, %rd13530, 4294967295;
	add.s64 	%rd13558, %rd13556, %rd13557;
	add.s64 	%rd13559, %rd13558, %rd13408;
	shr.u64 	%rd13560, %rd13559, 32;
	and.b64  	%rd13561, %rd13534, 4294967295;
	add.s64 	%rd13562, %rd13560, %rd13561;
	add.s64 	%rd13563, %rd13562, %rd13444;
	shr.u64 	%rd13564, %rd13563, 32;
	and.b64  	%rd13565, %rd13538, 4294967295;
	add.s64 	%rd13566, %rd13564, %rd13565;
	add.s64 	%rd13567, %rd13566, %rd13479;
	shr.u64 	%rd13568, %rd13567, 32;
	and.b64  	%rd13569, %rd13543, 4294967295;
	add.s64 	%rd13570, %rd13568, %rd13569;
	add.s64 	%rd13571, %rd13570, %rd13513;
	shr.u64 	%rd13572, %rd13571, 32;
	and.b64  	%rd13573, %rd13548, 4294967295;
	add.s64 	%rd13574, %rd13572, %rd13573;
	add.s64 	%rd13575, %rd13574, %rd13546;
	shr.u64 	%rd13576, %rd13575, 32;
	and.b64  	%rd13577, %rd13552, 4294967295;
	mul.wide.u32 	%rd13578, %r1587, %r1587;
	add.s64 	%rd13579, %rd13576, %rd13577;
	add.s64 	%rd13580, %rd13579, %rd13578;
	shr.u64 	%rd13581, %rd13580, 32;
	mul.wide.u32 	%rd13582, %r1586, %r1587;
	add.s64 	%rd13583, %rd13581, %rd13553;
	add.s64 	%rd13584, %rd13583, %rd13582;
	shr.u64 	%rd13585, %rd13584, 32;
	and.b64  	%rd13586, %rd13559, 4294967295;
	add.s64 	%rd13587, %rd13376, %rd13586;
	shr.u64 	%rd13588, %rd13587, 32;
	and.b64  	%rd13589, %rd13563, 4294967295;
	add.s64 	%rd13590, %rd13588, %rd13589;
	add.s64 	%rd13591, %rd13590, %rd13412;
	shr.u64 	%rd13592, %rd13591, 32;
	and.b64  	%rd13593, %rd13567, 4294967295;
	add.s64 	%rd13594, %rd13592, %rd13593;
	add.s64 	%rd13595, %rd13594, %rd13448;
	shr.u64 	%rd13596, %rd13595, 32;
	and.b64  	%rd13597, %rd13571, 4294967295;
	add.s64 	%rd13598, %rd13596, %rd13597;
	add.s64 	%rd13599, %rd13598, %rd13483;
	shr.u64 	%rd13600, %rd13599, 32;
	and.b64  	%rd13601, %rd13575, 4294967295;
	add.s64 	%rd13602, %rd13600, %rd13601;
	add.s64 	%rd13603, %rd13602, %rd13517;
	shr.u64 	%rd13604, %rd13603, 32;
	and.b64  	%rd13605, %rd13580, 4294967295;
	add.s64 	%rd13606, %rd13604, %rd13605;
	add.s64 	%rd13607, %rd13606, %rd13550;
	shr.u64 	%rd13608, %rd13607, 32;
	and.b64  	%rd13609, %rd13584, 4294967295;
	add.s64 	%rd13610, %rd13608, %rd13609;
	add.s64 	%rd13611, %rd13610, %rd13582;
	shr.u64 	%rd13612, %rd13611, 32;
	mul.wide.u32 	%rd13613, %r1586, %r1586;
	add.s64 	%rd13614, %rd13612, %rd13585;
	add.s64 	%rd13615, %rd13614, %rd13613;
	shr.u64 	%rd13616, %rd13615, 32;
	{ .reg .b32 tmp; mov.b64 {tmp, %r4818}, %rd13615; }
	and.b64  	%rd13617, %rd13591, 4294967295;
	mul.lo.s64 	%rd13618, %rd13617, 977;
	cvt.u32.u64 	%r4819, %rd13618;
	shr.u64 	%rd13619, %rd13618, 32;
	and.b64  	%rd13620, %rd13595, 4294967295;
	mad.lo.s64 	%rd13621, %rd13620, 977, %rd13619;
	shr.u64 	%rd13622, %rd13621, 32;
	and.b64  	%rd13623, %rd13599, 4294967295;
	mad.lo.s64 	%rd13624, %rd13623, 977, %rd13622;
	shr.u64 	%rd13625, %rd13624, 32;
	and.b64  	%rd13626, %rd13603, 4294967295;
	mad.lo.s64 	%rd13627, %rd13626, 977, %rd13625;
	shr.u64 	%rd13628, %rd13627, 32;
	and.b64  	%rd13629, %rd13607, 4294967295;
	mad.lo.s64 	%rd13630, %rd13629, 977, %rd13628;
	shr.u64 	%rd13631, %rd13630, 32;
	and.b64  	%rd13632, %rd13611, 4294967295;
	mad.lo.s64 	%rd13633, %rd13632, 977, %rd13631;
	shr.u64 	%rd13634, %rd13633, 32;
	and.b64  	%rd13635, %rd13615, 4294967295;
	mad.lo.s64 	%rd13636, %rd13635, 977, %rd13634;
	shr.u64 	%rd13637, %rd13636, 32;
	mad.lo.s64 	%rd13638, %rd13616, 977, %rd13637;
	{ .reg .b32 tmp; mov.b64 {tmp, %r4820}, %rd13638; }
	add.s32 	%r6221, %r4817, %r4819;
	setp.lt.u32 	%p2224, %r6221, %r4817;
	selp.u64 	%rd13639, 1, 0, %p2224;
	and.b64  	%rd13640, %rd13380, 4294967295;
	and.b64  	%rd13641, %rd13621, 4294967295;
	add.s64 	%rd13642, %rd13640, %rd13639;
	add.s64 	%rd13643, %rd13642, %rd13641;
	shr.u64 	%rd13644, %rd13643, 32;
	and.b64  	%rd13645, %rd13417, 4294967295;
	and.b64  	%rd13646, %rd13624, 4294967295;
	add.s64 	%rd13647, %rd13644, %rd13645;
	add.s64 	%rd13648, %rd13647, %rd13646;
	shr.u64 	%rd13649, %rd13648, 32;
	and.b64  	%rd13650, %rd13453, 4294967295;
	and.b64  	%rd13651, %rd13627, 4294967295;
	add.s64 	%rd13652, %rd13649, %rd13650;
	add.s64 	%rd13653, %rd13652, %rd13651;
	shr.u64 	%rd13654, %rd13653, 32;
	and.b64  	%rd13655, %rd13488, 4294967295;
	and.b64  	%rd13656, %rd13630, 4294967295;
	add.s64 	%rd13657, %rd13654, %rd13655;
	add.s64 	%rd13658, %rd13657, %rd13656;
	shr.u64 	%rd13659, %rd13658, 32;
	and.b64  	%rd13660, %rd13522, 4294967295;
	and.b64  	%rd13661, %rd13633, 4294967295;
	add.s64 	%rd13662, %rd13659, %rd13660;
	add.s64 	%rd13663, %rd13662, %rd13661;
	shr.u64 	%rd13664, %rd13663, 32;
	and.b64  	%rd13665, %rd13555, 4294967295;
	and.b64  	%rd13666, %rd13636, 4294967295;
	add.s64 	%rd13667, %rd13664, %rd13665;
	add.s64 	%rd13668, %rd13667, %rd13666;
	shr.u64 	%rd13669, %rd13668, 32;
	and.b64  	%rd13670, %rd13587, 4294967295;
	and.b64  	%rd13671, %rd13638, 4294967295;
	add.s64 	%rd13672, %rd13669, %rd13670;
	add.s64 	%rd13673, %rd13672, %rd13671;
	{ .reg .b32 tmp; mov.b64 {tmp, %r4821}, %rd13673; }
	add.s32 	%r4822, %r4821, %r4820;
	and.b64  	%rd13674, %rd13643, 4294967295;
	add.s64 	%rd18433, %rd13674, %rd13617;
	shr.u64 	%rd13675, %rd18433, 32;
	and.b64  	%rd13676, %rd13648, 4294967295;
	add.s64 	%rd13677, %rd13675, %rd13676;
	add.s64 	%rd18434, %rd13677, %rd13620;
	shr.u64 	%rd13678, %rd18434, 32;
	and.b64  	%rd13679, %rd13653, 4294967295;
	add.s64 	%rd13680, %rd13678, %rd13679;
	add.s64 	%rd18435, %rd13680, %rd13623;
	shr.u64 	%rd13681, %rd18435, 32;
	and.b64  	%rd13682, %rd13658, 4294967295;
	add.s64 	%rd13683, %rd13681, %rd13682;
	add.s64 	%rd18436, %rd13683, %rd13626;
	shr.u64 	%rd13684, %rd18436, 32;
	and.b64  	%rd13685, %rd13663, 4294967295;
	add.s64 	%rd13686, %rd13684, %rd13685;
	add.s64 	%rd18437, %rd13686, %rd13629;
	shr.u64 	%rd13687, %rd18437, 32;
	and.b64  	%rd13688, %rd13668, 4294967295;
	add.s64 	%rd13689, %rd13687, %rd13688;
	add.s64 	%rd18438, %rd13689, %rd13632;
	shr.u64 	%rd13690, %rd18438, 32;
	and.b64  	%rd13691, %rd13673, 4294967295;
	add.s64 	%rd13692, %rd13690, %rd13691;
	add.s64 	%rd18439, %rd13692, %rd13635;
	{ .reg .b32 tmp; mov.b64 {tmp, %r4823}, %rd18439; }
	add.s32 	%r4824, %r4822, %r4823;
	add.s32 	%r1730, %r4824, %r4818;
	setp.eq.s32 	%p2225, %r1730, 0;
	mov.pred 	%p3001, 0;
	@%p2225 bra 	$L__BB2_1297;
	cvt.u64.u32 	%rd13693, %r1730;
	mul.wide.u32 	%rd13694, %r1730, 977;
	cvt.u32.u64 	%r4825, %rd13694;
	shr.u64 	%rd13695, %rd13694, 32;
	add.s64 	%rd13696, %rd13695, %rd13693;
	shr.u64 	%rd13697, %rd13696, 32;
	add.s32 	%r1731, %r6221, %r4825;
	setp.lt.u32 	%p2226, %r1731, %r6221;
	selp.u64 	%rd13698, 1, 0, %p2226;
	and.b64  	%rd13699, %rd18433, 4294967295;
	and.b64  	%rd13700, %rd13696, 4294967295;
	add.s64 	%rd13701, %rd13699, %rd13698;
	add.s64 	%rd18433, %rd13701, %rd13700;
	shr.u64 	%rd13702, %rd18433, 32;
	and.b64  	%rd13703, %rd18434, 4294967295;
	add.s64 	%rd13704, %rd13702, %rd13703;
	add.s64 	%rd18434, %rd13704, %rd13697;
	shr.u64 	%rd13705, %rd18434, 32;
	and.b64  	%rd13706, %rd18435, 4294967295;
	add.s64 	%rd18435, %rd13705, %rd13706;
	shr.u64 	%rd13707, %rd18435, 32;
	and.b64  	%rd13708, %rd18436, 4294967295;
	add.s64 	%rd18436, %rd13707, %rd13708;
	shr.u64 	%rd13709, %rd18436, 32;
	and.b64  	%rd13710, %rd18437, 4294967295;
	add.s64 	%rd18437, %rd13709, %rd13710;
	shr.u64 	%rd13711, %rd18437, 32;
	and.b64  	%rd13712, %rd18438, 4294967295;
	add.s64 	%rd18438, %rd13711, %rd13712;
	shr.u64 	%rd13713, %rd18438, 32;
	and.b64  	%rd13714, %rd18439, 4294967295;
	add.s64 	%rd18439, %rd13713, %rd13714;
	setp.gt.u64 	%p3001, %rd18439, 4294967295;
	mov.u32 	%r6221, %r1731;
$L__BB2_1297:
	ld.const.u32 	%rd1041, [const_p+8];
	ld.const.u32 	%rd1042, [const_p+24];
	ld.const.u32 	%rd1043, [const_p+20];
	ld.const.u32 	%rd1044, [const_p+12];
	ld.const.u32 	%rd1045, [const_p+16];
	ld.const.u32 	%rd1046, [const_p+4];
	ld.const.u32 	%r1733, [const_p];
	cvt.u32.u64 	%r6228, %rd18439;
	cvt.u32.u64 	%r6227, %rd18438;
	cvt.u32.u64 	%r6226, %rd18437;
	cvt.u32.u64 	%r6225, %rd18436;
	cvt.u32.u64 	%r6224, %rd18435;
	cvt.u32.u64 	%r6223, %rd18434;
	cvt.u32.u64 	%r6222, %rd18433;
	ld.const.u32 	%r4826, [const_p+28];
	setp.lt.u32 	%p2227, %r4826, %r6228;
	or.pred  	%p2228, %p3001, %p2227;
	@%p2228 bra 	$L__BB2_1311;
	setp.gt.u32 	%p2229, %r4826, %r6228;
	@%p2229 bra 	$L__BB2_1312;
	cvt.u32.u64 	%r4827, %rd1042;
	setp.lt.u32 	%p2230, %r4827, %r6227;
	@%p2230 bra 	$L__BB2_1311;
	cvt.u32.u64 	%r4828, %rd1042;
	setp.gt.u32 	%p2231, %r4828, %r6227;
	@%p2231 bra 	$L__BB2_1312;
	cvt.u32.u64 	%r4829, %rd1043;
	setp.lt.u32 	%p2232, %r4829, %r6226;
	@%p2232 bra 	$L__BB2_1311;
	cvt.u32.u64 	%r4830, %rd1043;
	setp.gt.u32 	%p2233, %r4830, %r6226;
	@%p2233 bra 	$L__BB2_1312;
	cvt.u32.u64 	%r4831, %rd1045;
	setp.lt.u32 	%p2234, %r4831, %r6225;
	@%p2234 bra 	$L__BB2_1311;
	cvt.u32.u64 	%r4832, %rd1045;
	setp.gt.u32 	%p2235, %r4832, %r6225;
	@%p2235 bra 	$L__BB2_1312;
	cvt.u32.u64 	%r4833, %rd1044;
	setp.lt.u32 	%p2236, %r4833, %r6224;
	@%p2236 bra 	$L__BB2_1311;
	cvt.u32.u64 	%r4834, %rd1044;
	setp.gt.u32 	%p2237, %r4834, %r6224;
	@%p2237 bra 	$L__BB2_1312;
	cvt.u32.u64 	%r4835, %rd1041;
	setp.lt.u32 	%p2238, %r4835, %r6223;
	@%p2238 bra 	$L__BB2_1311;
	cvt.u32.u64 	%r4836, %rd1041;
	setp.gt.u32 	%p2239, %r4836, %r6223;
	@%p2239 bra 	$L__BB2_1312;
	cvt.u32.u64 	%r4837, %rd1046;
	setp.lt.u32 	%p2240, %r4837, %r6222;
	@%p2240 bra 	$L__BB2_1311;
	cvt.u32.u64 	%r4838, %rd1046;
	setp.gt.u32 	%p2241, %r4838, %r6222;
	setp.lt.u32 	%p2242, %r6221, %r1733;
	or.pred  	%p2243, %p2241, %p2242;
	@%p2243 bra 	$L__BB2_1312;
$L__BB2_1311:
	cvt.u32.u64 	%r4839, %rd1044;
	cvt.u32.u64 	%r4840, %rd1041;
	cvt.u32.u64 	%r4841, %rd1046;
	cvt.u32.u64 	%r4842, %rd1042;
	cvt.u32.u64 	%r4843, %rd1043;
	cvt.u32.u64 	%r4844, %rd1045;
	setp.lt.u32 	%p2244, %r6221, %r1733;
	selp.s64 	%rd13716, -1, 0, %p2244;
	sub.s32 	%r6221, %r6221, %r1733;
	and.b64  	%rd13717, %rd18433, 4294967295;
	add.s64 	%rd13718, %rd13717, %rd13716;
	setp.lt.u64 	%p2245, %rd13718, %rd1046;
	selp.s64 	%rd13719, -1, 0, %p2245;
	cvt.u32.u64 	%r4845, %rd13718;
	sub.s32 	%r6222, %r4845, %r4841;
	and.b64  	%rd13720, %rd18434, 4294967295;
	add.s64 	%rd13721, %rd13720, %rd13719;
	setp.lt.u64 	%p2246, %rd13721, %rd1041;
	selp.s64 	%rd13722, -1, 0, %p2246;
	cvt.u32.u64 	%r4846, %rd13721;
	sub.s32 	%r6223, %r4846, %r4840;
	and.b64  	%rd13723, %rd18435, 4294967295;
	add.s64 	%rd13724, %rd13723, %rd13722;
	setp.lt.u64 	%p2247, %rd13724, %rd1044;
	selp.s64 	%rd13725, -1, 0, %p2247;
	cvt.u32.u64 	%r4847, %rd13724;
	sub.s32 	%r6224, %r4847, %r4839;
	and.b64  	%rd13726, %rd18436, 4294967295;
	add.s64 	%rd13727, %rd13726, %rd13725;
	setp.lt.u64 	%p2248, %rd13727, %rd1045;
	selp.s64 	%rd13728, -1, 0, %p2248;
	cvt.u32.u64 	%r4848, %rd13727;
	sub.s32 	%r6225, %r4848, %r4844;
	and.b64  	%rd13729, %rd18437, 4294967295;
	add.s64 	%rd13730, %rd13729, %rd13728;
	setp.lt.u64 	%p2249, %rd13730, %rd1043;
	selp.s64 	%rd13731, -1, 0, %p2249;
	cvt.u32.u64 	%r4849, %rd13730;
	sub.s32 	%r6226, %r4849, %r4843;
	and.b64  	%rd13732, %rd18438, 4294967295;
	add.s64 	%rd13733, %rd13732, %rd13731;
	setp.lt.u64 	%p2250, %rd13733, %rd1042;
	selp.s32 	%r4850, -1, 0, %p2250;
	cvt.u32.u64 	%r4851, %rd13733;
	sub.s32 	%r6227, %r4851, %r4842;
	add.s32 	%r4852, %r6228, %r4850;
	sub.s32 	%r6228, %r4852, %r4826;
$L__BB2_1312:
	setp.gt.u32 	%p2251, %r6228, %r4826;
	@%p2251 bra 	$L__BB2_1325;
	bra.uni 	$L__BB2_1326;
$L__BB2_1313:
	cvt.u32.u64 	%r4853, %rd1042;
	setp.gt.u32 	%p2253, %r6227, %r4853;
	@%p2253 bra 	$L__BB2_1325;
	cvt.u32.u64 	%r4854, %rd1042;
	setp.lt.u32 	%p2254, %r6227, %r4854;
	@%p2254 bra 	$L__BB2_1327;
	cvt.u32.u64 	%r4855, %rd1043;
	setp.gt.u32 	%p2255, %r6226, %r4855;
	@%p2255 bra 	$L__BB2_1325;
	cvt.u32.u64 	%r4856, %rd1043;
	setp.lt.u32 	%p2256, %r6226, %r4856;
	@%p2256 bra 	$L__BB2_1327;
	cvt.u32.u64 	%r4857, %rd1045;
	setp.gt.u32 	%p2257, %r6225, %r4857;
	@%p2257 bra 	$L__BB2_1325;
	cvt.u32.u64 	%r4858, %rd1045;
	setp.lt.u32 	%p2258, %r6225, %r4858;
	@%p2258 bra 	$L__BB2_1327;
	cvt.u32.u64 	%r4859, %rd1044;
	setp.gt.u32 	%p2259, %r6224, %r4859;
	@%p2259 bra 	$L__BB2_1325;
	cvt.u32.u64 	%r4860, %rd1044;
	setp.lt.u32 	%p2260, %r6224, %r4860;
	@%p2260 bra 	$L__BB2_1327;
	cvt.u32.u64 	%r4861, %rd1041;
	setp.gt.u32 	%p2261, %r6223, %r4861;
	@%p2261 bra 	$L__BB2_1325;
	cvt.u32.u64 	%r4862, %rd1041;
	setp.lt.u32 	%p2262, %r6223, %r4862;
	@%p2262 bra 	$L__BB2_1327;
	cvt.u32.u64 	%r4863, %rd1046;
	setp.gt.u32 	%p2263, %r6222, %r4863;
	@%p2263 bra 	$L__BB2_1325;
	cvt.u32.u64 	%r4864, %rd1046;
	setp.lt.u32 	%p2264, %r6222, %r4864;
	setp.lt.u32 	%p2265, %r6221, %r1733;
	or.pred  	%p2266, %p2264, %p2265;
	@%p2266 bra 	$L__BB2_1327;
$L__BB2_1325:
	cvt.u32.u64 	%r4865, %rd1042;
	cvt.u32.u64 	%r4866, %rd1044;
	cvt.u32.u64 	%r4867, %rd1041;
	cvt.u32.u64 	%r4868, %rd1046;
	cvt.u32.u64 	%r4869, %rd1043;
	cvt.u32.u64 	%r4870, %rd1045;
	setp.lt.u32 	%p2267, %r6221, %r1733;
	selp.s64 	%rd13734, -1, 0, %p2267;
	sub.s32 	%r6221, %r6221, %r1733;
	cvt.u64.u32 	%rd13735, %r6222;
	add.s64 	%rd13736, %rd13734, %rd13735;
	setp.lt.u64 	%p2268, %rd13736, %rd1046;
	selp.s64 	%rd13737, -1, 0, %p2268;
	cvt.u32.u64 	%r4871, %rd13736;
	sub.s32 	%r6222, %r4871, %r4868;
	cvt.u64.u32 	%rd13738, %r6223;
	add.s64 	%rd13739, %rd13737, %rd13738;
	setp.lt.u64 	%p2269, %rd13739, %rd1041;
	selp.s64 	%rd13740, -1, 0, %p2269;
	cvt.u32.u64 	%r4872, %rd13739;
	sub.s32 	%r6223, %r4872, %r4867;
	cvt.u64.u32 	%rd13741, %r6224;
	add.s64 	%rd13742, %rd13740, %rd13741;
	setp.lt.u64 	%p2270, %rd13742, %rd1044;
	selp.s64 	%rd13743, -1, 0, %p2270;
	cvt.u32.u64 	%r4873, %rd13742;
	sub.s32 	%r6224, %r4873, %r4866;
	cvt.u64.u32 	%rd13744, %r6225;
	add.s64 	%rd13745, %rd13743, %rd13744;
	setp.lt.u64 	%p2271, %rd13745, %rd1045;
	selp.s64 	%rd13746, -1, 0, %p2271;
	cvt.u32.u64 	%r4874, %rd13745;
	sub.s32 	%r6225, %r4874, %r4870;
	cvt.u64.u32 	%rd13747, %r6226;
	add.s64 	%rd13748, %rd13746, %rd13747;
	setp.lt.u64 	%p2272, %rd13748, %rd1043;
	selp.s64 	%rd13749, -1, 0, %p2272;
	cvt.u32.u64 	%r4875, %rd13748;
	sub.s32 	%r6226, %r4875, %r4869;
	cvt.u64.u32 	%rd13750, %r6227;
	add.s64 	%rd13751, %rd13749, %rd13750;
	setp.lt.u64 	%p2273, %rd13751, %rd1042;
	selp.s32 	%r4876, -1, 0, %p2273;
	cvt.u32.u64 	%r4877, %rd13751;
	sub.s32 	%r6227, %r4877, %r4865;
	add.s32 	%r4878, %r6228, %r4876;
	sub.s32 	%r6228, %r4878, %r4826;
	bra.uni 	$L__BB2_1327;
$L__BB2_1326:
	setp.lt.u32 	%p2252, %r6228, %r4826;
	@%p2252 bra 	$L__BB2_1327;
	bra.uni 	$L__BB2_1313;
$L__BB2_1327:
	shl.b32 	%r4879, %r6204, 1;
	shr.u32 	%r4880, %r6204, 31;
	cvt.u64.u32 	%rd13752, %r4880;
	mul.wide.u32 	%rd13753, %r6205, 2;
	or.b64  	%rd13754, %rd13753, %rd13752;
	shr.u64 	%rd13755, %rd13753, 32;
	mul.wide.u32 	%rd13756, %r6206, 2;
	or.b64  	%rd13757, %rd13756, %rd13755;
	shr.u64 	%rd13758, %rd13756, 32;
	mul.wide.u32 	%rd13759, %r6207, 2;
	or.b64  	%rd13760, %rd13759, %rd13758;
	shr.u64 	%rd13761, %rd13759, 32;
	mul.wide.u32 	%rd13762, %r6208, 2;
	add.s64 	%rd13763, %rd13762, %rd13761;
	shr.u64 	%rd13764, %rd13763, 32;
	mul.wide.u32 	%rd13765, %r6209, 2;
	add.s64 	%rd13766, %rd13765, %rd13764;
	shr.u64 	%rd13767, %rd13766, 32;
	mul.wide.u32 	%rd13768, %r6210, 2;
	add.s64 	%rd13769, %rd13768, %rd13767;
	shr.u64 	%rd13770, %rd13769, 32;
	mul.wide.u32 	%rd13771, %r6211, 2;
	add.s64 	%rd13772, %rd13771, %rd13770;
	shr.u64 	%rd13773, %rd13772, 32;
	{ .reg .b32 tmp; mov.b64 {tmp, %r4881}, %rd13772; }
	mad.lo.s32 	%r6238, %r4881, 977, %r4879;
	setp.lt.u32 	%p2275, %r6238, %r4879;
	selp.u64 	%rd13774, 1, 0, %p2275;
	and.b64  	%rd13775, %rd13754, 4294967295;
	add.s64 	%rd13776, %rd13775, %rd13774;
	shr.u64 	%rd13777, %rd13776, 32;
	and.b64  	%rd13778, %rd13757, 4294967295;
	add.s64 	%rd13779, %rd13777, %rd13778;
	shr.u64 	%rd13780, %rd13779, 32;
	and.b64  	%rd13781, %rd13760, 4294967295;
	add.s64 	%rd13782, %rd13780, %rd13781;
	shr.u64 	%rd13783, %rd13782, 32;
	and.b64  	%rd13784, %rd13763, 4294967295;
	add.s64 	%rd13785, %rd13783, %rd13784;
	shr.u64 	%rd13786, %rd13785, 32;
	and.b64  	%rd13787, %rd13766, 4294967295;
	add.s64 	%rd13788, %rd13786, %rd13787;
	shr.u64 	%rd13789, %rd13788, 32;
	and.b64  	%rd13790, %rd13769, 4294967295;
	add.s64 	%rd13791, %rd13789, %rd13790;
	shr.u64 	%rd13792, %rd13791, 32;
	and.b64  	%rd13793, %rd13772, 4294967295;
	add.s64 	%rd13794, %rd13792, %rd13793;
	{ .reg .b32 tmp; mov.b64 {tmp, %r4882}, %rd13794; }
	and.b64  	%rd13795, %rd13776, 4294967295;
	add.s64 	%rd18440, %rd13795, %rd13773;
	shr.u64 	%rd13796, %rd18440, 32;
	and.b64  	%rd13797, %rd13779, 4294967295;
	add.s64 	%rd18441, %rd13796, %rd13797;
	shr.u64 	%rd13798, %rd18441, 32;
	and.b64  	%rd13799, %rd13782, 4294967295;
	add.s64 	%rd18442, %rd13798, %rd13799;
	shr.u64 	%rd13800, %rd18442, 32;
	and.b64  	%rd13801, %rd13785, 4294967295;
	add.s64 	%rd18443, %rd13800, %rd13801;
	shr.u64 	%rd13802, %rd18443, 32;
	and.b64  	%rd13803, %rd13788, 4294967295;
	add.s64 	%rd18444, %rd13802, %rd13803;
	shr.u64 	%rd13804, %rd18444, 32;
	and.b64  	%rd13805, %rd13791, 4294967295;
	add.s64 	%rd18445, %rd13804, %rd13805;
	shr.u64 	%rd13806, %rd18445, 32;
	and.b64  	%rd13807, %rd13794, 4294967295;
	add.s64 	%rd18446, %rd13806, %rd13807;
	{ .reg .b32 tmp; mov.b64 {tmp, %r4883}, %rd18446; }
	add.s32 	%r1775, %r4882, %r4883;
	setp.eq.s32 	%p2276, %r1775, 0;
	mov.pred 	%p3002, 0;
	@%p2276 bra 	$L__BB2_1329;
	mad.lo.s32 	%r1776, %r1775, 977, %r6238;
	setp.lt.u32 	%p2277, %r1776, %r6238;
	selp.u64 	%rd13808, 1, 0, %p2277;
	and.b64  	%rd13809, %rd18440, 4294967295;
	cvt.u64.u32 	%rd13810, %r1775;
	add.s64 	%rd13811, %rd13809, %rd13808;
	add.s64 	%rd18440, %rd13811, %rd13810;
	shr.u64 	%rd13812, %rd18440, 32;
	and.b64  	%rd13813, %rd18441, 4294967295;
	add.s64 	%rd18441, %rd13812, %rd13813;
	shr.u64 	%rd13814, %rd18441, 32;
	and.b64  	%rd13815, %rd18442, 4294967295;
	add.s64 	%rd18442, %rd13814, %rd13815;
	shr.u64 	%rd13816, %rd18442, 32;
	and.b64  	%rd13817, %rd18443, 4294967295;
	add.s64 	%rd18443, %rd13816, %rd13817;
	shr.u64 	%rd13818, %rd18443, 32;
	and.b64  	%rd13819, %rd18444, 4294967295;
	add.s64 	%rd18444, %rd13818, %rd13819;
	shr.u64 	%rd13820, %rd18444, 32;
	and.b64  	%rd13821, %rd18445, 4294967295;
	add.s64 	%rd18445, %rd13820, %rd13821;
	shr.u64 	%rd13822, %rd18445, 32;
	and.b64  	%rd13823, %rd18446, 4294967295;
	add.s64 	%rd18446, %rd13822, %rd13823;
	setp.gt.u64 	%p3002, %rd18446, 4294967295;
	mov.u32 	%r6238, %r1776;
$L__BB2_1329:
	ld.const.u32 	%rd1068, [const_p+24];
	ld.const.u32 	%rd1069, [const_p+20];
	ld.const.u32 	%rd1070, [const_p+12];
	ld.const.u32 	%rd1071, [const_p+16];
	cvt.u32.u64 	%r6245, %rd18446;
	cvt.u32.u64 	%r6244, %rd18445;
	cvt.u32.u64 	%r6243, %rd18444;
	cvt.u32.u64 	%r6242, %rd18443;
	cvt.u32.u64 	%r6241, %rd18442;
	cvt.u32.u64 	%r6240, %rd18441;
	cvt.u32.u64 	%r6239, %rd18440;
	ld.const.u32 	%r4884, [const_p+28];
	setp.lt.u32 	%p2278, %r4884, %r6245;
	or.pred  	%p2279, %p3002, %p2278;
	@%p2279 bra 	$L__BB2_1343;
	setp.gt.u32 	%p2280, %r4884, %r6245;
	@%p2280 bra 	$L__BB2_1344;
	cvt.u32.u64 	%r4885, %rd1068;
	setp.lt.u32 	%p2281, %r4885, %r6244;
	@%p2281 bra 	$L__BB2_1343;
	cvt.u32.u64 	%r4886, %rd1068;
	setp.gt.u32 	%p2282, %r4886, %r6244;
	@%p2282 bra 	$L__BB2_1344;
	cvt.u32.u64 	%r4887, %rd1069;
	setp.lt.u32 	%p2283, %r4887, %r6243;
	@%p2283 bra 	$L__BB2_1343;
	cvt.u32.u64 	%r4888, %rd1069;
	setp.gt.u32 	%p2284, %r4888, %r6243;
	@%p2284 bra 	$L__BB2_1344;
	cvt.u32.u64 	%r4889, %rd1071;
	setp.lt.u32 	%p2285, %r4889, %r6242;
	@%p2285 bra 	$L__BB2_1343;
	cvt.u32.u64 	%r4890, %rd1071;
	setp.gt.u32 	%p2286, %r4890, %r6242;
	@%p2286 bra 	$L__BB2_1344;
	cvt.u32.u64 	%r4891, %rd1070;
	setp.lt.u32 	%p2287, %r4891, %r6241;
	@%p2287 bra 	$L__BB2_1343;
	cvt.u32.u64 	%r4892, %rd1070;
	setp.gt.u32 	%p2288, %r4892, %r6241;
	@%p2288 bra 	$L__BB2_1344;
	cvt.u32.u64 	%r4893, %rd1041;
	setp.lt.u32 	%p2289, %r4893, %r6240;
	@%p2289 bra 	$L__BB2_1343;
	cvt.u32.u64 	%r4894, %rd1041;
	setp.gt.u32 	%p2290, %r4894, %r6240;
	@%p2290 bra 	$L__BB2_1344;
	ld.const.u32 	%r4895, [const_p+4];
	cvt.u64.u32 	%rd1072, %r4895;
	setp.lt.u32 	%p2291, %r4895, %r6239;
	@%p2291 bra 	$L__BB2_1343;
	cvt.u32.u64 	%r4896, %rd1072;
	setp.gt.u32 	%p2292, %r4896, %r6239;
	ld.const.u32 	%r4897, [const_p];
	setp.lt.u32 	%p2293, %r6238, %r4897;
	or.pred  	%p2294, %p2292, %p2293;
	@%p2294 bra 	$L__BB2_1344;
$L__BB2_1343:
	cvt.u32.u64 	%r4899, %rd1070;
	cvt.u32.u64 	%r4900, %rd1041;
	ld.const.u32 	%r4901, [const_p+4];
	cvt.u64.u32 	%rd13825, %r4901;
	cvt.u32.u64 	%r4902, %rd1068;
	cvt.u32.u64 	%r4903, %rd1069;
	cvt.u32.u64 	%r4904, %rd1071;
	ld.const.u32 	%r4905, [const_p];
	setp.lt.u32 	%p2295, %r6238, %r4905;
	selp.s64 	%rd13826, -1, 0, %p2295;
	sub.s32 	%r6238, %r6238, %r4905;
	and.b64  	%rd13827, %rd18440, 4294967295;
	add.s64 	%rd13828, %rd13827, %rd13826;
	setp.lt.u64 	%p2296, %rd13828, %rd13825;
	selp.s64 	%rd13829, -1, 0, %p2296;
	cvt.u32.u64 	%r4906, %rd13828;
	sub.s32 	%r6239, %r4906, %r4901;
	and.b64  	%rd13830, %rd18441, 4294967295;
	add.s64 	%rd13831, %rd13830, %rd13829;
	setp.lt.u64 	%p2297, %rd13831, %rd1041;
	selp.s64 	%rd13832, -1, 0, %p2297;
	cvt.u32.u64 	%r4907, %rd13831;
	sub.s32 	%r6240, %r4907, %r4900;
	and.b64  	%rd13833, %rd18442, 4294967295;
	add.s64 	%rd13834, %rd13833, %rd13832;
	setp.lt.u64 	%p2298, %rd13834, %rd1070;
	selp.s64 	%rd13835, -1, 0, %p2298;
	cvt.u32.u64 	%r4908, %rd13834;
	sub.s32 	%r6241, %r4908, %r4899;
	and.b64  	%rd13836, %rd18443, 4294967295;
	add.s64 	%rd13837, %rd13836, %rd13835;
	setp.lt.u64 	%p2299, %rd13837, %rd1071;
	selp.s64 	%rd13838, -1, 0, %p2299;
	cvt.u32.u64 	%r4909, %rd13837;
	sub.s32 	%r6242, %r4909, %r4904;
	and.b64  	%rd13839, %rd18444, 4294967295;
	add.s64 	%rd13840, %rd13839, %rd13838;
	setp.lt.u64 	%p2300, %rd13840, %rd1069;
	selp.s64 	%rd13841, -1, 0, %p2300;
	cvt.u32.u64 	%r4910, %rd13840;
	sub.s32 	%r6243, %r4910, %r4903;
	and.b64  	%rd13842, %rd18445, 4294967295;
	add.s64 	%rd13843, %rd13842, %rd13841;
	setp.lt.u64 	%p2301, %rd13843, %rd1068;
	selp.s32 	%r4911, -1, 0, %p2301;
	cvt.u32.u64 	%r4912, %rd13843;
	sub.s32 	%r6244, %r4912, %r4902;
	add.s32 	%r4913, %r6245, %r4911;
	ld.const.u32 	%r4914, [const_p+28];
	sub.s32 	%r6245, %r4913, %r4914;
$L__BB2_1344:
	ld.const.u32 	%rd1073, [const_p+4];
	ld.const.u32 	%r1802, [const_p];
	ld.const.u32 	%r1803, [const_p+28];
	setp.gt.u32 	%p2302, %r6245, %r1803;
	@%p2302 bra 	$L__BB2_1357;
	bra.uni 	$L__BB2_1358;
$L__BB2_1345:
	cvt.u32.u64 	%r4915, %rd1068;
	setp.gt.u32 	%p2304, %r6244, %r4915;
	@%p2304 bra 	$L__BB2_1357;
	cvt.u32.u64 	%r4916, %rd1068;
	setp.lt.u32 	%p2305, %r6244, %r4916;
	@%p2305 bra 	$L__BB2_1359;
	cvt.u32.u64 	%r4917, %rd1069;
	setp.gt.u32 	%p2306, %r6243, %r4917;
	@%p2306 bra 	$L__BB2_1357;
	cvt.u32.u64 	%r4918, %rd1069;
	setp.lt.u32 	%p2307, %r6243, %r4918;
	@%p2307 bra 	$L__BB2_1359;
	cvt.u32.u64 	%r4919, %rd1071;
	setp.gt.u32 	%p2308, %r6242, %r4919;
	@%p2308 bra 	$L__BB2_1357;
	cvt.u32.u64 	%r4920, %rd1071;
	setp.lt.u32 	%p2309, %r6242, %r4920;
	@%p2309 bra 	$L__BB2_1359;
	cvt.u32.u64 	%r4921, %rd1070;
	setp.gt.u32 	%p2310, %r6241, %r4921;
	@%p2310 bra 	$L__BB2_1357;
	cvt.u32.u64 	%r4922, %rd1070;
	setp.lt.u32 	%p2311, %r6241, %r4922;
	@%p2311 bra 	$L__BB2_1359;
	cvt.u32.u64 	%r4923, %rd1041;
	setp.gt.u32 	%p2312, %r6240, %r4923;
	@%p2312 bra 	$L__BB2_1357;
	cvt.u32.u64 	%r4924, %rd1041;
	setp.lt.u32 	%p2313, %r6240, %r4924;
	@%p2313 bra 	$L__BB2_1359;
	cvt.u32.u64 	%r4925, %rd1073;
	setp.gt.u32 	%p2314, %r6239, %r4925;
	@%p2314 bra 	$L__BB2_1357;
	cvt.u32.u64 	%r4926, %rd1073;
	setp.lt.u32 	%p2315, %r6239, %r4926;
	setp.lt.u32 	%p2316, %r6238, %r1802;
	or.pred  	%p2317, %p2315, %p2316;
	@%p2317 bra 	$L__BB2_1359;
$L__BB2_1357:
	cvt.u32.u64 	%r4927, %rd1068;
	cvt.u32.u64 	%r4928, %rd1070;
	cvt.u32.u64 	%r4929, %rd1041;
	cvt.u32.u64 	%r4930, %rd1073;
	cvt.u32.u64 	%r4931, %rd1069;
	cvt.u32.u64 	%r4932, %rd1071;
	setp.lt.u32 	%p2318, %r6238, %r1802;
	selp.s64 	%rd13844, -1, 0, %p2318;
	sub.s32 	%r6238, %r6238, %r1802;
	cvt.u64.u32 	%rd13845, %r6239;
	add.s64 	%rd13846, %rd13844, %rd13845;
	setp.lt.u64 	%p2319, %rd13846, %rd1073;
	selp.s64 	%rd13847, -1, 0, %p2319;
	cvt.u32.u64 	%r4933, %rd13846;
	sub.s32 	%r6239, %r4933, %r4930;
	cvt.u64.u32 	%rd13848, %r6240;
	add.s64 	%rd13849, %rd13847, %rd13848;
	setp.lt.u64 	%p2320, %rd13849, %rd1041;
	selp.s64 	%rd13850, -1, 0, %p2320;
	cvt.u32.u64 	%r4934, %rd13849;
	sub.s32 	%r6240, %r4934, %r4929;
	cvt.u64.u32 	%rd13851, %r6241;
	add.s64 	%rd13852, %rd13850, %rd13851;
	setp.lt.u64 	%p2321, %rd13852, %rd1070;
	selp.s64 	%rd13853, -1, 0, %p2321;
	cvt.u32.u64 	%r4935, %rd13852;
	sub.s32 	%r6241, %r4935, %r4928;
	cvt.u64.u32 	%rd13854, %r6242;
	add.s64 	%rd13855, %rd13853, %rd13854;
	setp.lt.u64 	%p2322, %rd13855, %rd1071;
	selp.s64 	%rd13856, -1, 0, %p2322;
	cvt.u32.u64 	%r4936, %rd13855;
	sub.s32 	%r6242, %r4936, %r4932;
	cvt.u64.u32 	%rd13857, %r6243;
	add.s64 	%rd13858, %rd13856, %rd13857;
	setp.lt.u64 	%p2323, %rd13858, %rd1069;
	selp.s64 	%rd13859, -1, 0, %p2323;
	cvt.u32.u64 	%r4937, %rd13858;
	sub.s32 	%r6243, %r4937, %r4931;
	cvt.u64.u32 	%rd13860, %r6244;
	add.s64 	%rd13861, %rd13859, %rd13860;
	setp.lt.u64 	%p2324, %rd13861, %rd1068;
	selp.s32 	%r4938, -1, 0, %p2324;
	cvt.u32.u64 	%r4939, %rd13861;
	sub.s32 	%r6244, %r4939, %r4927;
	add.s32 	%r4940, %r6245, %r4938;
	sub.s32 	%r6245, %r4940, %r1803;
	bra.uni 	$L__BB2_1359;
$L__BB2_1358:
	setp.lt.u32 	%p2303, %r6245, %r1803;
	@%p2303 bra 	$L__BB2_1359;
	bra.uni 	$L__BB2_1345;
$L__BB2_1359:
	setp.gt.u32 	%p2325, %r6228, %r6194;
	@%p2325 bra 	$L__BB2_1360;
	bra.uni 	$L__BB2_1373;
$L__BB2_1360:
	setp.lt.u32 	%p2349, %r6221, %r6187;
	selp.s64 	%rd13904, -1, 0, %p2349;
	cvt.u64.u32 	%rd13905, %r6222;
	add.s64 	%rd18447, %rd13904, %rd13905;
	cvt.u64.u32 	%rd13906, %r6188;
	setp.lt.u64 	%p2350, %rd18447, %rd13906;
	selp.s64 	%rd13907, -1, 0, %p2350;
	cvt.u64.u32 	%rd13908, %r6223;
	add.s64 	%rd18448, %rd13907, %rd13908;
	cvt.u64.u32 	%rd13909, %r6189;
	setp.lt.u64 	%p2351, %rd18448, %rd13909;
	selp.s64 	%rd13910, -1, 0, %p2351;
	cvt.u64.u32 	%rd13911, %r6224;
	add.s64 	%rd18449, %rd13910, %rd13911;
	cvt.u64.u32 	%rd13912, %r6190;
	setp.lt.u64 	%p2352, %rd18449, %rd13912;
	selp.s64 	%rd13913, -1, 0, %p2352;
	cvt.u64.u32 	%rd13914, %r6225;
	add.s64 	%rd18450, %rd13913, %rd13914;
	cvt.u64.u32 	%rd13915, %r6191;
	setp.lt.u64 	%p2353, %rd18450, %rd13915;
	selp.s64 	%rd13916, -1, 0, %p2353;
	cvt.u64.u32 	%rd13917, %r6226;
	add.s64 	%rd18451, %rd13916, %rd13917;
	cvt.u64.u32 	%rd13918, %r6192;
	setp.lt.u64 	%p2354, %rd18451, %rd13918;
	selp.s64 	%rd13919, -1, 0, %p2354;
	cvt.u64.u32 	%rd13920, %r6227;
	add.s64 	%rd18452, %rd13919, %rd13920;
	cvt.u64.u32 	%rd13921, %r6193;
	setp.lt.u64 	%p2355, %rd18452, %rd13921;
	selp.s32 	%r4945, -1, 0, %p2355;
	add.s32 	%r6247, %r6228, %r4945;
	bra.uni 	$L__BB2_1375;
$L__BB2_1361:
	setp.gt.u32 	%p2327, %r6227, %r6193;
	@%p2327 bra 	$L__BB2_1360;
	setp.lt.u32 	%p2328, %r6227, %r6193;
	@%p2328 bra 	$L__BB2_1374;
	setp.gt.u32 	%p2329, %r6226, %r6192;
	@%p2329 bra 	$L__BB2_1360;
	setp.lt.u32 	%p2330, %r6226, %r6192;
	@%p2330 bra 	$L__BB2_1374;
	setp.gt.u32 	%p2331, %r6225, %r6191;
	@%p2331 bra 	$L__BB2_1360;
	setp.lt.u32 	%p2332, %r6225, %r6191;
	@%p2332 bra 	$L__BB2_1374;
	setp.gt.u32 	%p2333, %r6224, %r6190;
	@%p2333 bra 	$L__BB2_1360;
	setp.lt.u32 	%p2334, %r6224, %r6190;
	@%p2334 bra 	$L__BB2_1374;
	setp.gt.u32 	%p2335, %r6223, %r6189;
	@%p2335 bra 	$L__BB2_1360;
	setp.lt.u32 	%p2336, %r6223, %r6189;
	@%p2336 bra 	$L__BB2_1374;
	setp.gt.u32 	%p2337, %r6222, %r6188;
	@%p2337 bra 	$L__BB2_1360;
	setp.lt.u32 	%p2338, %r6222, %r6188;
	setp.lt.u32 	%p2339, %r6221, %r6187;
	or.pred  	%p2340, %p2338, %p2339;
	@%p2340 bra 	$L__BB2_1374;
	bra.uni 	$L__BB2_1360;
$L__BB2_1373:
	setp.ge.u32 	%p2326, %r6228, %r6194;
	@%p2326 bra 	$L__BB2_1361;
$L__BB2_1374:
	add.s32 	%r1820, %r6221, %r1802;
	setp.lt.u32 	%p2341, %r1820, %r6221;
	selp.u64 	%rd13862, 1, 0, %p2341;
	cvt.u64.u32 	%rd13863, %r6222;
	add.s64 	%rd13864, %rd13862, %rd13863;
	add.s64 	%rd13865, %rd13864, %rd1073;
	shr.u64 	%rd13866, %rd13865, 32;
	cvt.u64.u32 	%rd13867, %r6223;
	add.s64 	%rd13868, %rd13866, %rd13867;
	add.s64 	%rd13869, %rd13868, %rd1041;
	shr.u64 	%rd13870, %rd13869, 32;
	cvt.u64.u32 	%rd13871, %r6224;
	add.s64 	%rd13872, %rd13870, %rd13871;
	add.s64 	%rd13873, %rd13872, %rd1070;
	shr.u64 	%rd13874, %rd13873, 32;
	cvt.u64.u32 	%rd13875, %r6225;
	add.s64 	%rd13876, %rd13874, %rd13875;
	add.s64 	%rd13877, %rd13876, %rd1071;
	shr.u64 	%rd13878, %rd13877, 32;
	cvt.u64.u32 	%rd13879, %r6226;
	add.s64 	%rd13880, %rd13878, %rd13879;
	add.s64 	%rd13881, %rd13880, %rd1069;
	shr.u64 	%rd13882, %rd13881, 32;
	cvt.u64.u32 	%rd13883, %r6227;
	add.s64 	%rd13884, %rd13882, %rd13883;
	add.s64 	%rd13885, %rd13884, %rd1068;
	{ .reg .b32 tmp; mov.b64 {tmp, %r4941}, %rd13885; }
	add.s32 	%r4942, %r6228, %r4941;
	add.s32 	%r4943, %r4942, %r1803;
	setp.lt.u32 	%p2342, %r1820, %r6187;
	selp.s64 	%rd13886, -1, 0, %p2342;
	and.b64  	%rd13887, %rd13865, 4294967295;
	add.s64 	%rd18447, %rd13887, %rd13886;
	cvt.u64.u32 	%rd13888, %r6188;
	setp.lt.u64 	%p2343, %rd18447, %rd13888;
	selp.s64 	%rd13889, -1, 0, %p2343;
	and.b64  	%rd13890, %rd13869, 4294967295;
	add.s64 	%rd18448, %rd13890, %rd13889;
	cvt.u64.u32 	%rd13891, %r6189;
	setp.lt.u64 	%p2344, %rd18448, %rd13891;
	selp.s64 	%rd13892, -1, 0, %p2344;
	and.b64  	%rd13893, %rd13873, 4294967295;
	add.s64 	%rd18449, %rd13893, %rd13892;
	cvt.u64.u32 	%rd13894, %r6190;
	setp.lt.u64 	%p2345, %rd18449, %rd13894;
	selp.s64 	%rd13895, -1, 0, %p2345;
	and.b64  	%rd13896, %rd13877, 4294967295;
	add.s64 	%rd18450, %rd13896, %rd13895;
	cvt.u64.u32 	%rd13897, %r6191;
	setp.lt.u64 	%p2346, %rd18450, %rd13897;
	selp.s64 	%rd13898, -1, 0, %p2346;
	and.b64  	%rd13899, %rd13881, 4294967295;
	add.s64 	%rd18451, %rd13899, %rd13898;
	cvt.u64.u32 	%rd13900, %r6192;
	setp.lt.u64 	%p2347, %rd18451, %rd13900;
	selp.s64 	%rd13901, -1, 0, %p2347;
	and.b64  	%rd13902, %rd13885, 4294967295;
	add.s64 	%rd18452, %rd13902, %rd13901;
	cvt.u64.u32 	%rd13903, %r6193;
	setp.lt.u64 	%p2348, %rd18452, %rd13903;
	selp.s32 	%r4944, -1, 0, %p2348;
	add.s32 	%r6247, %r4943, %r4944;
	mov.u32 	%r6221, %r1820;
$L__BB2_1375:
	sub.s32 	%r1825, %r6247, %r6194;
	cvt.u32.u64 	%r4946, %rd18452;
	sub.s32 	%r1826, %r4946, %r6193;
	cvt.u32.u64 	%r4947, %rd18451;
	sub.s32 	%r1827, %r4947, %r6192;
	cvt.u32.u64 	%r4948, %rd18450;
	sub.s32 	%r1828, %r4948, %r6191;
	cvt.u32.u64 	%r4949, %rd18449;
	sub.s32 	%r1829, %r4949, %r6190;
	cvt.u32.u64 	%r4950, %rd18448;
	sub.s32 	%r1830, %r4950, %r6189;
	cvt.u32.u64 	%r4951, %rd18447;
	sub.s32 	%r1831, %r4951, %r6188;
	sub.s32 	%r6248, %r6221, %r6187;
	setp.gt.u32 	%p2356, %r1825, %r6245;
	@%p2356 bra 	$L__BB2_1376;
	bra.uni 	$L__BB2_1389;
$L__BB2_1376:
	setp.lt.u32 	%p2380, %r6248, %r6238;
	selp.s64 	%rd13964, -1, 0, %p2380;
	cvt.u64.u32 	%rd13965, %r1831;
	add.s64 	%rd18453, %rd13964, %rd13965;
	cvt.u64.u32 	%rd13966, %r6239;
	setp.lt.u64 	%p2381, %rd18453, %rd13966;
	selp.s64 	%rd13967, -1, 0, %p2381;
	cvt.u64.u32 	%rd13968, %r1830;
	add.s64 	%rd18454, %rd13967, %rd13968;
	cvt.u64.u32 	%rd13969, %r6240;
	setp.lt.u64 	%p2382, %rd18454, %rd13969;
	selp.s64 	%rd13970, -1, 0, %p2382;
	cvt.u64.u32 	%rd13971, %r1829;
	add.s64 	%rd18455, %rd13970, %rd13971;
	cvt.u64.u32 	%rd13972, %r6241;
	setp.lt.u64 	%p2383, %rd18455, %rd13972;
	selp.s64 	%rd13973, -1, 0, %p2383;
	cvt.u64.u32 	%rd13974, %r1828;
	add.s64 	%rd18456, %rd13973, %rd13974;
	cvt.u64.u32 	%rd13975, %r6242;
	setp.lt.u64 	%p2384, %rd18456, %rd13975;
	selp.s64 	%rd13976, -1, 0, %p2384;
	cvt.u64.u32 	%rd13977, %r1827;
	add.s64 	%rd18457, %rd13976, %rd13977;
	cvt.u64.u32 	%rd13978, %r6243;
	setp.lt.u64 	%p2385, %rd18457, %rd13978;
	selp.s64 	%rd13979, -1, 0, %p2385;
	cvt.u64.u32 	%rd13980, %r1826;
	add.s64 	%rd18458, %rd13979, %rd13980;
	cvt.u64.u32 	%rd13981, %r6244;
	setp.lt.u64 	%p2386, %rd18458, %rd13981;
	selp.s32 	%r4956, -1, 0, %p2386;
	add.s32 	%r6249, %r1825, %r4956;
	bra.uni 	$L__BB2_1391;
$L__BB2_1377:
	setp.gt.u32 	%p2358, %r1826, %r6244;
	@%p2358 bra 	$L__BB2_1376;
	setp.lt.u32 	%p2359, %r1826, %r6244;
	@%p2359 bra 	$L__BB2_1390;
	setp.gt.u32 	%p2360, %r1827, %r6243;
	@%p2360 bra 	$L__BB2_1376;
	setp.lt.u32 	%p2361, %r1827, %r6243;
	@%p2361 bra 	$L__BB2_1390;
	setp.gt.u32 	%p2362, %r1828, %r6242;
	@%p2362 bra 	$L__BB2_1376;
	setp.lt.u32 	%p2363, %r1828, %r6242;
	@%p2363 bra 	$L__BB2_1390;
	setp.gt.u32 	%p2364, %r1829, %r6241;
	@%p2364 bra 	$L__BB2_1376;
	setp.lt.u32 	%p2365, %r1829, %r6241;
	@%p2365 bra 	$L__BB2_1390;
	setp.gt.u32 	%p2366, %r1830, %r6240;
	@%p2366 bra 	$L__BB2_1376;
	setp.lt.u32 	%p2367, %r1830, %r6240;
	@%p2367 bra 	$L__BB2_1390;
	setp.gt.u32 	%p2368, %r1831, %r6239;
	@%p2368 bra 	$L__BB2_1376;
	setp.lt.u32 	%p2369, %r1831, %r6239;
	setp.lt.u32 	%p2370, %r6248, %r6238;
	or.pred  	%p2371, %p2369, %p2370;
	@%p2371 bra 	$L__BB2_1390;
	bra.uni 	$L__BB2_1376;
$L__BB2_1389:
	setp.ge.u32 	%p2357, %r1825, %r6245;
	@%p2357 bra 	$L__BB2_1377;
$L__BB2_1390:
	add.s32 	%r1833, %r6248, %r1802;
	setp.lt.u32 	%p2372, %r1833, %r6248;
	selp.u64 	%rd13922, 1, 0, %p2372;
	cvt.u64.u32 	%rd13923, %r1831;
	add.s64 	%rd13924, %rd13922, %rd13923;
	add.s64 	%rd13925, %rd13924, %rd1073;
	shr.u64 	%rd13926, %rd13925, 32;
	cvt.u64.u32 	%rd13927, %r1830;
	add.s64 	%rd13928, %rd13926, %rd13927;
	add.s64 	%rd13929, %rd13928, %rd1041;
	shr.u64 	%rd13930, %rd13929, 32;
	cvt.u64.u32 	%rd13931, %r1829;
	add.s64 	%rd13932, %rd13930, %rd13931;
	add.s64 	%rd13933, %rd13932, %rd1070;
	shr.u64 	%rd13934, %rd13933, 32;
	cvt.u64.u32 	%rd13935, %r1828;
	add.s64 	%rd13936, %rd13934, %rd13935;
	add.s64 	%rd13937, %rd13936, %rd1071;
	shr.u64 	%rd13938, %rd13937, 32;
	cvt.u64.u32 	%rd13939, %r1827;
	add.s64 	%rd13940, %rd13938, %rd13939;
	add.s64 	%rd13941, %rd13940, %rd1069;
	shr.u64 	%rd13942, %rd13941, 32;
	cvt.u64.u32 	%rd13943, %r1826;
	add.s64 	%rd13944, %rd13942, %rd13943;
	add.s64 	%rd13945, %rd13944, %rd1068;
	{ .reg .b32 tmp; mov.b64 {tmp, %r4952}, %rd13945; }
	add.s32 	%r4953, %r1825, %r4952;
	add.s32 	%r4954, %r4953, %r1803;
	setp.lt.u32 	%p2373, %r1833, %r6238;
	selp.s64 	%rd13946, -1, 0, %p2373;
	and.b64  	%rd13947, %rd13925, 4294967295;
	add.s64 	%rd18453, %rd13947, %rd13946;
	cvt.u64.u32 	%rd13948, %r6239;
	setp.lt.u64 	%p2374, %rd18453, %rd13948;
	selp.s64 	%rd13949, -1, 0, %p2374;
	and.b64  	%rd13950, %rd13929, 4294967295;
	add.s64 	%rd18454, %rd13950, %rd13949;
	cvt.u64.u32 	%rd13951, %r6240;
	setp.lt.u64 	%p2375, %rd18454, %rd13951;
	selp.s64 	%rd13952, -1, 0, %p2375;
	and.b64  	%rd13953, %rd13933, 4294967295;
	add.s64 	%rd18455, %rd13953, %rd13952;
	cvt.u64.u32 	%rd13954, %r6241;
	setp.lt.u64 	%p2376, %rd18455, %rd13954;
	selp.s64 	%rd13955, -1, 0, %p2376;
	and.b64  	%rd13956, %rd13937, 4294967295;
	add.s64 	%rd18456, %rd13956, %rd13955;
	cvt.u64.u32 	%rd13957, %r6242;
	setp.lt.u64 	%p2377, %rd18456, %rd13957;
	selp.s64 	%rd13958, -1, 0, %p2377;
	and.b64  	%rd13959, %rd13941, 4294967295;
	add.s64 	%rd18457, %rd13959, %rd13958;
	cvt.u64.u32 	%rd13960, %r6243;
	setp.lt.u64 	%p2378, %rd18457, %rd13960;
	selp.s64 	%rd13961, -1, 0, %p2378;
	and.b64  	%rd13962, %rd13945, 4294967295;
	add.s64 	%rd18458, %rd13962, %rd13961;
	cvt.u64.u32 	%rd13963, %r6244;
	setp.lt.u64 	%p2379, %rd18458, %rd13963;
	selp.s32 	%r4955, -1, 0, %p2379;
	add.s32 	%r6249, %r4954, %r4955;
	mov.u32 	%r6248, %r1833;
$L__BB2_1391:
	cvt.u64.u32 	%rd1110, %r6209;
	cvt.u64.u32 	%rd1111, %r6208;
	cvt.u64.u32 	%rd1112, %r6207;
	cvt.u64.u32 	%rd1113, %r6206;
	cvt.u64.u32 	%rd1114, %r6210;
	cvt.u64.u32 	%rd1115, %r6205;
	sub.s32 	%r6330, %r6249, %r6245;
	cvt.u32.u64 	%r4957, %rd18458;
	sub.s32 	%r6331, %r4957, %r6244;
	cvt.u32.u64 	%r4958, %rd18457;
	sub.s32 	%r6332, %r4958, %r6243;
	cvt.u32.u64 	%r4959, %rd18456;
	sub.s32 	%r6333, %r4959, %r6242;
	cvt.u32.u64 	%r4960, %rd18455;
	sub.s32 	%r6334, %r4960, %r6241;
	cvt.u32.u64 	%r4961, %rd18454;
	sub.s32 	%r6335, %r4961, %r6240;
	cvt.u32.u64 	%r4962, %rd18453;
	sub.s32 	%r6336, %r4962, %r6239;
	sub.s32 	%r6337, %r6248, %r6238;
	setp.gt.u32 	%p2387, %r6211, %r6330;
	@%p2387 bra 	$L__BB2_1392;
	bra.uni 	$L__BB2_1405;
$L__BB2_1392:
	setp.lt.u32 	%p2411, %r6204, %r6337;
	selp.s64 	%rd14018, -1, 0, %p2411;
	add.s64 	%rd18459, %rd14018, %rd1115;
	cvt.u64.u32 	%rd14019, %r6336;
	setp.lt.u64 	%p2412, %rd18459, %rd14019;
	selp.s64 	%rd14020, -1, 0, %p2412;
	add.s64 	%rd18460, %rd14020, %rd1113;
	cvt.u64.u32 	%rd14021, %r6335;
	setp.lt.u64 	%p2413, %rd18460, %rd14021;
	selp.s64 	%rd14022, -1, 0, %p2413;
	add.s64 	%rd18461, %rd14022, %rd1112;
	cvt.u64.u32 	%rd14023, %r6334;
	setp.lt.u64 	%p2414, %rd18461, %rd14023;
	selp.s64 	%rd14024, -1, 0, %p2414;
	add.s64 	%rd18462, %rd14024, %rd1111;
	cvt.u64.u32 	%rd14025, %r6333;
	setp.lt.u64 	%p2415, %rd18462, %rd14025;
	selp.s64 	%rd14026, -1, 0, %p2415;
	add.s64 	%rd18463, %rd14026, %rd1110;
	cvt.u64.u32 	%rd14027, %r6332;
	setp.lt.u64 	%p2416, %rd18463, %rd14027;
	selp.s64 	%rd14028, -1, 0, %p2416;
	add.s64 	%rd18464, %rd14028, %rd1114;
	cvt.u64.u32 	%rd14029, %r6331;
	setp.lt.u64 	%p2417, %rd18464, %rd14029;
	selp.s32 	%r4967, -1, 0, %p2417;
	add.s32 	%r6251, %r6211, %r4967;
	bra.uni 	$L__BB2_1407;
$L__BB2_1393:
	setp.gt.u32 	%p2389, %r6210, %r6331;
	@%p2389 bra 	$L__BB2_1392;
	setp.lt.u32 	%p2390, %r6210, %r6331;
	@%p2390 bra 	$L__BB2_1406;
	setp.gt.u32 	%p2391, %r6209, %r6332;
	@%p2391 bra 	$L__BB2_1392;
	setp.lt.u32 	%p2392, %r6209, %r6332;
	@%p2392 bra 	$L__BB2_1406;
	setp.gt.u32 	%p2393, %r6208, %r6333;
	@%p2393 bra 	$L__BB2_1392;
	setp.lt.u32 	%p2394, %r6208, %r6333;
	@%p2394 bra 	$L__BB2_1406;
	setp.gt.u32 	%p2395, %r6207, %r6334;
	@%p2395 bra 	$L__BB2_1392;
	setp.lt.u32 	%p2396, %r6207, %r6334;
	@%p2396 bra 	$L__BB2_1406;
	setp.gt.u32 	%p2397, %r6206, %r6335;
	@%p2397 bra 	$L__BB2_1392;
	setp.lt.u32 	%p2398, %r6206, %r6335;
	@%p2398 bra 	$L__BB2_1406;
	setp.gt.u32 	%p2399, %r6205, %r6336;
	@%p2399 bra 	$L__BB2_1392;
	setp.lt.u32 	%p2400, %r6205, %r6336;
	setp.lt.u32 	%p2401, %r6204, %r6337;
	or.pred  	%p2402, %p2400, %p2401;
	@%p2402 bra 	$L__BB2_1406;
	bra.uni 	$L__BB2_1392;
$L__BB2_1405:
	setp.ge.u32 	%p2388, %r6211, %r6330;
	@%p2388 bra 	$L__BB2_1393;
$L__BB2_1406:
	add.s32 	%r1846, %r6204, %r1802;
	setp.lt.u32 	%p2403, %r1846, %r6204;
	selp.u64 	%rd13982, 1, 0, %p2403;
	add.s64 	%rd13983, %rd13982, %rd1115;
	add.s64 	%rd13984, %rd13983, %rd1073;
	shr.u64 	%rd13985, %rd13984, 32;
	add.s64 	%rd13986, %rd13985, %rd1113;
	add.s64 	%rd13987, %rd13986, %rd1041;
	shr.u64 	%rd13988, %rd13987, 32;
	add.s64 	%rd13989, %rd13988, %rd1112;
	add.s64 	%rd13990, %rd13989, %rd1070;
	shr.u64 	%rd13991, %rd13990, 32;
	add.s64 	%rd13992, %rd13991, %rd1111;
	add.s64 	%rd13993, %rd13992, %rd1071;
	shr.u64 	%rd13994, %rd13993, 32;
	add.s64 	%rd13995, %rd13994, %rd1110;
	add.s64 	%rd13996, %rd13995, %rd1069;
	shr.u64 	%rd13997, %rd13996, 32;
	add.s64 	%rd13998, %rd13997, %rd1114;
	add.s64 	%rd13999, %rd13998, %rd1068;
	{ .reg .b32 tmp; mov.b64 {tmp, %r4963}, %rd13999; }
	add.s32 	%r4964, %r6211, %r4963;
	add.s32 	%r4965, %r4964, %r1803;
	setp.lt.u32 	%p2404, %r1846, %r6337;
	selp.s64 	%rd14000, -1, 0, %p2404;
	and.b64  	%rd14001, %rd13984, 4294967295;
	add.s64 	%rd18459, %rd14001, %rd14000;
	cvt.u64.u32 	%rd14002, %r6336;
	setp.lt.u64 	%p2405, %rd18459, %rd14002;
	selp.s64 	%rd14003, -1, 0, %p2405;
	and.b64  	%rd14004, %rd13987, 4294967295;
	add.s64 	%rd18460, %rd14004, %rd14003;
	cvt.u64.u32 	%rd14005, %r6335;
	setp.lt.u64 	%p2406, %rd18460, %rd14005;
	selp.s64 	%rd14006, -1, 0, %p2406;
	and.b64  	%rd14007, %rd13990, 4294967295;
	add.s64 	%rd18461, %rd14007, %rd14006;
	cvt.u64.u32 	%rd14008, %r6334;
	setp.lt.u64 	%p2407, %rd18461, %rd14008;
	selp.s64 	%rd14009, -1, 0, %p2407;
	and.b64  	%rd14010, %rd13993, 4294967295;
	add.s64 	%rd18462, %rd14010, %rd14009;
	cvt.u64.u32 	%rd14011, %r6333;
	setp.lt.u64 	%p2408, %rd18462, %rd14011;
	selp.s64 	%rd14012, -1, 0, %p2408;
	and.b64  	%rd14013, %rd13996, 4294967295;
	add.s64 	%rd18463, %rd14013, %rd14012;
	cvt.u64.u32 	%rd14014, %r6332;
	setp.lt.u64 	%p2409, %rd18463, %rd14014;
	selp.s64 	%rd14015, -1, 0, %p2409;
	and.b64  	%rd14016, %rd13999, 4294967295;
	add.s64 	%rd18464, %rd14016, %rd14015;
	cvt.u64.u32 	%rd14017, %r6331;
	setp.lt.u64 	%p2410, %rd18464, %rd14017;
	selp.s32 	%r4966, -1, 0, %p2410;
	add.s32 	%r6251, %r4965, %r4966;
	mov.u32 	%r6204, %r1846;
$L__BB2_1407:
	sub.s32 	%r4968, %r6251, %r6330;
	cvt.u32.u64 	%r4969, %rd18464;
	sub.s32 	%r4970, %r4969, %r6331;
	cvt.u32.u64 	%r4971, %rd18463;
	sub.s32 	%r4972, %r4971, %r6332;
	cvt.u32.u64 	%r4973, %rd18462;
	sub.s32 	%r4974, %r4973, %r6333;
	cvt.u32.u64 	%r4975, %rd18461;
	sub.s32 	%r4976, %r4975, %r6334;
	cvt.u32.u64 	%r4977, %rd18460;
	sub.s32 	%r4978, %r4977, %r6335;
	cvt.u32.u64 	%r4979, %rd18459;
	sub.s32 	%r4980, %r4979, %r6336;
	sub.s32 	%r4981, %r6204, %r6337;
	mul.wide.u32 	%rd14030, %r4981, %r1593;
	cvt.u32.u64 	%r4982, %rd14030;
	shr.u64 	%rd14031, %rd14030, 32;
	mul.wide.u32 	%rd14032, %r4980, %r1593;
	add.s64 	%rd14033, %rd14031, %rd14032;
	shr.u64 	%rd14034, %rd14033, 32;
	mul.wide.u32 	%rd14035, %r4978, %r1593;
	add.s64 	%rd14036, %rd14034, %rd14035;
	shr.u64 	%rd14037, %rd14036, 32;
	mul.wide.u32 	%rd14038, %r4976, %r1593;
	add.s64 	%rd14039, %rd14037, %rd14038;
	shr.u64 	%rd14040, %rd14039, 32;
	mul.wide.u32 	%rd14041, %r4974, %r1593;
	add.s64 	%rd14042, %rd14040, %rd14041;
	shr.u64 	%rd14043, %rd14042, 32;
	mul.wide.u32 	%rd14044, %r4972, %r1593;
	add.s64 	%rd14045, %rd14043, %rd14044;
	shr.u64 	%rd14046, %rd14045, 32;
	mul.wide.u32 	%rd14047, %r4970, %r1593;
	add.s64 	%rd14048, %rd14046, %rd14047;
	shr.u64 	%rd14049, %rd14048, 32;
	mul.wide.u32 	%rd14050, %r4968, %r1593;
	add.s64 	%rd14051, %rd14049, %rd14050;
	shr.u64 	%rd14052, %rd14051, 32;
	and.b64  	%rd14053, %rd14033, 4294967295;
	mul.wide.u32 	%rd14054, %r4981, %r1592;
	add.s64 	%rd14055, %rd14054, %rd14053;
	shr.u64 	%rd14056, %rd14055, 32;
	and.b64  	%rd14057, %rd14036, 4294967295;
	mul.wide.u32 	%rd14058, %r4980, %r1592;
	add.s64 	%rd14059, %rd14056, %rd14057;
	add.s64 	%rd14060, %rd14059, %rd14058;
	shr.u64 	%rd14061, %rd14060, 32;
	and.b64  	%rd14062, %rd14039, 4294967295;
	mul.wide.u32 	%rd14063, %r4978, %r1592;
	add.s64 	%rd14064, %rd14061, %rd14062;
	add.s64 	%rd14065, %rd14064, %rd14063;
	shr.u64 	%rd14066, %rd14065, 32;
	and.b64  	%rd14067, %rd14042, 4294967295;
	mul.wide.u32 	%rd14068, %r4976, %r1592;
	add.s64 	%rd14069, %rd14066, %rd14067;
	add.s64 	%rd14070, %rd14069, %rd14068;
	shr.u64 	%rd14071, %rd14070, 32;
	and.b64  	%rd14072, %rd14045, 4294967295;
	mul.wide.u32 	%rd14073, %r4974, %r1592;
	add.s64 	%rd14074, %rd14071, %rd14072;
	add.s64 	%rd14075, %rd14074, %rd14073;
	shr.u64 	%rd14076, %rd14075, 32;
	and.b64  	%rd14077, %rd14048, 4294967295;
	mul.wide.u32 	%rd14078, %r4972, %r1592;
	add.s64 	%rd14079, %rd14076, %rd14077;
	add.s64 	%rd14080, %rd14079, %rd14078;
	shr.u64 	%rd14081, %rd14080, 32;
	and.b64  	%rd14082, %rd14051, 4294967295;
	mul.wide.u32 	%rd14083, %r4970, %r1592;
	add.s64 	%rd14084, %rd14081, %rd14082;
	add.s64 	%rd14085, %rd14084, %rd14083;
	shr.u64 	%rd14086, %rd14085, 32;
	mul.wide.u32 	%rd14087, %r4968, %r1592;
	add.s64 	%rd14088, %rd14086, %rd14052;
	add.s64 	%rd14089, %rd14088, %rd14087;
	shr.u64 	%rd14090, %rd14089, 32;
	and.b64  	%rd14091, %rd14060, 4294967295;
	mul.wide.u32 	%rd14092, %r4981, %r1591;
	add.s64 	%rd14093, %rd14092, %rd14091;
	shr.u64 	%rd14094, %rd14093, 32;
	and.b64  	%rd14095, %rd14065, 4294967295;
	mul.wide.u32 	%rd14096, %r4980, %r1591;
	add.s64 	%rd14097, %rd14094, %rd14095;
	add.s64 	%rd14098, %rd14097, %rd14096;
	shr.u64 	%rd14099, %rd14098, 32;
	and.b64  	%rd14100, %rd14070, 4294967295;
	mul.wide.u32 	%rd14101, %r4978, %r1591;
	add.s64 	%rd14102, %rd14099, %rd14100;
	add.s64 	%rd14103, %rd14102, %rd14101;
	shr.u64 	%rd14104, %rd14103, 32;
	and.b64  	%rd14105, %rd14075, 4294967295;
	mul.wide.u32 	%rd14106, %r4976, %r1591;
	add.s64 	%rd14107, %rd14104, %rd14105;
	add.s64 	%rd14108, %rd14107, %rd14106;
	shr.u64 	%rd14109, %rd14108, 32;
	and.b64  	%rd14110, %rd14080, 4294967295;
	mul.wide.u32 	%rd14111, %r4974, %r1591;
	add.s64 	%rd14112, %rd14109, %rd14110;
	add.s64 	%rd14113, %rd14112, %rd14111;
	shr.u64 	%rd14114, %rd14113, 32;
	and.b64  	%rd14115, %rd14085, 4294967295;
	mul.wide.u32 	%rd14116, %r4972, %r1591;
	add.s64 	%rd14117, %rd14114, %rd14115;
	add.s64 	%rd14118, %rd14117, %rd14116;
	shr.u64 	%rd14119, %rd14118, 32;
	and.b64  	%rd14120, %rd14089, 4294967295;
	mul.wide.u32 	%rd14121, %r4970, %r1591;
	add.s64 	%rd14122, %rd14119, %rd14120;
	add.s64 	%rd14123, %rd14122, %rd14121;
	shr.u64 	%rd14124, %rd14123, 32;
	mul.wide.u32 	%rd14125, %r4968, %r1591;
	add.s64 	%rd14126, %rd14124, %rd14090;
	add.s64 	%rd14127, %rd14126, %rd14125;
	shr.u64 	%rd14128, %rd14127, 32;
	and.b64  	%rd14129, %rd14098, 4294967295;
	mul.wide.u32 	%rd14130, %r4981, %r1590;
	add.s64 	%rd14131, %rd14130, %rd14129;
	shr.u64 	%rd14132, %rd14131, 32;
	and.b64  	%rd14133, %rd14103, 4294967295;
	mul.wide.u32 	%rd14134, %r4980, %r1590;
	add.s64 	%rd14135, %rd14132, %rd14133;
	add.s64 	%rd14136, %rd14135, %rd14134;
	shr.u64 	%rd14137, %rd14136, 32;
	and.b64  	%rd14138, %rd14108, 4294967295;
	mul.wide.u32 	%rd14139, %r4978, %r1590;
	add.s64 	%rd14140, %rd14137, %rd14138;
	add.s64 	%rd14141, %rd14140, %rd14139;
	shr.u64 	%rd14142, %rd14141, 32;
	and.b64  	%rd14143, %rd14113, 4294967295;
	mul.wide.u32 	%rd14144, %r4976, %r1590;
	add.s64 	%rd14145, %rd14142, %rd14143;
	add.s64 	%rd14146, %rd14145, %rd14144;
	shr.u64 	%rd14147, %rd14146, 32;
	and.b64  	%rd14148, %rd14118, 4294967295;
	mul.wide.u32 	%rd14149, %r4974, %r1590;
	add.s64 	%rd14150, %rd14147, %rd14148;
	add.s64 	%rd14151, %rd14150, %rd14149;
	shr.u64 	%rd14152, %rd14151, 32;
	and.b64  	%rd14153, %rd14123, 4294967295;
	mul.wide.u32 	%rd14154, %r4972, %r1590;
	add.s64 	%rd14155, %rd14152, %rd14153;
	add.s64 	%rd14156, %rd14155, %rd14154;
	shr.u64 	%rd14157, %rd14156, 32;
	and.b64  	%rd14158, %rd14127, 4294967295;
	mul.wide.u32 	%rd14159, %r4970, %r1590;
	add.s64 	%rd14160, %rd14157, %rd14158;
	add.s64 	%rd14161, %rd14160, %rd14159;
	shr.u64 	%rd14162, %rd14161, 32;
	mul.wide.u32 	%rd14163, %r4968, %r1590;
	add.s64 	%rd14164, %rd14162, %rd14128;
	add.s64 	%rd14165, %rd14164, %rd14163;
	shr.u64 	%rd14166, %rd14165, 32;
	and.b64  	%rd14167, %rd14136, 4294967295;
	mul.wide.u32 	%rd14168, %r4981, %r1589;
	add.s64 	%rd14169, %rd14168, %rd14167;
	shr.u64 	%rd14170, %rd14169, 32;
	and.b64  	%rd14171, %rd14141, 4294967295;
	mul.wide.u32 	%rd14172, %r4980, %r1589;
	add.s64 	%rd14173, %rd14170, %rd14171;
	add.s64 	%rd14174, %rd14173, %rd14172;
	shr.u64 	%rd14175, %rd14174, 32;
	and.b64  	%rd14176, %rd14146, 4294967295;
	mul.wide.u32 	%rd14177, %r4978, %r1589;
	add.s64 	%rd14178, %rd14175, %rd14176;
	add.s64 	%rd14179, %rd14178, %rd14177;
	shr.u64 	%rd14180, %rd14179, 32;
	and.b64  	%rd14181, %rd14151, 4294967295;
	mul.wide.u32 	%rd14182, %r4976, %r1589;
	add.s64 	%rd14183, %rd14180, %rd14181;
	add.s64 	%rd14184, %rd14183, %rd14182;
	shr.u64 	%rd14185, %rd14184, 32;
	and.b64  	%rd14186, %rd14156, 4294967295;
	mul.wide.u32 	%rd14187, %r4974, %r1589;
	add.s64 	%rd14188, %rd14185, %rd14186;
	add.s64 	%rd14189, %rd14188, %rd14187;
	shr.u64 	%rd14190, %rd14189, 32;
	and.b64  	%rd14191, %rd14161, 4294967295;
	mul.wide.u32 	%rd14192, %r4972, %r1589;
	add.s64 	%rd14193, %rd14190, %rd14191;
	add.s64 	%rd14194, %rd14193, %rd14192;
	shr.u64 	%rd14195, %rd14194, 32;
	and.b64  	%rd14196, %rd14165, 4294967295;
	mul.wide.u32 	%rd14197, %r4970, %r1589;
	add.s64 	%rd14198, %rd14195, %rd14196;
	add.s64 	%rd14199, %rd14198, %rd14197;
	shr.u64 	%rd14200, %rd14199, 32;
	mul.wide.u32 	%rd14201, %r4968, %r1589;
	add.s64 	%rd14202, %rd14200, %rd14166;
	add.s64 	%rd14203, %rd14202, %rd14201;
	shr.u64 	%rd14204, %rd14203, 32;
	and.b64  	%rd14205, %rd14174, 4294967295;
	mul.wide.u32 	%rd14206, %r4981, %r1588;
	add.s64 	%rd14207, %rd14206, %rd14205;
	shr.u64 	%rd14208, %rd14207, 32;
	and.b64  	%rd14209, %rd14179, 4294967295;
	mul.wide.u32 	%rd14210, %r4980, %r1588;
	add.s64 	%rd14211, %rd14208, %rd14209;
	add.s64 	%rd14212, %rd14211, %rd14210;
	shr.u64 	%rd14213, %rd14212, 32;
	and.b64  	%rd14214, %rd14184, 4294967295;
	mul.wide.u32 	%rd14215, %r4978, %r1588;
	add.s64 	%rd14216, %rd14213, %rd14214;
	add.s64 	%rd14217, %rd14216, %rd14215;
	shr.u64 	%rd14218, %rd14217, 32;
	and.b64  	%rd14219, %rd14189, 4294967295;
	mul.wide.u32 	%rd14220, %r4976, %r1588;
	add.s64 	%rd14221, %rd14218, %rd14219;
	add.s64 	%rd14222, %rd14221, %rd14220;
	shr.u64 	%rd14223, %rd14222, 32;
	and.b64  	%rd14224, %rd14194, 4294967295;
	mul.wide.u32 	%rd14225, %r4974, %r1588;
	add.s64 	%rd14226, %rd14223, %rd14224;
	add.s64 	%rd14227, %rd14226, %rd14225;
	shr.u64 	%rd14228, %rd14227, 32;
	and.b64  	%rd14229, %rd14199, 4294967295;
	mul.wide.u32 	%rd14230, %r4972, %r1588;
	add.s64 	%rd14231, %rd14228, %rd14229;
	add.s64 	%rd14232, %rd14231, %rd14230;
	shr.u64 	%rd14233, %rd14232, 32;
	and.b64  	%rd14234, %rd14203, 4294967295;
	mul.wide.u32 	%rd14235, %r4970, %r1588;
	add.s64 	%rd14236, %rd14233, %rd14234;
	add.s64 	%rd14237, %rd14236, %rd14235;
	shr.u64 	%rd14238, %rd14237, 32;
	mul.wide.u32 	%rd14239, %r4968, %r1588;
	add.s64 	%rd14240, %rd14238, %rd14204;
	add.s64 	%rd14241, %rd14240, %rd14239;
	shr.u64 	%rd14242, %rd14241, 32;
	and.b64  	%rd14243, %rd14212, 4294967295;
	mul.wide.u32 	%rd14244, %r4981, %r1587;
	add.s64 	%rd14245, %rd14244, %rd14243;
	shr.u64 	%rd14246, %rd14245, 32;
	and.b64  	%rd14247, %rd14217, 4294967295;
	mul.wide.u32 	%rd14248, %r4980, %r1587;
	add.s64 	%rd14249, %rd14246, %rd14247;
	add.s64 	%rd14250, %rd14249, %rd14248;
	shr.u64 	%rd14251, %rd14250, 32;
	and.b64  	%rd14252, %rd14222, 4294967295;
	mul.wide.u32 	%rd14253, %r4978, %r1587;
	add.s64 	%rd14254, %rd14251, %rd14252;
	add.s64 	%rd14255, %rd14254, %rd14253;
	shr.u64 	%rd14256, %rd14255, 32;
	and.b64  	%rd14257, %rd14227, 4294967295;
	mul.wide.u32 	%rd14258, %r4976, %r1587;
	add.s64 	%rd14259, %rd14256, %rd14257;
	add.s64 	%rd14260, %rd14259, %rd14258;
	shr.u64 	%rd14261, %rd14260, 32;
	and.b64  	%rd14262, %rd14232, 4294967295;
	mul.wide.u32 	%rd14263, %r4974, %r1587;
	add.s64 	%rd14264, %rd14261, %rd14262;
	add.s64 	%rd14265, %rd14264, %rd14263;
	shr.u64 	%rd14266, %rd14265, 32;
	and.b64  	%rd14267, %rd14237, 4294967295;
	mul.wide.u32 	%rd14268, %r4972, %r1587;
	add.s64 	%rd14269, %rd14266, %rd14267;
	add.s64 	%rd14270, %rd14269, %rd14268;
	shr.u64 	%rd14271, %rd14270, 32;
	and.b64  	%rd14272, %rd14241, 4294967295;
	mul.wide.u32 	%rd14273, %r4970, %r1587;
	add.s64 	%rd14274, %rd14271, %rd14272;
	add.s64 	%rd14275, %rd14274, %rd14273;
	shr.u64 	%rd14276, %rd14275, 32;
	mul.wide.u32 	%rd14277, %r4968, %r1587;
	add.s64 	%rd14278, %rd14276, %rd14242;
	add.s64 	%rd14279, %rd14278, %rd14277;
	shr.u64 	%rd14280, %rd14279, 32;
	and.b64  	%rd14281, %rd14250, 4294967295;
	mul.wide.u32 	%rd14282, %r4981, %r1586;
	add.s64 	%rd14283, %rd14282, %rd14281;
	shr.u64 	%rd14284, %rd14283, 32;
	and.b64  	%rd14285, %rd14255, 4294967295;
	mul.wide.u32 	%rd14286, %r4980, %r1586;
	add.s64 	%rd14287, %rd14284, %rd14285;
	add.s64 	%rd14288, %rd14287, %rd14286;
	shr.u64 	%rd14289, %rd14288, 32;
	and.b64  	%rd14290, %rd14260, 4294967295;
	mul.wide.u32 	%rd14291, %r4978, %r1586;
	add.s64 	%rd14292, %rd14289, %rd14290;
	add.s64 	%rd14293, %rd14292, %rd14291;
	shr.u64 	%rd14294, %rd14293, 32;
	and.b64  	%rd14295, %rd14265, 4294967295;
	mul.wide.u32 	%rd14296, %r4976, %r1586;
	add.s64 	%rd14297, %rd14294, %rd14295;
	add.s64 	%rd14298, %rd14297, %rd14296;
	shr.u64 	%rd14299, %rd14298, 32;
	and.b64  	%rd14300, %rd14270, 4294967295;
	mul.wide.u32 	%rd14301, %r4974, %r1586;
	add.s64 	%rd14302, %rd14299, %rd14300;
	add.s64 	%rd14303, %rd14302, %rd14301;
	shr.u64 	%rd14304, %rd14303, 32;
	and.b64  	%rd14305, %rd14275, 4294967295;
	mul.wide.u32 	%rd14306, %r4972, %r1586;
	add.s64 	%rd14307, %rd14304, %rd14305;
	add.s64 	%rd14308, %rd14307, %rd14306;
	shr.u64 	%rd14309, %rd14308, 32;
	and.b64  	%rd14310, %rd14279, 4294967295;
	mul.wide.u32 	%rd14311, %r4970, %r1586;
	add.s64 	%rd14312, %rd14309, %rd14310;
	add.s64 	%rd14313, %rd14312, %rd14311;
	shr.u64 	%rd14314, %rd14313, 32;
	mul.wide.u32 	%rd14315, %r4968, %r1586;
	add.s64 	%rd14316, %rd14314, %rd14280;
	add.s64 	%rd14317, %rd14316, %rd14315;
	shr.u64 	%rd14318, %rd14317, 32;
	{ .reg .b32 tmp; mov.b64 {tmp, %r4983}, %rd14317; }
	and.b64  	%rd14319, %rd14288, 4294967295;
	mul.lo.s64 	%rd14320, %rd14319, 977;
	cvt.u32.u64 	%r4984, %rd14320;
	shr.u64 	%rd14321, %rd14320, 32;
	and.b64  	%rd14322, %rd14293, 4294967295;
	mad.lo.s64 	%rd14323, %rd14322, 977, %rd14321;
	shr.u64 	%rd14324, %rd14323, 32;
	and.b64  	%rd14325, %rd14298, 4294967295;
	mad.lo.s64 	%rd14326, %rd14325, 977, %rd14324;
	shr.u64 	%rd14327, %rd14326, 32;
	and.b64  	%rd14328, %rd14303, 4294967295;
	mad.lo.s64 	%rd14329, %rd14328, 977, %rd14327;
	shr.u64 	%rd14330, %rd14329, 32;
	and.b64  	%rd14331, %rd14308, 4294967295;
	mad.lo.s64 	%rd14332, %rd14331, 977, %rd14330;
	shr.u64 	%rd14333, %rd14332, 32;
	and.b64  	%rd14334, %rd14313, 4294967295;
	mad.lo.s64 	%rd14335, %rd14334, 977, %rd14333;
	shr.u64 	%rd14336, %rd14335, 32;
	and.b64  	%rd14337, %rd14317, 4294967295;
	mad.lo.s64 	%rd14338, %rd14337, 977, %rd14336;
	shr.u64 	%rd14339, %rd14338, 32;
	mad.lo.s64 	%rd14340, %rd14318, 977, %rd14339;
	{ .reg .b32 tmp; mov.b64 {tmp, %r4985}, %rd14340; }
	add.s32 	%r6261, %r4982, %r4984;
	setp.lt.u32 	%p2419, %r6261, %r4982;
	selp.u64 	%rd14341, 1, 0, %p2419;
	and.b64  	%rd14342, %rd14055, 4294967295;
	and.b64  	%rd14343, %rd14323, 4294967295;
	add.s64 	%rd14344, %rd14342, %rd14341;
	add.s64 	%rd14345, %rd14344, %rd14343;
	shr.u64 	%rd14346, %rd14345, 32;
	and.b64  	%rd14347, %rd14093, 4294967295;
	and.b64  	%rd14348, %rd14326, 4294967295;
	add.s64 	%rd14349, %rd14346, %rd14347;
	add.s64 	%rd14350, %rd14349, %rd14348;
	shr.u64 	%rd14351, %rd14350, 32;
	and.b64  	%rd14352, %rd14131, 4294967295;
	and.b64  	%rd14353, %rd14329, 4294967295;
	add.s64 	%rd14354, %rd14351, %rd14352;
	add.s64 	%rd14355, %rd14354, %rd14353;
	shr.u64 	%rd14356, %rd14355, 32;
	and.b64  	%rd14357, %rd14169, 4294967295;
	and.b64  	%rd14358, %rd14332, 4294967295;
	add.s64 	%rd14359, %rd14356, %rd14357;
	add.s64 	%rd14360, %rd14359, %rd14358;
	shr.u64 	%rd14361, %rd14360, 32;
	and.b64  	%rd14362, %rd14207, 4294967295;
	and.b64  	%rd14363, %rd14335, 4294967295;
	add.s64 	%rd14364, %rd14361, %rd14362;
	add.s64 	%rd14365, %rd14364, %rd14363;
	shr.u64 	%rd14366, %rd14365, 32;
	and.b64  	%rd14367, %rd14245, 4294967295;
	and.b64  	%rd14368, %rd14338, 4294967295;
	add.s64 	%rd14369, %rd14366, %rd14367;
	add.s64 	%rd14370, %rd14369, %rd14368;
	shr.u64 	%rd14371, %rd14370, 32;
	and.b64  	%rd14372, %rd14283, 4294967295;
	and.b64  	%rd14373, %rd14340, 4294967295;
	add.s64 	%rd14374, %rd14371, %rd14372;
	add.s64 	%rd14375, %rd14374, %rd14373;
	{ .reg .b32 tmp; mov.b64 {tmp, %r4986}, %rd14375; }
	add.s32 	%r4987, %r4986, %r4985;
	and.b64  	%rd14376, %rd14345, 4294967295;
	add.s64 	%rd18465, %rd14376, %rd14319;
	shr.u64 	%rd14377, %rd18465, 32;
	and.b64  	%rd14378, %rd14350, 4294967295;
	add.s64 	%rd14379, %rd14377, %rd14378;
	add.s64 	%rd18466, %rd14379, %rd14322;
	shr.u64 	%rd14380, %rd18466, 32;
	and.b64  	%rd14381, %rd14355, 4294967295;
	add.s64 	%rd14382, %rd14380, %rd14381;
	add.s64 	%rd18467, %rd14382, %rd14325;
	shr.u64 	%rd14383, %rd18467, 32;
	and.b64  	%rd14384, %rd14360, 4294967295;
	add.s64 	%rd14385, %rd14383, %rd14384;
	add.s64 	%rd18468, %rd14385, %rd14328;
	shr.u64 	%rd14386, %rd18468, 32;
	and.b64  	%rd14387, %rd14365, 4294967295;
	add.s64 	%rd14388, %rd14386, %rd14387;
	add.s64 	%rd18469, %rd14388, %rd14331;
	shr.u64 	%rd14389, %rd18469, 32;
	and.b64  	%rd14390, %rd14370, 4294967295;
	add.s64 	%rd14391, %rd14389, %rd14390;
	add.s64 	%rd18470, %rd14391, %rd14334;
	shr.u64 	%rd14392, %rd18470, 32;
	and.b64  	%rd14393, %rd14375, 4294967295;
	add.s64 	%rd14394, %rd14392, %rd14393;
	add.s64 	%rd18471, %rd14394, %rd14337;
	{ .reg .b32 tmp; mov.b64 {tmp, %r4988}, %rd18471; }
	add.s32 	%r4989, %r4987, %r4988;
	add.s32 	%r1852, %r4989, %r4983;
	setp.eq.s32 	%p2420, %r1852, 0;
	mov.pred 	%p3003, 0;
	@%p2420 bra 	$L__BB2_1409;
	cvt.u64.u32 	%rd14395, %r1852;
	mul.wide.u32 	%rd14396, %r1852, 977;
	cvt.u32.u64 	%r4990, %rd14396;
	shr.u64 	%rd14397, %rd14396, 32;
	add.s64 	%rd14398, %rd14397, %rd14395;
	shr.u64 	%rd14399, %rd14398, 32;
	add.s32 	%r1853, %r6261, %r4990;
	setp.lt.u32 	%p2421, %r1853, %r6261;
	selp.u64 	%rd14400, 1, 0, %p2421;
	and.b64  	%rd14401, %rd18465, 4294967295;
	and.b64  	%rd14402, %rd14398, 4294967295;
	add.s64 	%rd14403, %rd14401, %rd14400;
	add.s64 	%rd18465, %rd14403, %rd14402;
	shr.u64 	%rd14404, %rd18465, 32;
	and.b64  	%rd14405, %rd18466, 4294967295;
	add.s64 	%rd14406, %rd14404, %rd14405;
	add.s64 	%rd18466, %rd14406, %rd14399;
	shr.u64 	%rd14407, %rd18466, 32;
	and.b64  	%rd14408, %rd18467, 4294967295;
	add.s64 	%rd18467, %rd14407, %rd14408;
	shr.u64 	%rd14409, %rd18467, 32;
	and.b64  	%rd14410, %rd18468, 4294967295;
	add.s64 	%rd18468, %rd14409, %rd14410;
	shr.u64 	%rd14411, %rd18468, 32;
	and.b64  	%rd14412, %rd18469, 4294967295;
	add.s64 	%rd18469, %rd14411, %rd14412;
	shr.u64 	%rd14413, %rd18469, 32;
	and.b64  	%rd14414, %rd18470, 4294967295;
	add.s64 	%rd18470, %rd14413, %rd14414;
	shr.u64 	%rd14415, %rd18470, 32;
	and.b64  	%rd14416, %rd18471, 4294967295;
	add.s64 	%rd18471, %rd14415, %rd14416;
	setp.gt.u64 	%p3003, %rd18471, 4294967295;
	mov.u32 	%r6261, %r1853;
$L__BB2_1409:
	ld.const.u32 	%rd1155, [const_p+8];
	ld.const.u32 	%rd1156, [const_p+24];
	ld.const.u32 	%rd1157, [const_p+20];
	ld.const.u32 	%rd1158, [const_p+12];
	ld.const.u32 	%rd1159, [const_p+16];
	ld.const.u32 	%rd1160, [const_p+4];
	ld.const.u32 	%r1855, [const_p];
	cvt.u32.u64 	%r6268, %rd18471;
	cvt.u32.u64 	%r6267, %rd18470;
	cvt.u32.u64 	%r6266, %rd18469;
	cvt.u32.u64 	%r6265, %rd18468;
	cvt.u32.u64 	%r6264, %rd18467;
	cvt.u32.u64 	%r6263, %rd18466;
	cvt.u32.u64 	%r6262, %rd18465;
	ld.const.u32 	%r4991, [const_p+28];
	setp.lt.u32 	%p2422, %r4991, %r6268;
	or.pred  	%p2423, %p3003, %p2422;
	@%p2423 bra 	$L__BB2_1423;
	setp.gt.u32 	%p2424, %r4991, %r6268;
	@%p2424 bra 	$L__BB2_1424;
	cvt.u32.u64 	%r4992, %rd1156;
	setp.lt.u32 	%p2425, %r4992, %r6267;
	@%p2425 bra 	$L__BB2_1423;
	cvt.u32.u64 	%r4993, %rd1156;
	setp.gt.u32 	%p2426, %r4993, %r6267;
	@%p2426 bra 	$L__BB2_1424;
	cvt.u32.u64 	%r4994, %rd1157;
	setp.lt.u32 	%p2427, %r4994, %r6266;
	@%p2427 bra 	$L__BB2_1423;
	cvt.u32.u64 	%r4995, %rd1157;
	setp.gt.u32 	%p2428, %r4995, %r6266;
	@%p2428 bra 	$L__BB2_1424;
	cvt.u32.u64 	%r4996, %rd1159;
	setp.lt.u32 	%p2429, %r4996, %r6265;
	@%p2429 bra 	$L__BB2_1423;
	cvt.u32.u64 	%r4997, %rd1159;
	setp.gt.u32 	%p2430, %r4997, %r6265;
	@%p2430 bra 	$L__BB2_1424;
	cvt.u32.u64 	%r4998, %rd1158;
	setp.lt.u32 	%p2431, %r4998, %r6264;
	@%p2431 bra 	$L__BB2_1423;
	cvt.u32.u64 	%r4999, %rd1158;
	setp.gt.u32 	%p2432, %r4999, %r6264;
	@%p2432 bra 	$L__BB2_1424;
	cvt.u32.u64 	%r5000, %rd1155;
	setp.lt.u32 	%p2433, %r5000, %r6263;
	@%p2433 bra 	$L__BB2_1423;
	cvt.u32.u64 	%r5001, %rd1155;
	setp.gt.u32 	%p2434, %r5001, %r6263;
	@%p2434 bra 	$L__BB2_1424;
	cvt.u32.u64 	%r5002, %rd1160;
	setp.lt.u32 	%p2435, %r5002, %r6262;
	@%p2435 bra 	$L__BB2_1423;
	cvt.u32.u64 	%r5003, %rd1160;
	setp.gt.u32 	%p2436, %r5003, %r6262;
	setp.lt.u32 	%p2437, %r6261, %r1855;
	or.pred  	%p2438, %p2436, %p2437;
	@%p2438 bra 	$L__BB2_1424;
$L__BB2_1423:
	cvt.u32.u64 	%r5004, %rd1158;
	cvt.u32.u64 	%r5005, %rd1155;
	cvt.u32.u64 	%r5006, %rd1160;
	cvt.u32.u64 	%r5007, %rd1156;
	cvt.u32.u64 	%r5008, %rd1157;
	cvt.u32.u64 	%r5009, %rd1159;
	setp.lt.u32 	%p2439, %r6261, %r1855;
	selp.s64 	%rd14418, -1, 0, %p2439;
	sub.s32 	%r6261, %r6261, %r1855;
	and.b64  	%rd14419, %rd18465, 4294967295;
	add.s64 	%rd14420, %rd14419, %rd14418;
	setp.lt.u64 	%p2440, %rd14420, %rd1160;
	selp.s64 	%rd14421, -1, 0, %p2440;
	cvt.u32.u64 	%r5010, %rd14420;
	sub.s32 	%r6262, %r5010, %r5006;
	and.b64  	%rd14422, %rd18466, 4294967295;
	add.s64 	%rd14423, %rd14422, %rd14421;
	setp.lt.u64 	%p2441, %rd14423, %rd1155;
	selp.s64 	%rd14424, -1, 0, %p2441;
	cvt.u32.u64 	%r5011, %rd14423;
	sub.s32 	%r6263, %r5011, %r5005;
	and.b64  	%rd14425, %rd18467, 4294967295;
	add.s64 	%rd14426, %rd14425, %rd14424;
	setp.lt.u64 	%p2442, %rd14426, %rd1158;
	selp.s64 	%rd14427, -1, 0, %p2442;
	cvt.u32.u64 	%r5012, %rd14426;
	sub.s32 	%r6264, %r5012, %r5004;
	and.b64  	%rd14428, %rd18468, 4294967295;
	add.s64 	%rd14429, %rd14428, %rd14427;
	setp.lt.u64 	%p2443, %rd14429, %rd1159;
	selp.s64 	%rd14430, -1, 0, %p2443;
	cvt.u32.u64 	%r5013, %rd14429;
	sub.s32 	%r6265, %r5013, %r5009;
	and.b64  	%rd14431, %rd18469, 4294967295;
	add.s64 	%rd14432, %rd14431, %rd14430;
	setp.lt.u64 	%p2444, %rd14432, %rd1157;
	selp.s64 	%rd14433, -1, 0, %p2444;
	cvt.u32.u64 	%r5014, %rd14432;
	sub.s32 	%r6266, %r5014, %r5008;
	and.b64  	%rd14434, %rd18470, 4294967295;
	add.s64 	%rd14435, %rd14434, %rd14433;
	setp.lt.u64 	%p2445, %rd14435, %rd1156;
	selp.s32 	%r5015, -1, 0, %p2445;
	cvt.u32.u64 	%r5016, %rd14435;
	sub.s32 	%r6267, %r5016, %r5007;
	add.s32 	%r5017, %r6268, %r5015;
	sub.s32 	%r6268, %r5017, %r4991;
$L__BB2_1424:
	setp.gt.u32 	%p2446, %r6268, %r4991;
	@%p2446 bra 	$L__BB2_1437;
	bra.uni 	$L__BB2_1438;
$L__BB2_1425:
	cvt.u32.u64 	%r5018, %rd1156;
	setp.gt.u32 	%p2448, %r6267, %r5018;
	@%p2448 bra 	$L__BB2_1437;
	cvt.u32.u64 	%r5019, %rd1156;
	setp.lt.u32 	%p2449, %r6267, %r5019;
	@%p2449 bra 	$L__BB2_1439;
	cvt.u32.u64 	%r5020, %rd1157;
	setp.gt.u32 	%p2450, %r6266, %r5020;
	@%p2450 bra 	$L__BB2_1437;
	cvt.u32.u64 	%r5021, %rd1157;
	setp.lt.u32 	%p2451, %r6266, %r5021;
	@%p2451 bra 	$L__BB2_1439;
	cvt.u32.u64 	%r5022, %rd1159;
	setp.gt.u32 	%p2452, %r6265, %r5022;
	@%p2452 bra 	$L__BB2_1437;
	cvt.u32.u64 	%r5023, %rd1159;
	setp.lt.u32 	%p2453, %r6265, %r5023;
	@%p2453 bra 	$L__BB2_1439;
	cvt.u32.u64 	%r5024, %rd1158;
	setp.gt.u32 	%p2454, %r6264, %r5024;
	@%p2454 bra 	$L__BB2_1437;
	cvt.u32.u64 	%r5025, %rd1158;
	setp.lt.u32 	%p2455, %r6264, %r5025;
	@%p2455 bra 	$L__BB2_1439;
	cvt.u32.u64 	%r5026, %rd1155;
	setp.gt.u32 	%p2456, %r6263, %r5026;
	@%p2456 bra 	$L__BB2_1437;
	cvt.u32.u64 	%r5027, %rd1155;
	setp.lt.u32 	%p2457, %r6263, %r5027;
	@%p2457 bra 	$L__BB2_1439;
	cvt.u32.u64 	%r5028, %rd1160;
	setp.gt.u32 	%p2458, %r6262, %r5028;
	@%p2458 bra 	$L__BB2_1437;
	cvt.u32.u64 	%r5029, %rd1160;
	setp.lt.u32 	%p2459, %r6262, %r5029;
	setp.lt.u32 	%p2460, %r6261, %r1855;
	or.pred  	%p2461, %p2459, %p2460;
	@%p2461 bra 	$L__BB2_1439;
$L__BB2_1437:
	cvt.u32.u64 	%r5030, %rd1156;
	cvt.u32.u64 	%r5031, %rd1158;
	cvt.u32.u64 	%r5032, %rd1155;
	cvt.u32.u64 	%r5033, %rd1160;
	cvt.u32.u64 	%r5034, %rd1157;
	cvt.u32.u64 	%r5035, %rd1159;
	setp.lt.u32 	%p2462, %r6261, %r1855;
	selp.s64 	%rd14436, -1, 0, %p2462;
	sub.s32 	%r6261, %r6261, %r1855;
	cvt.u64.u32 	%rd14437, %r6262;
	add.s64 	%rd14438, %rd14436, %rd14437;
	setp.lt.u64 	%p2463, %rd14438, %rd1160;
	selp.s64 	%rd14439, -1, 0, %p2463;
	cvt.u32.u64 	%r5036, %rd14438;
	sub.s32 	%r6262, %r5036, %r5033;
	cvt.u64.u32 	%rd14440, %r6263;
	add.s64 	%rd14441, %rd14439, %rd14440;
	setp.lt.u64 	%p2464, %rd14441, %rd1155;
	selp.s64 	%rd14442, -1, 0, %p2464;
	cvt.u32.u64 	%r5037, %rd14441;
	sub.s32 	%r6263, %r5037, %r5032;
	cvt.u64.u32 	%rd14443, %r6264;
	add.s64 	%rd14444, %rd14442, %rd14443;
	setp.lt.u64 	%p2465, %rd14444, %rd1158;
	selp.s64 	%rd14445, -1, 0, %p2465;
	cvt.u32.u64 	%r5038, %rd14444;
	sub.s32 	%r6264, %r5038, %r5031;
	cvt.u64.u32 	%rd14446, %r6265;
	add.s64 	%rd14447, %rd14445, %rd14446;
	setp.lt.u64 	%p2466, %rd14447, %rd1159;
	selp.s64 	%rd14448, -1, 0, %p2466;
	cvt.u32.u64 	%r5039, %rd14447;
	sub.s32 	%r6265, %r5039, %r5035;
	cvt.u64.u32 	%rd14449, %r6266;
	add.s64 	%rd14450, %rd14448, %rd14449;
	setp.lt.u64 	%p2467, %rd14450, %rd1157;
	selp.s64 	%rd14451, -1, 0, %p2467;
	cvt.u32.u64 	%r5040, %rd14450;
	sub.s32 	%r6266, %r5040, %r5034;
	cvt.u64.u32 	%rd14452, %r6267;
	add.s64 	%rd14453, %rd14451, %rd14452;
	setp.lt.u64 	%p2468, %rd14453, %rd1156;
	selp.s32 	%r5041, -1, 0, %p2468;
	cvt.u32.u64 	%r5042, %rd14453;
	sub.s32 	%r6267, %r5042, %r5030;
	add.s32 	%r5043, %r6268, %r5041;
	sub.s32 	%r6268, %r5043, %r4991;
	bra.uni 	$L__BB2_1439;
$L__BB2_1438:
	setp.lt.u32 	%p2447, %r6268, %r4991;
	@%p2447 bra 	$L__BB2_1439;
	bra.uni 	$L__BB2_1425;
$L__BB2_1439:
	mul.wide.u32 	%rd14454, %r6187, %r5930;
	cvt.u32.u64 	%r5044, %rd14454;
	shr.u64 	%rd14455, %rd14454, 32;
	mul.wide.u32 	%rd14456, %r6188, %r5930;
	add.s64 	%rd14457, %rd14455, %rd14456;
	shr.u64 	%rd14458, %rd14457, 32;
	mul.wide.u32 	%rd14459, %r6189, %r5930;
	add.s64 	%rd14460, %rd14458, %rd14459;
	shr.u64 	%rd14461, %rd14460, 32;
	mul.wide.u32 	%rd14462, %r6190, %r5930;
	add.s64 	%rd14463, %rd14461, %rd14462;
	shr.u64 	%rd14464, %rd14463, 32;
	mul.wide.u32 	%rd14465, %r6191, %r5930;
	add.s64 	%rd14466, %rd14464, %rd14465;
	shr.u64 	%rd14467, %rd14466, 32;
	mul.wide.u32 	%rd14468, %r6192, %r5930;
	add.s64 	%rd14469, %rd14467, %rd14468;
	shr.u64 	%rd14470, %rd14469, 32;
	mul.wide.u32 	%rd14471, %r6193, %r5930;
	add.s64 	%rd14472, %rd14470, %rd14471;
	shr.u64 	%rd14473, %rd14472, 32;
	mul.wide.u32 	%rd14474, %r6194, %r5930;
	add.s64 	%rd14475, %rd14473, %rd14474;
	shr.u64 	%rd14476, %rd14475, 32;
	and.b64  	%rd14477, %rd14457, 4294967295;
	mul.wide.u32 	%rd14478, %r6187, %r5931;
	add.s64 	%rd14479, %rd14478, %rd14477;
	shr.u64 	%rd14480, %rd14479, 32;
	and.b64  	%rd14481, %rd14460, 4294967295;
	mul.wide.u32 	%rd14482, %r6188, %r5931;
	add.s64 	%rd14483, %rd14480, %rd14481;
	add.s64 	%rd14484, %rd14483, %rd14482;
	shr.u64 	%rd14485, %rd14484, 32;
	and.b64  	%rd14486, %rd14463, 4294967295;
	mul.wide.u32 	%rd14487, %r6189, %r5931;
	add.s64 	%rd14488, %rd14485, %rd14486;
	add.s64 	%rd14489, %rd14488, %rd14487;
	shr.u64 	%rd14490, %rd14489, 32;
	and.b64  	%rd14491, %rd14466, 4294967295;
	mul.wide.u32 	%rd14492, %r6190, %r5931;
	add.s64 	%rd14493, %rd14490, %rd14491;
	add.s64 	%rd14494, %rd14493, %rd14492;
	shr.u64 	%rd14495, %rd14494, 32;
	and.b64  	%rd14496, %rd14469, 4294967295;
	mul.wide.u32 	%rd14497, %r6191, %r5931;
	add.s64 	%rd14498, %rd14495, %rd14496;
	add.s64 	%rd14499, %rd14498, %rd14497;
	shr.u64 	%rd14500, %rd14499, 32;
	and.b64  	%rd14501, %rd14472, 4294967295;
	mul.wide.u32 	%rd14502, %r6192, %r5931;
	add.s64 	%rd14503, %rd14500, %rd14501;
	add.s64 	%rd14504, %rd14503, %rd14502;
	shr.u64 	%rd14505, %rd14504, 32;
	and.b64  	%rd14506, %rd14475, 4294967295;
	mul.wide.u32 	%rd14507, %r6193, %r5931;
	add.s64 	%rd14508, %rd14505, %rd14506;
	add.s64 	%rd14509, %rd14508, %rd14507;
	shr.u64 	%rd14510, %rd14509, 32;
	mul.wide.u32 	%rd14511, %r6194, %r5931;
	add.s64 	%rd14512, %rd14510, %rd14476;
	add.s64 	%rd14513, %rd14512, %rd14511;
	shr.u64 	%rd14514, %rd14513, 32;
	and.b64  	%rd14515, %rd14484, 4294967295;
	mul.wide.u32 	%rd14516, %r6187, %r5932;
	add.s64 	%rd14517, %rd14516, %rd14515;
	shr.u64 	%rd14518, %rd14517, 32;
	and.b64  	%rd14519, %rd14489, 4294967295;
	mul.wide.u32 	%rd14520, %r6188, %r5932;
	add.s64 	%rd14521, %rd14518, %rd14519;
	add.s64 	%rd14522, %rd14521, %rd14520;
	shr.u64 	%rd14523, %rd14522, 32;
	and.b64  	%rd14524, %rd14494, 4294967295;
	mul.wide.u32 	%rd14525, %r6189, %r5932;
	add.s64 	%rd14526, %rd14523, %rd14524;
	add.s64 	%rd14527, %rd14526, %rd14525;
	shr.u64 	%rd14528, %rd14527, 32;
	and.b64  	%rd14529, %rd14499, 4294967295;
	mul.wide.u32 	%rd14530, %r6190, %r5932;
	add.s64 	%rd14531, %rd14528, %rd14529;
	add.s64 	%rd14532, %rd14531, %rd14530;
	shr.u64 	%rd14533, %rd14532, 32;
	and.b64  	%rd14534, %rd14504, 4294967295;
	mul.wide.u32 	%rd14535, %r6191, %r5932;
	add.s64 	%rd14536, %rd14533, %rd14534;
	add.s64 	%rd14537, %rd14536, %rd14535;
	shr.u64 	%rd14538, %rd14537, 32;
	and.b64  	%rd14539, %rd14509, 4294967295;
	mul.wide.u32 	%rd14540, %r6192, %r5932;
	add.s64 	%rd14541, %rd14538, %rd14539;
	add.s64 	%rd14542, %rd14541, %rd14540;
	shr.u64 	%rd14543, %rd14542, 32;
	and.b64  	%rd14544, %rd14513, 4294967295;
	mul.wide.u32 	%rd14545, %r6193, %r5932;
	add.s64 	%rd14546, %rd14543, %rd14544;
	add.s64 	%rd14547, %rd14546, %rd14545;
	shr.u64 	%rd14548, %rd14547, 32;
	mul.wide.u32 	%rd14549, %r6194, %r5932;
	add.s64 	%rd14550, %rd14548, %rd14514;
	add.s64 	%rd14551, %rd14550, %rd14549;
	shr.u64 	%rd14552, %rd14551, 32;
	and.b64  	%rd14553, %rd14522, 4294967295;
	mul.wide.u32 	%rd14554, %r6187, %r5933;
	add.s64 	%rd14555, %rd14554, %rd14553;
	shr.u64 	%rd14556, %rd14555, 32;
	and.b64  	%rd14557, %rd14527, 4294967295;
	mul.wide.u32 	%rd14558, %r6188, %r5933;
	add.s64 	%rd14559, %rd14556, %rd14557;
	add.s64 	%rd14560, %rd14559, %rd14558;
	shr.u64 	%rd14561, %rd14560, 32;
	and.b64  	%rd14562, %rd14532, 4294967295;
	mul.wide.u32 	%rd14563, %r6189, %r5933;
	add.s64 	%rd14564, %rd14561, %rd14562;
	add.s64 	%rd14565, %rd14564, %rd14563;
	shr.u64 	%rd14566, %rd14565, 32;
	and.b64  	%rd14567, %rd14537, 4294967295;
	mul.wide.u32 	%rd14568, %r6190, %r5933;
	add.s64 	%rd14569, %rd14566, %rd14567;
	add.s64 	%rd14570, %rd14569, %rd14568;
	shr.u64 	%rd14571, %rd14570, 32;
	and.b64  	%rd14572, %rd14542, 4294967295;
	mul.wide.u32 	%rd14573, %r6191, %r5933;
	add.s64 	%rd14574, %rd14571, %rd14572;
	add.s64 	%rd14575, %rd14574, %rd14573;
	shr.u64 	%rd14576, %rd14575, 32;
	and.b64  	%rd14577, %rd14547, 4294967295;
	mul.wide.u32 	%rd14578, %r6192, %r5933;
	add.s64 	%rd14579, %rd14576, %rd14577;
	add.s64 	%rd14580, %rd14579, %rd14578;
	shr.u64 	%rd14581, %rd14580, 32;
	and.b64  	%rd14582, %rd14551, 4294967295;
	mul.wide.u32 	%rd14583, %r6193, %r5933;
	add.s64 	%rd14584, %rd14581, %rd14582;
	add.s64 	%rd14585, %rd14584, %rd14583;
	shr.u64 	%rd14586, %rd14585, 32;
	mul.wide.u32 	%rd14587, %r6194, %r5933;
	add.s64 	%rd14588, %rd14586, %rd14552;
	add.s64 	%rd14589, %rd14588, %rd14587;
	shr.u64 	%rd14590, %rd14589, 32;
	and.b64  	%rd14591, %rd14560, 4294967295;
	mul.wide.u32 	%rd14592, %r6187, %r5934;
	add.s64 	%rd14593, %rd14592, %rd14591;
	shr.u64 	%rd14594, %rd14593, 32;
	and.b64  	%rd14595, %rd14565, 4294967295;
	mul.wide.u32 	%rd14596, %r6188, %r5934;
	add.s64 	%rd14597, %rd14594, %rd14595;
	add.s64 	%rd14598, %rd14597, %rd14596;
	shr.u64 	%rd14599, %rd14598, 32;
	and.b64  	%rd14600, %rd14570, 4294967295;
	mul.wide.u32 	%rd14601, %r6189, %r5934;
	add.s64 	%rd14602, %rd14599, %rd14600;
	add.s64 	%rd14603, %rd14602, %rd14601;
	shr.u64 	%rd14604, %rd14603, 32;
	and.b64  	%rd14605, %rd14575, 4294967295;
	mul.wide.u32 	%rd14606, %r6190, %r5934;
	add.s64 	%rd14607, %rd14604, %rd14605;
	add.s64 	%rd14608, %rd14607, %rd14606;
	shr.u64 	%rd14609, %rd14608, 32;
	and.b64  	%rd14610, %rd14580, 4294967295;
	mul.wide.u32 	%rd14611, %r6191, %r5934;
	add.s64 	%rd14612, %rd14609, %rd14610;
	add.s64 	%rd14613, %rd14612, %rd14611;
	shr.u64 	%rd14614, %rd14613, 32;
	and.b64  	%rd14615, %rd14585, 4294967295;
	mul.wide.u32 	%rd14616, %r6192, %r5934;
	add.s64 	%rd14617, %rd14614, %rd14615;
	add.s64 	%rd14618, %rd14617, %rd14616;
	shr.u64 	%rd14619, %rd14618, 32;
	and.b64  	%rd14620, %rd14589, 4294967295;
	mul.wide.u32 	%rd14621, %r6193, %r5934;
	add.s64 	%rd14622, %rd14619, %rd14620;
	add.s64 	%rd14623, %rd14622, %rd14621;
	shr.u64 	%rd14624, %rd14623, 32;
	mul.wide.u32 	%rd14625, %r6194, %r5934;
	add.s64 	%rd14626, %rd14624, %rd14590;
	add.s64 	%rd14627, %rd14626, %rd14625;
	shr.u64 	%rd14628, %rd14627, 32;
	and.b64  	%rd14629, %rd14598, 4294967295;
	mul.wide.u32 	%rd14630, %r6187, %r5935;
	add.s64 	%rd14631, %rd14630, %rd14629;
	shr.u64 	%rd14632, %rd14631, 32;
	and.b64  	%rd14633, %rd14603, 4294967295;
	mul.wide.u32 	%rd14634, %r6188, %r5935;
	add.s64 	%rd14635, %rd14632, %rd14633;
	add.s64 	%rd14636, %rd14635, %rd14634;
	shr.u64 	%rd14637, %rd14636, 32;
	and.b64  	%rd14638, %rd14608, 4294967295;
	mul.wide.u32 	%rd14639, %r6189, %r5935;
	add.s64 	%rd14640, %rd14637, %rd14638;
	add.s64 	%rd14641, %rd14640, %rd14639;
	shr.u64 	%rd14642, %rd14641, 32;
	and.b64  	%rd14643, %rd14613, 4294967295;
	mul.wide.u32 	%rd14644, %r6190, %r5935;
	add.s64 	%rd14645, %rd14642, %rd14643;
	add.s64 	%rd14646, %rd14645, %rd14644;
	shr.u64 	%rd14647, %rd14646, 32;
	and.b64  	%rd14648, %rd14618, 4294967295;
	mul.wide.u32 	%rd14649, %r6191, %r5935;
	add.s64 	%rd14650, %rd14647, %rd14648;
	add.s64 	%rd14651, %rd14650, %rd14649;
	shr.u64 	%rd14652, %rd14651, 32;
	and.b64  	%rd14653, %rd14623, 4294967295;
	mul.wide.u32 	%rd14654, %r6192, %r5935;
	add.s64 	%rd14655, %rd14652, %rd14653;
	add.s64 	%rd14656, %rd14655, %rd14654;
	shr.u64 	%rd14657, %rd14656, 32;
	and.b64  	%rd14658, %rd14627, 4294967295;
	mul.wide.u32 	%rd14659, %r6193, %r5935;
	add.s64 	%rd14660, %rd14657, %rd14658;
	add.s64 	%rd14661, %rd14660, %rd14659;
	shr.u64 	%rd14662, %rd14661, 32;
	mul.wide.u32 	%rd14663, %r6194, %r5935;
	add.s64 	%rd14664, %rd14662, %rd14628;
	add.s64 	%rd14665, %rd14664, %rd14663;
	shr.u64 	%rd14666, %rd14665, 32;
	and.b64  	%rd14667, %rd14636, 4294967295;
	mul.wide.u32 	%rd14668, %r6187, %r5936;
	add.s64 	%rd14669, %rd14668, %rd14667;
	shr.u64 	%rd14670, %rd14669, 32;
	and.b64  	%rd14671, %rd14641, 4294967295;
	mul.wide.u32 	%rd14672, %r6188, %r5936;
	add.s64 	%rd14673, %rd14670, %rd14671;
	add.s64 	%rd14674, %rd14673, %rd14672;
	shr.u64 	%rd14675, %rd14674, 32;
	and.b64  	%rd14676, %rd14646, 4294967295;
	mul.wide.u32 	%rd14677, %r6189, %r5936;
	add.s64 	%rd14678, %rd14675, %rd14676;
	add.s64 	%rd14679, %rd14678, %rd14677;
	shr.u64 	%rd14680, %rd14679, 32;
	and.b64  	%rd14681, %rd14651, 4294967295;
	mul.wide.u32 	%rd14682, %r6190, %r5936;
	add.s64 	%rd14683, %rd14680, %rd14681;
	add.s64 	%rd14684, %rd14683, %rd14682;
	shr.u64 	%rd14685, %rd14684, 32;
	and.b64  	%rd14686, %rd14656, 4294967295;
	mul.wide.u32 	%rd14687, %r6191, %r5936;
	add.s64 	%rd14688, %rd14685, %rd14686;
	add.s64 	%rd14689, %rd14688, %rd14687;
	shr.u64 	%rd14690, %rd14689, 32;
	and.b64  	%rd14691, %rd14661, 4294967295;
	mul.wide.u32 	%rd14692, %r6192, %r5936;
	add.s64 	%rd14693, %rd14690, %rd14691;
	add.s64 	%rd14694, %rd14693, %rd14692;
	shr.u64 	%rd14695, %rd14694, 32;
	and.b64  	%rd14696, %rd14665, 4294967295;
	mul.wide.u32 	%rd14697, %r6193, %r5936;
	add.s64 	%rd14698, %rd14695, %rd14696;
	add.s64 	%rd14699, %rd14698, %rd14697;
	shr.u64 	%rd14700, %rd14699, 32;
	mul.wide.u32 	%rd14701, %r6194, %r5936;
	add.s64 	%rd14702, %rd14700, %rd14666;
	add.s64 	%rd14703, %rd14702, %rd14701;
	shr.u64 	%rd14704, %rd14703, 32;
	and.b64  	%rd14705, %rd14674, 4294967295;
	mul.wide.u32 	%rd14706, %r6187, %r5937;
	add.s64 	%rd14707, %rd14706, %rd14705;
	shr.u64 	%rd14708, %rd14707, 32;
	and.b64  	%rd14709, %rd14679, 4294967295;
	mul.wide.u32 	%rd14710, %r6188, %r5937;
	add.s64 	%rd14711, %rd14708, %rd14709;
	add.s64 	%rd14712, %rd14711, %rd14710;
	shr.u64 	%rd14713, %rd14712, 32;
	and.b64  	%rd14714, %rd14684, 4294967295;
	mul.wide.u32 	%rd14715, %r6189, %r5937;
	add.s64 	%rd14716, %rd14713, %rd14714;
	add.s64 	%rd14717, %rd14716, %rd14715;
	shr.u64 	%rd14718, %rd14717, 32;
	and.b64  	%rd14719, %rd14689, 4294967295;
	mul.wide.u32 	%rd14720, %r6190, %r5937;
	add.s64 	%rd14721, %rd14718, %rd14719;
	add.s64 	%rd14722, %rd14721, %rd14720;
	shr.u64 	%rd14723, %rd14722, 32;
	and.b64  	%rd14724, %rd14694, 4294967295;
	mul.wide.u32 	%rd14725, %r6191, %r5937;
	add.s64 	%rd14726, %rd14723, %rd14724;
	add.s64 	%rd14727, %rd14726, %rd14725;
	shr.u64 	%rd14728, %rd14727, 32;
	and.b64  	%rd14729, %rd14699, 4294967295;
	mul.wide.u32 	%rd14730, %r6192, %r5937;
	add.s64 	%rd14731, %rd14728, %rd14729;
	add.s64 	%rd14732, %rd14731, %rd14730;
	shr.u64 	%rd14733, %rd14732, 32;
	and.b64  	%rd14734, %rd14703, 4294967295;
	mul.wide.u32 	%rd14735, %r6193, %r5937;
	add.s64 	%rd14736, %rd14733, %rd14734;
	add.s64 	%rd14737, %rd14736, %rd14735;
	shr.u64 	%rd14738, %rd14737, 32;
	mul.wide.u32 	%rd14739, %r6194, %r5937;
	add.s64 	%rd14740, %rd14738, %rd14704;
	add.s64 	%rd14741, %rd14740, %rd14739;
	shr.u64 	%rd14742, %rd14741, 32;
	{ .reg .b32 tmp; mov.b64 {tmp, %r5045}, %rd14741; }
	and.b64  	%rd14743, %rd14712, 4294967295;
	mul.lo.s64 	%rd14744, %rd14743, 977;
	cvt.u32.u64 	%r5046, %rd14744;
	shr.u64 	%rd14745, %rd14744, 32;
	and.b64  	%rd14746, %rd14717, 4294967295;
	mad.lo.s64 	%rd14747, %rd14746, 977, %rd14745;
	shr.u64 	%rd14748, %rd14747, 32;
	and.b64  	%rd14749, %rd14722, 4294967295;
	mad.lo.s64 	%rd14750, %rd14749, 977, %rd14748;
	shr.u64 	%rd14751, %rd14750, 32;
	and.b64  	%rd14752, %rd14727, 4294967295;
	mad.lo.s64 	%rd14753, %rd14752, 977, %rd14751;
	shr.u64 	%rd14754, %rd14753, 32;
	and.b64  	%rd14755, %rd14732, 4294967295;
	mad.lo.s64 	%rd14756, %rd14755, 977, %rd14754;
	shr.u64 	%rd14757, %rd14756, 32;
	and.b64  	%rd14758, %rd14737, 4294967295;
	mad.lo.s64 	%rd14759, %rd14758, 977, %rd14757;
	shr.u64 	%rd14760, %rd14759, 32;
	and.b64  	%rd14761, %rd14741, 4294967295;
	mad.lo.s64 	%rd14762, %rd14761, 977, %rd14760;
	shr.u64 	%rd14763, %rd14762, 32;
	mad.lo.s64 	%rd14764, %rd14742, 977, %rd14763;
	{ .reg .b32 tmp; mov.b64 {tmp, %r5047}, %rd14764; }
	add.s32 	%r6278, %r5044, %r5046;
	setp.lt.u32 	%p2470, %r6278, %r5044;
	selp.u64 	%rd14765, 1, 0, %p2470;
	and.b64  	%rd14766, %rd14479, 4294967295;
	and.b64  	%rd14767, %rd14747, 4294967295;
	add.s64 	%rd14768, %rd14766, %rd14765;
	add.s64 	%rd14769, %rd14768, %rd14767;
	shr.u64 	%rd14770, %rd14769, 32;
	and.b64  	%rd14771, %rd14517, 4294967295;
	and.b64  	%rd14772, %rd14750, 4294967295;
	add.s64 	%rd14773, %rd14770, %rd14771;
	add.s64 	%rd14774, %rd14773, %rd14772;
	shr.u64 	%rd14775, %rd14774, 32;
	and.b64  	%rd14776, %rd14555, 4294967295;
	and.b64  	%rd14777, %rd14753, 4294967295;
	add.s64 	%rd14778, %rd14775, %rd14776;
	add.s64 	%rd14779, %rd14778, %rd14777;
	shr.u64 	%rd14780, %rd14779, 32;
	and.b64  	%rd14781, %rd14593, 4294967295;
	and.b64  	%rd14782, %rd14756, 4294967295;
	add.s64 	%rd14783, %rd14780, %rd14781;
	add.s64 	%rd14784, %rd14783, %rd14782;
	shr.u64 	%rd14785, %rd14784, 32;
	and.b64  	%rd14786, %rd14631, 4294967295;
	and.b64  	%rd14787, %rd14759, 4294967295;
	add.s64 	%rd14788, %rd14785, %rd14786;
	add.s64 	%rd14789, %rd14788, %rd14787;
	shr.u64 	%rd14790, %rd14789, 32;
	and.b64  	%rd14791, %rd14669, 4294967295;
	and.b64  	%rd14792, %rd14762, 4294967295;
	add.s64 	%rd14793, %rd14790, %rd14791;
	add.s64 	%rd14794, %rd14793, %rd14792;
	shr.u64 	%rd14795, %rd14794, 32;
	and.b64  	%rd14796, %rd14707, 4294967295;
	and.b64  	%rd14797, %rd14764, 4294967295;
	add.s64 	%rd14798, %rd14795, %rd14796;
	add.s64 	%rd14799, %rd14798, %rd14797;
	{ .reg .b32 tmp; mov.b64 {tmp, %r5048}, %rd14799; }
	add.s32 	%r5049, %r5048, %r5047;
	and.b64  	%rd14800, %rd14769, 4294967295;
	add.s64 	%rd18472, %rd14800, %rd14743;
	shr.u64 	%rd14801, %rd18472, 32;
	and.b64  	%rd14802, %rd14774, 4294967295;
	add.s64 	%rd14803, %rd14801, %rd14802;
	add.s64 	%rd18473, %rd14803, %rd14746;
	shr.u64 	%rd14804, %rd18473, 32;
	and.b64  	%rd14805, %rd14779, 4294967295;
	add.s64 	%rd14806, %rd14804, %rd14805;
	add.s64 	%rd18474, %rd14806, %rd14749;
	shr.u64 	%rd14807, %rd18474, 32;
	and.b64  	%rd14808, %rd14784, 4294967295;
	add.s64 	%rd14809, %rd14807, %rd14808;
	add.s64 	%rd18475, %rd14809, %rd14752;
	shr.u64 	%rd14810, %rd18475, 32;
	and.b64  	%rd14811, %rd14789, 4294967295;
	add.s64 	%rd14812, %rd14810, %rd14811;
	add.s64 	%rd18476, %rd14812, %rd14755;
	shr.u64 	%rd14813, %rd18476, 32;
	and.b64  	%rd14814, %rd14794, 4294967295;
	add.s64 	%rd14815, %rd14813, %rd14814;
	add.s64 	%rd18477, %rd14815, %rd14758;
	shr.u64 	%rd14816, %rd18477, 32;
	and.b64  	%rd14817, %rd14799, 4294967295;
	add.s64 	%rd14818, %rd14816, %rd14817;
	add.s64 	%rd18478, %rd14818, %rd14761;
	{ .reg .b32 tmp; mov.b64 {tmp, %r5050}, %rd18478; }
	add.s32 	%r5051, %r5049, %r5050;
	add.s32 	%r1897, %r5051, %r5045;
	setp.eq.s32 	%p2471, %r1897, 0;
	mov.pred 	%p3004, 0;
	@%p2471 bra 	$L__BB2_1441;
	cvt.u64.u32 	%rd14819, %r1897;
	mul.wide.u32 	%rd14820, %r1897, 977;
	cvt.u32.u64 	%r5052, %rd14820;
	shr.u64 	%rd14821, %rd14820, 32;
	add.s64 	%rd14822, %rd14821, %rd14819;
	shr.u64 	%rd14823, %rd14822, 32;
	add.s32 	%r1898, %r6278, %r5052;
	setp.lt.u32 	%p2472, %r1898, %r6278;
	selp.u64 	%rd14824, 1, 0, %p2472;
	and.b64  	%rd14825, %rd18472, 4294967295;
	and.b64  	%rd14826, %rd14822, 4294967295;
	add.s64 	%rd14827, %rd14825, %rd14824;
	add.s64 	%rd18472, %rd14827, %rd14826;
	shr.u64 	%rd14828, %rd18472, 32;
	and.b64  	%rd14829, %rd18473, 4294967295;
	add.s64 	%rd14830, %rd14828, %rd14829;
	add.s64 	%rd18473, %rd14830, %rd14823;
	shr.u64 	%rd14831, %rd18473, 32;
	and.b64  	%rd14832, %rd18474, 4294967295;
	add.s64 	%rd18474, %rd14831, %rd14832;
	shr.u64 	%rd14833, %rd18474, 32;
	and.b64  	%rd14834, %rd18475, 4294967295;
	add.s64 	%rd18475, %rd14833, %rd14834;
	shr.u64 	%rd14835, %rd18475, 32;
	and.b64  	%rd14836, %rd18476, 4294967295;
	add.s64 	%rd18476, %rd14835, %rd14836;
	shr.u64 	%rd14837, %rd18476, 32;
	and.b64  	%rd14838, %rd18477, 4294967295;
	add.s64 	%rd18477, %rd14837, %rd14838;
	shr.u64 	%rd14839, %rd18477, 32;
	and.b64  	%rd14840, %rd18478, 4294967295;
	add.s64 	%rd18478, %rd14839, %rd14840;
	setp.gt.u64 	%p3004, %rd18478, 4294967295;
	mov.u32 	%r6278, %r1898;
$L__BB2_1441:
	ld.const.u32 	%rd1182, [const_p+12];
	ld.const.u32 	%rd1183, [const_p+16];
	ld.const.u32 	%rd1184, [const_p+4];
	ld.const.u32 	%r1900, [const_p];
	cvt.u32.u64 	%r6285, %rd18478;
	cvt.u32.u64 	%r6284, %rd18477;
	cvt.u32.u64 	%r6283, %rd18476;
	cvt.u32.u64 	%r6282, %rd18475;
	cvt.u32.u64 	%r6281, %rd18474;
	cvt.u32.u64 	%r6280, %rd18473;
	cvt.u32.u64 	%r6279, %rd18472;
	ld.const.u32 	%r5053, [const_p+28];
	setp.lt.u32 	%p2473, %r5053, %r6285;
	or.pred  	%p2474, %p3004, %p2473;
	@%p2474 bra 	$L__BB2_1455;
	setp.gt.u32 	%p2475, %r5053, %r6285;
	@%p2475 bra 	$L__BB2_1456;
	cvt.u32.u64 	%r5054, %rd1156;
	setp.lt.u32 	%p2476, %r5054, %r6284;
	@%p2476 bra 	$L__BB2_1455;
	cvt.u32.u64 	%r5055, %rd1156;
	setp.gt.u32 	%p2477, %r5055, %r6284;
	@%p2477 bra 	$L__BB2_1456;
	cvt.u32.u64 	%r5056, %rd1157;
	setp.lt.u32 	%p2478, %r5056, %r6283;
	@%p2478 bra 	$L__BB2_1455;
	cvt.u32.u64 	%r5057, %rd1157;
	setp.gt.u32 	%p2479, %r5057, %r6283;
	@%p2479 bra 	$L__BB2_1456;
	cvt.u32.u64 	%r5058, %rd1183;
	setp.lt.u32 	%p2480, %r5058, %r6282;
	@%p2480 bra 	$L__BB2_1455;
	cvt.u32.u64 	%r5059, %rd1183;
	setp.gt.u32 	%p2481, %r5059, %r6282;
	@%p2481 bra 	$L__BB2_1456;
	cvt.u32.u64 	%r5060, %rd1182;
	setp.lt.u32 	%p2482, %r5060, %r6281;
	@%p2482 bra 	$L__BB2_1455;
	cvt.u32.u64 	%r5061, %rd1182;
	setp.gt.u32 	%p2483, %r5061, %r6281;
	@%p2483 bra 	$L__BB2_1456;
	cvt.u32.u64 	%r5062, %rd1155;
	setp.lt.u32 	%p2484, %r5062, %r6280;
	@%p2484 bra 	$L__BB2_1455;
	cvt.u32.u64 	%r5063, %rd1155;
	setp.gt.u32 	%p2485, %r5063, %r6280;
	@%p2485 bra 	$L__BB2_1456;
	cvt.u32.u64 	%r5064, %rd1184;
	setp.lt.u32 	%p2486, %r5064, %r6279;
	@%p2486 bra 	$L__BB2_1455;
	cvt.u32.u64 	%r5065, %rd1184;
	setp.gt.u32 	%p2487, %r5065, %r6279;
	setp.lt.u32 	%p2488, %r6278, %r1900;
	or.pred  	%p2489, %p2487, %p2488;
	@%p2489 bra 	$L__BB2_1456;
$L__BB2_1455:
	cvt.u32.u64 	%r5066, %rd1182;
	cvt.u32.u64 	%r5067, %rd1155;
	cvt.u32.u64 	%r5068, %rd1184;
	cvt.u32.u64 	%r5069, %rd1156;
	cvt.u32.u64 	%r5070, %rd1157;
	cvt.u32.u64 	%r5071, %rd1183;
	setp.lt.u32 	%p2490, %r6278, %r1900;
	selp.s64 	%rd14842, -1, 0, %p2490;
	sub.s32 	%r6278, %r6278, %r1900;
	and.b64  	%rd14843, %rd18472, 4294967295;
	add.s64 	%rd14844, %rd14843, %rd14842;
	setp.lt.u64 	%p2491, %rd14844, %rd1184;
	selp.s64 	%rd14845, -1, 0, %p2491;
	cvt.u32.u64 	%r5072, %rd14844;
	sub.s32 	%r6279, %r5072, %r5068;
	and.b64  	%rd14846, %rd18473, 4294967295;
	add.s64 	%rd14847, %rd14846, %rd14845;
	setp.lt.u64 	%p2492, %rd14847, %rd1155;
	selp.s64 	%rd14848, -1, 0, %p2492;
	cvt.u32.u64 	%r5073, %rd14847;
	sub.s32 	%r6280, %r5073, %r5067;
	and.b64  	%rd14849, %rd18474, 4294967295;
	add.s64 	%rd14850, %rd14849, %rd14848;
	setp.lt.u64 	%p2493, %rd14850, %rd1182;
	selp.s64 	%rd14851, -1, 0, %p2493;
	cvt.u32.u64 	%r5074, %rd14850;
	sub.s32 	%r6281, %r5074, %r5066;
	and.b64  	%rd14852, %rd18475, 4294967295;
	add.s64 	%rd14853, %rd14852, %rd14851;
	setp.lt.u64 	%p2494, %rd14853, %rd1183;
	selp.s64 	%rd14854, -1, 0, %p2494;
	cvt.u32.u64 	%r5075, %rd14853;
	sub.s32 	%r6282, %r5075, %r5071;
	and.b64  	%rd14855, %rd18476, 4294967295;
	add.s64 	%rd14856, %rd14855, %rd14854;
	setp.lt.u64 	%p2495, %rd14856, %rd1157;
	selp.s64 	%rd14857, -1, 0, %p2495;
	cvt.u32.u64 	%r5076, %rd14856;
	sub.s32 	%r6283, %r5076, %r5070;
	and.b64  	%rd14858, %rd18477, 4294967295;
	add.s64 	%rd14859, %rd14858, %rd14857;
	setp.lt.u64 	%p2496, %rd14859, %rd1156;
	selp.s32 	%r5077, -1, 0, %p2496;
	cvt.u32.u64 	%r5078, %rd14859;
	sub.s32 	%r6284, %r5078, %r5069;
	add.s32 	%r5079, %r6285, %r5077;
	sub.s32 	%r6285, %r5079, %r5053;
$L__BB2_1456:
	setp.gt.u32 	%p2497, %r6285, %r5053;
	@%p2497 bra 	$L__BB2_1469;
	bra.uni 	$L__BB2_1470;
$L__BB2_1457:
	cvt.u32.u64 	%r5080, %rd1156;
	setp.gt.u32 	%p2499, %r6284, %r5080;
	@%p2499 bra 	$L__BB2_1469;
	setp.lt.u32 	%p2500, %r6284, %r5080;
	@%p2500 bra 	$L__BB2_1471;
	cvt.u32.u64 	%r5082, %rd1157;
	setp.gt.u32 	%p2501, %r6283, %r5082;
	@%p2501 bra 	$L__BB2_1469;
	setp.lt.u32 	%p2502, %r6283, %r5082;
	@%p2502 bra 	$L__BB2_1471;
	cvt.u32.u64 	%r5084, %rd1183;
	setp.gt.u32 	%p2503, %r6282, %r5084;
	@%p2503 bra 	$L__BB2_1469;
	setp.lt.u32 	%p2504, %r6282, %r5084;
	@%p2504 bra 	$L__BB2_1471;
	cvt.u32.u64 	%r5086, %rd1182;
	setp.gt.u32 	%p2505, %r6281, %r5086;
	@%p2505 bra 	$L__BB2_1469;
	setp.lt.u32 	%p2506, %r6281, %r5086;
	@%p2506 bra 	$L__BB2_1471;
	cvt.u32.u64 	%r5088, %rd1155;
	setp.gt.u32 	%p2507, %r6280, %r5088;
	@%p2507 bra 	$L__BB2_1469;
	setp.lt.u32 	%p2508, %r6280, %r5088;
	@%p2508 bra 	$L__BB2_1471;
	cvt.u32.u64 	%r5090, %rd1184;
	setp.gt.u32 	%p2509, %r6279, %r5090;
	@%p2509 bra 	$L__BB2_1469;
	setp.lt.u32 	%p2510, %r6279, %r5090;
	setp.lt.u32 	%p2511, %r6278, %r1900;
	or.pred  	%p2512, %p2510, %p2511;
	@%p2512 bra 	$L__BB2_1471;
$L__BB2_1469:
	cvt.u32.u64 	%r5092, %rd1156;
	cvt.u32.u64 	%r5093, %rd1182;
	cvt.u32.u64 	%r5094, %rd1155;
	cvt.u32.u64 	%r5095, %rd1184;
	cvt.u32.u64 	%r5096, %rd1157;
	cvt.u32.u64 	%r5097, %rd1183;
	setp.lt.u32 	%p2513, %r6278, %r1900;
	selp.s64 	%rd14860, -1, 0, %p2513;
	sub.s32 	%r6278, %r6278, %r1900;
	cvt.u64.u32 	%rd14861, %r6279;
	add.s64 	%rd14862, %rd14860, %rd14861;
	setp.lt.u64 	%p2514, %rd14862, %rd1184;
	selp.s64 	%rd14863, -1, 0, %p2514;
	cvt.u32.u64 	%r5098, %rd14862;
	sub.s32 	%r6279, %r5098, %r5095;
	cvt.u64.u32 	%rd14864, %r6280;
	add.s64 	%rd14865, %rd14863, %rd14864;
	setp.lt.u64 	%p2515, %rd14865, %rd1155;
	selp.s64 	%rd14866, -1, 0, %p2515;
	cvt.u32.u64 	%r5099, %rd14865;
	sub.s32 	%r6280, %r5099, %r5094;
	cvt.u64.u32 	%rd14867, %r6281;
	add.s64 	%rd14868, %rd14866, %rd14867;
	setp.lt.u64 	%p2516, %rd14868, %rd1182;
	selp.s64 	%rd14869, -1, 0, %p2516;
	cvt.u32.u64 	%r5100, %rd14868;
	sub.s32 	%r6281, %r5100, %r5093;
	cvt.u64.u32 	%rd14870, %r6282;
	add.s64 	%rd14871, %rd14869, %rd14870;
	setp.lt.u64 	%p2517, %rd14871, %rd1183;
	selp.s64 	%rd14872, -1, 0, %p2517;
	cvt.u32.u64 	%r5101, %rd14871;
	sub.s32 	%r6282, %r5101, %r5097;
	cvt.u64.u32 	%rd14873, %r6283;
	add.s64 	%rd14874, %rd14872, %rd14873;
	setp.lt.u64 	%p2518, %rd14874, %rd1157;
	selp.s64 	%rd14875, -1, 0, %p2518;
	cvt.u32.u64 	%r5102, %rd14874;
	sub.s32 	%r6283, %r5102, %r5096;
	cvt.u64.u32 	%rd14876, %r6284;
	add.s64 	%rd14877, %rd14875, %rd14876;
	setp.lt.u64 	%p2519, %rd14877, %rd1156;
	selp.s32 	%r5103, -1, 0, %p2519;
	cvt.u32.u64 	%r5104, %rd14877;
	sub.s32 	%r6284, %r5104, %r5092;
	add.s32 	%r5105, %r6285, %r5103;
	sub.s32 	%r6285, %r5105, %r5053;
	bra.uni 	$L__BB2_1471;
$L__BB2_1470:
	setp.lt.u32 	%p2498, %r6285, %r5053;
	@%p2498 bra 	$L__BB2_1471;
	bra.uni 	$L__BB2_1457;
$L__BB2_1471:
	setp.gt.u32 	%p2520, %r6268, %r6285;
	@%p2520 bra 	$L__BB2_1472;
	bra.uni 	$L__BB2_1485;
$L__BB2_1472:
	setp.lt.u32 	%p2544, %r6261, %r6278;
	selp.s64 	%rd14920, -1, 0, %p2544;
	cvt.u64.u32 	%rd14921, %r6262;
	add.s64 	%rd18479, %rd14920, %rd14921;
	cvt.u64.u32 	%rd14922, %r6279;
	setp.lt.u64 	%p2545, %rd18479, %rd14922;
	selp.s64 	%rd14923, -1, 0, %p2545;
	cvt.u64.u32 	%rd14924, %r6263;
	add.s64 	%rd18480, %rd14923, %rd14924;
	cvt.u64.u32 	%rd14925, %r6280;
	setp.lt.u64 	%p2546, %rd18480, %rd14925;
	selp.s64 	%rd14926, -1, 0, %p2546;
	cvt.u64.u32 	%rd14927, %r6264;
	add.s64 	%rd18481, %rd14926, %rd14927;
	cvt.u64.u32 	%rd14928, %r6281;
	setp.lt.u64 	%p2547, %rd18481, %rd14928;
	selp.s64 	%rd14929, -1, 0, %p2547;
	cvt.u64.u32 	%rd14930, %r6265;
	add.s64 	%rd18482, %rd14929, %rd14930;
	cvt.u64.u32 	%rd14931, %r6282;
	setp.lt.u64 	%p2548, %rd18482, %rd14931;
	selp.s64 	%rd14932, -1, 0, %p2548;
	cvt.u64.u32 	%rd14933, %r6266;
	add.s64 	%rd18483, %rd14932, %rd14933;
	cvt.u64.u32 	%rd14934, %r6283;
	setp.lt.u64 	%p2549, %rd18483, %rd14934;
	selp.s64 	%rd14935, -1, 0, %p2549;
	cvt.u64.u32 	%rd14936, %r6267;
	add.s64 	%rd18484, %rd14935, %rd14936;
	cvt.u64.u32 	%rd14937, %r6284;
	setp.lt.u64 	%p2550, %rd18484, %rd14937;
	selp.s32 	%r5110, -1, 0, %p2550;
	add.s32 	%r6287, %r6268, %r5110;
	bra.uni 	$L__BB2_1487;
$L__BB2_1473:
	setp.gt.u32 	%p2522, %r6267, %r6284;
	@%p2522 bra 	$L__BB2_1472;
	setp.lt.u32 	%p2523, %r6267, %r6284;
	@%p2523 bra 	$L__BB2_1486;
	setp.gt.u32 	%p2524, %r6266, %r6283;
	@%p2524 bra 	$L__BB2_1472;
	setp.lt.u32 	%p2525, %r6266, %r6283;
	@%p2525 bra 	$L__BB2_1486;
	setp.gt.u32 	%p2526, %r6265, %r6282;
	@%p2526 bra 	$L__BB2_1472;
	setp.lt.u32 	%p2527, %r6265, %r6282;
	@%p2527 bra 	$L__BB2_1486;
	setp.gt.u32 	%p2528, %r6264, %r6281;
	@%p2528 bra 	$L__BB2_1472;
	setp.lt.u32 	%p2529, %r6264, %r6281;
	@%p2529 bra 	$L__BB2_1486;
	setp.gt.u32 	%p2530, %r6263, %r6280;
	@%p2530 bra 	$L__BB2_1472;
	setp.lt.u32 	%p2531, %r6263, %r6280;
	@%p2531 bra 	$L__BB2_1486;
	setp.gt.u32 	%p2532, %r6262, %r6279;
	@%p2532 bra 	$L__BB2_1472;
	setp.lt.u32 	%p2533, %r6262, %r6279;
	setp.lt.u32 	%p2534, %r6261, %r6278;
	or.pred  	%p2535, %p2533, %p2534;
	@%p2535 bra 	$L__BB2_1486;
	bra.uni 	$L__BB2_1472;
$L__BB2_1485:
	setp.ge.u32 	%p2521, %r6268, %r6285;
	@%p2521 bra 	$L__BB2_1473;
$L__BB2_1486:
	add.s32 	%r1941, %r6261, %r1900;
	setp.lt.u32 	%p2536, %r1941, %r6261;
	selp.u64 	%rd14878, 1, 0, %p2536;
	cvt.u64.u32 	%rd14879, %r6262;
	add.s64 	%rd14880, %rd14878, %rd14879;
	add.s64 	%rd14881, %rd14880, %rd1184;
	shr.u64 	%rd14882, %rd14881, 32;
	cvt.u64.u32 	%rd14883, %r6263;
	add.s64 	%rd14884, %rd14882, %rd14883;
	add.s64 	%rd14885, %rd14884, %rd1155;
	shr.u64 	%rd14886, %rd14885, 32;
	cvt.u64.u32 	%rd14887, %r6264;
	add.s64 	%rd14888, %rd14886, %rd14887;
	add.s64 	%rd14889, %rd14888, %rd1182;
	shr.u64 	%rd14890, %rd14889, 32;
	cvt.u64.u32 	%rd14891, %r6265;
	add.s64 	%rd14892, %rd14890, %rd14891;
	add.s64 	%rd14893, %rd14892, %rd1183;
	shr.u64 	%rd14894, %rd14893, 32;
	cvt.u64.u32 	%rd14895, %r6266;
	add.s64 	%rd14896, %rd14894, %rd14895;
	add.s64 	%rd14897, %rd14896, %rd1157;
	shr.u64 	%rd14898, %rd14897, 32;
	cvt.u64.u32 	%rd14899, %r6267;
	add.s64 	%rd14900, %rd14898, %rd14899;
	add.s64 	%rd14901, %rd14900, %rd1156;
	{ .reg .b32 tmp; mov.b64 {tmp, %r5106}, %rd14901; }
	add.s32 	%r5107, %r6268, %r5106;
	add.s32 	%r5108, %r5107, %r5053;
	setp.lt.u32 	%p2537, %r1941, %r6278;
	selp.s64 	%rd14902, -1, 0, %p2537;
	and.b64  	%rd14903, %rd14881, 4294967295;
	add.s64 	%rd18479, %rd14903, %rd14902;
	cvt.u64.u32 	%rd14904, %r6279;
	setp.lt.u64 	%p2538, %rd18479, %rd14904;
	selp.s64 	%rd14905, -1, 0, %p2538;
	and.b64  	%rd14906, %rd14885, 4294967295;
	add.s64 	%rd18480, %rd14906, %rd14905;
	cvt.u64.u32 	%rd14907, %r6280;
	setp.lt.u64 	%p2539, %rd18480, %rd14907;
	selp.s64 	%rd14908, -1, 0, %p2539;
	and.b64  	%rd14909, %rd14889, 4294967295;
	add.s64 	%rd18481, %rd14909, %rd14908;
	cvt.u64.u32 	%rd14910, %r6281;
	setp.lt.u64 	%p2540, %rd18481, %rd14910;
	selp.s64 	%rd14911, -1, 0, %p2540;
	and.b64  	%rd14912, %rd14893, 4294967295;
	add.s64 	%rd18482, %rd14912, %rd14911;
	cvt.u64.u32 	%rd14913, %r6282;
	setp.lt.u64 	%p2541, %rd18482, %rd14913;
	selp.s64 	%rd14914, -1, 0, %p2541;
	and.b64  	%rd14915, %rd14897, 4294967295;
	add.s64 	%rd18483, %rd14915, %rd14914;
	cvt.u64.u32 	%rd14916, %r6283;
	setp.lt.u64 	%p2542, %rd18483, %rd14916;
	selp.s64 	%rd14917, -1, 0, %p2542;
	and.b64  	%rd14918, %rd14901, 4294967295;
	add.s64 	%rd18484, %rd14918, %rd14917;
	cvt.u64.u32 	%rd14919, %r6284;
	setp.lt.u64 	%p2543, %rd18484, %rd14919;
	selp.s32 	%r5109, -1, 0, %p2543;
	add.s32 	%r6287, %r5108, %r5109;
	mov.u32 	%r6261, %r1941;
$L__BB2_1487:
	ld.const.u32 	%r5111, [const_G_jacobian+92];
	ld.const.u32 	%r5112, [const_G_jacobian+88];
	ld.const.u32 	%r5113, [const_G_jacobian+84];
	ld.const.u32 	%r5114, [const_G_jacobian+80];
	ld.const.u32 	%r5115, [const_G_jacobian+76];
	ld.const.u32 	%r5116, [const_G_jacobian+72];
	ld.const.u32 	%r5117, [const_G_jacobian+68];
	ld.const.u32 	%r5118, [const_G_jacobian+64];
	sub.s32 	%r6322, %r6287, %r6285;
	cvt.u32.u64 	%r5119, %rd18484;
	sub.s32 	%r6323, %r5119, %r6284;
	cvt.u32.u64 	%r5120, %rd18483;
	sub.s32 	%r6324, %r5120, %r6283;
	cvt.u32.u64 	%r5121, %rd18482;
	sub.s32 	%r6325, %r5121, %r6282;
	cvt.u32.u64 	%r5122, %rd18481;
	sub.s32 	%r6326, %r5122, %r6281;
	cvt.u32.u64 	%r5123, %rd18480;
	sub.s32 	%r6327, %r5123, %r6280;
	cvt.u32.u64 	%r5124, %rd18479;
	sub.s32 	%r6328, %r5124, %r6279;
	sub.s32 	%r6329, %r6261, %r6278;
	mul.wide.u32 	%rd14938, %r5118, %r5802;
	cvt.u32.u64 	%r5125, %rd14938;
	shr.u64 	%rd14939, %rd14938, 32;
	mul.wide.u32 	%rd14940, %r5117, %r5802;
	add.s64 	%rd14941, %rd14939, %rd14940;
	shr.u64 	%rd14942, %rd14941, 32;
	mul.wide.u32 	%rd14943, %r5116, %r5802;
	add.s64 	%rd14944, %rd14942, %rd14943;
	shr.u64 	%rd14945, %rd14944, 32;
	mul.wide.u32 	%rd14946, %r5115, %r5802;
	add.s64 	%rd14947, %rd14945, %rd14946;
	shr.u64 	%rd14948, %rd14947, 32;
	mul.wide.u32 	%rd14949, %r5114, %r5802;
	add.s64 	%rd14950, %rd14948, %rd14949;
	shr.u64 	%rd14951, %rd14950, 32;
	mul.wide.u32 	%rd14952, %r5113, %r5802;
	add.s64 	%rd14953, %rd14951, %rd14952;
	shr.u64 	%rd14954, %rd14953, 32;
	mul.wide.u32 	%rd14955, %r5112, %r5802;
	add.s64 	%rd14956, %rd14954, %rd14955;
	shr.u64 	%rd14957, %rd14956, 32;
	mul.wide.u32 	%rd14958, %r5111, %r5802;
	add.s64 	%rd14959, %rd14957, %rd14958;
	shr.u64 	%rd14960, %rd14959, 32;
	and.b64  	%rd14961, %rd14941, 4294967295;
	mul.wide.u32 	%rd14962, %r5118, %r5801;
	add.s64 	%rd14963, %rd14962, %rd14961;
	shr.u64 	%rd14964, %rd14963, 32;
	and.b64  	%rd14965, %rd14944, 4294967295;
	mul.wide.u32 	%rd14966, %r5117, %r5801;
	add.s64 	%rd14967, %rd14964, %rd14965;
	add.s64 	%rd14968, %rd14967, %rd14966;
	shr.u64 	%rd14969, %rd14968, 32;
	and.b64  	%rd14970, %rd14947, 4294967295;
	mul.wide.u32 	%rd14971, %r5116, %r5801;
	add.s64 	%rd14972, %rd14969, %rd14970;
	add.s64 	%rd14973, %rd14972, %rd14971;
	shr.u64 	%rd14974, %rd14973, 32;
	and.b64  	%rd14975, %rd14950, 4294967295;
	mul.wide.u32 	%rd14976, %r5115, %r5801;
	add.s64 	%rd14977, %rd14974, %rd14975;
	add.s64 	%rd14978, %rd14977, %rd14976;
	shr.u64 	%rd14979, %rd14978, 32;
	and.b64  	%rd14980, %rd14953, 4294967295;
	mul.wide.u32 	%rd14981, %r5114, %r5801;
	add.s64 	%rd14982, %rd14979, %rd14980;
	add.s64 	%rd14983, %rd14982, %rd14981;
	shr.u64 	%rd14984, %rd14983, 32;
	and.b64  	%rd14985, %rd14956, 4294967295;
	mul.wide.u32 	%rd14986, %r5113, %r5801;
	add.s64 	%rd14987, %rd14984, %rd14985;
	add.s64 	%rd14988, %rd14987, %rd14986;
	shr.u64 	%rd14989, %rd14988, 32;
	and.b64  	%rd14990, %rd14959, 4294967295;
	mul.wide.u32 	%rd14991, %r5112, %r5801;
	add.s64 	%rd14992, %rd14989, %rd14990;
	add.s64 	%rd14993, %rd14992, %rd14991;
	shr.u64 	%rd14994, %rd14993, 32;
	mul.wide.u32 	%rd14995, %r5111, %r5801;
	add.s64 	%rd14996, %rd14994, %rd14960;
	add.s64 	%rd14997, %rd14996, %rd14995;
	shr.u64 	%rd14998, %rd14997, 32;
	and.b64  	%rd14999, %rd14968, 4294967295;
	mul.wide.u32 	%rd15000, %r5118, %r5800;
	add.s64 	%rd15001, %rd15000, %rd14999;
	shr.u64 	%rd15002, %rd15001, 32;
	and.b64  	%rd15003, %rd14973, 4294967295;
	mul.wide.u32 	%rd15004, %r5117, %r5800;
	add.s64 	%rd15005, %rd15002, %rd15003;
	add.s64 	%rd15006, %rd15005, %rd15004;
	shr.u64 	%rd15007, %rd15006, 32;
	and.b64  	%rd15008, %rd14978, 4294967295;
	mul.wide.u32 	%rd15009, %r5116, %r5800;
	add.s64 	%rd15010, %rd15007, %rd15008;
	add.s64 	%rd15011, %rd15010, %rd15009;
	shr.u64 	%rd15012, %rd15011, 32;
	and.b64  	%rd15013, %rd14983, 4294967295;
	mul.wide.u32 	%rd15014, %r5115, %r5800;
	add.s64 	%rd15015, %rd15012, %rd15013;
	add.s64 	%rd15016, %rd15015, %rd15014;
	shr.u64 	%rd15017, %rd15016, 32;
	and.b64  	%rd15018, %rd14988, 4294967295;
	mul.wide.u32 	%rd15019, %r5114, %r5800;
	add.s64 	%rd15020, %rd15017, %rd15018;
	add.s64 	%rd15021, %rd15020, %rd15019;
	shr.u64 	%rd15022, %rd15021, 32;
	and.b64  	%rd15023, %rd14993, 4294967295;
	mul.wide.u32 	%rd15024, %r5113, %r5800;
	add.s64 	%rd15025, %rd15022, %rd15023;
	add.s64 	%rd15026, %rd15025, %rd15024;
	shr.u64 	%rd15027, %rd15026, 32;
	and.b64  	%rd15028, %rd14997, 4294967295;
	mul.wide.u32 	%rd15029, %r5112, %r5800;
	add.s64 	%rd15030, %rd15027, %rd15028;
	add.s64 	%rd15031, %rd15030, %rd15029;
	shr.u64 	%rd15032, %rd15031, 32;
	mul.wide.u32 	%rd15033, %r5111, %r5800;
	add.s64 	%rd15034, %rd15032, %rd14998;
	add.s64 	%rd15035, %rd15034, %rd15033;
	shr.u64 	%rd15036, %rd15035, 32;
	and.b64  	%rd15037, %rd15006, 4294967295;
	mul.wide.u32 	%rd15038, %r5118, %r5799;
	add.s64 	%rd15039, %rd15038, %rd15037;
	shr.u64 	%rd15040, %rd15039, 32;
	and.b64  	%rd15041, %rd15011, 4294967295;
	mul.wide.u32 	%rd15042, %r5117, %r5799;
	add.s64 	%rd15043, %rd15040, %rd15041;
	add.s64 	%rd15044, %rd15043, %rd15042;
	shr.u64 	%rd15045, %rd15044, 32;
	and.b64  	%rd15046, %rd15016, 4294967295;
	mul.wide.u32 	%rd15047, %r5116, %r5799;
	add.s64 	%rd15048, %rd15045, %rd15046;
	add.s64 	%rd15049, %rd15048, %rd15047;
	shr.u64 	%rd15050, %rd15049, 32;
	and.b64  	%rd15051, %rd15021, 4294967295;
	mul.wide.u32 	%rd15052, %r5115, %r5799;
	add.s64 	%rd15053, %rd15050, %rd15051;
	add.s64 	%rd15054, %rd15053, %rd15052;
	shr.u64 	%rd15055, %rd15054, 32;
	and.b64  	%rd15056, %rd15026, 4294967295;
	mul.wide.u32 	%rd15057, %r5114, %r5799;
	add.s64 	%rd15058, %rd15055, %rd15056;
	add.s64 	%rd15059, %rd15058, %rd15057;
	shr.u64 	%rd15060, %rd15059, 32;
	and.b64  	%rd15061, %rd15031, 4294967295;
	mul.wide.u32 	%rd15062, %r5113, %r5799;
	add.s64 	%rd15063, %rd15060, %rd15061;
	add.s64 	%rd15064, %rd15063, %rd15062;
	shr.u64 	%rd15065, %rd15064, 32;
	and.b64  	%rd15066, %rd15035, 4294967295;
	mul.wide.u32 	%rd15067, %r5112, %r5799;
	add.s64 	%rd15068, %rd15065, %rd15066;
	add.s64 	%rd15069, %rd15068, %rd15067;
	shr.u64 	%rd15070, %rd15069, 32;
	mul.wide.u32 	%rd15071, %r5111, %r5799;
	add.s64 	%rd15072, %rd15070, %rd15036;
	add.s64 	%rd15073, %rd15072, %rd15071;
	shr.u64 	%rd15074, %rd15073, 32;
	and.b64  	%rd15075, %rd15044, 4294967295;
	mul.wide.u32 	%rd15076, %r5118, %r5798;
	add.s64 	%rd15077, %rd15076, %rd15075;
	shr.u64 	%rd15078, %rd15077, 32;
	and.b64  	%rd15079, %rd15049, 4294967295;
	mul.wide.u32 	%rd15080, %r5117, %r5798;
	add.s64 	%rd15081, %rd15078, %rd15079;
	add.s64 	%rd15082, %rd15081, %rd15080;
	shr.u64 	%rd15083, %rd15082, 32;
	and.b64  	%rd15084, %rd15054, 4294967295;
	mul.wide.u32 	%rd15085, %r5116, %r5798;
	add.s64 	%rd15086, %rd15083, %rd15084;
	add.s64 	%rd15087, %rd15086, %rd15085;
	shr.u64 	%rd15088, %rd15087, 32;
	and.b64  	%rd15089, %rd15059, 4294967295;
	mul.wide.u32 	%rd15090, %r5115, %r5798;
	add.s64 	%rd15091, %rd15088, %rd15089;
	add.s64 	%rd15092, %rd15091, %rd15090;
	shr.u64 	%rd15093, %rd15092, 32;
	and.b64  	%rd15094, %rd15064, 4294967295;
	mul.wide.u32 	%rd15095, %r5114, %r5798;
	add.s64 	%rd15096, %rd15093, %rd15094;
	add.s64 	%rd15097, %rd15096, %rd15095;
	shr.u64 	%rd15098, %rd15097, 32;
	and.b64  	%rd15099, %rd15069, 4294967295;
	mul.wide.u32 	%rd15100, %r5113, %r5798;
	add.s64 	%rd15101, %rd15098, %rd15099;
	add.s64 	%rd15102, %rd15101, %rd15100;
	shr.u64 	%rd15103, %rd15102, 32;
	and.b64  	%rd15104, %rd15073, 4294967295;
	mul.wide.u32 	%rd15105, %r5112, %r5798;
	add.s64 	%rd15106, %rd15103, %rd15104;
	add.s64 	%rd15107, %rd15106, %rd15105;
	shr.u64 	%rd15108, %rd15107, 32;
	mul.wide.u32 	%rd15109, %r5111, %r5798;
	add.s64 	%rd15110, %rd15108, %rd15074;
	add.s64 	%rd15111, %rd15110, %rd15109;
	shr.u64 	%rd15112, %rd15111, 32;
	and.b64  	%rd15113, %rd15082, 4294967295;
	mul.wide.u32 	%rd15114, %r5118, %r5797;
	add.s64 	%rd15115, %rd15114, %rd15113;
	shr.u64 	%rd15116, %rd15115, 32;
	and.b64  	%rd15117, %rd15087, 4294967295;
	mul.wide.u32 	%rd15118, %r5117, %r5797;
	add.s64 	%rd15119, %rd15116, %rd15117;
	add.s64 	%rd15120, %rd15119, %rd15118;
	shr.u64 	%rd15121, %rd15120, 32;
	and.b64  	%rd15122, %rd15092, 4294967295;
	mul.wide.u32 	%rd15123, %r5116, %r5797;
	add.s64 	%rd15124, %rd15121, %rd15122;
	add.s64 	%rd15125, %rd15124, %rd15123;
	shr.u64 	%rd15126, %rd15125, 32;
	and.b64  	%rd15127, %rd15097, 4294967295;
	mul.wide.u32 	%rd15128, %r5115, %r5797;
	add.s64 	%rd15129, %rd15126, %rd15127;
	add.s64 	%rd15130, %rd15129, %rd15128;
	shr.u64 	%rd15131, %rd15130, 32;
	and.b64  	%rd15132, %rd15102, 4294967295;
	mul.wide.u32 	%rd15133, %r5114, %r5797;
	add.s64 	%rd15134, %rd15131, %rd15132;
	add.s64 	%rd15135, %rd15134, %rd15133;
	shr.u64 	%rd15136, %rd15135, 32;
	and.b64  	%rd15137, %rd15107, 4294967295;
	mul.wide.u32 	%rd15138, %r5113, %r5797;
	add.s64 	%rd15139, %rd15136, %rd15137;
	add.s64 	%rd15140, %rd15139, %rd15138;
	shr.u64 	%rd15141, %rd15140, 32;
	and.b64  	%rd15142, %rd15111, 4294967295;
	mul.wide.u32 	%rd15143, %r5112, %r5797;
	add.s64 	%rd15144, %rd15141, %rd15142;
	add.s64 	%rd15145, %rd15144, %rd15143;
	shr.u64 	%rd15146, %rd15145, 32;
	mul.wide.u32 	%rd15147, %r5111, %r5797;
	add.s64 	%rd15148, %rd15146, %rd15112;
	add.s64 	%rd15149, %rd15148, %rd15147;
	shr.u64 	%rd15150, %rd15149, 32;
	and.b64  	%rd15151, %rd15120, 4294967295;
	mul.wide.u32 	%rd15152, %r5118, %r5796;
	add.s64 	%rd15153, %rd15152, %rd15151;
	shr.u64 	%rd15154, %rd15153, 32;
	and.b64  	%rd15155, %rd15125, 4294967295;
	mul.wide.u32 	%rd15156, %r5117, %r5796;
	add.s64 	%rd15157, %rd15154, %rd15155;
	add.s64 	%rd15158, %rd15157, %rd15156;
	shr.u64 	%rd15159, %rd15158, 32;
	and.b64  	%rd15160, %rd15130, 4294967295;
	mul.wide.u32 	%rd15161, %r5116, %r5796;
	add.s64 	%rd15162, %rd15159, %rd15160;
	add.s64 	%rd15163, %rd15162, %rd15161;
	shr.u64 	%rd15164, %rd15163, 32;
	and.b64  	%rd15165, %rd15135, 4294967295;
	mul.wide.u32 	%rd15166, %r5115, %r5796;
	add.s64 	%rd15167, %rd15164, %rd15165;
	add.s64 	%rd15168, %rd15167, %rd15166;
	shr.u64 	%rd15169, %rd15168, 32;
	and.b64  	%rd15170, %rd15140, 4294967295;
	mul.wide.u32 	%rd15171, %r5114, %r5796;
	add.s64 	%rd15172, %rd15169, %rd15170;
	add.s64 	%rd15173, %rd15172, %rd15171;
	shr.u64 	%rd15174, %rd15173, 32;
	and.b64  	%rd15175, %rd15145, 4294967295;
	mul.wide.u32 	%rd15176, %r5113, %r5796;
	add.s64 	%rd15177, %rd15174, %rd15175;
	add.s64 	%rd15178, %rd15177, %rd15176;
	shr.u64 	%rd15179, %rd15178, 32;
	and.b64  	%rd15180, %rd15149, 4294967295;
	mul.wide.u32 	%rd15181, %r5112, %r5796;
	add.s64 	%rd15182, %rd15179, %rd15180;
	add.s64 	%rd15183, %rd15182, %rd15181;
	shr.u64 	%rd15184, %rd15183, 32;
	mul.wide.u32 	%rd15185, %r5111, %r5796;
	add.s64 	%rd15186, %rd15184, %rd15150;
	add.s64 	%rd15187, %rd15186, %rd15185;
	shr.u64 	%rd15188, %rd15187, 32;
	and.b64  	%rd15189, %rd15158, 4294967295;
	mul.wide.u32 	%rd15190, %r5118, %r5795;
	add.s64 	%rd15191, %rd15190, %rd15189;
	shr.u64 	%rd15192, %rd15191, 32;
	and.b64  	%rd15193, %rd15163, 4294967295;
	mul.wide.u32 	%rd15194, %r5117, %r5795;
	add.s64 	%rd15195, %rd15192, %rd15193;
	add.s64 	%rd15196, %rd15195, %rd15194;
	shr.u64 	%rd15197, %rd15196, 32;
	and.b64  	%rd15198, %rd15168, 4294967295;
	mul.wide.u32 	%rd15199, %r5116, %r5795;
	add.s64 	%rd15200, %rd15197, %rd15198;
	add.s64 	%rd15201, %rd15200, %rd15199;
	shr.u64 	%rd15202, %rd15201, 32;
	and.b64  	%rd15203, %rd15173, 4294967295;
	mul.wide.u32 	%rd15204, %r5115, %r5795;
	add.s64 	%rd15205, %rd15202, %rd15203;
	add.s64 	%rd15206, %rd15205, %rd15204;
	shr.u64 	%rd15207, %rd15206, 32;
	and.b64  	%rd15208, %rd15178, 4294967295;
	mul.wide.u32 	%rd15209, %r5114, %r5795;
	add.s64 	%rd15210, %rd15207, %rd15208;
	add.s64 	%rd15211, %rd15210, %rd15209;
	shr.u64 	%rd15212, %rd15211, 32;
	and.b64  	%rd15213, %rd15183, 4294967295;
	mul.wide.u32 	%rd15214, %r5113, %r5795;
	add.s64 	%rd15215, %rd15212, %rd15213;
	add.s64 	%rd15216, %rd15215, %rd15214;
	shr.u64 	%rd15217, %rd15216, 32;
	and.b64  	%rd15218, %rd15187, 4294967295;
	mul.wide.u32 	%rd15219, %r5112, %r5795;
	add.s64 	%rd15220, %rd15217, %rd15218;
	add.s64 	%rd15221, %rd15220, %rd15219;
	shr.u64 	%rd15222, %rd15221, 32;
	mul.wide.u32 	%rd15223, %r5111, %r5795;
	add.s64 	%rd15224, %rd15222, %rd15188;
	add.s64 	%rd15225, %rd15224, %rd15223;
	shr.u64 	%rd15226, %rd15225, 32;
	{ .reg .b32 tmp; mov.b64 {tmp, %r5126}, %rd15225; }
	and.b64  	%rd15227, %rd15196, 4294967295;
	mul.lo.s64 	%rd15228, %rd15227, 977;
	cvt.u32.u64 	%r5127, %rd15228;
	shr.u64 	%rd15229, %rd15228, 32;
	and.b64  	%rd15230, %rd15201, 4294967295;
	mad.lo.s64 	%rd15231, %rd15230, 977, %rd15229;
	shr.u64 	%rd15232, %rd15231, 32;
	and.b64  	%rd15233, %rd15206, 4294967295;
	mad.lo.s64 	%rd15234, %rd15233, 977, %rd15232;
	shr.u64 	%rd15235, %rd15234, 32;
	and.b64  	%rd15236, %rd15211, 4294967295;
	mad.lo.s64 	%rd15237, %rd15236, 977, %rd15235;
	shr.u64 	%rd15238, %rd15237, 32;
	and.b64  	%rd15239, %rd15216, 4294967295;
	mad.lo.s64 	%rd15240, %rd15239, 977, %rd15238;
	shr.u64 	%rd15241, %rd15240, 32;
	and.b64  	%rd15242, %rd15221, 4294967295;
	mad.lo.s64 	%rd15243, %rd15242, 977, %rd15241;
	shr.u64 	%rd15244, %rd15243, 32;
	and.b64  	%rd15245, %rd15225, 4294967295;
	mad.lo.s64 	%rd15246, %rd15245, 977, %rd15244;
	shr.u64 	%rd15247, %rd15246, 32;
	mad.lo.s64 	%rd15248, %rd15226, 977, %rd15247;
	{ .reg .b32 tmp; mov.b64 {tmp, %r5128}, %rd15248; }
	add.s32 	%r6297, %r5125, %r5127;
	setp.lt.u32 	%p2552, %r6297, %r5125;
	selp.u64 	%rd15249, 1, 0, %p2552;
	and.b64  	%rd15250, %rd14963, 4294967295;
	and.b64  	%rd15251, %rd15231, 4294967295;
	add.s64 	%rd15252, %rd15250, %rd15249;
	add.s64 	%rd15253, %rd15252, %rd15251;
	shr.u64 	%rd15254, %rd15253, 32;
	and.b64  	%rd15255, %rd15001, 4294967295;
	and.b64  	%rd15256, %rd15234, 4294967295;
	add.s64 	%rd15257, %rd15254, %rd15255;
	add.s64 	%rd15258, %rd15257, %rd15256;
	shr.u64 	%rd15259, %rd15258, 32;
	and.b64  	%rd15260, %rd15039, 4294967295;
	and.b64  	%rd15261, %rd15237, 4294967295;
	add.s64 	%rd15262, %rd15259, %rd15260;
	add.s64 	%rd15263, %rd15262, %rd15261;
	shr.u64 	%rd15264, %rd15263, 32;
	and.b64  	%rd15265, %rd15077, 4294967295;
	and.b64  	%rd15266, %rd15240, 4294967295;
	add.s64 	%rd15267, %rd15264, %rd15265;
	add.s64 	%rd15268, %rd15267, %rd15266;
	shr.u64 	%rd15269, %rd15268, 32;
	and.b64  	%rd15270, %rd15115, 4294967295;
	and.b64  	%rd15271, %rd15243, 4294967295;
	add.s64 	%rd15272, %rd15269, %rd15270;
	add.s64 	%rd15273, %rd15272, %rd15271;
	shr.u64 	%rd15274, %rd15273, 32;
	and.b64  	%rd15275, %rd15153, 4294967295;
	and.b64  	%rd15276, %rd15246, 4294967295;
	add.s64 	%rd15277, %rd15274, %rd15275;
	add.s64 	%rd15278, %rd15277, %rd15276;
	shr.u64 	%rd15279, %rd15278, 32;
	and.b64  	%rd15280, %rd15191, 4294967295;
	and.b64  	%rd15281, %rd15248, 4294967295;
	add.s64 	%rd15282, %rd15279, %rd15280;
	add.s64 	%rd15283, %rd15282, %rd15281;
	{ .reg .b32 tmp; mov.b64 {tmp, %r5129}, %rd15283; }
	add.s32 	%r5130, %r5129, %r5128;
	and.b64  	%rd15284, %rd15253, 4294967295;
	add.s64 	%rd18485, %rd15284, %rd15227;
	shr.u64 	%rd15285, %rd18485, 32;
	and.b64  	%rd15286, %rd15258, 4294967295;
	add.s64 	%rd15287, %rd15285, %rd15286;
	add.s64 	%rd18486, %rd15287, %rd15230;
	shr.u64 	%rd15288, %rd18486, 32;
	and.b64  	%rd15289, %rd15263, 4294967295;
	add.s64 	%rd15290, %rd15288, %rd15289;
	add.s64 	%rd18487, %rd15290, %rd15233;
	shr.u64 	%rd15291, %rd18487, 32;
	and.b64  	%rd15292, %rd15268, 4294967295;
	add.s64 	%rd15293, %rd15291, %rd15292;
	add.s64 	%rd18488, %rd15293, %rd15236;
	shr.u64 	%rd15294, %rd18488, 32;
	and.b64  	%rd15295, %rd15273, 4294967295;
	add.s64 	%rd15296, %rd15294, %rd15295;
	add.s64 	%rd18489, %rd15296, %rd15239;
	shr.u64 	%rd15297, %rd18489, 32;
	and.b64  	%rd15298, %rd15278, 4294967295;
	add.s64 	%rd15299, %rd15297, %rd15298;
	add.s64 	%rd18490, %rd15299, %rd15242;
	shr.u64 	%rd15300, %rd18490, 32;
	and.b64  	%rd15301, %rd15283, 4294967295;
	add.s64 	%rd15302, %rd15300, %rd15301;
	add.s64 	%rd18491, %rd15302, %rd15245;
	{ .reg .b32 tmp; mov.b64 {tmp, %r5131}, %rd18491; }
	add.s32 	%r5132, %r5130, %r5131;
	add.s32 	%r1955, %r5132, %r5126;
	setp.eq.s32 	%p2553, %r1955, 0;
	mov.pred 	%p3005, 0;
	@%p2553 bra 	$L__BB2_1489;
	cvt.u64.u32 	%rd15303, %r1955;
	mul.wide.u32 	%rd15304, %r1955, 977;
	cvt.u32.u64 	%r5133, %rd15304;
	shr.u64 	%rd15305, %rd15304, 32;
	add.s64 	%rd15306, %rd15305, %rd15303;
	shr.u64 	%rd15307, %rd15306, 32;
	add.s32 	%r1956, %r6297, %r5133;
	setp.lt.u32 	%p2554, %r1956, %r6297;
	selp.u64 	%rd15308, 1, 0, %p2554;
	and.b64  	%rd15309, %rd18485, 4294967295;
	and.b64  	%rd15310, %rd15306, 4294967295;
	add.s64 	%rd15311, %rd15309, %rd15308;
	add.s64 	%rd18485, %rd15311, %rd15310;
	shr.u64 	%rd15312, %rd18485, 32;
	and.b64  	%rd15313, %rd18486, 4294967295;
	add.s64 	%rd15314, %rd15312, %rd15313;
	add.s64 	%rd18486, %rd15314, %rd15307;
	shr.u64 	%rd15315, %rd18486, 32;
	and.b64  	%rd15316, %rd18487, 4294967295;
	add.s64 	%rd18487, %rd15315, %rd15316;
	shr.u64 	%rd15317, %rd18487, 32;
	and.b64  	%rd15318, %rd18488, 4294967295;
	add.s64 	%rd18488, %rd15317, %rd15318;
	shr.u64 	%rd15319, %rd18488, 32;
	and.b64  	%rd15320, %rd18489, 4294967295;
	add.s64 	%rd18489, %rd15319, %rd15320;
	shr.u64 	%rd15321, %rd18489, 32;
	and.b64  	%rd15322, %rd18490, 4294967295;
	add.s64 	%rd18490, %rd15321, %rd15322;
	shr.u64 	%rd15323, %rd18490, 32;
	and.b64  	%rd15324, %rd18491, 4294967295;
	add.s64 	%rd18491, %rd15323, %rd15324;
	setp.gt.u64 	%p3005, %rd18491, 4294967295;
	mov.u32 	%r6297, %r1956;
$L__BB2_1489:
	cvt.u32.u64 	%r6304, %rd18491;
	cvt.u32.u64 	%r6303, %rd18490;
	cvt.u32.u64 	%r6302, %rd18489;
	cvt.u32.u64 	%r6301, %rd18488;
	cvt.u32.u64 	%r6300, %rd18487;
	cvt.u32.u64 	%r6299, %rd18486;
	cvt.u32.u64 	%r6298, %rd18485;
	setp.lt.u32 	%p2555, %r5053, %r6304;
	or.pred  	%p2556, %p3005, %p2555;
	@%p2556 bra 	$L__BB2_1503;
	setp.gt.u32 	%p2557, %r5053, %r6304;
	@%p2557 bra 	$L__BB2_1504;
	cvt.u32.u64 	%r5134, %rd1156;
	setp.lt.u32 	%p2558, %r5134, %r6303;
	@%p2558 bra 	$L__BB2_1503;
	cvt.u32.u64 	%r5135, %rd1156;
	setp.gt.u32 	%p2559, %r5135, %r6303;
	@%p2559 bra 	$L__BB2_1504;
	cvt.u32.u64 	%r5136, %rd1157;
	setp.lt.u32 	%p2560, %r5136, %r6302;
	@%p2560 bra 	$L__BB2_1503;
	cvt.u32.u64 	%r5137, %rd1157;
	setp.gt.u32 	%p2561, %r5137, %r6302;
	@%p2561 bra 	$L__BB2_1504;
	cvt.u32.u64 	%r5138, %rd1183;
	setp.lt.u32 	%p2562, %r5138, %r6301;
	@%p2562 bra 	$L__BB2_1503;
	cvt.u32.u64 	%r5139, %rd1183;
	setp.gt.u32 	%p2563, %r5139, %r6301;
	@%p2563 bra 	$L__BB2_1504;
	cvt.u32.u64 	%r5140, %rd1182;
	setp.lt.u32 	%p2564, %r5140, %r6300;
	@%p2564 bra 	$L__BB2_1503;
	cvt.u32.u64 	%r5141, %rd1182;
	setp.gt.u32 	%p2565, %r5141, %r6300;
	@%p2565 bra 	$L__BB2_1504;
	cvt.u32.u64 	%r5142, %rd1155;
	setp.lt.u32 	%p2566, %r5142, %r6299;
	@%p2566 bra 	$L__BB2_1503;
	cvt.u32.u64 	%r5143, %rd1155;
	setp.gt.u32 	%p2567, %r5143, %r6299;
	@%p2567 bra 	$L__BB2_1504;
	cvt.u32.u64 	%r5144, %rd1184;
	setp.lt.u32 	%p2568, %r5144, %r6298;
	@%p2568 bra 	$L__BB2_1503;
	cvt.u32.u64 	%r5145, %rd1184;
	setp.gt.u32 	%p2569, %r5145, %r6298;
	setp.lt.u32 	%p2570, %r6297, %r1900;
	or.pred  	%p2571, %p2569, %p2570;
	@%p2571 bra 	$L__BB2_1504;
$L__BB2_1503:
	cvt.u32.u64 	%r5146, %rd1182;
	cvt.u32.u64 	%r5147, %rd1155;
	cvt.u32.u64 	%r5148, %rd1184;
	cvt.u32.u64 	%r5149, %rd1156;
	cvt.u32.u64 	%r5150, %rd1157;
	cvt.u32.u64 	%r5151, %rd1183;
	setp.lt.u32 	%p2572, %r6297, %r1900;
	selp.s64 	%rd15326, -1, 0, %p2572;
	sub.s32 	%r6297, %r6297, %r1900;
	and.b64  	%rd15327, %rd18485, 4294967295;
	add.s64 	%rd15328, %rd15327, %rd15326;
	setp.lt.u64 	%p2573, %rd15328, %rd1184;
	selp.s64 	%rd15329, -1, 0, %p2573;
	cvt.u32.u64 	%r5152, %rd15328;
	sub.s32 	%r6298, %r5152, %r5148;
	and.b64  	%rd15330, %rd18486, 4294967295;
	add.s64 	%rd15331, %rd15330, %rd15329;
	setp.lt.u64 	%p2574, %rd15331, %rd1155;
	selp.s64 	%rd15332, -1, 0, %p2574;
	cvt.u32.u64 	%r5153, %rd15331;
	sub.s32 	%r6299, %r5153, %r5147;
	and.b64  	%rd15333, %rd18487, 4294967295;
	add.s64 	%rd15334, %rd15333, %rd15332;
	setp.lt.u64 	%p2575, %rd15334, %rd1182;
	selp.s64 	%rd15335, -1, 0, %p2575;
	cvt.u32.u64 	%r5154, %rd15334;
	sub.s32 	%r6300, %r5154, %r5146;
	and.b64  	%rd15336, %rd18488, 4294967295;
	add.s64 	%rd15337, %rd15336, %rd15335;
	setp.lt.u64 	%p2576, %rd15337, %rd1183;
	selp.s64 	%rd15338, -1, 0, %p2576;
	cvt.u32.u64 	%r5155, %rd15337;
	sub.s32 	%r6301, %r5155, %r5151;
	and.b64  	%rd15339, %rd18489, 4294967295;
	add.s64 	%rd15340, %rd15339, %rd15338;
	setp.lt.u64 	%p2577, %rd15340, %rd1157;
	selp.s64 	%rd15341, -1, 0, %p2577;
	cvt.u32.u64 	%r5156, %rd15340;
	sub.s32 	%r6302, %r5156, %r5150;
	and.b64  	%rd15342, %rd18490, 4294967295;
	add.s64 	%rd15343, %rd15342, %rd15341;
	setp.lt.u64 	%p2578, %rd15343, %rd1156;
	selp.s32 	%r5157, -1, 0, %p2578;
	cvt.u32.u64 	%r5158, %rd15343;
	sub.s32 	%r6303, %r5158, %r5149;
	add.s32 	%r5159, %r6304, %r5157;
	sub.s32 	%r6304, %r5159, %r5053;
$L__BB2_1504:
	setp.gt.u32 	%p2579, %r6304, %r5053;
	@%p2579 bra 	$L__BB2_1517;
	bra.uni 	$L__BB2_1518;
$L__BB2_1505:
	cvt.u32.u64 	%r5160, %rd1156;
	setp.gt.u32 	%p2581, %r6303, %r5160;
	@%p2581 bra 	$L__BB2_1517;
	setp.lt.u32 	%p2582, %r6303, %r5160;
	@%p2582 bra 	$L__BB2_1519;
	cvt.u32.u64 	%r5162, %rd1157;
	setp.gt.u32 	%p2583, %r6302, %r5162;
	@%p2583 bra 	$L__BB2_1517;
	setp.lt.u32 	%p2584, %r6302, %r5162;
	@%p2584 bra 	$L__BB2_1519;
	cvt.u32.u64 	%r5164, %rd1183;
	setp.gt.u32 	%p2585, %r6301, %r5164;
	@%p2585 bra 	$L__BB2_1517;
	setp.lt.u32 	%p2586, %r6301, %r5164;
	@%p2586 bra 	$L__BB2_1519;
	cvt.u32.u64 	%r5166, %rd1182;
	setp.gt.u32 	%p2587, %r6300, %r5166;
	@%p2587 bra 	$L__BB2_1517;
	setp.lt.u32 	%p2588, %r6300, %r5166;
	@%p2588 bra 	$L__BB2_1519;
	cvt.u32.u64 	%r5168, %rd1155;
	setp.gt.u32 	%p2589, %r6299, %r5168;
	@%p2589 bra 	$L__BB2_1517;
	setp.lt.u32 	%p2590, %r6299, %r5168;
	@%p2590 bra 	$L__BB2_1519;
	cvt.u32.u64 	%r5170, %rd1184;
	setp.gt.u32 	%p2591, %r6298, %r5170;
	@%p2591 bra 	$L__BB2_1517;
	setp.lt.u32 	%p2592, %r6298, %r5170;
	setp.lt.u32 	%p2593, %r6297, %r1900;
	or.pred  	%p2594, %p2592, %p2593;
	@%p2594 bra 	$L__BB2_1519;
$L__BB2_1517:
	cvt.u32.u64 	%r5172, %rd1182;
	cvt.u32.u64 	%r5173, %rd1155;
	cvt.u32.u64 	%r5174, %rd1184;
	cvt.u32.u64 	%r5175, %rd1156;
	cvt.u32.u64 	%r5176, %rd1157;
	cvt.u32.u64 	%r5177, %rd1183;
	setp.lt.u32 	%p2595, %r6297, %r1900;
	selp.s64 	%rd15344, -1, 0, %p2595;
	sub.s32 	%r6297, %r6297, %r1900;
	cvt.u64.u32 	%rd15345, %r6298;
	add.s64 	%rd15346, %rd15344, %rd15345;
	setp.lt.u64 	%p2596, %rd15346, %rd1184;
	selp.s64 	%rd15347, -1, 0, %p2596;
	cvt.u32.u64 	%r5178, %rd15346;
	sub.s32 	%r6298, %r5178, %r5174;
	cvt.u64.u32 	%rd15348, %r6299;
	add.s64 	%rd15349, %rd15347, %rd15348;
	setp.lt.u64 	%p2597, %rd15349, %rd1155;
	selp.s64 	%rd15350, -1, 0, %p2597;
	cvt.u32.u64 	%r5179, %rd15349;
	sub.s32 	%r6299, %r5179, %r5173;
	cvt.u64.u32 	%rd15351, %r6300;
	add.s64 	%rd15352, %rd15350, %rd15351;
	setp.lt.u64 	%p2598, %rd15352, %rd1182;
	selp.s64 	%rd15353, -1, 0, %p2598;
	cvt.u32.u64 	%r5180, %rd15352;
	sub.s32 	%r6300, %r5180, %r5172;
	cvt.u64.u32 	%rd15354, %r6301;
	add.s64 	%rd15355, %rd15353, %rd15354;
	setp.lt.u64 	%p2599, %rd15355, %rd1183;
	selp.s64 	%rd15356, -1, 0, %p2599;
	cvt.u32.u64 	%r5181, %rd15355;
	sub.s32 	%r6301, %r5181, %r5177;
	cvt.u64.u32 	%rd15357, %r6302;
	add.s64 	%rd15358, %rd15356, %rd15357;
	setp.lt.u64 	%p2600, %rd15358, %rd1157;
	selp.s64 	%rd15359, -1, 0, %p2600;
	cvt.u32.u64 	%r5182, %rd15358;
	sub.s32 	%r6302, %r5182, %r5176;
	cvt.u64.u32 	%rd15360, %r6303;
	add.s64 	%rd15361, %rd15359, %rd15360;
	setp.lt.u64 	%p2601, %rd15361, %rd1156;
	selp.s32 	%r5183, -1, 0, %p2601;
	cvt.u32.u64 	%r5184, %rd15361;
	sub.s32 	%r6303, %r5184, %r5175;
	add.s32 	%r5185, %r6304, %r5183;
	sub.s32 	%r6304, %r5185, %r5053;
	bra.uni 	$L__BB2_1519;
$L__BB2_1518:
	setp.lt.u32 	%p2580, %r6304, %r5053;
	@%p2580 bra 	$L__BB2_1519;
	bra.uni 	$L__BB2_1505;
$L__BB2_1519:
	mul.wide.u32 	%rd15362, %r1580, %r6297;
	cvt.u32.u64 	%r5186, %rd15362;
	shr.u64 	%rd15363, %rd15362, 32;
	mul.wide.u32 	%rd15364, %r1579, %r6297;
	add.s64 	%rd15365, %rd15363, %rd15364;
	shr.u64 	%rd15366, %rd15365, 32;
	mul.wide.u32 	%rd15367, %r1578, %r6297;
	add.s64 	%rd15368, %rd15366, %rd15367;
	shr.u64 	%rd15369, %rd15368, 32;
	mul.wide.u32 	%rd15370, %r1577, %r6297;
	add.s64 	%rd15371, %rd15369, %rd15370;
	shr.u64 	%rd15372, %rd15371, 32;
	mul.wide.u32 	%rd15373, %r1576, %r6297;
	add.s64 	%rd15374, %rd15372, %rd15373;
	shr.u64 	%rd15375, %rd15374, 32;
	mul.wide.u32 	%rd15376, %r1575, %r6297;
	add.s64 	%rd15377, %rd15375, %rd15376;
	shr.u64 	%rd15378, %rd15377, 32;
	mul.wide.u32 	%rd15379, %r1574, %r6297;
	add.s64 	%rd15380, %rd15378, %rd15379;
	shr.u64 	%rd15381, %rd15380, 32;
	mul.wide.u32 	%rd15382, %r1573, %r6297;
	add.s64 	%rd15383, %rd15381, %rd15382;
	shr.u64 	%rd15384, %rd15383, 32;
	and.b64  	%rd15385, %rd15365, 4294967295;
	mul.wide.u32 	%rd15386, %r1580, %r6298;
	add.s64 	%rd15387, %rd15386, %rd15385;
	shr.u64 	%rd15388, %rd15387, 32;
	and.b64  	%rd15389, %rd15368, 4294967295;
	mul.wide.u32 	%rd15390, %r1579, %r6298;
	add.s64 	%rd15391, %rd15388, %rd15389;
	add.s64 	%rd15392, %rd15391, %rd15390;
	shr.u64 	%rd15393, %rd15392, 32;
	and.b64  	%rd15394, %rd15371, 4294967295;
	mul.wide.u32 	%rd15395, %r1578, %r6298;
	add.s64 	%rd15396, %rd15393, %rd15394;
	add.s64 	%rd15397, %rd15396, %rd15395;
	shr.u64 	%rd15398, %rd15397, 32;
	and.b64  	%rd15399, %rd15374, 4294967295;
	mul.wide.u32 	%rd15400, %r1577, %r6298;
	add.s64 	%rd15401, %rd15398, %rd15399;
	add.s64 	%rd15402, %rd15401, %rd15400;
	shr.u64 	%rd15403, %rd15402, 32;
	and.b64  	%rd15404, %rd15377, 4294967295;
	mul.wide.u32 	%rd15405, %r1576, %r6298;
	add.s64 	%rd15406, %rd15403, %rd15404;
	add.s64 	%rd15407, %rd15406, %rd15405;
	shr.u64 	%rd15408, %rd15407, 32;
	and.b64  	%rd15409, %rd15380, 4294967295;
	mul.wide.u32 	%rd15410, %r1575, %r6298;
	add.s64 	%rd15411, %rd15408, %rd15409;
	add.s64 	%rd15412, %rd15411, %rd15410;
	shr.u64 	%rd15413, %rd15412, 32;
	and.b64  	%rd15414, %rd15383, 4294967295;
	mul.wide.u32 	%rd15415, %r1574, %r6298;
	add.s64 	%rd15416, %rd15413, %rd15414;
	add.s64 	%rd15417, %rd15416, %rd15415;
	shr.u64 	%rd15418, %rd15417, 32;
	mul.wide.u32 	%rd15419, %r1573, %r6298;
	add.s64 	%rd15420, %rd15418, %rd15384;
	add.s64 	%rd15421, %rd15420, %rd15419;
	shr.u64 	%rd15422, %rd15421, 32;
	and.b64  	%rd15423, %rd15392, 4294967295;
	mul.wide.u32 	%rd15424, %r1580, %r6299;
	add.s64 	%rd15425, %rd15424, %rd15423;
	shr.u64 	%rd15426, %rd15425, 32;
	and.b64  	%rd15427, %rd15397, 4294967295;
	mul.wide.u32 	%rd15428, %r1579, %r6299;
	add.s64 	%rd15429, %rd15426, %rd15427;
	add.s64 	%rd15430, %rd15429, %rd15428;
	shr.u64 	%rd15431, %rd15430, 32;
	and.b64  	%rd15432, %rd15402, 4294967295;
	mul.wide.u32 	%rd15433, %r1578, %r6299;
	add.s64 	%rd15434, %rd15431, %rd15432;
	add.s64 	%rd15435, %rd15434, %rd15433;
	shr.u64 	%rd15436, %rd15435, 32;
	and.b64  	%rd15437, %rd15407, 4294967295;
	mul.wide.u32 	%rd15438, %r1577, %r6299;
	add.s64 	%rd15439, %rd15436, %rd15437;
	add.s64 	%rd15440, %rd15439, %rd15438;
	shr.u64 	%rd15441, %rd15440, 32;
	and.b64  	%rd15442, %rd15412, 4294967295;
	mul.wide.u32 	%rd15443, %r1576, %r6299;
	add.s64 	%rd15444, %rd15441, %rd15442;
	add.s64 	%rd15445, %rd15444, %rd15443;
	shr.u64 	%rd15446, %rd15445, 32;
	and.b64  	%rd15447, %rd15417, 4294967295;
	mul.wide.u32 	%rd15448, %r1575, %r6299;
	add.s64 	%rd15449, %rd15446, %rd15447;
	add.s64 	%rd15450, %rd15449, %rd15448;
	shr.u64 	%rd15451, %rd15450, 32;
	and.b64  	%rd15452, %rd15421, 4294967295;
	mul.wide.u32 	%rd15453, %r1574, %r6299;
	add.s64 	%rd15454, %rd15451, %rd15452;
	add.s64 	%rd15455, %rd15454, %rd15453;
	shr.u64 	%rd15456, %rd15455, 32;
	mul.wide.u32 	%rd15457, %r1573, %r6299;
	add.s64 	%rd15458, %rd15456, %rd15422;
	add.s64 	%rd15459, %rd15458, %rd15457;
	shr.u64 	%rd15460, %rd15459, 32;
	and.b64  	%rd15461, %rd15430, 4294967295;
	mul.wide.u32 	%rd15462, %r1580, %r6300;
	add.s64 	%rd15463, %rd15462, %rd15461;
	shr.u64 	%rd15464, %rd15463, 32;
	and.b64  	%rd15465, %rd15435, 4294967295;
	mul.wide.u32 	%rd15466, %r1579, %r6300;
	add.s64 	%rd15467, %rd15464, %rd15465;
	add.s64 	%rd15468, %rd15467, %rd15466;
	shr.u64 	%rd15469, %rd15468, 32;
	and.b64  	%rd15470, %rd15440, 4294967295;
	mul.wide.u32 	%rd15471, %r1578, %r6300;
	add.s64 	%rd15472, %rd15469, %rd15470;
	add.s64 	%rd15473, %rd15472, %rd15471;
	shr.u64 	%rd15474, %rd15473, 32;
	and.b64  	%rd15475, %rd15445, 4294967295;
	mul.wide.u32 	%rd15476, %r1577, %r6300;
	add.s64 	%rd15477, %rd15474, %rd15475;
	add.s64 	%rd15478, %rd15477, %rd15476;
	shr.u64 	%rd15479, %rd15478, 32;
	and.b64  	%rd15480, %rd15450, 4294967295;
	mul.wide.u32 	%rd15481, %r1576, %r6300;
	add.s64 	%rd15482, %rd15479, %rd15480;
	add.s64 	%rd15483, %rd15482, %rd15481;
	shr.u64 	%rd15484, %rd15483, 32;
	and.b64  	%rd15485, %rd15455, 4294967295;
	mul.wide.u32 	%rd15486, %r1575, %r6300;
	add.s64 	%rd15487, %rd15484, %rd15485;
	add.s64 	%rd15488, %rd15487, %rd15486;
	shr.u64 	%rd15489, %rd15488, 32;
	and.b64  	%rd15490, %rd15459, 4294967295;
	mul.wide.u32 	%rd15491, %r1574, %r6300;
	add.s64 	%rd15492, %rd15489, %rd15490;
	add.s64 	%rd15493, %rd15492, %rd15491;
	shr.u64 	%rd15494, %rd15493, 32;
	mul.wide.u32 	%rd15495, %r1573, %r6300;
	add.s64 	%rd15496, %rd15494, %rd15460;
	add.s64 	%rd15497, %rd15496, %rd15495;
	shr.u64 	%rd15498, %rd15497, 32;
	and.b64  	%rd15499, %rd15468, 4294967295;
	mul.wide.u32 	%rd15500, %r1580, %r6301;
	add.s64 	%rd15501, %rd15500, %rd15499;
	shr.u64 	%rd15502, %rd15501, 32;
	and.b64  	%rd15503, %rd15473, 4294967295;
	mul.wide.u32 	%rd15504, %r1579, %r6301;
	add.s64 	%rd15505, %rd15502, %rd15503;
	add.s64 	%rd15506, %rd15505, %rd15504;
	shr.u64 	%rd15507, %rd15506, 32;
	and.b64  	%rd15508, %rd15478, 4294967295;
	mul.wide.u32 	%rd15509, %r1578, %r6301;
	add.s64 	%rd15510, %rd15507, %rd15508;
	add.s64 	%rd15511, %rd15510, %rd15509;
	shr.u64 	%rd15512, %rd15511, 32;
	and.b64  	%rd15513, %rd15483, 4294967295;
	mul.wide.u32 	%rd15514, %r1577, %r6301;
	add.s64 	%rd15515, %rd15512, %rd15513;
	add.s64 	%rd15516, %rd15515, %rd15514;
	shr.u64 	%rd15517, %rd15516, 32;
	and.b64  	%rd15518, %rd15488, 4294967295;
	mul.wide.u32 	%rd15519, %r1576, %r6301;
	add.s64 	%rd15520, %rd15517, %rd15518;
	add.s64 	%rd15521, %rd15520, %rd15519;
	shr.u64 	%rd15522, %rd15521, 32;
	and.b64  	%rd15523, %rd15493, 4294967295;
	mul.wide.u32 	%rd15524, %r1575, %r6301;
	add.s64 	%rd15525, %rd15522, %rd15523;
	add.s64 	%rd15526, %rd15525, %rd15524;
	shr.u64 	%rd15527, %rd15526, 32;
	and.b64  	%rd15528, %rd15497, 4294967295;
	mul.wide.u32 	%rd15529, %r1574, %r6301;
	add.s64 	%rd15530, %rd15527, %rd15528;
	add.s64 	%rd15531, %rd15530, %rd15529;
	shr.u64 	%rd15532, %rd15531, 32;
	mul.wide.u32 	%rd15533, %r1573, %r6301;
	add.s64 	%rd15534, %rd15532, %rd15498;
	add.s64 	%rd15535, %rd15534, %rd15533;
	shr.u64 	%rd15536, %rd15535, 32;
	and.b64  	%rd15537, %rd15506, 4294967295;
	mul.wide.u32 	%rd15538, %r1580, %r6302;
	add.s64 	%rd15539, %rd15538, %rd15537;
	shr.u64 	%rd15540, %rd15539, 32;
	and.b64  	%rd15541, %rd15511, 4294967295;
	mul.wide.u32 	%rd15542, %r1579, %r6302;
	add.s64 	%rd15543, %rd15540, %rd15541;
	add.s64 	%rd15544, %rd15543, %rd15542;
	shr.u64 	%rd15545, %rd15544, 32;
	and.b64  	%rd15546, %rd15516, 4294967295;
	mul.wide.u32 	%rd15547, %r1578, %r6302;
	add.s64 	%rd15548, %rd15545, %rd15546;
	add.s64 	%rd15549, %rd15548, %rd15547;
	shr.u64 	%rd15550, %rd15549, 32;
	and.b64  	%rd15551, %rd15521, 4294967295;
	mul.wide.u32 	%rd15552, %r1577, %r6302;
	add.s64 	%rd15553, %rd15550, %rd15551;
	add.s64 	%rd15554, %rd15553, %rd15552;
	shr.u64 	%rd15555, %rd15554, 32;
	and.b64  	%rd15556, %rd15526, 4294967295;
	mul.wide.u32 	%rd15557, %r1576, %r6302;
	add.s64 	%rd15558, %rd15555, %rd15556;
	add.s64 	%rd15559, %rd15558, %rd15557;
	shr.u64 	%rd15560, %rd15559, 32;
	and.b64  	%rd15561, %rd15531, 4294967295;
	mul.wide.u32 	%rd15562, %r1575, %r6302;
	add.s64 	%rd15563, %rd15560, %rd15561;
	add.s64 	%rd15564, %rd15563, %rd15562;
	shr.u64 	%rd15565, %rd15564, 32;
	and.b64  	%rd15566, %rd15535, 4294967295;
	mul.wide.u32 	%rd15567, %r1574, %r6302;
	add.s64 	%rd15568, %rd15565, %rd15566;
	add.s64 	%rd15569, %rd15568, %rd15567;
	shr.u64 	%rd15570, %rd15569, 32;
	mul.wide.u32 	%rd15571, %r1573, %r6302;
	add.s64 	%rd15572, %rd15570, %rd15536;
	add.s64 	%rd15573, %rd15572, %rd15571;
	shr.u64 	%rd15574, %rd15573, 32;
	and.b64  	%rd15575, %rd15544, 4294967295;
	mul.wide.u32 	%rd15576, %r1580, %r6303;
	add.s64 	%rd15577, %rd15576, %rd15575;
	shr.u64 	%rd15578, %rd15577, 32;
	and.b64  	%rd15579, %rd15549, 4294967295;
	mul.wide.u32 	%rd15580, %r1579, %r6303;
	add.s64 	%rd15581, %rd15578, %rd15579;
	add.s64 	%rd15582, %rd15581, %rd15580;
	shr.u64 	%rd15583, %rd15582, 32;
	and.b64  	%rd15584, %rd15554, 4294967295;
	mul.wide.u32 	%rd15585, %r1578, %r6303;
	add.s64 	%rd15586, %rd15583, %rd15584;
	add.s64 	%rd15587, %rd15586, %rd15585;
	shr.u64 	%rd15588, %rd15587, 32;
	and.b64  	%rd15589, %rd15559, 4294967295;
	mul.wide.u32 	%rd15590, %r1577, %r6303;
	add.s64 	%rd15591, %rd15588, %rd15589;
	add.s64 	%rd15592, %rd15591, %rd15590;
	shr.u64 	%rd15593, %rd15592, 32;
	and.b64  	%rd15594, %rd15564, 4294967295;
	mul.wide.u32 	%rd15595, %r1576, %r6303;
	add.s64 	%rd15596, %rd15593, %rd15594;
	add.s64 	%rd15597, %rd15596, %rd15595;
	shr.u64 	%rd15598, %rd15597, 32;
	and.b64  	%rd15599, %rd15569, 4294967295;
	mul.wide.u32 	%rd15600, %r1575, %r6303;
	add.s64 	%rd15601, %rd15598, %rd15599;
	add.s64 	%rd15602, %rd15601, %rd15600;
	shr.u64 	%rd15603, %rd15602, 32;
	and.b64  	%rd15604, %rd15573, 4294967295;
	mul.wide.u32 	%rd15605, %r1574, %r6303;
	add.s64 	%rd15606, %rd15603, %rd15604;
	add.s64 	%rd15607, %rd15606, %rd15605;
	shr.u64 	%rd15608, %rd15607, 32;
	mul.wide.u32 	%rd15609, %r1573, %r6303;
	add.s64 	%rd15610, %rd15608, %rd15574;
	add.s64 	%rd15611, %rd15610, %rd15609;
	shr.u64 	%rd15612, %rd15611, 32;
	and.b64  	%rd15613, %rd15582, 4294967295;
	mul.wide.u32 	%rd15614, %r1580, %r6304;
	add.s64 	%rd15615, %rd15614, %rd15613;
	shr.u64 	%rd15616, %rd15615, 32;
	and.b64  	%rd15617, %rd15587, 4294967295;
	mul.wide.u32 	%rd15618, %r1579, %r6304;
	add.s64 	%rd15619, %rd15616, %rd15617;
	add.s64 	%rd15620, %rd15619, %rd15618;
	shr.u64 	%rd15621, %rd15620, 32;
	and.b64  	%rd15622, %rd15592, 4294967295;
	mul.wide.u32 	%rd15623, %r1578, %r6304;
	add.s64 	%rd15624, %rd15621, %rd15622;
	add.s64 	%rd15625, %rd15624, %rd15623;
	shr.u64 	%rd15626, %rd15625, 32;
	and.b64  	%rd15627, %rd15597, 4294967295;
	mul.wide.u32 	%rd15628, %r1577, %r6304;
	add.s64 	%rd15629, %rd15626, %rd15627;
	add.s64 	%rd15630, %rd15629, %rd15628;
	shr.u64 	%rd15631, %rd15630, 32;
	and.b64  	%rd15632, %rd15602, 4294967295;
	mul.wide.u32 	%rd15633, %r1576, %r6304;
	add.s64 	%rd15634, %rd15631, %rd15632;
	add.s64 	%rd15635, %rd15634, %rd15633;
	shr.u64 	%rd15636, %rd15635, 32;
	and.b64  	%rd15637, %rd15607, 4294967295;
	mul.wide.u32 	%rd15638, %r1575, %r6304;
	add.s64 	%rd15639, %rd15636, %rd15637;
	add.s64 	%rd15640, %rd15639, %rd15638;
	shr.u64 	%rd15641, %rd15640, 32;
	and.b64  	%rd15642, %rd15611, 4294967295;
	mul.wide.u32 	%rd15643, %r1574, %r6304;
	add.s64 	%rd15644, %rd15641, %rd15642;
	add.s64 	%rd15645, %rd15644, %rd15643;
	shr.u64 	%rd15646, %rd15645, 32;
	mul.wide.u32 	%rd15647, %r1573, %r6304;
	add.s64 	%rd15648, %rd15646, %rd15612;
	add.s64 	%rd15649, %rd15648, %rd15647;
	shr.u64 	%rd15650, %rd15649, 32;
	{ .reg .b32 tmp; mov.b64 {tmp, %r5187}, %rd15649; }
	and.b64  	%rd15651, %rd15620, 4294967295;
	mul.lo.s64 	%rd15652, %rd15651, 977;
	cvt.u32.u64 	%r5188, %rd15652;
	shr.u64 	%rd15653, %rd15652, 32;
	and.b64  	%rd15654, %rd15625, 4294967295;
	mad.lo.s64 	%rd15655, %rd15654, 977, %rd15653;
	shr.u64 	%rd15656, %rd15655, 32;
	and.b64  	%rd15657, %rd15630, 4294967295;
	mad.lo.s64 	%rd15658, %rd15657, 977, %rd15656;
	shr.u64 	%rd15659, %rd15658, 32;
	and.b64  	%rd15660, %rd15635, 4294967295;
	mad.lo.s64 	%rd15661, %rd15660, 977, %rd15659;
	shr.u64 	%rd15662, %rd15661, 32;
	and.b64  	%rd15663, %rd15640, 4294967295;
	mad.lo.s64 	%rd15664, %rd15663, 977, %rd15662;
	shr.u64 	%rd15665, %rd15664, 32;
	and.b64  	%rd15666, %rd15645, 4294967295;
	mad.lo.s64 	%rd15667, %rd15666, 977, %rd15665;
	shr.u64 	%rd15668, %rd15667, 32;
	and.b64  	%rd15669, %rd15649, 4294967295;
	mad.lo.s64 	%rd15670, %rd15669, 977, %rd15668;
	shr.u64 	%rd15671, %rd15670, 32;
	mad.lo.s64 	%rd15672, %rd15650, 977, %rd15671;
	{ .reg .b32 tmp; mov.b64 {tmp, %r5189}, %rd15672; }
	add.s32 	%r6321, %r5186, %r5188;
	setp.lt.u32 	%p2603, %r6321, %r5186;
	selp.u64 	%rd15673, 1, 0, %p2603;
	and.b64  	%rd15674, %rd15387, 4294967295;
	and.b64  	%rd15675, %rd15655, 4294967295;
	add.s64 	%rd15676, %rd15674, %rd15673;
	add.s64 	%rd15677, %rd15676, %rd15675;
	shr.u64 	%rd15678, %rd15677, 32;
	and.b64  	%rd15679, %rd15425, 4294967295;
	and.b64  	%rd15680, %rd15658, 4294967295;
	add.s64 	%rd15681, %rd15678, %rd15679;
	add.s64 	%rd15682, %rd15681, %rd15680;
	shr.u64 	%rd15683, %rd15682, 32;
	and.b64  	%rd15684, %rd15463, 4294967295;
	and.b64  	%rd15685, %rd15661, 4294967295;
	add.s64 	%rd15686, %rd15683, %rd15684;
	add.s64 	%rd15687, %rd15686, %rd15685;
	shr.u64 	%rd15688, %rd15687, 32;
	and.b64  	%rd15689, %rd15501, 4294967295;
	and.b64  	%rd15690, %rd15664, 4294967295;
	add.s64 	%rd15691, %rd15688, %rd15689;
	add.s64 	%rd15692, %rd15691, %rd15690;
	shr.u64 	%rd15693, %rd15692, 32;
	and.b64  	%rd15694, %rd15539, 4294967295;
	and.b64  	%rd15695, %rd15667, 4294967295;
	add.s64 	%rd15696, %rd15693, %rd15694;
	add.s64 	%rd15697, %rd15696, %rd15695;
	shr.u64 	%rd15698, %rd15697, 32;
	and.b64  	%rd15699, %rd15577, 4294967295;
	and.b64  	%rd15700, %rd15670, 4294967295;
	add.s64 	%rd15701, %rd15698, %rd15699;
	add.s64 	%rd15702, %rd15701, %rd15700;
	shr.u64 	%rd15703, %rd15702, 32;
	and.b64  	%rd15704, %rd15615, 4294967295;
	and.b64  	%rd15705, %rd15672, 4294967295;
	add.s64 	%rd15706, %rd15703, %rd15704;
	add.s64 	%rd15707, %rd15706, %rd15705;
	{ .reg .b32 tmp; mov.b64 {tmp, %r5190}, %rd15707; }
	add.s32 	%r5191, %r5190, %r5189;
	and.b64  	%rd15708, %rd15677, 4294967295;
	add.s64 	%rd18492, %rd15708, %rd15651;
	shr.u64 	%rd15709, %rd18492, 32;
	and.b64  	%rd15710, %rd15682, 4294967295;
	add.s64 	%rd15711, %rd15709, %rd15710;
	add.s64 	%rd18493, %rd15711, %rd15654;
	shr.u64 	%rd15712, %rd18493, 32;
	and.b64  	%rd15713, %rd15687, 4294967295;
	add.s64 	%rd15714, %rd15712, %rd15713;
	add.s64 	%rd18494, %rd15714, %rd15657;
	shr.u64 	%rd15715, %rd18494, 32;
	and.b64  	%rd15716, %rd15692, 4294967295;
	add.s64 	%rd15717, %rd15715, %rd15716;
	add.s64 	%rd18495, %rd15717, %rd15660;
	shr.u64 	%rd15718, %rd18495, 32;
	and.b64  	%rd15719, %rd15697, 4294967295;
	add.s64 	%rd15720, %rd15718, %rd15719;
	add.s64 	%rd18496, %rd15720, %rd15663;
	shr.u64 	%rd15721, %rd18496, 32;
	and.b64  	%rd15722, %rd15702, 4294967295;
	add.s64 	%rd15723, %rd15721, %rd15722;
	add.s64 	%rd18497, %rd15723, %rd15666;
	shr.u64 	%rd15724, %rd18497, 32;
	and.b64  	%rd15725, %rd15707, 4294967295;
	add.s64 	%rd15726, %rd15724, %rd15725;
	add.s64 	%rd18498, %rd15726, %rd15669;
	{ .reg .b32 tmp; mov.b64 {tmp, %r5192}, %rd18498; }
	add.s32 	%r5193, %r5191, %r5192;
	add.s32 	%r1998, %r5193, %r5187;
	setp.eq.s32 	%p2604, %r1998, 0;
	mov.pred 	%p3006, 0;
	@%p2604 bra 	$L__BB2_1521;
	cvt.u64.u32 	%rd15727, %r1998;
	mul.wide.u32 	%rd15728, %r1998, 977;
	cvt.u32.u64 	%r5194, %rd15728;
	shr.u64 	%rd15729, %rd15728, 32;
	add.s64 	%rd15730, %rd15729, %rd15727;
	shr.u64 	%rd15731, %rd15730, 32;
	add.s32 	%r1999, %r6321, %r5194;
	setp.lt.u32 	%p2605, %r1999, %r6321;
	selp.u64 	%rd15732, 1, 0, %p2605;
	and.b64  	%rd15733, %rd18492, 4294967295;
	and.b64  	%rd15734, %rd15730, 4294967295;
	add.s64 	%rd15735, %rd15733, %rd15732;
	add.s64 	%rd18492, %rd15735, %rd15734;
	shr.u64 	%rd15736, %rd18492, 32;
	and.b64  	%rd15737, %rd18493, 4294967295;
	add.s64 	%rd15738, %rd15736, %rd15737;
	add.s64 	%rd18493, %rd15738, %rd15731;
	shr.u64 	%rd15739, %rd18493, 32;
	and.b64  	%rd15740, %rd18494, 4294967295;
	add.s64 	%rd18494, %rd15739, %rd15740;
	shr.u64 	%rd15741, %rd18494, 32;
	and.b64  	%rd15742, %rd18495, 4294967295;
	add.s64 	%rd18495, %rd15741, %rd15742;
	shr.u64 	%rd15743, %rd18495, 32;
	and.b64  	%rd15744, %rd18496, 4294967295;
	add.s64 	%rd18496, %rd15743, %rd15744;
	shr.u64 	%rd15745, %rd18496, 32;
	and.b64  	%rd15746, %rd18497, 4294967295;
	add.s64 	%rd18497, %rd15745, %rd15746;
	shr.u64 	%rd15747, %rd18497, 32;
	and.b64  	%rd15748, %rd18498, 4294967295;
	add.s64 	%rd18498, %rd15747, %rd15748;
	setp.gt.u64 	%p3006, %rd18498, 4294967295;
	mov.u32 	%r6321, %r1999;
$L__BB2_1521:
	cvt.u32.u64 	%r6314, %rd18498;
	cvt.u32.u64 	%r6315, %rd18497;
	cvt.u32.u64 	%r6316, %rd18496;
	cvt.u32.u64 	%r6317, %rd18495;
	cvt.u32.u64 	%r6318, %rd18494;
	cvt.u32.u64 	%r6319, %rd18493;
	cvt.u32.u64 	%r6320, %rd18492;
	setp.lt.u32 	%p2606, %r5053, %r6314;
	or.pred  	%p2607, %p3006, %p2606;
	@%p2607 bra 	$L__BB2_1535;
	setp.gt.u32 	%p2608, %r5053, %r6314;
	@%p2608 bra 	$L__BB2_1536;
	cvt.u32.u64 	%r5195, %rd1156;
	setp.lt.u32 	%p2609, %r5195, %r6315;
	@%p2609 bra 	$L__BB2_1535;
	setp.gt.u32 	%p2610, %r5195, %r6315;
	@%p2610 bra 	$L__BB2_1536;
	cvt.u32.u64 	%r5197, %rd1157;
	setp.lt.u32 	%p2611, %r5197, %r6316;
	@%p2611 bra 	$L__BB2_1535;
	setp.gt.u32 	%p2612, %r5197, %r6316;
	@%p2612 bra 	$L__BB2_1536;
	cvt.u32.u64 	%r5199, %rd1183;
	setp.lt.u32 	%p2613, %r5199, %r6317;
	@%p2613 bra 	$L__BB2_1535;
	setp.gt.u32 	%p2614, %r5199, %r6317;
	@%p2614 bra 	$L__BB2_1536;
	cvt.u32.u64 	%r5201, %rd1182;
	setp.lt.u32 	%p2615, %r5201, %r6318;
	@%p2615 bra 	$L__BB2_1535;
	setp.gt.u32 	%p2616, %r5201, %r6318;
	@%p2616 bra 	$L__BB2_1536;
	cvt.u32.u64 	%r5203, %rd1155;
	setp.lt.u32 	%p2617, %r5203, %r6319;
	@%p2617 bra 	$L__BB2_1535;
	setp.gt.u32 	%p2618, %r5203, %r6319;
	@%p2618 bra 	$L__BB2_1536;
	cvt.u32.u64 	%r5205, %rd1184;
	setp.lt.u32 	%p2619, %r5205, %r6320;
	@%p2619 bra 	$L__BB2_1535;
	setp.gt.u32 	%p2620, %r5205, %r6320;
	setp.lt.u32 	%p2621, %r6321, %r1900;
	or.pred  	%p2622, %p2620, %p2621;
	@%p2622 bra 	$L__BB2_1536;
$L__BB2_1535:
	cvt.u32.u64 	%r5207, %rd1182;
	cvt.u32.u64 	%r5208, %rd1155;
	cvt.u32.u64 	%r5209, %rd1184;
	cvt.u32.u64 	%r5210, %rd1156;
	cvt.u32.u64 	%r5211, %rd1157;
	cvt.u32.u64 	%r5212, %rd1183;
	setp.lt.u32 	%p2623, %r6321, %r1900;
	selp.s64 	%rd15750, -1, 0, %p2623;
	sub.s32 	%r6321, %r6321, %r1900;
	and.b64  	%rd15751, %rd18492, 4294967295;
	add.s64 	%rd15752, %rd15751, %rd15750;
	setp.lt.u64 	%p2624, %rd15752, %rd1184;
	selp.s64 	%rd15753, -1, 0, %p2624;
	cvt.u32.u64 	%r5213, %rd15752;
	sub.s32 	%r6320, %r5213, %r5209;
	and.b64  	%rd15754, %rd18493, 4294967295;
	add.s64 	%rd15755, %rd15754, %rd15753;
	setp.lt.u64 	%p2625, %rd15755, %rd1155;
	selp.s64 	%rd15756, -1, 0, %p2625;
	cvt.u32.u64 	%r5214, %rd15755;
	sub.s32 	%r6319, %r5214, %r5208;
	and.b64  	%rd15757, %rd18494, 4294967295;
	add.s64 	%rd15758, %rd15757, %rd15756;
	setp.lt.u64 	%p2626, %rd15758, %rd1182;
	selp.s64 	%rd15759, -1, 0, %p2626;
	cvt.u32.u64 	%r5215, %rd15758;
	sub.s32 	%r6318, %r5215, %r5207;
	and.b64  	%rd15760, %rd18495, 4294967295;
	add.s64 	%rd15761, %rd15760, %rd15759;
	setp.lt.u64 	%p2627, %rd15761, %rd1183;
	selp.s64 	%rd15762, -1, 0, %p2627;
	cvt.u32.u64 	%r5216, %rd15761;
	sub.s32 	%r6317, %r5216, %r5212;
	and.b64  	%rd15763, %rd18496, 4294967295;
	add.s64 	%rd15764, %rd15763, %rd15762;
	setp.lt.u64 	%p2628, %rd15764, %rd1157;
	selp.s64 	%rd15765, -1, 0, %p2628;
	cvt.u32.u64 	%r5217, %rd15764;
	sub.s32 	%r6316, %r5217, %r5211;
	and.b64  	%rd15766, %rd18497, 4294967295;
	add.s64 	%rd15767, %rd15766, %rd15765;
	setp.lt.u64 	%p2629, %rd15767, %rd1156;
	selp.s32 	%r5218, -1, 0, %p2629;
	cvt.u32.u64 	%r5219, %rd15767;
	sub.s32 	%r6315, %r5219, %r5210;
	add.s32 	%r5220, %r6314, %r5218;
	sub.s32 	%r6314, %r5220, %r5053;
$L__BB2_1536:
	setp.gt.u32 	%p2630, %r6314, %r5053;
	@%p2630 bra 	$L__BB2_1549;
	bra.uni 	$L__BB2_1550;
$L__BB2_1537:
	cvt.u32.u64 	%r5221, %rd1156;
	setp.gt.u32 	%p2632, %r6315, %r5221;
	@%p2632 bra 	$L__BB2_1549;
	setp.lt.u32 	%p2633, %r6315, %r5221;
	@%p2633 bra 	$L__BB2_1551;
	cvt.u32.u64 	%r5223, %rd1157;
	setp.gt.u32 	%p2634, %r6316, %r5223;
	@%p2634 bra 	$L__BB2_1549;
	setp.lt.u32 	%p2635, %r6316, %r5223;
	@%p2635 bra 	$L__BB2_1551;
	cvt.u32.u64 	%r5225, %rd1183;
	setp.gt.u32 	%p2636, %r6317, %r5225;
	@%p2636 bra 	$L__BB2_1549;
	setp.lt.u32 	%p2637, %r6317, %r5225;
	@%p2637 bra 	$L__BB2_1551;
	cvt.u32.u64 	%r5227, %rd1182;
	setp.gt.u32 	%p2638, %r6318, %r5227;
	@%p2638 bra 	$L__BB2_1549;
	setp.lt.u32 	%p2639, %r6318, %r5227;
	@%p2639 bra 	$L__BB2_1551;
	cvt.u32.u64 	%r5229, %rd1155;
	setp.gt.u32 	%p2640, %r6319, %r5229;
	@%p2640 bra 	$L__BB2_1549;
	setp.lt.u32 	%p2641, %r6319, %r5229;
	@%p2641 bra 	$L__BB2_1551;
	cvt.u32.u64 	%r5231, %rd1184;
	setp.gt.u32 	%p2642, %r6320, %r5231;
	@%p2642 bra 	$L__BB2_1549;
	setp.lt.u32 	%p2643, %r6320, %r5231;
	setp.lt.u32 	%p2644, %r6321, %r1900;
	or.pred  	%p2645, %p2643, %p2644;
	@%p2645 bra 	$L__BB2_1551;
$L__BB2_1549:
	cvt.u32.u64 	%r5233, %rd1182;
	cvt.u32.u64 	%r5234, %rd1155;
	cvt.u32.u64 	%r5235, %rd1184;
	cvt.u32.u64 	%r5236, %rd1156;
	cvt.u32.u64 	%r5237, %rd1157;
	cvt.u32.u64 	%r5238, %rd1183;
	setp.lt.u32 	%p2646, %r6321, %r1900;
	selp.s64 	%rd15768, -1, 0, %p2646;
	sub.s32 	%r6321, %r6321, %r1900;
	cvt.u64.u32 	%rd15769, %r6320;
	add.s64 	%rd15770, %rd15768, %rd15769;
	setp.lt.u64 	%p2647, %rd15770, %rd1184;
	selp.s64 	%rd15771, -1, 0, %p2647;
	cvt.u32.u64 	%r5239, %rd15770;
	sub.s32 	%r6320, %r5239, %r5235;
	cvt.u64.u32 	%rd15772, %r6319;
	add.s64 	%rd15773, %rd15771, %rd15772;
	setp.lt.u64 	%p2648, %rd15773, %rd1155;
	selp.s64 	%rd15774, -1, 0, %p2648;
	cvt.u32.u64 	%r5240, %rd15773;
	sub.s32 	%r6319, %r5240, %r5234;
	cvt.u64.u32 	%rd15775, %r6318;
	add.s64 	%rd15776, %rd15774, %rd15775;
	setp.lt.u64 	%p2649, %rd15776, %rd1182;
	selp.s64 	%rd15777, -1, 0, %p2649;
	cvt.u32.u64 	%r5241, %rd15776;
	sub.s32 	%r6318, %r5241, %r5233;
	cvt.u64.u32 	%rd15778, %r6317;
	add.s64 	%rd15779, %rd15777, %rd15778;
	setp.lt.u64 	%p2650, %rd15779, %rd1183;
	selp.s64 	%rd15780, -1, 0, %p2650;
	cvt.u32.u64 	%r5242, %rd15779;
	sub.s32 	%r6317, %r5242, %r5238;
	cvt.u64.u32 	%rd15781, %r6316;
	add.s64 	%rd15782, %rd15780, %rd15781;
	setp.lt.u64 	%p2651, %rd15782, %rd1157;
	selp.s64 	%rd15783, -1, 0, %p2651;
	cvt.u32.u64 	%r5243, %rd15782;
	sub.s32 	%r6316, %r5243, %r5237;
	cvt.u64.u32 	%rd15784, %r6315;
	add.s64 	%rd15785, %rd15783, %rd15784;
	setp.lt.u64 	%p2652, %rd15785, %rd1156;
	selp.s32 	%r5244, -1, 0, %p2652;
	cvt.u32.u64 	%r5245, %rd15785;
	sub.s32 	%r6315, %r5245, %r5236;
	add.s32 	%r5246, %r6314, %r5244;
	sub.s32 	%r6314, %r5246, %r5053;
	mov.b16 	%rs50, 0;
	bra.uni 	$L__BB2_1551;
$L__BB2_1550:
	setp.lt.u32 	%p2631, %r6314, %r5053;
	mov.b16 	%rs50, 0;
	@%p2631 bra 	$L__BB2_1551;
	bra.uni 	$L__BB2_1537;
$L__BB2_1551:
	add.s32 	%r5567, %r58, -1;
	setp.gt.s32 	%p2653, %r58, 0;
	@%p2653 bra 	$L__BB2_37;
	and.b16  	%rs38, %rs50, 255;
	setp.eq.s16 	%p3007, %rs38, 0;
	cvt.u64.u32 	%rd18514, %r6337;
	cvt.u64.u32 	%rd18513, %r6336;
	cvt.u64.u32 	%rd18512, %r6335;
	cvt.u64.u32 	%rd18511, %r6334;
	cvt.u64.u32 	%rd18510, %r6333;
	cvt.u64.u32 	%rd18509, %r6332;
	cvt.u64.u32 	%rd18508, %r6331;
	cvt.u64.u32 	%rd18507, %r6330;
	cvt.u64.u32 	%rd18506, %r6329;
	cvt.u64.u32 	%rd18505, %r6328;
	cvt.u64.u32 	%rd18504, %r6327;
	cvt.u64.u32 	%rd18503, %r6326;
	cvt.u64.u32 	%rd18502, %r6325;
	cvt.u64.u32 	%rd18501, %r6324;
	cvt.u64.u32 	%rd18500, %r6323;
	cvt.u64.u32 	%rd18499, %r6322;
$L__BB2_1553:
	mov.b32 	%r6462, 0;
	mov.b16 	%rs51, 1;
	not.pred 	%p2654, %p3007;
	mov.u32 	%r6463, %r6462;
	mov.u32 	%r6464, %r6462;
	mov.u32 	%r6465, %r6462;
	mov.u32 	%r6466, %r6462;
	mov.u32 	%r6467, %r6462;
	mov.u32 	%r6468, %r6462;
	mov.u32 	%r6469, %r6462;
	mov.u32 	%r6470, %r6462;
	mov.u32 	%r6471, %r6462;
	mov.u32 	%r6472, %r6462;
	mov.u32 	%r6473, %r6462;
	mov.u32 	%r6474, %r6462;
	mov.u32 	%r6475, %r6462;
	mov.u32 	%r6476, %r6462;
	mov.u32 	%r6477, %r6462;
	@%p2654 bra 	$L__BB2_1756;
	or.b32  	%r5248, %r6321, %r6320;
	or.b32  	%r5249, %r5248, %r6319;
	or.b32  	%r5250, %r5249, %r6318;
	or.b32  	%r5251, %r5250, %r6317;
	or.b32  	%r5252, %r5251, %r6316;
	or.b32  	%r5253, %r5252, %r6315;
	or.b32  	%r5254, %r5253, %r6314;
	setp.eq.s32 	%p2655, %r5254, 0;
	mov.b64 	%rd18529, 0;
	mov.u64 	%rd18530, %rd18529;
	mov.u64 	%rd18531, %rd18529;
	mov.u64 	%rd18532, %rd18529;
	mov.u64 	%rd18533, %rd18529;
	mov.u64 	%rd18534, %rd18529;
	mov.u64 	%rd18535, %rd18529;
	mov.u64 	%rd18536, %rd18529;
	@%p2655 bra 	$L__BB2_1623;
	ld.const.u32 	%r2065, [const_p];
	setp.lt.u32 	%p2656, %r2065, 2;
	selp.s32 	%r5257, -1, 0, %p2656;
	add.s32 	%r5258, %r2065, -2;
	st.local.u32 	[%rd1], %r5258;
	ld.const.u32 	%r5259, [const_p+4];
	add.s32 	%r5260, %r5259, %r5257;
	st.local.u32 	[%rd1+4], %r5260;
	ld.const.u32 	%r5261, [const_p+8];
	st.local.u32 	[%rd1+8], %r5261;
	ld.const.u32 	%r5262, [const_p+12];
	st.local.u32 	[%rd1+12], %r5262;
	ld.const.u32 	%r5263, [const_p+16];
	st.local.u32 	[%rd1+16], %r5263;
	ld.const.u32 	%r5264, [const_p+20];
	st.local.u32 	[%rd1+20], %r5264;
	ld.const.u32 	%r5265, [const_p+24];
	st.local.u32 	[%rd1+24], %r5265;
	ld.const.u32 	%r2066, [const_p+28];
	st.local.u32 	[%rd1+28], %r2066;
	cvt.u64.u32 	%rd1277, %r5259;
	cvt.u64.u32 	%rd1278, %r5261;
	cvt.u64.u32 	%rd1279, %r5262;
	cvt.u64.u32 	%rd1280, %r5263;
	cvt.u64.u32 	%rd1281, %r5264;
	cvt.u64.u32 	%rd1282, %r5265;
	mov.b32 	%r6373, 0;
	mov.b32 	%r6372, 1;
	mov.u32 	%r6374, %r6373;
	mov.u32 	%r6375, %r6373;
	mov.u32 	%r6376, %r6373;
	mov.u32 	%r6377, %r6373;
	mov.u32 	%r6378, %r6373;
	mov.u32 	%r6379, %r6373;
	mov.u32 	%r6362, %r6373;
$L__BB2_1556:
	shr.u32 	%r5266, %r6362, 5;
	and.b32  	%r5267, %r6362, 31;
	mul.wide.u32 	%rd15787, %r5266, 4;
	add.s64 	%rd15788, %rd1, %rd15787;
	ld.local.u32 	%r5268, [%rd15788];
	shr.u32 	%r5269, %r5268, %r5267;
	and.b32  	%r5270, %r5269, 1;
	setp.eq.b32 	%p2657, %r5270, 1;
	not.pred 	%p2658, %p2657;
	@%p2658 bra 	$L__BB2_1589;
	mul.wide.u32 	%rd15789, %r6321, %r6372;
	cvt.u32.u64 	%r5271, %rd15789;
	shr.u64 	%rd15790, %rd15789, 32;
	mul.wide.u32 	%rd15791, %r6320, %r6372;
	add.s64 	%rd15792, %rd15790, %rd15791;
	shr.u64 	%rd15793, %rd15792, 32;
	mul.wide.u32 	%rd15794, %r6319, %r6372;
	add.s64 	%rd15795, %rd15793, %rd15794;
	shr.u64 	%rd15796, %rd15795, 32;
	mul.wide.u32 	%rd15797, %r6318, %r6372;
	add.s64 	%rd15798, %rd15796, %rd15797;
	shr.u64 	%rd15799, %rd15798, 32;
	mul.wide.u32 	%rd15800, %r6317, %r6372;
	add.s64 	%rd15801, %rd15799, %rd15800;
	shr.u64 	%rd15802, %rd15801, 32;
	mul.wide.u32 	%rd15803, %r6316, %r6372;
	add.s64 	%rd15804, %rd15802, %rd15803;
	shr.u64 	%rd15805, %rd15804, 32;
	mul.wide.u32 	%rd15806, %r6315, %r6372;
	add.s64 	%rd15807, %rd15805, %rd15806;
	shr.u64 	%rd15808, %rd15807, 32;
	mul.wide.u32 	%rd15809, %r6314, %r6372;
	add.s64 	%rd15810, %rd15808, %rd15809;
	shr.u64 	%rd15811, %rd15810, 32;
	and.b64  	%rd15812, %rd15792, 4294967295;
	mul.wide.u32 	%rd15813, %r6321, %r6373;
	add.s64 	%rd15814, %rd15813, %rd15812;
	shr.u64 	%rd15815, %rd15814, 32;
	and.b64  	%rd15816, %rd15795, 4294967295;
	mul.wide.u32 	%rd15817, %r6320, %r6373;
	add.s64 	%rd15818, %rd15815, %rd15816;
	add.s64 	%rd15819, %rd15818, %rd15817;
	shr.u64 	%rd15820, %rd15819, 32;
	and.b64  	%rd15821, %rd15798, 4294967295;
	mul.wide.u32 	%rd15822, %r6319, %r6373;
	add.s64 	%rd15823, %rd15820, %rd15821;
	add.s64 	%rd15824, %rd15823, %rd15822;
	shr.u64 	%rd15825, %rd15824, 32;
	and.b64  	%rd15826, %rd15801, 4294967295;
	mul.wide.u32 	%rd15827, %r6318, %r6373;
	add.s64 	%rd15828, %rd15825, %rd15826;
	add.s64 	%rd15829, %rd15828, %rd15827;
	shr.u64 	%rd15830, %rd15829, 32;
	and.b64  	%rd15831, %rd15804, 4294967295;
	mul.wide.u32 	%rd15832, %r6317, %r6373;
	add.s64 	%rd15833, %rd15830, %rd15831;
	add.s64 	%rd15834, %rd15833, %rd15832;
	shr.u64 	%rd15835, %rd15834, 32;
	and.b64  	%rd15836, %rd15807, 4294967295;
	mul.wide.u32 	%rd15837, %r6316, %r6373;
	add.s64 	%rd15838, %rd15835, %rd15836;
	add.s64 	%rd15839, %rd15838, %rd15837;
	shr.u64 	%rd15840, %rd15839, 32;
	and.b64  	%rd15841, %rd15810, 4294967295;
	mul.wide.u32 	%rd15842, %r6315, %r6373;
	add.s64 	%rd15843, %rd15840, %rd15841;
	add.s64 	%rd15844, %rd15843, %rd15842;
	shr.u64 	%rd15845, %rd15844, 32;
	mul.wide.u32 	%rd15846, %r6314, %r6373;
	add.s64 	%rd15847, %rd15845, %rd15811;
	add.s64 	%rd15848, %rd15847, %rd15846;
	shr.u64 	%rd15849, %rd15848, 32;
	and.b64  	%rd15850, %rd15819, 4294967295;
	mul.wide.u32 	%rd15851, %r6321, %r6374;
	add.s64 	%rd15852, %rd15851, %rd15850;
	shr.u64 	%rd15853, %rd15852, 32;
	and.b64  	%rd15854, %rd15824, 4294967295;
	mul.wide.u32 	%rd15855, %r6320, %r6374;
	add.s64 	%rd15856, %rd15853, %rd15854;
	add.s64 	%rd15857, %rd15856, %rd15855;
	shr.u64 	%rd15858, %rd15857, 32;
	and.b64  	%rd15859, %rd15829, 4294967295;
	mul.wide.u32 	%rd15860, %r6319, %r6374;
	add.s64 	%rd15861, %rd15858, %rd15859;
	add.s64 	%rd15862, %rd15861, %rd15860;
	shr.u64 	%rd15863, %rd15862, 32;
	and.b64  	%rd15864, %rd15834, 4294967295;
	mul.wide.u32 	%rd15865, %r6318, %r6374;
	add.s64 	%rd15866, %rd15863, %rd15864;
	add.s64 	%rd15867, %rd15866, %rd15865;
	shr.u64 	%rd15868, %rd15867, 32;
	and.b64  	%rd15869, %rd15839, 4294967295;
	mul.wide.u32 	%rd15870, %r6317, %r6374;
	add.s64 	%rd15871, %rd15868, %rd15869;
	add.s64 	%rd15872, %rd15871, %rd15870;
	shr.u64 	%rd15873, %rd15872, 32;
	and.b64  	%rd15874, %rd15844, 4294967295;
	mul.wide.u32 	%rd15875, %r6316, %r6374;
	add.s64 	%rd15876, %rd15873, %rd15874;
	add.s64 	%rd15877, %rd15876, %rd15875;
	shr.u64 	%rd15878, %rd15877, 32;
	and.b64  	%rd15879, %rd15848, 4294967295;
	mul.wide.u32 	%rd15880, %r6315, %r6374;
	add.s64 	%rd15881, %rd15878, %rd15879;
	add.s64 	%rd15882, %rd15881, %rd15880;
	shr.u64 	%rd15883, %rd15882, 32;
	mul.wide.u32 	%rd15884, %r6314, %r6374;
	add.s64 	%rd15885, %rd15883, %rd15849;
	add.s64 	%rd15886, %rd15885, %rd15884;
	shr.u64 	%rd15887, %rd15886, 32;
	and.b64  	%rd15888, %rd15857, 4294967295;
	mul.wide.u32 	%rd15889, %r6321, %r6375;
	add.s64 	%rd15890, %rd15889, %rd15888;
	shr.u64 	%rd15891, %rd15890, 32;
	and.b64  	%rd15892, %rd15862, 4294967295;
	mul.wide.u32 	%rd15893, %r6320, %r6375;
	add.s64 	%rd15894, %rd15891, %rd15892;
	add.s64 	%rd15895, %rd15894, %rd15893;
	shr.u64 	%rd15896, %rd15895, 32;
	and.b64  	%rd15897, %rd15867, 4294967295;
	mul.wide.u32 	%rd15898, %r6319, %r6375;
	add.s64 	%rd15899, %rd15896, %rd15897;
	add.s64 	%rd15900, %rd15899, %rd15898;
	shr.u64 	%rd15901, %rd15900, 32;
	and.b64  	%rd15902, %rd15872, 4294967295;
	mul.wide.u32 	%rd15903, %r6318, %r6375;
	add.s64 	%rd15904, %rd15901, %rd15902;
	add.s64 	%rd15905, %rd15904, %rd15903;
	shr.u64 	%rd15906, %rd15905, 32;
	and.b64  	%rd15907, %rd15877, 4294967295;
	mul.wide.u32 	%rd15908, %r6317, %r6375;
	add.s64 	%rd15909, %rd15906, %rd15907;
	add.s64 	%rd15910, %rd15909, %rd15908;
	shr.u64 	%rd15911, %rd15910, 32;
	and.b64  	%rd15912, %rd15882, 4294967295;
	mul.wide.u32 	%rd15913, %r6316, %r6375;
	add.s64 	%rd15914, %rd15911, %rd15912;
	add.s64 	%rd15915, %rd15914, %rd15913;
	shr.u64 	%rd15916, %rd15915, 32;
	and.b64  	%rd15917, %rd15886, 4294967295;
	mul.wide.u32 	%rd15918, %r6315, %r6375;
	add.s64 	%rd15919, %rd15916, %rd15917;
	add.s64 	%rd15920, %rd15919, %rd15918;
	shr.u64 	%rd15921, %rd15920, 32;
	mul.wide.u32 	%rd15922, %r6314, %r6375;
	add.s64 	%rd15923, %rd15921, %rd15887;
	add.s64 	%rd15924, %rd15923, %rd15922;
	shr.u64 	%rd15925, %rd15924, 32;
	and.b64  	%rd15926, %rd15895, 4294967295;
	mul.wide.u32 	%rd15927, %r6321, %r6376;
	add.s64 	%rd15928, %rd15927, %rd15926;
	shr.u64 	%rd15929, %rd15928, 32;
	and.b64  	%rd15930, %rd15900, 4294967295;
	mul.wide.u32 	%rd15931, %r6320, %r6376;
	add.s64 	%rd15932, %rd15929, %rd15930;
	add.s64 	%rd15933, %rd15932, %rd15931;
	shr.u64 	%rd15934, %rd15933, 32;
	and.b64  	%rd15935, %rd15905, 4294967295;
	mul.wide.u32 	%rd15936, %r6319, %r6376;
	add.s64 	%rd15937, %rd15934, %rd15935;
	add.s64 	%rd15938, %rd15937, %rd15936;
	shr.u64 	%rd15939, %rd15938, 32;
	and.b64  	%rd15940, %rd15910, 4294967295;
	mul.wide.u32 	%rd15941, %r6318, %r6376;
	add.s64 	%rd15942, %rd15939, %rd15940;
	add.s64 	%rd15943, %rd15942, %rd15941;
	shr.u64 	%rd15944, %rd15943, 32;
	and.b64  	%rd15945, %rd15915, 4294967295;
	mul.wide.u32 	%rd15946, %r6317, %r6376;
	add.s64 	%rd15947, %rd15944, %rd15945;
	add.s64 	%rd15948, %rd15947, %rd15946;
	shr.u64 	%rd15949, %rd15948, 32;
	and.b64  	%rd15950, %rd15920, 4294967295;
	mul.wide.u32 	%rd15951, %r6316, %r6376;
	add.s64 	%rd15952, %rd15949, %rd15950;
	add.s64 	%rd15953, %rd15952, %rd15951;
	shr.u64 	%rd15954, %rd15953, 32;
	and.b64  	%rd15955, %rd15924, 4294967295;
	mul.wide.u32 	%rd15956, %r6315, %r6376;
	add.s64 	%rd15957, %rd15954, %rd15955;
	add.s64 	%rd15958, %rd15957, %rd15956;
	shr.u64 	%rd15959, %rd15958, 32;
	mul.wide.u32 	%rd15960, %r6314, %r6376;
	add.s64 	%rd15961, %rd15959, %rd15925;
	add.s64 	%rd15962, %rd15961, %rd15960;
	shr.u64 	%rd15963, %rd15962, 32;
	and.b64  	%rd15964, %rd15933, 4294967295;
	mul.wide.u32 	%rd15965, %r6321, %r6377;
	add.s64 	%rd15966, %rd15965, %rd15964;
	shr.u64 	%rd15967, %rd15966, 32;
	and.b64  	%rd15968, %rd15938, 4294967295;
	mul.wide.u32 	%rd15969, %r6320, %r6377;
	add.s64 	%rd15970, %rd15967, %rd15968;
	add.s64 	%rd15971, %rd15970, %rd15969;
	shr.u64 	%rd15972, %rd15971, 32;
	and.b64  	%rd15973, %rd15943, 4294967295;
	mul.wide.u32 	%rd15974, %r6319, %r6377;
	add.s64 	%rd15975, %rd15972, %rd15973;
	add.s64 	%rd15976, %rd15975, %rd15974;
	shr.u64 	%rd15977, %rd15976, 32;
	and.b64  	%rd15978, %rd15948, 4294967295;
	mul.wide.u32 	%rd15979, %r6318, %r6377;
	add.s64 	%rd15980, %rd15977, %rd15978;
	add.s64 	%rd15981, %rd15980, %rd15979;
	shr.u64 	%rd15982, %rd15981, 32;
	and.b64  	%rd15983, %rd15953, 4294967295;
	mul.wide.u32 	%rd15984, %r6317, %r6377;
	add.s64 	%rd15985, %rd15982, %rd15983;
	add.s64 	%rd15986, %rd15985, %rd15984;
	shr.u64 	%rd15987, %rd15986, 32;
	and.b64  	%rd15988, %rd15958, 4294967295;
	mul.wide.u32 	%rd15989, %r6316, %r6377;
	add.s64 	%rd15990, %rd15987, %rd15988;
	add.s64 	%rd15991, %rd15990, %rd15989;
	shr.u64 	%rd15992, %rd15991, 32;
	and.b64  	%rd15993, %rd15962, 4294967295;
	mul.wide.u32 	%rd15994, %r6315, %r6377;
	add.s64 	%rd15995, %rd15992, %rd15993;
	add.s64 	%rd15996, %rd15995, %rd15994;
	shr.u64 	%rd15997, %rd15996, 32;
	mul.wide.u32 	%rd15998, %r6314, %r6377;
	add.s64 	%rd15999, %rd15997, %rd15963;
	add.s64 	%rd16000, %rd15999, %rd15998;
	shr.u64 	%rd16001, %rd16000, 32;
	and.b64  	%rd16002, %rd15971, 4294967295;
	mul.wide.u32 	%rd16003, %r6321, %r6378;
	add.s64 	%rd16004, %rd16003, %rd16002;
	shr.u64 	%rd16005, %rd16004, 32;
	and.b64  	%rd16006, %rd15976, 4294967295;
	mul.wide.u32 	%rd16007, %r6320, %r6378;
	add.s64 	%rd16008, %rd16005, %rd16006;
	add.s64 	%rd16009, %rd16008, %rd16007;
	shr.u64 	%rd16010, %rd16009, 32;
	and.b64  	%rd16011, %rd15981, 4294967295;
	mul.wide.u32 	%rd16012, %r6319, %r6378;
	add.s64 	%rd16013, %rd16010, %rd16011;
	add.s64 	%rd16014, %rd16013, %rd16012;
	shr.u64 	%rd16015, %rd16014, 32;
	and.b64  	%rd16016, %rd15986, 4294967295;
	mul.wide.u32 	%rd16017, %r6318, %r6378;
	add.s64 	%rd16018, %rd16015, %rd16016;
	add.s64 	%rd16019, %rd16018, %rd16017;
	shr.u64 	%rd16020, %rd16019, 32;
	and.b64  	%rd16021, %rd15991, 4294967295;
	mul.wide.u32 	%rd16022, %r6317, %r6378;
	add.s64 	%rd16023, %rd16020, %rd16021;
	add.s64 	%rd16024, %rd16023, %rd16022;
	shr.u64 	%rd16025, %rd16024, 32;
	and.b64  	%rd16026, %rd15996, 4294967295;
	mul.wide.u32 	%rd16027, %r6316, %r6378;
	add.s64 	%rd16028, %rd16025, %rd16026;
	add.s64 	%rd16029, %rd16028, %rd16027;
	shr.u64 	%rd16030, %rd16029, 32;
	and.b64  	%rd16031, %rd16000, 4294967295;
	mul.wide.u32 	%rd16032, %r6315, %r6378;
	add.s64 	%rd16033, %rd16030, %rd16031;
	add.s64 	%rd16034, %rd16033, %rd16032;
	shr.u64 	%rd16035, %rd16034, 32;
	mul.wide.u32 	%rd16036, %r6314, %r6378;
	add.s64 	%rd16037, %rd16035, %rd16001;
	add.s64 	%rd16038, %rd16037, %rd16036;
	shr.u64 	%rd16039, %rd16038, 32;
	and.b64  	%rd16040, %rd16009, 4294967295;
	mul.wide.u32 	%rd16041, %r6321, %r6379;
	add.s64 	%rd16042, %rd16041, %rd16040;
	shr.u64 	%rd16043, %rd16042, 32;
	and.b64  	%rd16044, %rd16014, 4294967295;
	mul.wide.u32 	%rd16045, %r6320, %r6379;
	add.s64 	%rd16046, %rd16043, %rd16044;
	add.s64 	%rd16047, %rd16046, %rd16045;
	shr.u64 	%rd16048, %rd16047, 32;
	and.b64  	%rd16049, %rd16019, 4294967295;
	mul.wide.u32 	%rd16050, %r6319, %r6379;
	add.s64 	%rd16051, %rd16048, %rd16049;
	add.s64 	%rd16052, %rd16051, %rd16050;
	shr.u64 	%rd16053, %rd16052, 32;
	and.b64  	%rd16054, %rd16024, 4294967295;
	mul.wide.u32 	%rd16055, %r6318, %r6379;
	add.s64 	%rd16056, %rd16053, %rd16054;
	add.s64 	%rd16057, %rd16056, %rd16055;
	shr.u64 	%rd16058, %rd16057, 32;
	and.b64  	%rd16059, %rd16029, 4294967295;
	mul.wide.u32 	%rd16060, %r6317, %r6379;
	add.s64 	%rd16061, %rd16058, %rd16059;
	add.s64 	%rd16062, %rd16061, %rd16060;
	shr.u64 	%rd16063, %rd16062, 32;
	and.b64  	%rd16064, %rd16034, 4294967295;
	mul.wide.u32 	%rd16065, %r6316, %r6379;
	add.s64 	%rd16066, %rd16063, %rd16064;
	add.s64 	%rd16067, %rd16066, %rd16065;
	shr.u64 	%rd16068, %rd16067, 32;
	and.b64  	%rd16069, %rd16038, 4294967295;
	mul.wide.u32 	%rd16070, %r6315, %r6379;
	add.s64 	%rd16071, %rd16068, %rd16069;
	add.s64 	%rd16072, %rd16071, %rd16070;
	shr.u64 	%rd16073, %rd16072, 32;
	mul.wide.u32 	%rd16074, %r6314, %r6379;
	add.s64 	%rd16075, %rd16073, %rd16039;
	add.s64 	%rd16076, %rd16075, %rd16074;
	shr.u64 	%rd16077, %rd16076, 32;
	{ .reg .b32 tmp; mov.b64 {tmp, %r5272}, %rd16076; }
	and.b64  	%rd16078, %rd16047, 4294967295;
	mul.lo.s64 	%rd16079, %rd16078, 977;
	cvt.u32.u64 	%r5273, %rd16079;
	shr.u64 	%rd16080, %rd16079, 32;
	and.b64  	%rd16081, %rd16052, 4294967295;
	mad.lo.s64 	%rd16082, %rd16081, 977, %rd16080;
	shr.u64 	%rd16083, %rd16082, 32;
	and.b64  	%rd16084, %rd16057, 4294967295;
	mad.lo.s64 	%rd16085, %rd16084, 977, %rd16083;
	shr.u64 	%rd16086, %rd16085, 32;
	and.b64  	%rd16087, %rd16062, 4294967295;
	mad.lo.s64 	%rd16088, %rd16087, 977, %rd16086;
	shr.u64 	%rd16089, %rd16088, 32;
	and.b64  	%rd16090, %rd16067, 4294967295;
	mad.lo.s64 	%rd16091, %rd16090, 977, %rd16089;
	shr.u64 	%rd16092, %rd16091, 32;
	and.b64  	%rd16093, %rd16072, 4294967295;
	mad.lo.s64 	%rd16094, %rd16093, 977, %rd16092;
	shr.u64 	%rd16095, %rd16094, 32;
	and.b64  	%rd16096, %rd16076, 4294967295;
	mad.lo.s64 	%rd16097, %rd16096, 977, %rd16095;
	shr.u64 	%rd16098, %rd16097, 32;
	mad.lo.s64 	%rd16099, %rd16077, 977, %rd16098;
	{ .reg .b32 tmp; mov.b64 {tmp, %r5274}, %rd16099; }
	add.s32 	%r6372, %r5271, %r5273;
	setp.lt.u32 	%p2660, %r6372, %r5271;
	selp.u64 	%rd16100, 1, 0, %p2660;
	and.b64  	%rd16101, %rd15814, 4294967295;
	and.b64  	%rd16102, %rd16082, 4294967295;
	add.s64 	%rd16103, %rd16101, %rd16100;
	add.s64 	%rd16104, %rd16103, %rd16102;
	shr.u64 	%rd16105, %rd16104, 32;
	and.b64  	%rd16106, %rd15852, 4294967295;
	and.b64  	%rd16107, %rd16085, 4294967295;
	add.s64 	%rd16108, %rd16105, %rd16106;
	add.s64 	%rd16109, %rd16108, %rd16107;
	shr.u64 	%rd16110, %rd16109, 32;
	and.b64  	%rd16111, %rd15890, 4294967295;
	and.b64  	%rd16112, %rd16088, 4294967295;
	add.s64 	%rd16113, %rd16110, %rd16111;
	add.s64 	%rd16114, %rd16113, %rd16112;
	shr.u64 	%rd16115, %rd16114, 32;
	and.b64  	%rd16116, %rd15928, 4294967295;
	and.b64  	%rd16117, %rd16091, 4294967295;
	add.s64 	%rd16118, %rd16115, %rd16116;
	add.s64 	%rd16119, %rd16118, %rd16117;
	shr.u64 	%rd16120, %rd16119, 32;
	and.b64  	%rd16121, %rd15966, 4294967295;
	and.b64  	%rd16122, %rd16094, 4294967295;
	add.s64 	%rd16123, %rd16120, %rd16121;
	add.s64 	%rd16124, %rd16123, %rd16122;
	shr.u64 	%rd16125, %rd16124, 32;
	and.b64  	%rd16126, %rd16004, 4294967295;
	and.b64  	%rd16127, %rd16097, 4294967295;
	add.s64 	%rd16128, %rd16125, %rd16126;
	add.s64 	%rd16129, %rd16128, %rd16127;
	shr.u64 	%rd16130, %rd16129, 32;
	and.b64  	%rd16131, %rd16042, 4294967295;
	and.b64  	%rd16132, %rd16099, 4294967295;
	add.s64 	%rd16133, %rd16130, %rd16131;
	add.s64 	%rd16134, %rd16133, %rd16132;
	{ .reg .b32 tmp; mov.b64 {tmp, %r5275}, %rd16134; }
	add.s32 	%r5276, %r5275, %r5274;
	and.b64  	%rd16135, %rd16104, 4294967295;
	add.s64 	%rd18515, %rd16135, %rd16078;
	shr.u64 	%rd16136, %rd18515, 32;
	and.b64  	%rd16137, %rd16109, 4294967295;
	add.s64 	%rd16138, %rd16136, %rd16137;
	add.s64 	%rd18516, %rd16138, %rd16081;
	shr.u64 	%rd16139, %rd18516, 32;
	and.b64  	%rd16140, %rd16114, 4294967295;
	add.s64 	%rd16141, %rd16139, %rd16140;
	add.s64 	%rd18517, %rd16141, %rd16084;
	shr.u64 	%rd16142, %rd18517, 32;
	and.b64  	%rd16143, %rd16119, 4294967295;
	add.s64 	%rd16144, %rd16142, %rd16143;
	add.s64 	%rd18518, %rd16144, %rd16087;
	shr.u64 	%rd16145, %rd18518, 32;
	and.b64  	%rd16146, %rd16124, 4294967295;
	add.s64 	%rd16147, %rd16145, %rd16146;
	add.s64 	%rd18519, %rd16147, %rd16090;
	shr.u64 	%rd16148, %rd18519, 32;
	and.b64  	%rd16149, %rd16129, 4294967295;
	add.s64 	%rd16150, %rd16148, %rd16149;
	add.s64 	%rd18520, %rd16150, %rd16093;
	shr.u64 	%rd16151, %rd18520, 32;
	and.b64  	%rd16152, %rd16134, 4294967295;
	add.s64 	%rd16153, %rd16151, %rd16152;
	add.s64 	%rd18521, %rd16153, %rd16096;
	{ .reg .b32 tmp; mov.b64 {tmp, %r5277}, %rd18521; }
	add.s32 	%r5278, %r5276, %r5277;
	add.s32 	%r2085, %r5278, %r5272;
	setp.eq.s32 	%p2661, %r2085, 0;
	mov.pred 	%p3008, 0;
	@%p2661 bra 	$L__BB2_1559;
	cvt.u64.u32 	%rd16154, %r2085;
	mul.wide.u32 	%rd16155, %r2085, 977;
	cvt.u32.u64 	%r5279, %rd16155;
	shr.u64 	%rd16156, %rd16155, 32;
	add.s64 	%rd16157, %rd16156, %rd16154;
	shr.u64 	%rd16158, %rd16157, 32;
	add.s32 	%r2086, %r6372, %r5279;
	setp.lt.u32 	%p2662, %r2086, %r6372;
	selp.u64 	%rd16159, 1, 0, %p2662;
	and.b64  	%rd16160, %rd18515, 4294967295;
	and.b64  	%rd16161, %rd16157, 4294967295;
	add.s64 	%rd16162, %rd16160, %rd16159;
	add.s64 	%rd18515, %rd16162, %rd16161;
	shr.u64 	%rd16163, %rd18515, 32;
	and.b64  	%rd16164, %rd18516, 4294967295;
	add.s64 	%rd16165, %rd16163, %rd16164;
	add.s64 	%rd18516, %rd16165, %rd16158;
	shr.u64 	%rd16166, %rd18516, 32;
	and.b64  	%rd16167, %rd18517, 4294967295;
	add.s64 	%rd18517, %rd16166, %rd16167;
	shr.u64 	%rd16168, %rd18517, 32;
	and.b64  	%rd16169, %rd18518, 4294967295;
	add.s64 	%rd18518, %rd16168, %rd16169;
	shr.u64 	%rd16170, %rd18518, 32;
	and.b64  	%rd16171, %rd18519, 4294967295;
	add.s64 	%rd18519, %rd16170, %rd16171;
	shr.u64 	%rd16172, %rd18519, 32;
	and.b64  	%rd16173, %rd18520, 4294967295;
	add.s64 	%rd18520, %rd16172, %rd16173;
	shr.u64 	%rd16174, %rd18520, 32;
	and.b64  	%rd16175, %rd18521, 4294967295;
	add.s64 	%rd18521, %rd16174, %rd16175;
	setp.gt.u64 	%p3008, %rd18521, 4294967295;
	mov.u32 	%r6372, %r2086;
$L__BB2_1559:
	cvt.u32.u64 	%r6379, %rd18521;
	cvt.u32.u64 	%r6378, %rd18520;
	cvt.u32.u64 	%r6377, %rd18519;
	cvt.u32.u64 	%r6376, %rd18518;
	cvt.u32.u64 	%r6375, %rd18517;
	cvt.u32.u64 	%r6374, %rd18516;
	cvt.u32.u64 	%r6373, %rd18515;
	setp.lt.u32 	%p2663, %r2066, %r6379;
	or.pred  	%p2664, %p3008, %p2663;
	@%p2664 bra 	$L__BB2_1573;
	setp.gt.u32 	%p2665, %r2066, %r6379;
	@%p2665 bra 	$L__BB2_1574;
	cvt.u32.u64 	%r5280, %rd1282;
	setp.lt.u32 	%p2666, %r5280, %r6378;
	@%p2666 bra 	$L__BB2_1573;
	setp.gt.u32 	%p2667, %r5280, %r6378;
	@%p2667 bra 	$L__BB2_1574;
	cvt.u32.u64 	%r5282, %rd1281;
	setp.lt.u32 	%p2668, %r5282, %r6377;
	@%p2668 bra 	$L__BB2_1573;
	setp.gt.u32 	%p2669, %r5282, %r6377;
	@%p2669 bra 	$L__BB2_1574;
	cvt.u32.u64 	%r5284, %rd1280;
	setp.lt.u32 	%p2670, %r5284, %r6376;
	@%p2670 bra 	$L__BB2_1573;
	setp.gt.u32 	%p2671, %r5284, %r6376;
	@%p2671 bra 	$L__BB2_1574;
	cvt.u32.u64 	%r5286, %rd1279;
	setp.lt.u32 	%p2672, %r5286, %r6375;
	@%p2672 bra 	$L__BB2_1573;
	setp.gt.u32 	%p2673, %r5286, %r6375;
	@%p2673 bra 	$L__BB2_1574;
	cvt.u32.u64 	%r5288, %rd1278;
	setp.lt.u32 	%p2674, %r5288, %r6374;
	@%p2674 bra 	$L__BB2_1573;
	setp.gt.u32 	%p2675, %r5288, %r6374;
	@%p2675 bra 	$L__BB2_1574;
	cvt.u32.u64 	%r5290, %rd1277;
	setp.lt.u32 	%p2676, %r5290, %r6373;
	@%p2676 bra 	$L__BB2_1573;
	setp.gt.u32 	%p2677, %r5290, %r6373;
	setp.lt.u32 	%p2678, %r6372, %r2065;
	or.pred  	%p2679, %p2677, %p2678;
	@%p2679 bra 	$L__BB2_1574;
$L__BB2_1573:
	cvt.u32.u64 	%r5292, %rd1282;
	cvt.u32.u64 	%r5293, %rd1281;
	cvt.u32.u64 	%r5294, %rd1280;
	cvt.u32.u64 	%r5295, %rd1279;
	cvt.u32.u64 	%r5296, %rd1278;
	cvt.u32.u64 	%r5297, %rd1277;
	setp.lt.u32 	%p2680, %r6372, %r2065;
	selp.s64 	%rd16177, -1, 0, %p2680;
	sub.s32 	%r6372, %r6372, %r2065;
	and.b64  	%rd16178, %rd18515, 4294967295;
	add.s64 	%rd16179, %rd16178, %rd16177;
	setp.lt.u64 	%p2681, %rd16179, %rd1277;
	selp.s64 	%rd16180, -1, 0, %p2681;
	cvt.u32.u64 	%r5298, %rd16179;
	sub.s32 	%r6373, %r5298, %r5297;
	and.b64  	%rd16181, %rd18516, 4294967295;
	add.s64 	%rd16182, %rd16181, %rd16180;
	setp.lt.u64 	%p2682, %rd16182, %rd1278;
	selp.s64 	%rd16183, -1, 0, %p2682;
	cvt.u32.u64 	%r5299, %rd16182;
	sub.s32 	%r6374, %r5299, %r5296;
	and.b64  	%rd16184, %rd18517, 4294967295;
	add.s64 	%rd16185, %rd16184, %rd16183;
	setp.lt.u64 	%p2683, %rd16185, %rd1279;
	selp.s64 	%rd16186, -1, 0, %p2683;
	cvt.u32.u64 	%r5300, %rd16185;
	sub.s32 	%r6375, %r5300, %r5295;
	and.b64  	%rd16187, %rd18518, 4294967295;
	add.s64 	%rd16188, %rd16187, %rd16186;
	setp.lt.u64 	%p2684, %rd16188, %rd1280;
	selp.s64 	%rd16189, -1, 0, %p2684;
	cvt.u32.u64 	%r5301, %rd16188;
	sub.s32 	%r6376, %r5301, %r5294;
	and.b64  	%rd16190, %rd18519, 4294967295;
	add.s64 	%rd16191, %rd16190, %rd16189;
	setp.lt.u64 	%p2685, %rd16191, %rd1281;
	selp.s64 	%rd16192, -1, 0, %p2685;
	cvt.u32.u64 	%r5302, %rd16191;
	sub.s32 	%r6377, %r5302, %r5293;
	and.b64  	%rd16193, %rd18520, 4294967295;
	add.s64 	%rd16194, %rd16193, %rd16192;
	setp.lt.u64 	%p2686, %rd16194, %rd1282;
	selp.s32 	%r5303, -1, 0, %p2686;
	cvt.u32.u64 	%r5304, %rd16194;
	sub.s32 	%r6378, %r5304, %r5292;
	add.s32 	%r5305, %r6379, %r5303;
	sub.s32 	%r6379, %r5305, %r2066;
$L__BB2_1574:
	setp.gt.u32 	%p2687, %r6379, %r2066;
	@%p2687 bra 	$L__BB2_1587;
	bra.uni 	$L__BB2_1588;
$L__BB2_1575:
	cvt.u32.u64 	%r5306, %rd1282;
	setp.gt.u32 	%p2689, %r6378, %r5306;
	@%p2689 bra 	$L__BB2_1587;
	setp.lt.u32 	%p2690, %r6378, %r5306;
	@%p2690 bra 	$L__BB2_1589;
	cvt.u32.u64 	%r5308, %rd1281;
	setp.gt.u32 	%p2691, %r6377, %r5308;
	@%p2691 bra 	$L__BB2_1587;
	setp.lt.u32 	%p2692, %r6377, %r5308;
	@%p2692 bra 	$L__BB2_1589;
	cvt.u32.u64 	%r5310, %rd1280;
	setp.gt.u32 	%p2693, %r6376, %r5310;
	@%p2693 bra 	$L__BB2_1587;
	setp.lt.u32 	%p2694, %r6376, %r5310;
	@%p2694 bra 	$L__BB2_1589;
	cvt.u32.u64 	%r5312, %rd1279;
	setp.gt.u32 	%p2695, %r6375, %r5312;
	@%p2695 bra 	$L__BB2_1587;
	setp.lt.u32 	%p2696, %r6375, %r5312;
	@%p2696 bra 	$L__BB2_1589;
	cvt.u32.u64 	%r5314, %rd1278;
	setp.gt.u32 	%p2697, %r6374, %r5314;
	@%p2697 bra 	$L__BB2_1587;
	setp.lt.u32 	%p2698, %r6374, %r5314;
	@%p2698 bra 	$L__BB2_1589;
	cvt.u32.u64 	%r5316, %rd1277;
	setp.gt.u32 	%p2699, %r6373, %r5316;
	@%p2699 bra 	$L__BB2_1587;
	setp.lt.u32 	%p2700, %r6373, %r5316;
	setp.lt.u32 	%p2701, %r6372, %r2065;
	or.pred  	%p2702, %p2700, %p2701;
	@%p2702 bra 	$L__BB2_1589;
$L__BB2_1587:
	cvt.u32.u64 	%r5318, %rd1282;
	cvt.u32.u64 	%r5319, %rd1281;
	cvt.u32.u64 	%r5320, %rd1280;
	cvt.u32.u64 	%r5321, %rd1279;
	cvt.u32.u64 	%r5322, %rd1278;
	cvt.u32.u64 	%r5323, %rd1277;
	setp.lt.u32 	%p2703, %r6372, %r2065;
	selp.s64 	%rd16195, -1, 0, %p2703;
	sub.s32 	%r6372, %r6372, %r2065;
	cvt.u64.u32 	%rd16196, %r6373;
	add.s64 	%rd16197, %rd16195, %rd16196;
	setp.lt.u64 	%p2704, %rd16197, %rd1277;
	selp.s64 	%rd16198, -1, 0, %p2704;
	cvt.u32.u64 	%r5324, %rd16197;
	sub.s32 	%r6373, %r5324, %r5323;
	cvt.u64.u32 	%rd16199, %r6374;
	add.s64 	%rd16200, %rd16198, %rd16199;
	setp.lt.u64 	%p2705, %rd16200, %rd1278;
	selp.s64 	%rd16201, -1, 0, %p2705;
	cvt.u32.u64 	%r5325, %rd16200;
	sub.s32 	%r6374, %r5325, %r5322;
	cvt.u64.u32 	%rd16202, %r6375;
	add.s64 	%rd16203, %rd16201, %rd16202;
	setp.lt.u64 	%p2706, %rd16203, %rd1279;
	selp.s64 	%rd16204, -1, 0, %p2706;
	cvt.u32.u64 	%r5326, %rd16203;
	sub.s32 	%r6375, %r5326, %r5321;
	cvt.u64.u32 	%rd16205, %r6376;
	add.s64 	%rd16206, %rd16204, %rd16205;
	setp.lt.u64 	%p2707, %rd16206, %rd1280;
	selp.s64 	%rd16207, -1, 0, %p2707;
	cvt.u32.u64 	%r5327, %rd16206;
	sub.s32 	%r6376, %r5327, %r5320;
	cvt.u64.u32 	%rd16208, %r6377;
	add.s64 	%rd16209, %rd16207, %rd16208;
	setp.lt.u64 	%p2708, %rd16209, %rd1281;
	selp.s64 	%rd16210, -1, 0, %p2708;
	cvt.u32.u64 	%r5328, %rd16209;
	sub.s32 	%r6377, %r5328, %r5319;
	cvt.u64.u32 	%rd16211, %r6378;
	add.s64 	%rd16212, %rd16210, %rd16211;
	setp.lt.u64 	%p2709, %rd16212, %rd1282;
	selp.s32 	%r5329, -1, 0, %p2709;
	cvt.u32.u64 	%r5330, %rd16212;
	sub.s32 	%r6378, %r5330, %r5318;
	add.s32 	%r5331, %r6379, %r5329;
	sub.s32 	%r6379, %r5331, %r2066;
	bra.uni 	$L__BB2_1589;
$L__BB2_1588:
	setp.lt.u32 	%p2688, %r6379, %r2066;
	@%p2688 bra 	$L__BB2_1589;
	bra.uni 	$L__BB2_1575;
$L__BB2_1589:
	mul.wide.u32 	%rd16213, %r6321, %r6321;
	cvt.u32.u64 	%r5332, %rd16213;
	shr.u64 	%rd16214, %rd16213, 32;
	mul.wide.u32 	%rd16215, %r6320, %r6321;
	add.s64 	%rd16216, %rd16214, %rd16215;
	shr.u64 	%rd16217, %rd16216, 32;
	mul.wide.u32 	%rd16218, %r6319, %r6321;
	add.s64 	%rd16219, %rd16217, %rd16218;
	shr.u64 	%rd16220, %rd16219, 32;
	mul.wide.u32 	%rd16221, %r6318, %r6321;
	add.s64 	%rd16222, %rd16220, %rd16221;
	shr.u64 	%rd16223, %rd16222, 32;
	mul.wide.u32 	%rd16224, %r6317, %r6321;
	add.s64 	%rd16225, %rd16223, %rd16224;
	shr.u64 	%rd16226, %rd16225, 32;
	mul.wide.u32 	%rd16227, %r6316, %r6321;
	add.s64 	%rd16228, %rd16226, %rd16227;
	shr.u64 	%rd16229, %rd16228, 32;
	mul.wide.u32 	%rd16230, %r6315, %r6321;
	add.s64 	%rd16231, %rd16229, %rd16230;
	shr.u64 	%rd16232, %rd16231, 32;
	mul.wide.u32 	%rd16233, %r6314, %r6321;
	add.s64 	%rd16234, %rd16232, %rd16233;
	shr.u64 	%rd16235, %rd16234, 32;
	and.b64  	%rd16236, %rd16216, 4294967295;
	add.s64 	%rd16237, %rd16215, %rd16236;
	shr.u64 	%rd16238, %rd16237, 32;
	and.b64  	%rd16239, %rd16219, 4294967295;
	mul.wide.u32 	%rd16240, %r6320, %r6320;
	add.s64 	%rd16241, %rd16238, %rd16239;
	add.s64 	%rd16242, %rd16241, %rd16240;
	shr.u64 	%rd16243, %rd16242, 32;
	and.b64  	%rd16244, %rd16222, 4294967295;
	mul.wide.u32 	%rd16245, %r6319, %r6320;
	add.s64 	%rd16246, %rd16243, %rd16244;
	add.s64 	%rd16247, %rd16246, %rd16245;
	shr.u64 	%rd16248, %rd16247, 32;
	and.b64  	%rd16249, %rd16225, 4294967295;
	mul.wide.u32 	%rd16250, %r6318, %r6320;
	add.s64 	%rd16251, %rd16248, %rd16249;
	add.s64 	%rd16252, %rd16251, %rd16250;
	shr.u64 	%rd16253, %rd16252, 32;
	and.b64  	%rd16254, %rd16228, 4294967295;
	mul.wide.u32 	%rd16255, %r6317, %r6320;
	add.s64 	%rd16256, %rd16253, %rd16254;
	add.s64 	%rd16257, %rd16256, %rd16255;
	shr.u64 	%rd16258, %rd16257, 32;
	and.b64  	%rd16259, %rd16231, 4294967295;
	mul.wide.u32 	%rd16260, %r6316, %r6320;
	add.s64 	%rd16261, %rd16258, %rd16259;
	add.s64 	%rd16262, %rd16261, %rd16260;
	shr.u64 	%rd16263, %rd16262, 32;
	and.b64  	%rd16264, %rd16234, 4294967295;
	mul.wide.u32 	%rd16265, %r6315, %r6320;
	add.s64 	%rd16266, %rd16263, %rd16264;
	add.s64 	%rd16267, %rd16266, %rd16265;
	shr.u64 	%rd16268, %rd16267, 32;
	mul.wide.u32 	%rd16269, %r6314, %r6320;
	add.s64 	%rd16270, %rd16268, %rd16235;
	add.s64 	%rd16271, %rd16270, %rd16269;
	shr.u64 	%rd16272, %rd16271, 32;
	and.b64  	%rd16273, %rd16242, 4294967295;
	add.s64 	%rd16274, %rd16218, %rd16273;
	shr.u64 	%rd16275, %rd16274, 32;
	and.b64  	%rd16276, %rd16247, 4294967295;
	add.s64 	%rd16277, %rd16275, %rd16276;
	add.s64 	%rd16278, %rd16277, %rd16245;
	shr.u64 	%rd16279, %rd16278, 32;
	and.b64  	%rd16280, %rd16252, 4294967295;
	mul.wide.u32 	%rd16281, %r6319, %r6319;
	add.s64 	%rd16282, %rd16279, %rd16280;
	add.s64 	%rd16283, %rd16282, %rd16281;
	shr.u64 	%rd16284, %rd16283, 32;
	and.b64  	%rd16285, %rd16257, 4294967295;
	mul.wide.u32 	%rd16286, %r6318, %r6319;
	add.s64 	%rd16287, %rd16284, %rd16285;
	add.s64 	%rd16288, %rd16287, %rd16286;
	shr.u64 	%rd16289, %rd16288, 32;
	and.b64  	%rd16290, %rd16262, 4294967295;
	mul.wide.u32 	%rd16291, %r6317, %r6319;
	add.s64 	%rd16292, %rd16289, %rd16290;
	add.s64 	%rd16293, %rd16292, %rd16291;
	shr.u64 	%rd16294, %rd16293, 32;
	and.b64  	%rd16295, %rd16267, 4294967295;
	mul.wide.u32 	%rd16296, %r6316, %r6319;
	add.s64 	%rd16297, %rd16294, %rd16295;
	add.s64 	%rd16298, %rd16297, %rd16296;
	shr.u64 	%rd16299, %rd16298, 32;
	and.b64  	%rd16300, %rd16271, 4294967295;
	mul.wide.u32 	%rd16301, %r6315, %r6319;
	add.s64 	%rd16302, %rd16299, %rd16300;
	add.s64 	%rd16303, %rd16302, %rd16301;
	shr.u64 	%rd16304, %rd16303, 32;
	mul.wide.u32 	%rd16305, %r6314, %r6319;
	add.s64 	%rd16306, %rd16304, %rd16272;
	add.s64 	%rd16307, %rd16306, %rd16305;
	shr.u64 	%rd16308, %rd16307, 32;
	and.b64  	%rd16309, %rd16278, 4294967295;
	add.s64 	%rd16310, %rd16221, %rd16309;
	shr.u64 	%rd16311, %rd16310, 32;
	and.b64  	%rd16312, %rd16283, 4294967295;
	add.s64 	%rd16313, %rd16311, %rd16312;
	add.s64 	%rd16314, %rd16313, %rd16250;
	shr.u64 	%rd16315, %rd16314, 32;
	and.b64  	%rd16316, %rd16288, 4294967295;
	add.s64 	%rd16317, %rd16315, %rd16316;
	add.s64 	%rd16318, %rd16317, %rd16286;
	shr.u64 	%rd16319, %rd16318, 32;
	and.b64  	%rd16320, %rd16293, 4294967295;
	mul.wide.u32 	%rd16321, %r6318, %r6318;
	add.s64 	%rd16322, %rd16319, %rd16320;
	add.s64 	%rd16323, %rd16322, %rd16321;
	shr.u64 	%rd16324, %rd16323, 32;
	and.b64  	%rd16325, %rd16298, 4294967295;
	mul.wide.u32 	%rd16326, %r6317, %r6318;
	add.s64 	%rd16327, %rd16324, %rd16325;
	add.s64 	%rd16328, %rd16327, %rd16326;
	shr.u64 	%rd16329, %rd16328, 32;
	and.b64  	%rd16330, %rd16303, 4294967295;
	mul.wide.u32 	%rd16331, %r6316, %r6318;
	add.s64 	%rd16332, %rd16329, %rd16330;
	add.s64 	%rd16333, %rd16332, %rd16331;
	shr.u64 	%rd16334, %rd16333, 32;
	and.b64  	%rd16335, %rd16307, 4294967295;
	mul.wide.u32 	%rd16336, %r6315, %r6318;
	add.s64 	%rd16337, %rd16334, %rd16335;
	add.s64 	%rd16338, %rd16337, %rd16336;
	shr.u64 	%rd16339, %rd16338, 32;
	mul.wide.u32 	%rd16340, %r6314, %r6318;
	add.s64 	%rd16341, %rd16339, %rd16308;
	add.s64 	%rd16342, %rd16341, %rd16340;
	shr.u64 	%rd16343, %rd16342, 32;
	and.b64  	%rd16344, %rd16314, 4294967295;
	add.s64 	%rd16345, %rd16224, %rd16344;
	shr.u64 	%rd16346, %rd16345, 32;
	and.b64  	%rd16347, %rd16318, 4294967295;
	add.s64 	%rd16348, %rd16346, %rd16347;
	add.s64 	%rd16349, %rd16348, %rd16255;
	shr.u64 	%rd16350, %rd16349, 32;
	and.b64  	%rd16351, %rd16323, 4294967295;
	add.s64 	%rd16352, %rd16350, %rd16351;
	add.s64 	%rd16353, %rd16352, %rd16291;
	shr.u64 	%rd16354, %rd16353, 32;
	and.b64  	%rd16355, %rd16328, 4294967295;
	add.s64 	%rd16356, %rd16354, %rd16355;
	add.s64 	%rd16357, %rd16356, %rd16326;
	shr.u64 	%rd16358, %rd16357, 32;
	and.b64  	%rd16359, %rd16333, 4294967295;
	mul.wide.u32 	%rd16360, %r6317, %r6317;
	add.s64 	%rd16361, %rd16358, %rd16359;
	add.s64 	%rd16362, %rd16361, %rd16360;
	shr.u64 	%rd16363, %rd16362, 32;
	and.b64  	%rd16364, %rd16338, 4294967295;
	mul.wide.u32 	%rd16365, %r6316, %r6317;
	add.s64 	%rd16366, %rd16363, %rd16364;
	add.s64 	%rd16367, %rd16366, %rd16365;
	shr.u64 	%rd16368, %rd16367, 32;
	and.b64  	%rd16369, %rd16342, 4294967295;
	mul.wide.u32 	%rd16370, %r6315, %r6317;
	add.s64 	%rd16371, %rd16368, %rd16369;
	add.s64 	%rd16372, %rd16371, %rd16370;
	shr.u64 	%rd16373, %rd16372, 32;
	mul.wide.u32 	%rd16374, %r6314, %r6317;
	add.s64 	%rd16375, %rd16373, %rd16343;
	add.s64 	%rd16376, %rd16375, %rd16374;
	shr.u64 	%rd16377, %rd16376, 32;
	and.b64  	%rd16378, %rd16349, 4294967295;
	add.s64 	%rd16379, %rd16227, %rd16378;
	shr.u64 	%rd16380, %rd16379, 32;
	and.b64  	%rd16381, %rd16353, 4294967295;
	add.s64 	%rd16382, %rd16380, %rd16381;
	add.s64 	%rd16383, %rd16382, %rd16260;
	shr.u64 	%rd16384, %rd16383, 32;
	and.b64  	%rd16385, %rd16357, 4294967295;
	add.s64 	%rd16386, %rd16384, %rd16385;
	add.s64 	%rd16387, %rd16386, %rd16296;
	shr.u64 	%rd16388, %rd16387, 32;
	and.b64  	%rd16389, %rd16362, 4294967295;
	add.s64 	%rd16390, %rd16388, %rd16389;
	add.s64 	%rd16391, %rd16390, %rd16331;
	shr.u64 	%rd16392, %rd16391, 32;
	and.b64  	%rd16393, %rd16367, 4294967295;
	add.s64 	%rd16394, %rd16392, %rd16393;
	add.s64 	%rd16395, %rd16394, %rd16365;
	shr.u64 	%rd16396, %rd16395, 32;
	and.b64  	%rd16397, %rd16372, 4294967295;
	mul.wide.u32 	%rd16398, %r6316, %r6316;
	add.s64 	%rd16399, %rd16396, %rd16397;
	add.s64 	%rd16400, %rd16399, %rd16398;
	shr.u64 	%rd16401, %rd16400, 32;
	and.b64  	%rd16402, %rd16376, 4294967295;
	mul.wide.u32 	%rd16403, %r6315, %r6316;
	add.s64 	%rd16404, %rd16401, %rd16402;
	add.s64 	%rd16405, %rd16404, %rd16403;
	shr.u64 	%rd16406, %rd16405, 32;
	mul.wide.u32 	%rd16407, %r6314, %r6316;
	add.s64 	%rd16408, %rd16406, %rd16377;
	add.s64 	%rd16409, %rd16408, %rd16407;
	shr.u64 	%rd16410, %rd16409, 32;
	and.b64  	%rd16411, %rd16383, 4294967295;
	add.s64 	%rd16412, %rd16230, %rd16411;
	shr.u64 	%rd16413, %rd16412, 32;
	and.b64  	%rd16414, %rd16387, 4294967295;
	add.s64 	%rd16415, %rd16413, %rd16414;
	add.s64 	%rd16416, %rd16415, %rd16265;
	shr.u64 	%rd16417, %rd16416, 32;
	and.b64  	%rd16418, %rd16391, 4294967295;
	add.s64 	%rd16419, %rd16417, %rd16418;
	add.s64 	%rd16420, %rd16419, %rd16301;
	shr.u64 	%rd16421, %rd16420, 32;
	and.b64  	%rd16422, %rd16395, 4294967295;
	add.s64 	%rd16423, %rd16421, %rd16422;
	add.s64 	%rd16424, %rd16423, %rd16336;
	shr.u64 	%rd16425, %rd16424, 32;
	and.b64  	%rd16426, %rd16400, 4294967295;
	add.s64 	%rd16427, %rd16425, %rd16426;
	add.s64 	%rd16428, %rd16427, %rd16370;
	shr.u64 	%rd16429, %rd16428, 32;
	and.b64  	%rd16430, %rd16405, 4294967295;
	add.s64 	%rd16431, %rd16429, %rd16430;
	add.s64 	%rd16432, %rd16431, %rd16403;
	shr.u64 	%rd16433, %rd16432, 32;
	and.b64  	%rd16434, %rd16409, 4294967295;
	mul.wide.u32 	%rd16435, %r6315, %r6315;
	add.s64 	%rd16436, %rd16433, %rd16434;
	add.s64 	%rd16437, %rd16436, %rd16435;
	shr.u64 	%rd16438, %rd16437, 32;
	mul.wide.u32 	%rd16439, %r6314, %r6315;
	add.s64 	%rd16440, %rd16438, %rd16410;
	add.s64 	%rd16441, %rd16440, %rd16439;
	shr.u64 	%rd16442, %rd16441, 32;
	and.b64  	%rd16443, %rd16416, 4294967295;
	add.s64 	%rd16444, %rd16233, %rd16443;
	shr.u64 	%rd16445, %rd16444, 32;
	and.b64  	%rd16446, %rd16420, 4294967295;
	add.s64 	%rd16447, %rd16445, %rd16446;
	add.s64 	%rd16448, %rd16447, %rd16269;
	shr.u64 	%rd16449, %rd16448, 32;
	and.b64  	%rd16450, %rd16424, 4294967295;
	add.s64 	%rd16451, %rd16449, %rd16450;
	add.s64 	%rd16452, %rd16451, %rd16305;
	shr.u64 	%rd16453, %rd16452, 32;
	and.b64  	%rd16454, %rd16428, 4294967295;
	add.s64 	%rd16455, %rd16453, %rd16454;
	add.s64 	%rd16456, %rd16455, %rd16340;
	shr.u64 	%rd16457, %rd16456, 32;
	and.b64  	%rd16458, %rd16432, 4294967295;
	add.s64 	%rd16459, %rd16457, %rd16458;
	add.s64 	%rd16460, %rd16459, %rd16374;
	shr.u64 	%rd16461, %rd16460, 32;
	and.b64  	%rd16462, %rd16437, 4294967295;
	add.s64 	%rd16463, %rd16461, %rd16462;
	add.s64 	%rd16464, %rd16463, %rd16407;
	shr.u64 	%rd16465, %rd16464, 32;
	and.b64  	%rd16466, %rd16441, 4294967295;
	add.s64 	%rd16467, %rd16465, %rd16466;
	add.s64 	%rd16468, %rd16467, %rd16439;
	shr.u64 	%rd16469, %rd16468, 32;
	mul.wide.u32 	%rd16470, %r6314, %r6314;
	add.s64 	%rd16471, %rd16469, %rd16442;
	add.s64 	%rd16472, %rd16471, %rd16470;
	shr.u64 	%rd16473, %rd16472, 32;
	{ .reg .b32 tmp; mov.b64 {tmp, %r5333}, %rd16472; }
	and.b64  	%rd16474, %rd16448, 4294967295;
	mul.lo.s64 	%rd16475, %rd16474, 977;
	cvt.u32.u64 	%r5334, %rd16475;
	shr.u64 	%rd16476, %rd16475, 32;
	and.b64  	%rd16477, %rd16452, 4294967295;
	mad.lo.s64 	%rd16478, %rd16477, 977, %rd16476;
	shr.u64 	%rd16479, %rd16478, 32;
	and.b64  	%rd16480, %rd16456, 4294967295;
	mad.lo.s64 	%rd16481, %rd16480, 977, %rd16479;
	shr.u64 	%rd16482, %rd16481, 32;
	and.b64  	%rd16483, %rd16460, 4294967295;
	mad.lo.s64 	%rd16484, %rd16483, 977, %rd16482;
	shr.u64 	%rd16485, %rd16484, 32;
	and.b64  	%rd16486, %rd16464, 4294967295;
	mad.lo.s64 	%rd16487, %rd16486, 977, %rd16485;
	shr.u64 	%rd16488, %rd16487, 32;
	and.b64  	%rd16489, %rd16468, 4294967295;
	mad.lo.s64 	%rd16490, %rd16489, 977, %rd16488;
	shr.u64 	%rd16491, %rd16490, 32;
	and.b64  	%rd16492, %rd16472, 4294967295;
	mad.lo.s64 	%rd16493, %rd16492, 977, %rd16491;
	shr.u64 	%rd16494, %rd16493, 32;
	mad.lo.s64 	%rd16495, %rd16473, 977, %rd16494;
	{ .reg .b32 tmp; mov.b64 {tmp, %r5335}, %rd16495; }
	add.s32 	%r6321, %r5332, %r5334;
	setp.lt.u32 	%p2711, %r6321, %r5332;
	selp.u64 	%rd16496, 1, 0, %p2711;
	and.b64  	%rd16497, %rd16237, 4294967295;
	and.b64  	%rd16498, %rd16478, 4294967295;
	add.s64 	%rd16499, %rd16497, %rd16496;
	add.s64 	%rd16500, %rd16499, %rd16498;
	shr.u64 	%rd16501, %rd16500, 32;
	and.b64  	%rd16502, %rd16274, 4294967295;
	and.b64  	%rd16503, %rd16481, 4294967295;
	add.s64 	%rd16504, %rd16501, %rd16502;
	add.s64 	%rd16505, %rd16504, %rd16503;
	shr.u64 	%rd16506, %rd16505, 32;
	and.b64  	%rd16507, %rd16310, 4294967295;
	and.b64  	%rd16508, %rd16484, 4294967295;
	add.s64 	%rd16509, %rd16506, %rd16507;
	add.s64 	%rd16510, %rd16509, %rd16508;
	shr.u64 	%rd16511, %rd16510, 32;
	and.b64  	%rd16512, %rd16345, 4294967295;
	and.b64  	%rd16513, %rd16487, 4294967295;
	add.s64 	%rd16514, %rd16511, %rd16512;
	add.s64 	%rd16515, %rd16514, %rd16513;
	shr.u64 	%rd16516, %rd16515, 32;
	and.b64  	%rd16517, %rd16379, 4294967295;
	and.b64  	%rd16518, %rd16490, 4294967295;
	add.s64 	%rd16519, %rd16516, %rd16517;
	add.s64 	%rd16520, %rd16519, %rd16518;
	shr.u64 	%rd16521, %rd16520, 32;
	and.b64  	%rd16522, %rd16412, 4294967295;
	and.b64  	%rd16523, %rd16493, 4294967295;
	add.s64 	%rd16524, %rd16521, %rd16522;
	add.s64 	%rd16525, %rd16524, %rd16523;
	shr.u64 	%rd16526, %rd16525, 32;
	and.b64  	%rd16527, %rd16444, 4294967295;
	and.b64  	%rd16528, %rd16495, 4294967295;
	add.s64 	%rd16529, %rd16526, %rd16527;
	add.s64 	%rd16530, %rd16529, %rd16528;
	{ .reg .b32 tmp; mov.b64 {tmp, %r5336}, %rd16530; }
	add.s32 	%r5337, %r5336, %r5335;
	and.b64  	%rd16531, %rd16500, 4294967295;
	add.s64 	%rd18522, %rd16531, %rd16474;
	shr.u64 	%rd16532, %rd18522, 32;
	and.b64  	%rd16533, %rd16505, 4294967295;
	add.s64 	%rd16534, %rd16532, %rd16533;
	add.s64 	%rd18523, %rd16534, %rd16477;
	shr.u64 	%rd16535, %rd18523, 32;
	and.b64  	%rd16536, %rd16510, 4294967295;
	add.s64 	%rd16537, %rd16535, %rd16536;
	add.s64 	%rd18524, %rd16537, %rd16480;
	shr.u64 	%rd16538, %rd18524, 32;
	and.b64  	%rd16539, %rd16515, 4294967295;
	add.s64 	%rd16540, %rd16538, %rd16539;
	add.s64 	%rd18525, %rd16540, %rd16483;
	shr.u64 	%rd16541, %rd18525, 32;
	and.b64  	%rd16542, %rd16520, 4294967295;
	add.s64 	%rd16543, %rd16541, %rd16542;
	add.s64 	%rd18526, %rd16543, %rd16486;
	shr.u64 	%rd16544, %rd18526, 32;
	and.b64  	%rd16545, %rd16525, 4294967295;
	add.s64 	%rd16546, %rd16544, %rd16545;
	add.s64 	%rd18527, %rd16546, %rd16489;
	shr.u64 	%rd16547, %rd18527, 32;
	and.b64  	%rd16548, %rd16530, 4294967295;
	add.s64 	%rd16549, %rd16547, %rd16548;
	add.s64 	%rd18528, %rd16549, %rd16492;
	{ .reg .b32 tmp; mov.b64 {tmp, %r5338}, %rd18528; }
	add.s32 	%r5339, %r5337, %r5338;
	add.s32 	%r2128, %r5339, %r5333;
	setp.eq.s32 	%p2712, %r2128, 0;
	mov.pred 	%p3009, 0;
	@%p2712 bra 	$L__BB2_1591;
	cvt.u64.u32 	%rd16550, %r2128;
	mul.wide.u32 	%rd16551, %r2128, 977;
	cvt.u32.u64 	%r5340, %rd16551;
	shr.u64 	%rd16552, %rd16551, 32;
	add.s64 	%rd16553, %rd16552, %rd16550;
	shr.u64 	%rd16554, %rd16553, 32;
	add.s32 	%r2129, %r6321, %r5340;
	setp.lt.u32 	%p2713, %r2129, %r6321;
	selp.u64 	%rd16555, 1, 0, %p2713;
	and.b64  	%rd16556, %rd18522, 4294967295;
	and.b64  	%rd16557, %rd16553, 4294967295;
	add.s64 	%rd16558, %rd16556, %rd16555;
	add.s64 	%rd18522, %rd16558, %rd16557;
	shr.u64 	%rd16559, %rd18522, 32;
	and.b64  	%rd16560, %rd18523, 4294967295;
	add.s64 	%rd16561, %rd16559, %rd16560;
	add.s64 	%rd18523, %rd16561, %rd16554;
	shr.u64 	%rd16562, %rd18523, 32;
	and.b64  	%rd16563, %rd18524, 4294967295;
	add.s64 	%rd18524, %rd16562, %rd16563;
	shr.u64 	%rd16564, %rd18524, 32;
	and.b64  	%rd16565, %rd18525, 4294967295;
	add.s64 	%rd18525, %rd16564, %rd16565;
	shr.u64 	%rd16566, %rd18525, 32;
	and.b64  	%rd16567, %rd18526, 4294967295;
	add.s64 	%rd18526, %rd16566, %rd16567;
	shr.u64 	%rd16568, %rd18526, 32;
	and.b64  	%rd16569, %rd18527, 4294967295;
	add.s64 	%rd18527, %rd16568, %rd16569;
	shr.u64 	%rd16570, %rd18527, 32;
	and.b64  	%rd16571, %rd18528, 4294967295;
	add.s64 	%rd18528, %rd16570, %rd16571;
	setp.gt.u64 	%p3009, %rd18528, 4294967295;
	mov.u32 	%r6321, %r2129;
$L__BB2_1591:
	cvt.u32.u64 	%r6314, %rd18528;
	cvt.u32.u64 	%r6315, %rd18527;
	cvt.u32.u64 	%r6316, %rd18526;
	cvt.u32.u64 	%r6317, %rd18525;
	cvt.u32.u64 	%r6318, %rd18524;
	cvt.u32.u64 	%r6319, %rd18523;
	cvt.u32.u64 	%r6320, %rd18522;
	setp.lt.u32 	%p2714, %r2066, %r6314;
	or.pred  	%p2715, %p3009, %p2714;
	@%p2715 bra 	$L__BB2_1605;
	setp.gt.u32 	%p2716, %r2066, %r6314;
	@%p2716 bra 	$L__BB2_1606;
	cvt.u32.u64 	%r5341, %rd1282;
	setp.lt.u32 	%p2717, %r5341, %r6315;
	@%p2717 bra 	$L__BB2_1605;
	setp.gt.u32 	%p2718, %r5341, %r6315;
	@%p2718 bra 	$L__BB2_1606;
	cvt.u32.u64 	%r5343, %rd1281;
	setp.lt.u32 	%p2719, %r5343, %r6316;
	@%p2719 bra 	$L__BB2_1605;
	setp.gt.u32 	%p2720, %r5343, %r6316;
	@%p2720 bra 	$L__BB2_1606;
	cvt.u32.u64 	%r5345, %rd1280;
	setp.lt.u32 	%p2721, %r5345, %r6317;
	@%p2721 bra 	$L__BB2_1605;
	setp.gt.u32 	%p2722, %r5345, %r6317;
	@%p2722 bra 	$L__BB2_1606;
	cvt.u32.u64 	%r5347, %rd1279;
	setp.lt.u32 	%p2723, %r5347, %r6318;
	@%p2723 bra 	$L__BB2_1605;
	setp.gt.u32 	%p2724, %r5347, %r6318;
	@%p2724 bra 	$L__BB2_1606;
	cvt.u32.u64 	%r5349, %rd1278;
	setp.lt.u32 	%p2725, %r5349, %r6319;
	@%p2725 bra 	$L__BB2_1605;
	setp.gt.u32 	%p2726, %r5349, %r6319;
	@%p2726 bra 	$L__BB2_1606;
	cvt.u32.u64 	%r5351, %rd1277;
	setp.lt.u32 	%p2727, %r5351, %r6320;
	@%p2727 bra 	$L__BB2_1605;
	setp.gt.u32 	%p2728, %r5351, %r6320;
	setp.lt.u32 	%p2729, %r6321, %r2065;
	or.pred  	%p2730, %p2728, %p2729;
	@%p2730 bra 	$L__BB2_1606;
$L__BB2_1605:
	cvt.u32.u64 	%r5353, %rd1282;
	cvt.u32.u64 	%r5354, %rd1281;
	cvt.u32.u64 	%r5355, %rd1280;
	cvt.u32.u64 	%r5356, %rd1279;
	cvt.u32.u64 	%r5357, %rd1278;
	cvt.u32.u64 	%r5358, %rd1277;
	setp.lt.u32 	%p2731, %r6321, %r2065;
	selp.s64 	%rd16573, -1, 0, %p2731;
	sub.s32 	%r6321, %r6321, %r2065;
	and.b64  	%rd16574, %rd18522, 4294967295;
	add.s64 	%rd16575, %rd16574, %rd16573;
	setp.lt.u64 	%p2732, %rd16575, %rd1277;
	selp.s64 	%rd16576, -1, 0, %p2732;
	cvt.u32.u64 	%r5359, %rd16575;
	sub.s32 	%r6320, %r5359, %r5358;
	and.b64  	%rd16577, %rd18523, 4294967295;
	add.s64 	%rd16578, %rd16577, %rd16576;
	setp.lt.u64 	%p2733, %rd16578, %rd1278;
	selp.s64 	%rd16579, -1, 0, %p2733;
	cvt.u32.u64 	%r5360, %rd16578;
	sub.s32 	%r6319, %r5360, %r5357;
	and.b64  	%rd16580, %rd18524, 4294967295;
	add.s64 	%rd16581, %rd16580, %rd16579;
	setp.lt.u64 	%p2734, %rd16581, %rd1279;
	selp.s64 	%rd16582, -1, 0, %p2734;
	cvt.u32.u64 	%r5361, %rd16581;
	sub.s32 	%r6318, %r5361, %r5356;
	and.b64  	%rd16583, %rd18525, 4294967295;
	add.s64 	%rd16584, %rd16583, %rd16582;
	setp.lt.u64 	%p2735, %rd16584, %rd1280;
	selp.s64 	%rd16585, -1, 0, %p2735;
	cvt.u32.u64 	%r5362, %rd16584;
	sub.s32 	%r6317, %r5362, %r5355;
	and.b64  	%rd16586, %rd18526, 4294967295;
	add.s64 	%rd16587, %rd16586, %rd16585;
	setp.lt.u64 	%p2736, %rd16587, %rd1281;
	selp.s64 	%rd16588, -1, 0, %p2736;
	cvt.u32.u64 	%r5363, %rd16587;
	sub.s32 	%r6316, %r5363, %r5354;
	and.b64  	%rd16589, %rd18527, 4294967295;
	add.s64 	%rd16590, %rd16589, %rd16588;
	setp.lt.u64 	%p2737, %rd16590, %rd1282;
	selp.s32 	%r5364, -1, 0, %p2737;
	cvt.u32.u64 	%r5365, %rd16590;
	sub.s32 	%r6315, %r5365, %r5353;
	add.s32 	%r5366, %r6314, %r5364;
	sub.s32 	%r6314, %r5366, %r2066;
$L__BB2_1606:
	setp.gt.u32 	%p2738, %r6314, %r2066;
	@%p2738 bra 	$L__BB2_1619;
	bra.uni 	$L__BB2_1620;
$L__BB2_1607:
	cvt.u32.u64 	%r5367, %rd1282;
	setp.gt.u32 	%p2740, %r6315, %r5367;
	@%p2740 bra 	$L__BB2_1619;
	setp.lt.u32 	%p2741, %r6315, %r5367;
	@%p2741 bra 	$L__BB2_1621;
	cvt.u32.u64 	%r5369, %rd1281;
	setp.gt.u32 	%p2742, %r6316, %r5369;
	@%p2742 bra 	$L__BB2_1619;
	setp.lt.u32 	%p2743, %r6316, %r5369;
	@%p2743 bra 	$L__BB2_1621;
	cvt.u32.u64 	%r5371, %rd1280;
	setp.gt.u32 	%p2744, %r6317, %r5371;
	@%p2744 bra 	$L__BB2_1619;
	setp.lt.u32 	%p2745, %r6317, %r5371;
	@%p2745 bra 	$L__BB2_1621;
	cvt.u32.u64 	%r5373, %rd1279;
	setp.gt.u32 	%p2746, %r6318, %r5373;
	@%p2746 bra 	$L__BB2_1619;
	setp.lt.u32 	%p2747, %r6318, %r5373;
	@%p2747 bra 	$L__BB2_1621;
	cvt.u32.u64 	%r5375, %rd1278;
	setp.gt.u32 	%p2748, %r6319, %r5375;
	@%p2748 bra 	$L__BB2_1619;
	setp.lt.u32 	%p2749, %r6319, %r5375;
	@%p2749 bra 	$L__BB2_1621;
	cvt.u32.u64 	%r5377, %rd1277;
	setp.gt.u32 	%p2750, %r6320, %r5377;
	@%p2750 bra 	$L__BB2_1619;
	setp.lt.u32 	%p2751, %r6320, %r5377;
	setp.lt.u32 	%p2752, %r6321, %r2065;
	or.pred  	%p2753, %p2751, %p2752;
	@%p2753 bra 	$L__BB2_1621;
$L__BB2_1619:
	cvt.u32.u64 	%r5379, %rd1282;
	cvt.u32.u64 	%r5380, %rd1281;
	cvt.u32.u64 	%r5381, %rd1280;
	cvt.u32.u64 	%r5382, %rd1279;
	cvt.u32.u64 	%r5383, %rd1278;
	cvt.u32.u64 	%r5384, %rd1277;
	setp.lt.u32 	%p2754, %r6321, %r2065;
	selp.s64 	%rd16591, -1, 0, %p2754;
	sub.s32 	%r6321, %r6321, %r2065;
	cvt.u64.u32 	%rd16592, %r6320;
	add.s64 	%rd16593, %rd16591, %rd16592;
	setp.lt.u64 	%p2755, %rd16593, %rd1277;
	selp.s64 	%rd16594, -1, 0, %p2755;
	cvt.u32.u64 	%r5385, %rd16593;
	sub.s32 	%r6320, %r5385, %r5384;
	cvt.u64.u32 	%rd16595, %r6319;
	add.s64 	%rd16596, %rd16594, %rd16595;
	setp.lt.u64 	%p2756, %rd16596, %rd1278;
	selp.s64 	%rd16597, -1, 0, %p2756;
	cvt.u32.u64 	%r5386, %rd16596;
	sub.s32 	%r6319, %r5386, %r5383;
	cvt.u64.u32 	%rd16598, %r6318;
	add.s64 	%rd16599, %rd16597, %rd16598;
	setp.lt.u64 	%p2757, %rd16599, %rd1279;
	selp.s64 	%rd16600, -1, 0, %p2757;
	cvt.u32.u64 	%r5387, %rd16599;
	sub.s32 	%r6318, %r5387, %r5382;
	cvt.u64.u32 	%rd16601, %r6317;
	add.s64 	%rd16602, %rd16600, %rd16601;
	setp.lt.u64 	%p2758, %rd16602, %rd1280;
	selp.s64 	%rd16603, -1, 0, %p2758;
	cvt.u32.u64 	%r5388, %rd16602;
	sub.s32 	%r6317, %r5388, %r5381;
	cvt.u64.u32 	%rd16604, %r6316;
	add.s64 	%rd16605, %rd16603, %rd16604;
	setp.lt.u64 	%p2759, %rd16605, %rd1281;
	selp.s64 	%rd16606, -1, 0, %p2759;
	cvt.u32.u64 	%r5389, %rd16605;
	sub.s32 	%r6316, %r5389, %r5380;
	cvt.u64.u32 	%rd16607, %r6315;
	add.s64 	%rd16608, %rd16606, %rd16607;
	setp.lt.u64 	%p2760, %rd16608, %rd1282;
	selp.s32 	%r5390, -1, 0, %p2760;
	cvt.u32.u64 	%r5391, %rd16608;
	sub.s32 	%r6315, %r5391, %r5379;
	add.s32 	%r5392, %r6314, %r5390;
	sub.s32 	%r6314, %r5392, %r2066;
	bra.uni 	$L__BB2_1621;
$L__BB2_1620:
	setp.lt.u32 	%p2739, %r6314, %r2066;
	@%p2739 bra 	$L__BB2_1621;
	bra.uni 	$L__BB2_1607;
$L__BB2_1621:
	add.s32 	%r6362, %r6362, 1;
	setp.ne.s32 	%p2761, %r6362, 256;
	@%p2761 bra 	$L__BB2_1556;
	cvt.u64.u32 	%rd18529, %r6372;
	cvt.u64.u32 	%rd18530, %r6373;
	cvt.u64.u32 	%rd18531, %r6374;
	cvt.u64.u32 	%rd18532, %r6375;
	cvt.u64.u32 	%rd18533, %r6376;
	cvt.u64.u32 	%rd18534, %r6377;
	cvt.u64.u32 	%rd18535, %r6378;
	cvt.u64.u32 	%rd18536, %r6379;
$L__BB2_1623:
	mul.lo.s64 	%rd16609, %rd18529, %rd18529;
	cvt.u32.u64 	%r5393, %rd16609;
	shr.u64 	%rd16610, %rd16609, 32;
	mul.lo.s64 	%rd16611, %rd18530, %rd18529;
	add.s64 	%rd16612, %rd16610, %rd16611;
	shr.u64 	%rd16613, %rd16612, 32;
	mul.lo.s64 	%rd16614, %rd18531, %rd18529;
	add.s64 	%rd16615, %rd16613, %rd16614;
	shr.u64 	%rd16616, %rd16615, 32;
	mul.lo.s64 	%rd16617, %rd18532, %rd18529;
	add.s64 	%rd16618, %rd16616, %rd16617;
	shr.u64 	%rd16619, %rd16618, 32;
	mul.lo.s64 	%rd16620, %rd18533, %rd18529;
	add.s64 	%rd16621, %rd16619, %rd16620;
	shr.u64 	%rd16622, %rd16621, 32;
	mul.lo.s64 	%rd16623, %rd18534, %rd18529;
	add.s64 	%rd16624, %rd16622, %rd16623;
	shr.u64 	%rd16625, %rd16624, 32;
	mul.lo.s64 	%rd16626, %rd18535, %rd18529;
	add.s64 	%rd16627, %rd16625, %rd16626;
	shr.u64 	%rd16628, %rd16627, 32;
	mul.lo.s64 	%rd16629, %rd18536, %rd18529;
	add.s64 	%rd16630, %rd16628, %rd16629;
	shr.u64 	%rd16631, %rd16630, 32;
	and.b64  	%rd16632, %rd16612, 4294967295;
	add.s64 	%rd16633, %rd16611, %rd16632;
	shr.u64 	%rd16634, %rd16633, 32;
	and.b64  	%rd16635, %rd16615, 4294967295;
	add.s64 	%rd16636, %rd16634, %rd16635;
	mad.lo.s64 	%rd16637, %rd18530, %rd18530, %rd16636;
	shr.u64 	%rd16638, %rd16637, 32;
	and.b64  	%rd16639, %rd16618, 4294967295;
	mul.lo.s64 	%rd16640, %rd18531, %rd18530;
	add.s64 	%rd16641, %rd16638, %rd16639;
	add.s64 	%rd16642, %rd16641, %rd16640;
	shr.u64 	%rd16643, %rd16642, 32;
	and.b64  	%rd16644, %rd16621, 4294967295;
	mul.lo.s64 	%rd16645, %rd18532, %rd18530;
	add.s64 	%rd16646, %rd16643, %rd16644;
	add.s64 	%rd16647, %rd16646, %rd16645;
	shr.u64 	%rd16648, %rd16647, 32;
	and.b64  	%rd16649, %rd16624, 4294967295;
	mul.lo.s64 	%rd16650, %rd18533, %rd18530;
	add.s64 	%rd16651, %rd16648, %rd16649;
	add.s64 	%rd16652, %rd16651, %rd16650;
	shr.u64 	%rd16653, %rd16652, 32;
	and.b64  	%rd16654, %rd16627, 4294967295;
	mul.lo.s64 	%rd16655, %rd18534, %rd18530;
	add.s64 	%rd16656, %rd16653, %rd16654;
	add.s64 	%rd16657, %rd16656, %rd16655;
	shr.u64 	%rd16658, %rd16657, 32;
	and.b64  	%rd16659, %rd16630, 4294967295;
	mul.lo.s64 	%rd16660, %rd18535, %rd18530;
	add.s64 	%rd16661, %rd16658, %rd16659;
	add.s64 	%rd16662, %rd16661, %rd16660;
	shr.u64 	%rd16663, %rd16662, 32;
	mul.lo.s64 	%rd16664, %rd18536, %rd18530;
	add.s64 	%rd16665, %rd16663, %rd16631;
	add.s64 	%rd16666, %rd16665, %rd16664;
	shr.u64 	%rd16667, %rd16666, 32;
	and.b64  	%rd16668, %rd16637, 4294967295;
	add.s64 	%rd16669, %rd16614, %rd16668;
	shr.u64 	%rd16670, %rd16669, 32;
	and.b64  	%rd16671, %rd16642, 4294967295;
	add.s64 	%rd16672, %rd16670, %rd16671;
	add.s64 	%rd16673, %rd16672, %rd16640;
	shr.u64 	%rd16674, %rd16673, 32;
	and.b64  	%rd16675, %rd16647, 4294967295;
	add.s64 	%rd16676, %rd16674, %rd16675;
	mad.lo.s64 	%rd16677, %rd18531, %rd18531, %rd16676;
	shr.u64 	%rd16678, %rd16677, 32;
	and.b64  	%rd16679, %rd16652, 4294967295;
	mul.lo.s64 	%rd16680, %rd18532, %rd18531;
	add.s64 	%rd16681, %rd16678, %rd16679;
	add.s64 	%rd16682, %rd16681, %rd16680;
	shr.u64 	%rd16683, %rd16682, 32;
	and.b64  	%rd16684, %rd16657, 4294967295;
	mul.lo.s64 	%rd16685, %rd18533, %rd18531;
	add.s64 	%rd16686, %rd16683, %rd16684;
	add.s64 	%rd16687, %rd16686, %rd16685;
	shr.u64 	%rd16688, %rd16687, 32;
	and.b64  	%rd16689, %rd16662, 4294967295;
	mul.lo.s64 	%rd16690, %rd18534, %rd18531;
	add.s64 	%rd16691, %rd16688, %rd16689;
	add.s64 	%rd16692, %rd16691, %rd16690;
	shr.u64 	%rd16693, %rd16692, 32;
	and.b64  	%rd16694, %rd16666, 4294967295;
	mul.lo.s64 	%rd16695, %rd18535, %rd18531;
	add.s64 	%rd16696, %rd16693, %rd16694;
	add.s64 	%rd16697, %rd16696, %rd16695;
	shr.u64 	%rd16698, %rd16697, 32;
	mul.lo.s64 	%rd16699, %rd18536, %rd18531;
	add.s64 	%rd16700, %rd16698, %rd16667;
	add.s64 	%rd16701, %rd16700, %rd16699;
	shr.u64 	%rd16702, %rd16701, 32;
	and.b64  	%rd16703, %rd16673, 4294967295;
	add.s64 	%rd16704, %rd16617, %rd16703;
	shr.u64 	%rd16705, %rd16704, 32;
	and.b64  	%rd16706, %rd16677, 4294967295;
	add.s64 	%rd16707, %rd16705, %rd16706;
	add.s64 	%rd16708, %rd16707, %rd16645;
	shr.u64 	%rd16709, %rd16708, 32;
	and.b64  	%rd16710, %rd16682, 4294967295;
	add.s64 	%rd16711, %rd16709, %rd16710;
	add.s64 	%rd16712, %rd16711, %rd16680;
	shr.u64 	%rd16713, %rd16712, 32;
	and.b64  	%rd16714, %rd16687, 4294967295;
	add.s64 	%rd16715, %rd16713, %rd16714;
	mad.lo.s64 	%rd16716, %rd18532, %rd18532, %rd16715;
	shr.u64 	%rd16717, %rd16716, 32;
	and.b64  	%rd16718, %rd16692, 4294967295;
	mul.lo.s64 	%rd16719, %rd18533, %rd18532;
	add.s64 	%rd16720, %rd16717, %rd16718;
	add.s64 	%rd16721, %rd16720, %rd16719;
	shr.u64 	%rd16722, %rd16721, 32;
	and.b64  	%rd16723, %rd16697, 4294967295;
	mul.lo.s64 	%rd16724, %rd18534, %rd18532;
	add.s64 	%rd16725, %rd16722, %rd16723;
	add.s64 	%rd16726, %rd16725, %rd16724;
	shr.u64 	%rd16727, %rd16726, 32;
	and.b64  	%rd16728, %rd16701, 4294967295;
	mul.lo.s64 	%rd16729, %rd18535, %rd18532;
	add.s64 	%rd16730, %rd16727, %rd16728;
	add.s64 	%rd16731, %rd16730, %rd16729;
	shr.u64 	%rd16732, %rd16731, 32;
	mul.lo.s64 	%rd16733, %rd18536, %rd18532;
	add.s64 	%rd16734, %rd16732, %rd16702;
	add.s64 	%rd16735, %rd16734, %rd16733;
	shr.u64 	%rd16736, %rd16735, 32;
	and.b64  	%rd16737, %rd16708, 4294967295;
	add.s64 	%rd16738, %rd16620, %rd16737;
	shr.u64 	%rd16739, %rd16738, 32;
	and.b64  	%rd16740, %rd16712, 4294967295;
	add.s64 	%rd16741, %rd16739, %rd16740;
	add.s64 	%rd16742, %rd16741, %rd16650;
	shr.u64 	%rd16743, %rd16742, 32;
	and.b64  	%rd16744, %rd16716, 4294967295;
	add.s64 	%rd16745, %rd16743, %rd16744;
	add.s64 	%rd16746, %rd16745, %rd16685;
	shr.u64 	%rd16747, %rd16746, 32;
	and.b64  	%rd16748, %rd16721, 4294967295;
	add.s64 	%rd16749, %rd16747, %rd16748;
	add.s64 	%rd16750, %rd16749, %rd16719;
	shr.u64 	%rd16751, %rd16750, 32;
	and.b64  	%rd16752, %rd16726, 4294967295;
	add.s64 	%rd16753, %rd16751, %rd16752;
	mad.lo.s64 	%rd16754, %rd18533, %rd18533, %rd16753;
	shr.u64 	%rd16755, %rd16754, 32;
	and.b64  	%rd16756, %rd16731, 4294967295;
	mul.lo.s64 	%rd16757, %rd18534, %rd18533;
	add.s64 	%rd16758, %rd16755, %rd16756;
	add.s64 	%rd16759, %rd16758, %rd16757;
	shr.u64 	%rd16760, %rd16759, 32;
	and.b64  	%rd16761, %rd16735, 4294967295;
	mul.lo.s64 	%rd16762, %rd18535, %rd18533;
	add.s64 	%rd16763, %rd16760, %rd16761;
	add.s64 	%rd16764, %rd16763, %rd16762;
	shr.u64 	%rd16765, %rd16764, 32;
	mul.lo.s64 	%rd16766, %rd18536, %rd18533;
	add.s64 	%rd16767, %rd16765, %rd16736;
	add.s64 	%rd16768, %rd16767, %rd16766;
	shr.u64 	%rd16769, %rd16768, 32;
	and.b64  	%rd16770, %rd16742, 4294967295;
	add.s64 	%rd16771, %rd16623, %rd16770;
	shr.u64 	%rd16772, %rd16771, 32;
	and.b64  	%rd16773, %rd16746, 4294967295;
	add.s64 	%rd16774, %rd16772, %rd16773;
	add.s64 	%rd16775, %rd16774, %rd16655;
	shr.u64 	%rd16776, %rd16775, 32;
	and.b64  	%rd16777, %rd16750, 4294967295;
	add.s64 	%rd16778, %rd16776, %rd16777;
	add.s64 	%rd16779, %rd16778, %rd16690;
	shr.u64 	%rd16780, %rd16779, 32;
	and.b64  	%rd16781, %rd16754, 4294967295;
	add.s64 	%rd16782, %rd16780, %rd16781;
	add.s64 	%rd16783, %rd16782, %rd16724;
	shr.u64 	%rd16784, %rd16783, 32;
	and.b64  	%rd16785, %rd16759, 4294967295;
	add.s64 	%rd16786, %rd16784, %rd16785;
	add.s64 	%rd16787, %rd16786, %rd16757;
	shr.u64 	%rd16788, %rd16787, 32;
	and.b64  	%rd16789, %rd16764, 4294967295;
	add.s64 	%rd16790, %rd16788, %rd16789;
	mad.lo.s64 	%rd16791, %rd18534, %rd18534, %rd16790;
	shr.u64 	%rd16792, %rd16791, 32;
	and.b64  	%rd16793, %rd16768, 4294967295;
	mul.lo.s64 	%rd16794, %rd18535, %rd18534;
	add.s64 	%rd16795, %rd16792, %rd16793;
	add.s64 	%rd16796, %rd16795, %rd16794;
	shr.u64 	%rd16797, %rd16796, 32;
	mul.lo.s64 	%rd16798, %rd18536, %rd18534;
	add.s64 	%rd16799, %rd16797, %rd16769;
	add.s64 	%rd16800, %rd16799, %rd16798;
	shr.u64 	%rd16801, %rd16800, 32;
	and.b64  	%rd16802, %rd16775, 4294967295;
	add.s64 	%rd16803, %rd16626, %rd16802;
	shr.u64 	%rd16804, %rd16803, 32;
	and.b64  	%rd16805, %rd16779, 4294967295;
	add.s64 	%rd16806, %rd16804, %rd16805;
	add.s64 	%rd16807, %rd16806, %rd16660;
	shr.u64 	%rd16808, %rd16807, 32;
	and.b64  	%rd16809, %rd16783, 4294967295;
	add.s64 	%rd16810, %rd16808, %rd16809;
	add.s64 	%rd16811, %rd16810, %rd16695;
	shr.u64 	%rd16812, %rd16811, 32;
	and.b64  	%rd16813, %rd16787, 4294967295;
	add.s64 	%rd16814, %rd16812, %rd16813;
	add.s64 	%rd16815, %rd16814, %rd16729;
	shr.u64 	%rd16816, %rd16815, 32;
	and.b64  	%rd16817, %rd16791, 4294967295;
	add.s64 	%rd16818, %rd16816, %rd16817;
	add.s64 	%rd16819, %rd16818, %rd16762;
	shr.u64 	%rd16820, %rd16819, 32;
	and.b64  	%rd16821, %rd16796, 4294967295;
	add.s64 	%rd16822, %rd16820, %rd16821;
	add.s64 	%rd16823, %rd16822, %rd16794;
	shr.u64 	%rd16824, %rd16823, 32;
	and.b64  	%rd16825, %rd16800, 4294967295;
	add.s64 	%rd16826, %rd16824, %rd16825;
	mad.lo.s64 	%rd16827, %rd18535, %rd18535, %rd16826;
	shr.u64 	%rd16828, %rd16827, 32;
	mul.lo.s64 	%rd16829, %rd18536, %rd18535;
	add.s64 	%rd16830, %rd16828, %rd16801;
	add.s64 	%rd16831, %rd16830, %rd16829;
	shr.u64 	%rd16832, %rd16831, 32;
	and.b64  	%rd16833, %rd16807, 4294967295;
	add.s64 	%rd16834, %rd16629, %rd16833;
	shr.u64 	%rd16835, %rd16834, 32;
	and.b64  	%rd16836, %rd16811, 4294967295;
	add.s64 	%rd16837, %rd16835, %rd16836;
	add.s64 	%rd16838, %rd16837, %rd16664;
	shr.u64 	%rd16839, %rd16838, 32;
	and.b64  	%rd16840, %rd16815, 4294967295;
	add.s64 	%rd16841, %rd16839, %rd16840;
	add.s64 	%rd16842, %rd16841, %rd16699;
	shr.u64 	%rd16843, %rd16842, 32;
	and.b64  	%rd16844, %rd16819, 4294967295;
	add.s64 	%rd16845, %rd16843, %rd16844;
	add.s64 	%rd16846, %rd16845, %rd16733;
	shr.u64 	%rd16847, %rd16846, 32;
	and.b64  	%rd16848, %rd16823, 4294967295;
	add.s64 	%rd16849, %rd16847, %rd16848;
	add.s64 	%rd16850, %rd16849, %rd16766;
	shr.u64 	%rd16851, %rd16850, 32;
	and.b64  	%rd16852, %rd16827, 4294967295;
	add.s64 	%rd16853, %rd16851, %rd16852;
	add.s64 	%rd16854, %rd16853, %rd16798;
	shr.u64 	%rd16855, %rd16854, 32;
	and.b64  	%rd16856, %rd16831, 4294967295;
	add.s64 	%rd16857, %rd16855, %rd16856;
	add.s64 	%rd16858, %rd16857, %rd16829;
	shr.u64 	%rd16859, %rd16858, 32;
	add.s64 	%rd16860, %rd16859, %rd16832;
	mad.lo.s64 	%rd16861, %rd18536, %rd18536, %rd16860;
	shr.u64 	%rd16862, %rd16861, 32;
	{ .reg .b32 tmp; mov.b64 {tmp, %r5394}, %rd16861; }
	and.b64  	%rd16863, %rd16838, 4294967295;
	mul.lo.s64 	%rd16864, %rd16863, 977;
	cvt.u32.u64 	%r5395, %rd16864;
	shr.u64 	%rd16865, %rd16864, 32;
	and.b64  	%rd16866, %rd16842, 4294967295;
	mad.lo.s64 	%rd16867, %rd16866, 977, %rd16865;
	shr.u64 	%rd16868, %rd16867, 32;
	and.b64  	%rd16869, %rd16846, 4294967295;
	mad.lo.s64 	%rd16870, %rd16869, 977, %rd16868;
	shr.u64 	%rd16871, %rd16870, 32;
	and.b64  	%rd16872, %rd16850, 4294967295;
	mad.lo.s64 	%rd16873, %rd16872, 977, %rd16871;
	shr.u64 	%rd16874, %rd16873, 32;
	and.b64  	%rd16875, %rd16854, 4294967295;
	mad.lo.s64 	%rd16876, %rd16875, 977, %rd16874;
	shr.u64 	%rd16877, %rd16876, 32;
	and.b64  	%rd16878, %rd16858, 4294967295;
	mad.lo.s64 	%rd16879, %rd16878, 977, %rd16877;
	shr.u64 	%rd16880, %rd16879, 32;
	and.b64  	%rd16881, %rd16861, 4294967295;
	mad.lo.s64 	%rd16882, %rd16881, 977, %rd16880;
	shr.u64 	%rd16883, %rd16882, 32;
	mad.lo.s64 	%rd16884, %rd16862, 977, %rd16883;
	{ .reg .b32 tmp; mov.b64 {tmp, %r5396}, %rd16884; }
	add.s32 	%r6408, %r5393, %r5395;
	setp.lt.u32 	%p2763, %r6408, %r5393;
	selp.u64 	%rd16885, 1, 0, %p2763;
	and.b64  	%rd16886, %rd16633, 4294967295;
	and.b64  	%rd16887, %rd16867, 4294967295;
	add.s64 	%rd16888, %rd16886, %rd16885;
	add.s64 	%rd16889, %rd16888, %rd16887;
	shr.u64 	%rd16890, %rd16889, 32;
	and.b64  	%rd16891, %rd16669, 4294967295;
	and.b64  	%rd16892, %rd16870, 4294967295;
	add.s64 	%rd16893, %rd16890, %rd16891;
	add.s64 	%rd16894, %rd16893, %rd16892;
	shr.u64 	%rd16895, %rd16894, 32;
	and.b64  	%rd16896, %rd16704, 4294967295;
	and.b64  	%rd16897, %rd16873, 4294967295;
	add.s64 	%rd16898, %rd16895, %rd16896;
	add.s64 	%rd16899, %rd16898, %rd16897;
	shr.u64 	%rd16900, %rd16899, 32;
	and.b64  	%rd16901, %rd16738, 4294967295;
	and.b64  	%rd16902, %rd16876, 4294967295;
	add.s64 	%rd16903, %rd16900, %rd16901;
	add.s64 	%rd16904, %rd16903, %rd16902;
	shr.u64 	%rd16905, %rd16904, 32;
	and.b64  	%rd16906, %rd16771, 4294967295;
	and.b64  	%rd16907, %rd16879, 4294967295;
	add.s64 	%rd16908, %rd16905, %rd16906;
	add.s64 	%rd16909, %rd16908, %rd16907;
	shr.u64 	%rd16910, %rd16909, 32;
	and.b64  	%rd16911, %rd16803, 4294967295;
	and.b64  	%rd16912, %rd16882, 4294967295;
	add.s64 	%rd16913, %rd16910, %rd16911;
	add.s64 	%rd16914, %rd16913, %rd16912;
	shr.u64 	%rd16915, %rd16914, 32;
	and.b64  	%rd16916, %rd16834, 4294967295;
	and.b64  	%rd16917, %rd16884, 4294967295;
	add.s64 	%rd16918, %rd16915, %rd16916;
	add.s64 	%rd16919, %rd16918, %rd16917;
	{ .reg .b32 tmp; mov.b64 {tmp, %r5397}, %rd16919; }
	add.s32 	%r5398, %r5397, %r5396;
	and.b64  	%rd16920, %rd16889, 4294967295;
	add.s64 	%rd18537, %rd16920, %rd16863;
	shr.u64 	%rd16921, %rd18537, 32;
	and.b64  	%rd16922, %rd16894, 4294967295;
	add.s64 	%rd16923, %rd16921, %rd16922;
	add.s64 	%rd18538, %rd16923, %rd16866;
	shr.u64 	%rd16924, %rd18538, 32;
	and.b64  	%rd16925, %rd16899, 4294967295;
	add.s64 	%rd16926, %rd16924, %rd16925;
	add.s64 	%rd18539, %rd16926, %rd16869;
	shr.u64 	%rd16927, %rd18539, 32;
	and.b64  	%rd16928, %rd16904, 4294967295;
	add.s64 	%rd16929, %rd16927, %rd16928;
	add.s64 	%rd18540, %rd16929, %rd16872;
	shr.u64 	%rd16930, %rd18540, 32;
	and.b64  	%rd16931, %rd16909, 4294967295;
	add.s64 	%rd16932, %rd16930, %rd16931;
	add.s64 	%rd18541, %rd16932, %rd16875;
	shr.u64 	%rd16933, %rd18541, 32;
	and.b64  	%rd16934, %rd16914, 4294967295;
	add.s64 	%rd16935, %rd16933, %rd16934;
	add.s64 	%rd18542, %rd16935, %rd16878;
	shr.u64 	%rd16936, %rd18542, 32;
	and.b64  	%rd16937, %rd16919, 4294967295;
	add.s64 	%rd16938, %rd16936, %rd16937;
	add.s64 	%rd18543, %rd16938, %rd16881;
	{ .reg .b32 tmp; mov.b64 {tmp, %r5399}, %rd18543; }
	add.s32 	%r5400, %r5398, %r5399;
	add.s32 	%r2172, %r5400, %r5394;
	setp.eq.s32 	%p2764, %r2172, 0;
	mov.pred 	%p3010, -1;
	@%p2764 bra 	$L__BB2_1625;
	cvt.u64.u32 	%rd16939, %r2172;
	mul.wide.u32 	%rd16940, %r2172, 977;
	cvt.u32.u64 	%r5401, %rd16940;
	shr.u64 	%rd16941, %rd16940, 32;
	add.s64 	%rd16942, %rd16941, %rd16939;
	shr.u64 	%rd16943, %rd16942, 32;
	add.s32 	%r2173, %r6408, %r5401;
	setp.lt.u32 	%p2765, %r2173, %r6408;
	selp.u64 	%rd16944, 1, 0, %p2765;
	and.b64  	%rd16945, %rd18537, 4294967295;
	and.b64  	%rd16946, %rd16942, 4294967295;
	add.s64 	%rd16947, %rd16945, %rd16944;
	add.s64 	%rd18537, %rd16947, %rd16946;
	shr.u64 	%rd16948, %rd18537, 32;
	and.b64  	%rd16949, %rd18538, 4294967295;
	add.s64 	%rd16950, %rd16948, %rd16949;
	add.s64 	%rd18538, %rd16950, %rd16943;
	shr.u64 	%rd16951, %rd18538, 32;
	and.b64  	%rd16952, %rd18539, 4294967295;
	add.s64 	%rd18539, %rd16951, %rd16952;
	shr.u64 	%rd16953, %rd18539, 32;
	and.b64  	%rd16954, %rd18540, 4294967295;
	add.s64 	%rd18540, %rd16953, %rd16954;
	shr.u64 	%rd16955, %rd18540, 32;
	and.b64  	%rd16956, %rd18541, 4294967295;
	add.s64 	%rd18541, %rd16955, %rd16956;
	shr.u64 	%rd16957, %rd18541, 32;
	and.b64  	%rd16958, %rd18542, 4294967295;
	add.s64 	%rd18542, %rd16957, %rd16958;
	shr.u64 	%rd16959, %rd18542, 32;
	and.b64  	%rd16960, %rd18543, 4294967295;
	add.s64 	%rd18543, %rd16959, %rd16960;
	setp.lt.u64 	%p3010, %rd18543, 4294967296;
	mov.u32 	%r6408, %r2173;
$L__BB2_1625:
	cvt.u32.u64 	%r6415, %rd18543;
	cvt.u32.u64 	%r6414, %rd18542;
	cvt.u32.u64 	%r6413, %rd18541;
	cvt.u32.u64 	%r6412, %rd18540;
	cvt.u32.u64 	%r6411, %rd18539;
	cvt.u32.u64 	%r6410, %rd18538;
	cvt.u32.u64 	%r6409, %rd18537;
	@%p3010 bra 	$L__BB2_1639;
$L__BB2_1626:
	ld.const.u32 	%r5404, [const_p];
	setp.lt.u32 	%p2782, %r6408, %r5404;
	selp.s64 	%rd16961, -1, 0, %p2782;
	sub.s32 	%r6408, %r6408, %r5404;
	and.b64  	%rd16962, %rd18537, 4294967295;
	add.s64 	%rd16963, %rd16962, %rd16961;
	ld.const.u32 	%r5405, [const_p+4];
	cvt.u64.u32 	%rd16964, %r5405;
	setp.lt.u64 	%p2783, %rd16963, %rd16964;
	selp.s64 	%rd16965, -1, 0, %p2783;
	cvt.u32.u64 	%r5406, %rd16963;
	sub.s32 	%r6409, %r5406, %r5405;
	and.b64  	%rd16966, %rd18538, 4294967295;
	add.s64 	%rd16967, %rd16966, %rd16965;
	ld.const.u32 	%r5407, [const_p+8];
	cvt.u64.u32 	%rd16968, %r5407;
	setp.lt.u64 	%p2784, %rd16967, %rd16968;
	selp.s64 	%rd16969, -1, 0, %p2784;
	cvt.u32.u64 	%r5408, %rd16967;
	sub.s32 	%r6410, %r5408, %r5407;
	and.b64  	%rd16970, %rd18539, 4294967295;
	add.s64 	%rd16971, %rd16970, %rd16969;
	ld.const.u32 	%r5409, [const_p+12];
	cvt.u64.u32 	%rd16972, %r5409;
	setp.lt.u64 	%p2785, %rd16971, %rd16972;
	selp.s64 	%rd16973, -1, 0, %p2785;
	cvt.u32.u64 	%r5410, %rd16971;
	sub.s32 	%r6411, %r5410, %r5409;
	and.b64  	%rd16974, %rd18540, 4294967295;
	add.s64 	%rd16975, %rd16974, %rd16973;
	ld.const.u32 	%r5411, [const_p+16];
	cvt.u64.u32 	%rd16976, %r5411;
	setp.lt.u64 	%p2786, %rd16975, %rd16976;
	selp.s64 	%rd16977, -1, 0, %p2786;
	cvt.u32.u64 	%r5412, %rd16975;
	sub.s32 	%r6412, %r5412, %r5411;
	and.b64  	%rd16978, %rd18541, 4294967295;
	add.s64 	%rd16979, %rd16978, %rd16977;
	ld.const.u32 	%r5413, [const_p+20];
	cvt.u64.u32 	%rd16980, %r5413;
	setp.lt.u64 	%p2787, %rd16979, %rd16980;
	selp.s64 	%rd16981, -1, 0, %p2787;
	cvt.u32.u64 	%r5414, %rd16979;
	sub.s32 	%r6413, %r5414, %r5413;
	and.b64  	%rd16982, %rd18542, 4294967295;
	add.s64 	%rd16983, %rd16982, %rd16981;
	ld.const.u32 	%r5415, [const_p+24];
	cvt.u64.u32 	%rd16984, %r5415;
	setp.lt.u64 	%p2788, %rd16983, %rd16984;
	selp.s32 	%r5416, -1, 0, %p2788;
	cvt.u32.u64 	%r5417, %rd16983;
	sub.s32 	%r6414, %r5417, %r5415;
	add.s32 	%r5418, %r6415, %r5416;
	ld.const.u32 	%r6398, [const_p+28];
	sub.s32 	%r6415, %r5418, %r6398;
	bra.uni 	$L__BB2_1641;
$L__BB2_1627:
	ld.const.u32 	%r2182, [const_p+24];
	setp.lt.u32 	%p2768, %r2182, %r6414;
	@%p2768 bra 	$L__BB2_1626;
	setp.gt.u32 	%p2769, %r2182, %r6414;
	@%p2769 bra 	$L__BB2_1641;
	ld.const.u32 	%r2183, [const_p+20];
	setp.lt.u32 	%p2770, %r2183, %r6413;
	@%p2770 bra 	$L__BB2_1626;
	setp.gt.u32 	%p2771, %r2183, %r6413;
	@%p2771 bra 	$L__BB2_1641;
	ld.const.u32 	%r2184, [const_p+16];
	setp.lt.u32 	%p2772, %r2184, %r6412;
	@%p2772 bra 	$L__BB2_1626;
	setp.gt.u32 	%p2773, %r2184, %r6412;
	@%p2773 bra 	$L__BB2_1641;
	ld.const.u32 	%r2185, [const_p+12];
	setp.lt.u32 	%p2774, %r2185, %r6411;
	@%p2774 bra 	$L__BB2_1626;
	setp.gt.u32 	%p2775, %r2185, %r6411;
	@%p2775 bra 	$L__BB2_1641;
	ld.const.u32 	%r2186, [const_p+8];
	setp.lt.u32 	%p2776, %r2186, %r6410;
	@%p2776 bra 	$L__BB2_1626;
	setp.gt.u32 	%p2777, %r2186, %r6410;
	@%p2777 bra 	$L__BB2_1641;
	ld.const.u32 	%r2187, [const_p+4];
	setp.lt.u32 	%p2778, %r2187, %r6409;
	@%p2778 bra 	$L__BB2_1626;
	setp.gt.u32 	%p2779, %r2187, %r6409;
	ld.const.u32 	%r5402, [const_p];
	setp.lt.u32 	%p2780, %r6408, %r5402;
	or.pred  	%p2781, %p2779, %p2780;
	@%p2781 bra 	$L__BB2_1641;
	bra.uni 	$L__BB2_1626;
$L__BB2_1639:
	ld.const.u32 	%r6398, [const_p+28];
	setp.lt.u32 	%p2766, %r6398, %r6415;
	@%p2766 bra 	$L__BB2_1626;
	setp.gt.u32 	%p2767, %r6398, %r6415;
	@%p2767 bra 	$L__BB2_1641;
	bra.uni 	$L__BB2_1627;
$L__BB2_1641:
	setp.le.u32 	%p2789, %r6415, %r6398;
	@%p2789 bra 	$L__BB2_1642;
	bra.uni 	$L__BB2_1655;
$L__BB2_1642:
	setp.lt.u32 	%p2790, %r6415, %r6398;
	@%p2790 bra 	$L__BB2_1657;
	ld.const.u32 	%r6407, [const_p+24];
	setp.gt.u32 	%p2791, %r6414, %r6407;
	@%p2791 bra 	$L__BB2_1656;
	setp.lt.u32 	%p2792, %r6414, %r6407;
	@%p2792 bra 	$L__BB2_1657;
	ld.const.u32 	%r2199, [const_p+20];
	setp.gt.u32 	%p2793, %r6413, %r2199;
	@%p2793 bra 	$L__BB2_1656;
	setp.lt.u32 	%p2794, %r6413, %r2199;
	@%p2794 bra 	$L__BB2_1657;
	ld.const.u32 	%r2200, [const_p+16];
	setp.gt.u32 	%p2795, %r6412, %r2200;
	@%p2795 bra 	$L__BB2_1656;
	setp.lt.u32 	%p2796, %r6412, %r2200;
	@%p2796 bra 	$L__BB2_1657;
	ld.const.u32 	%r2201, [const_p+12];
	setp.gt.u32 	%p2797, %r6411, %r2201;
	@%p2797 bra 	$L__BB2_1656;
	setp.lt.u32 	%p2798, %r6411, %r2201;
	@%p2798 bra 	$L__BB2_1657;
	ld.const.u32 	%r2202, [const_p+8];
	setp.gt.u32 	%p2799, %r6410, %r2202;
	@%p2799 bra 	$L__BB2_1656;
	setp.lt.u32 	%p2800, %r6410, %r2202;
	@%p2800 bra 	$L__BB2_1657;
	ld.const.u32 	%r2203, [const_p+4];
	setp.gt.u32 	%p2801, %r6409, %r2203;
	@%p2801 bra 	$L__BB2_1656;
	setp.lt.u32 	%p2802, %r6409, %r2203;
	ld.const.u32 	%r5419, [const_p];
	setp.lt.u32 	%p2803, %r6408, %r5419;
	or.pred  	%p2804, %p2802, %p2803;
	@%p2804 bra 	$L__BB2_1657;
	bra.uni 	$L__BB2_1656;
$L__BB2_1655:
	ld.const.u32 	%r6407, [const_p+24];
$L__BB2_1656:
	ld.const.u32 	%r5421, [const_p];
	setp.lt.u32 	%p2805, %r6408, %r5421;
	selp.s64 	%rd16985, -1, 0, %p2805;
	sub.s32 	%r6408, %r6408, %r5421;
	cvt.u64.u32 	%rd16986, %r6409;
	add.s64 	%rd16987, %rd16985, %rd16986;
	ld.const.u32 	%r5422, [const_p+4];
	cvt.u64.u32 	%rd16988, %r5422;
	setp.lt.u64 	%p2806, %rd16987, %rd16988;
	selp.s64 	%rd16989, -1, 0, %p2806;
	cvt.u32.u64 	%r5423, %rd16987;
	sub.s32 	%r6409, %r5423, %r5422;
	cvt.u64.u32 	%rd16990, %r6410;
	add.s64 	%rd16991, %rd16989, %rd16990;
	ld.const.u32 	%r5424, [const_p+8];
	cvt.u64.u32 	%rd16992, %r5424;
	setp.lt.u64 	%p2807, %rd16991, %rd16992;
	selp.s64 	%rd16993, -1, 0, %p2807;
	cvt.u32.u64 	%r5425, %rd16991;
	sub.s32 	%r6410, %r5425, %r5424;
	cvt.u64.u32 	%rd16994, %r6411;
	add.s64 	%rd16995, %rd16993, %rd16994;
	ld.const.u32 	%r5426, [const_p+12];
	cvt.u64.u32 	%rd16996, %r5426;
	setp.lt.u64 	%p2808, %rd16995, %rd16996;
	selp.s64 	%rd16997, -1, 0, %p2808;
	cvt.u32.u64 	%r5427, %rd16995;
	sub.s32 	%r6411, %r5427, %r5426;
	cvt.u64.u32 	%rd16998, %r6412;
	add.s64 	%rd16999, %rd16997, %rd16998;
	ld.const.u32 	%r5428, [const_p+16];
	cvt.u64.u32 	%rd17000, %r5428;
	setp.lt.u64 	%p2809, %rd16999, %rd17000;
	selp.s64 	%rd17001, -1, 0, %p2809;
	cvt.u32.u64 	%r5429, %rd16999;
	sub.s32 	%r6412, %r5429, %r5428;
	cvt.u64.u32 	%rd17002, %r6413;
	add.s64 	%rd17003, %rd17001, %rd17002;
	ld.const.u32 	%r5430, [const_p+20];
	cvt.u64.u32 	%rd17004, %r5430;
	setp.lt.u64 	%p2810, %rd17003, %rd17004;
	selp.s64 	%rd17005, -1, 0, %p2810;
	cvt.u32.u64 	%r5431, %rd17003;
	sub.s32 	%r6413, %r5431, %r5430;
	cvt.u64.u32 	%rd17006, %r6414;
	add.s64 	%rd17007, %rd17005, %rd17006;
	cvt.u64.u32 	%rd17008, %r6407;
	setp.lt.u64 	%p2811, %rd17007, %rd17008;
	selp.s32 	%r5432, -1, 0, %p2811;
	cvt.u32.u64 	%r5433, %rd17007;
	sub.s32 	%r6414, %r5433, %r6407;
	add.s32 	%r5434, %r6415, %r5432;
	sub.s32 	%r6415, %r5434, %r6398;
$L__BB2_1657:
	cvt.u64.u32 	%rd1362, %r6408;
	mul.lo.s64 	%rd17009, %rd18529, %rd1362;
	cvt.u32.u64 	%r5435, %rd17009;
	shr.u64 	%rd17010, %rd17009, 32;
	mad.lo.s64 	%rd17011, %rd18530, %rd1362, %rd17010;
	shr.u64 	%rd17012, %rd17011, 32;
	mad.lo.s64 	%rd17013, %rd18531, %rd1362, %rd17012;
	shr.u64 	%rd17014, %rd17013, 32;
	mad.lo.s64 	%rd17015, %rd18532, %rd1362, %rd17014;
	shr.u64 	%rd17016, %rd17015, 32;
	mad.lo.s64 	%rd17017, %rd18533, %rd1362, %rd17016;
	shr.u64 	%rd17018, %rd17017, 32;
	mad.lo.s64 	%rd17019, %rd18534, %rd1362, %rd17018;
	shr.u64 	%rd17020, %rd17019, 32;
	mad.lo.s64 	%rd17021, %rd18535, %rd1362, %rd17020;
	shr.u64 	%rd17022, %rd17021, 32;
	mad.lo.s64 	%rd17023, %rd18536, %rd1362, %rd17022;
	shr.u64 	%rd17024, %rd17023, 32;
	cvt.u64.u32 	%rd1363, %r6409;
	and.b64  	%rd17025, %rd17011, 4294967295;
	mad.lo.s64 	%rd17026, %rd18529, %rd1363, %rd17025;
	shr.u64 	%rd17027, %rd17026, 32;
	and.b64  	%rd17028, %rd17013, 4294967295;
	add.s64 	%rd17029, %rd17027, %rd17028;
	mad.lo.s64 	%rd17030, %rd18530, %rd1363, %rd17029;
	shr.u64 	%rd17031, %rd17030, 32;
	and.b64  	%rd17032, %rd17015, 4294967295;
	add.s64 	%rd17033, %rd17031, %rd17032;
	mad.lo.s64 	%rd17034, %rd18531, %rd1363, %rd17033;
	shr.u64 	%rd17035, %rd17034, 32;
	and.b64  	%rd17036, %rd17017, 4294967295;
	add.s64 	%rd17037, %rd17035, %rd17036;
	mad.lo.s64 	%rd17038, %rd18532, %rd1363, %rd17037;
	shr.u64 	%rd17039, %rd17038, 32;
	and.b64  	%rd17040, %rd17019, 4294967295;
	add.s64 	%rd17041, %rd17039, %rd17040;
	mad.lo.s64 	%rd17042, %rd18533, %rd1363, %rd17041;
	shr.u64 	%rd17043, %rd17042, 32;
	and.b64  	%rd17044, %rd17021, 4294967295;
	add.s64 	%rd17045, %rd17043, %rd17044;
	mad.lo.s64 	%rd17046, %rd18534, %rd1363, %rd17045;
	shr.u64 	%rd17047, %rd17046, 32;
	and.b64  	%rd17048, %rd17023, 4294967295;
	add.s64 	%rd17049, %rd17047, %rd17048;
	mad.lo.s64 	%rd17050, %rd18535, %rd1363, %rd17049;
	shr.u64 	%rd17051, %rd17050, 32;
	add.s64 	%rd17052, %rd17051, %rd17024;
	mad.lo.s64 	%rd17053, %rd18536, %rd1363, %rd17052;
	shr.u64 	%rd17054, %rd17053, 32;
	cvt.u64.u32 	%rd1364, %r6410;
	and.b64  	%rd17055, %rd17030, 4294967295;
	mad.lo.s64 	%rd17056, %rd18529, %rd1364, %rd17055;
	shr.u64 	%rd17057, %rd17056, 32;
	and.b64  	%rd17058, %rd17034, 4294967295;
	add.s64 	%rd17059, %rd17057, %rd17058;
	mad.lo.s64 	%rd17060, %rd18530, %rd1364, %rd17059;
	shr.u64 	%rd17061, %rd17060, 32;
	and.b64  	%rd17062, %rd17038, 4294967295;
	add.s64 	%rd17063, %rd17061, %rd17062;
	mad.lo.s64 	%rd17064, %rd18531, %rd1364, %rd17063;
	shr.u64 	%rd17065, %rd17064, 32;
	and.b64  	%rd17066, %rd17042, 4294967295;
	add.s64 	%rd17067, %rd17065, %rd17066;
	mad.lo.s64 	%rd17068, %rd18532, %rd1364, %rd17067;
	shr.u64 	%rd17069, %rd17068, 32;
	and.b64  	%rd17070, %rd17046, 4294967295;
	add.s64 	%rd17071, %rd17069, %rd17070;
	mad.lo.s64 	%rd17072, %rd18533, %rd1364, %rd17071;
	shr.u64 	%rd17073, %rd17072, 32;
	and.b64  	%rd17074, %rd17050, 4294967295;
	add.s64 	%rd17075, %rd17073, %rd17074;
	mad.lo.s64 	%rd17076, %rd18534, %rd1364, %rd17075;
	shr.u64 	%rd17077, %rd17076, 32;
	and.b64  	%rd17078, %rd17053, 4294967295;
	add.s64 	%rd17079, %rd17077, %rd17078;
	mad.lo.s64 	%rd17080, %rd18535, %rd1364, %rd17079;
	shr.u64 	%rd17081, %rd17080, 32;
	add.s64 	%rd17082, %rd17081, %rd17054;
	mad.lo.s64 	%rd17083, %rd18536, %rd1364, %rd17082;
	shr.u64 	%rd17084, %rd17083, 32;
	cvt.u64.u32 	%rd1365, %r6411;
	and.b64  	%rd17085, %rd17060, 4294967295;
	mad.lo.s64 	%rd17086, %rd18529, %rd1365, %rd17085;
	shr.u64 	%rd17087, %rd17086, 32;
	and.b64  	%rd17088, %rd17064, 4294967295;
	add.s64 	%rd17089, %rd17087, %rd17088;
	mad.lo.s64 	%rd17090, %rd18530, %rd1365, %rd17089;
	shr.u64 	%rd17091, %rd17090, 32;
	and.b64  	%rd17092, %rd17068, 4294967295;
	add.s64 	%rd17093, %rd17091, %rd17092;
	mad.lo.s64 	%rd17094, %rd18531, %rd1365, %rd17093;
	shr.u64 	%rd17095, %rd17094, 32;
	and.b64  	%rd17096, %rd17072, 4294967295;
	add.s64 	%rd17097, %rd17095, %rd17096;
	mad.lo.s64 	%rd17098, %rd18532, %rd1365, %rd17097;
	shr.u64 	%rd17099, %rd17098, 32;
	and.b64  	%rd17100, %rd17076, 4294967295;
	add.s64 	%rd17101, %rd17099, %rd17100;
	mad.lo.s64 	%rd17102, %rd18533, %rd1365, %rd17101;
	shr.u64 	%rd17103, %rd17102, 32;
	and.b64  	%rd17104, %rd17080, 4294967295;
	add.s64 	%rd17105, %rd17103, %rd17104;
	mad.lo.s64 	%rd17106, %rd18534, %rd1365, %rd17105;
	shr.u64 	%rd17107, %rd17106, 32;
	and.b64  	%rd17108, %rd17083, 4294967295;
	add.s64 	%rd17109, %rd17107, %rd17108;
	mad.lo.s64 	%rd17110, %rd18535, %rd1365, %rd17109;
	shr.u64 	%rd17111, %rd17110, 32;
	add.s64 	%rd17112, %rd17111, %rd17084;
	mad.lo.s64 	%rd17113, %rd18536, %rd1365, %rd17112;
	shr.u64 	%rd17114, %rd17113, 32;
	cvt.u64.u32 	%rd1366, %r6412;
	and.b64  	%rd17115, %rd17090, 4294967295;
	mad.lo.s64 	%rd17116, %rd18529, %rd1366, %rd17115;
	shr.u64 	%rd17117, %rd17116, 32;
	and.b64  	%rd17118, %rd17094, 4294967295;
	add.s64 	%rd17119, %rd17117, %rd17118;
	mad.lo.s64 	%rd17120, %rd18530, %rd1366, %rd17119;
	shr.u64 	%rd17121, %rd17120, 32;
	and.b64  	%rd17122, %rd17098, 4294967295;
	add.s64 	%rd17123, %rd17121, %rd17122;
	mad.lo.s64 	%rd17124, %rd18531, %rd1366, %rd17123;
	shr.u64 	%rd17125, %rd17124, 32;
	and.b64  	%rd17126, %rd17102, 4294967295;
	add.s64 	%rd17127, %rd17125, %rd17126;
	mad.lo.s64 	%rd17128, %rd18532, %rd1366, %rd17127;
	shr.u64 	%rd17129, %rd17128, 32;
	and.b64  	%rd17130, %rd17106, 4294967295;
	add.s64 	%rd17131, %rd17129, %rd17130;
	mad.lo.s64 	%rd17132, %rd18533, %rd1366, %rd17131;
	shr.u64 	%rd17133, %rd17132, 32;
	and.b64  	%rd17134, %rd17110, 4294967295;
	add.s64 	%rd17135, %rd17133, %rd17134;
	mad.lo.s64 	%rd17136, %rd18534, %rd1366, %rd17135;
	shr.u64 	%rd17137, %rd17136, 32;
	and.b64  	%rd17138, %rd17113, 4294967295;
	add.s64 	%rd17139, %rd17137, %rd17138;
	mad.lo.s64 	%rd17140, %rd18535, %rd1366, %rd17139;
	shr.u64 	%rd17141, %rd17140, 32;
	add.s64 	%rd17142, %rd17141, %rd17114;
	mad.lo.s64 	%rd17143, %rd18536, %rd1366, %rd17142;
	shr.u64 	%rd17144, %rd17143, 32;
	cvt.u64.u32 	%rd1367, %r6413;
	and.b64  	%rd17145, %rd17120, 4294967295;
	mad.lo.s64 	%rd17146, %rd18529, %rd1367, %rd17145;
	shr.u64 	%rd17147, %rd17146, 32;
	and.b64  	%rd17148, %rd17124, 4294967295;
	add.s64 	%rd17149, %rd17147, %rd17148;
	mad.lo.s64 	%rd17150, %rd18530, %rd1367, %rd17149;
	shr.u64 	%rd17151, %rd17150, 32;
	and.b64  	%rd17152, %rd17128, 4294967295;
	add.s64 	%rd17153, %rd17151, %rd17152;
	mad.lo.s64 	%rd17154, %rd18531, %rd1367, %rd17153;
	shr.u64 	%rd17155, %rd17154, 32;
	and.b64  	%rd17156, %rd17132, 4294967295;
	add.s64 	%rd17157, %rd17155, %rd17156;
	mad.lo.s64 	%rd17158, %rd18532, %rd1367, %rd17157;
	shr.u64 	%rd17159, %rd17158, 32;
	and.b64  	%rd17160, %rd17136, 4294967295;
	add.s64 	%rd17161, %rd17159, %rd17160;
	mad.lo.s64 	%rd17162, %rd18533, %rd1367, %rd17161;
	shr.u64 	%rd17163, %rd17162, 32;
	and.b64  	%rd17164, %rd17140, 4294967295;
	add.s64 	%rd17165, %rd17163, %rd17164;
	mad.lo.s64 	%rd17166, %rd18534, %rd1367, %rd17165;
	shr.u64 	%rd17167, %rd17166, 32;
	and.b64  	%rd17168, %rd17143, 4294967295;
	add.s64 	%rd17169, %rd17167, %rd17168;
	mad.lo.s64 	%rd17170, %rd18535, %rd1367, %rd17169;
	shr.u64 	%rd17171, %rd17170, 32;
	add.s64 	%rd17172, %rd17171, %rd17144;
	mad.lo.s64 	%rd17173, %rd18536, %rd1367, %rd17172;
	shr.u64 	%rd17174, %rd17173, 32;
	cvt.u64.u32 	%rd1368, %r6414;
	and.b64  	%rd17175, %rd17150, 4294967295;
	mad.lo.s64 	%rd17176, %rd18529, %rd1368, %rd17175;
	shr.u64 	%rd17177, %rd17176, 32;
	and.b64  	%rd17178, %rd17154, 4294967295;
	add.s64 	%rd17179, %rd17177, %rd17178;
	mad.lo.s64 	%rd17180, %rd18530, %rd1368, %rd17179;
	shr.u64 	%rd17181, %rd17180, 32;
	and.b64  	%rd17182, %rd17158, 4294967295;
	add.s64 	%rd17183, %rd17181, %rd17182;
	mad.lo.s64 	%rd17184, %rd18531, %rd1368, %rd17183;
	shr.u64 	%rd17185, %rd17184, 32;
	and.b64  	%rd17186, %rd17162, 4294967295;
	add.s64 	%rd17187, %rd17185, %rd17186;
	mad.lo.s64 	%rd17188, %rd18532, %rd1368, %rd17187;
	shr.u64 	%rd17189, %rd17188, 32;
	and.b64  	%rd17190, %rd17166, 4294967295;
	add.s64 	%rd17191, %rd17189, %rd17190;
	mad.lo.s64 	%rd17192, %rd18533, %rd1368, %rd17191;
	shr.u64 	%rd17193, %rd17192, 32;
	and.b64  	%rd17194, %rd17170, 4294967295;
	add.s64 	%rd17195, %rd17193, %rd17194;
	mad.lo.s64 	%rd17196, %rd18534, %rd1368, %rd17195;
	shr.u64 	%rd17197, %rd17196, 32;
	and.b64  	%rd17198, %rd17173, 4294967295;
	add.s64 	%rd17199, %rd17197, %rd17198;
	mad.lo.s64 	%rd17200, %rd18535, %rd1368, %rd17199;
	shr.u64 	%rd17201, %rd17200, 32;
	add.s64 	%rd17202, %rd17201, %rd17174;
	mad.lo.s64 	%rd17203, %rd18536, %rd1368, %rd17202;
	shr.u64 	%rd17204, %rd17203, 32;
	cvt.u64.u32 	%rd1369, %r6415;
	and.b64  	%rd17205, %rd17180, 4294967295;
	mad.lo.s64 	%rd17206, %rd18529, %rd1369, %rd17205;
	shr.u64 	%rd17207, %rd17206, 32;
	and.b64  	%rd17208, %rd17184, 4294967295;
	add.s64 	%rd17209, %rd17207, %rd17208;
	mad.lo.s64 	%rd17210, %rd18530, %rd1369, %rd17209;
	shr.u64 	%rd17211, %rd17210, 32;
	and.b64  	%rd17212, %rd17188, 4294967295;
	add.s64 	%rd17213, %rd17211, %rd17212;
	mad.lo.s64 	%rd17214, %rd18531, %rd1369, %rd17213;
	shr.u64 	%rd17215, %rd17214, 32;
	and.b64  	%rd17216, %rd17192, 4294967295;
	add.s64 	%rd17217, %rd17215, %rd17216;
	mad.lo.s64 	%rd17218, %rd18532, %rd1369, %rd17217;
	shr.u64 	%rd17219, %rd17218, 32;
	and.b64  	%rd17220, %rd17196, 4294967295;
	add.s64 	%rd17221, %rd17219, %rd17220;
	mad.lo.s64 	%rd17222, %rd18533, %rd1369, %rd17221;
	shr.u64 	%rd17223, %rd17222, 32;
	and.b64  	%rd17224, %rd17200, 4294967295;
	add.s64 	%rd17225, %rd17223, %rd17224;
	mad.lo.s64 	%rd17226, %rd18534, %rd1369, %rd17225;
	shr.u64 	%rd17227, %rd17226, 32;
	and.b64  	%rd17228, %rd17203, 4294967295;
	add.s64 	%rd17229, %rd17227, %rd17228;
	mad.lo.s64 	%rd17230, %rd18535, %rd1369, %rd17229;
	shr.u64 	%rd17231, %rd17230, 32;
	add.s64 	%rd17232, %rd17231, %rd17204;
	mad.lo.s64 	%rd17233, %rd18536, %rd1369, %rd17232;
	shr.u64 	%rd17234, %rd17233, 32;
	{ .reg .b32 tmp; mov.b64 {tmp, %r5436}, %rd17233; }
	and.b64  	%rd17235, %rd17210, 4294967295;
	mul.lo.s64 	%rd17236, %rd17235, 977;
	cvt.u32.u64 	%r5437, %rd17236;
	shr.u64 	%rd17237, %rd17236, 32;
	and.b64  	%rd17238, %rd17214, 4294967295;
	mad.lo.s64 	%rd17239, %rd17238, 977, %rd17237;
	shr.u64 	%rd17240, %rd17239, 32;
	and.b64  	%rd17241, %rd17218, 4294967295;
	mad.lo.s64 	%rd17242, %rd17241, 977, %rd17240;
	shr.u64 	%rd17243, %rd17242, 32;
	and.b64  	%rd17244, %rd17222, 4294967295;
	mad.lo.s64 	%rd17245, %rd17244, 977, %rd17243;
	shr.u64 	%rd17246, %rd17245, 32;
	and.b64  	%rd17247, %rd17226, 4294967295;
	mad.lo.s64 	%rd17248, %rd17247, 977, %rd17246;
	shr.u64 	%rd17249, %rd17248, 32;
	and.b64  	%rd17250, %rd17230, 4294967295;
	mad.lo.s64 	%rd17251, %rd17250, 977, %rd17249;
	shr.u64 	%rd17252, %rd17251, 32;
	and.b64  	%rd17253, %rd17233, 4294967295;
	mad.lo.s64 	%rd17254, %rd17253, 977, %rd17252;
	shr.u64 	%rd17255, %rd17254, 32;
	mad.lo.s64 	%rd17256, %rd17234, 977, %rd17255;
	{ .reg .b32 tmp; mov.b64 {tmp, %r5438}, %rd17256; }
	add.s32 	%r6426, %r5435, %r5437;
	setp.lt.u32 	%p2813, %r6426, %r5435;
	selp.u64 	%rd17257, 1, 0, %p2813;
	and.b64  	%rd17258, %rd17026, 4294967295;
	and.b64  	%rd17259, %rd17239, 4294967295;
	add.s64 	%rd17260, %rd17258, %rd17257;
	add.s64 	%rd17261, %rd17260, %rd17259;
	shr.u64 	%rd17262, %rd17261, 32;
	and.b64  	%rd17263, %rd17056, 4294967295;
	and.b64  	%rd17264, %rd17242, 4294967295;
	add.s64 	%rd17265, %rd17262, %rd17263;
	add.s64 	%rd17266, %rd17265, %rd17264;
	shr.u64 	%rd17267, %rd17266, 32;
	and.b64  	%rd17268, %rd17086, 4294967295;
	and.b64  	%rd17269, %rd17245, 4294967295;
	add.s64 	%rd17270, %rd17267, %rd17268;
	add.s64 	%rd17271, %rd17270, %rd17269;
	shr.u64 	%rd17272, %rd17271, 32;
	and.b64  	%rd17273, %rd17116, 4294967295;
	and.b64  	%rd17274, %rd17248, 4294967295;
	add.s64 	%rd17275, %rd17272, %rd17273;
	add.s64 	%rd17276, %rd17275, %rd17274;
	shr.u64 	%rd17277, %rd17276, 32;
	and.b64  	%rd17278, %rd17146, 4294967295;
	and.b64  	%rd17279, %rd17251, 4294967295;
	add.s64 	%rd17280, %rd17277, %rd17278;
	add.s64 	%rd17281, %rd17280, %rd17279;
	shr.u64 	%rd17282, %rd17281, 32;
	and.b64  	%rd17283, %rd17176, 4294967295;
	and.b64  	%rd17284, %rd17254, 4294967295;
	add.s64 	%rd17285, %rd17282, %rd17283;
	add.s64 	%rd17286, %rd17285, %rd17284;
	shr.u64 	%rd17287, %rd17286, 32;
	and.b64  	%rd17288, %rd17206, 4294967295;
	and.b64  	%rd17289, %rd17256, 4294967295;
	add.s64 	%rd17290, %rd17287, %rd17288;
	add.s64 	%rd17291, %rd17290, %rd17289;
	{ .reg .b32 tmp; mov.b64 {tmp, %r5439}, %rd17291; }
	add.s32 	%r5440, %r5439, %r5438;
	and.b64  	%rd17292, %rd17261, 4294967295;
	add.s64 	%rd18544, %rd17292, %rd17235;
	shr.u64 	%rd17293, %rd18544, 32;
	and.b64  	%rd17294, %rd17266, 4294967295;
	add.s64 	%rd17295, %rd17293, %rd17294;
	add.s64 	%rd18545, %rd17295, %rd17238;
	shr.u64 	%rd17296, %rd18545, 32;
	and.b64  	%rd17297, %rd17271, 4294967295;
	add.s64 	%rd17298, %rd17296, %rd17297;
	add.s64 	%rd18546, %rd17298, %rd17241;
	shr.u64 	%rd17299, %rd18546, 32;
	and.b64  	%rd17300, %rd17276, 4294967295;
	add.s64 	%rd17301, %rd17299, %rd17300;
	add.s64 	%rd18547, %rd17301, %rd17244;
	shr.u64 	%rd17302, %rd18547, 32;
	and.b64  	%rd17303, %rd17281, 4294967295;
	add.s64 	%rd17304, %rd17302, %rd17303;
	add.s64 	%rd18548, %rd17304, %rd17247;
	shr.u64 	%rd17305, %rd18548, 32;
	and.b64  	%rd17306, %rd17286, 4294967295;
	add.s64 	%rd17307, %rd17305, %rd17306;
	add.s64 	%rd18549, %rd17307, %rd17250;
	shr.u64 	%rd17308, %rd18549, 32;
	and.b64  	%rd17309, %rd17291, 4294967295;
	add.s64 	%rd17310, %rd17308, %rd17309;
	add.s64 	%rd18550, %rd17310, %rd17253;
	{ .reg .b32 tmp; mov.b64 {tmp, %r5441}, %rd18550; }
	add.s32 	%r5442, %r5440, %r5441;
	add.s32 	%r2232, %r5442, %r5436;
	setp.eq.s32 	%p2814, %r2232, 0;
	mov.pred 	%p3011, 0;
	@%p2814 bra 	$L__BB2_1659;
	cvt.u64.u32 	%rd17311, %r2232;
	mul.wide.u32 	%rd17312, %r2232, 977;
	cvt.u32.u64 	%r5443, %rd17312;
	shr.u64 	%rd17313, %rd17312, 32;
	add.s64 	%rd17314, %rd17313, %rd17311;
	shr.u64 	%rd17315, %rd17314, 32;
	add.s32 	%r2233, %r6426, %r5443;
	setp.lt.u32 	%p2815, %r2233, %r6426;
	selp.u64 	%rd17316, 1, 0, %p2815;
	and.b64  	%rd17317, %rd18544, 4294967295;
	and.b64  	%rd17318, %rd17314, 4294967295;
	add.s64 	%rd17319, %rd17317, %rd17316;
	add.s64 	%rd18544, %rd17319, %rd17318;
	shr.u64 	%rd17320, %rd18544, 32;
	and.b64  	%rd17321, %rd18545, 4294967295;
	add.s64 	%rd17322, %rd17320, %rd17321;
	add.s64 	%rd18545, %rd17322, %rd17315;
	shr.u64 	%rd17323, %rd18545, 32;
	and.b64  	%rd17324, %rd18546, 4294967295;
	add.s64 	%rd18546, %rd17323, %rd17324;
	shr.u64 	%rd17325, %rd18546, 32;
	and.b64  	%rd17326, %rd18547, 4294967295;
	add.s64 	%rd18547, %rd17325, %rd17326;
	shr.u64 	%rd17327, %rd18547, 32;
	and.b64  	%rd17328, %rd18548, 4294967295;
	add.s64 	%rd18548, %rd17327, %rd17328;
	shr.u64 	%rd17329, %rd18548, 32;
	and.b64  	%rd17330, %rd18549, 4294967295;
	add.s64 	%rd18549, %rd17329, %rd17330;
	shr.u64 	%rd17331, %rd18549, 32;
	and.b64  	%rd17332, %rd18550, 4294967295;
	add.s64 	%rd18550, %rd17331, %rd17332;
	setp.gt.u64 	%p3011, %rd18550, 4294967295;
	mov.u32 	%r6426, %r2233;
$L__BB2_1659:
	cvt.u32.u64 	%r6433, %rd18550;
	cvt.u32.u64 	%r6432, %rd18549;
	cvt.u32.u64 	%r6431, %rd18548;
	cvt.u32.u64 	%r6430, %rd18547;
	cvt.u32.u64 	%r6429, %rd18546;
	cvt.u32.u64 	%r6428, %rd18545;
	cvt.u32.u64 	%r6427, %rd18544;
	setp.lt.u32 	%p2816, %r6398, %r6433;
	or.pred  	%p2817, %p3011, %p2816;
	@%p2817 bra 	$L__BB2_1673;
	setp.gt.u32 	%p2818, %r6398, %r6433;
	@%p2818 bra 	$L__BB2_1674;
	ld.const.u32 	%r2242, [const_p+24];
	setp.lt.u32 	%p2819, %r2242, %r6432;
	@%p2819 bra 	$L__BB2_1673;
	setp.gt.u32 	%p2820, %r2242, %r6432;
	@%p2820 bra 	$L__BB2_1674;
	ld.const.u32 	%r2243, [const_p+20];
	setp.lt.u32 	%p2821, %r2243, %r6431;
	@%p2821 bra 	$L__BB2_1673;
	setp.gt.u32 	%p2822, %r2243, %r6431;
	@%p2822 bra 	$L__BB2_1674;
	ld.const.u32 	%r2244, [const_p+16];
	setp.lt.u32 	%p2823, %r2244, %r6430;
	@%p2823 bra 	$L__BB2_1673;
	setp.gt.u32 	%p2824, %r2244, %r6430;
	@%p2824 bra 	$L__BB2_1674;
	ld.const.u32 	%r2245, [const_p+12];
	setp.lt.u32 	%p2825, %r2245, %r6429;
	@%p2825 bra 	$L__BB2_1673;
	setp.gt.u32 	%p2826, %r2245, %r6429;
	@%p2826 bra 	$L__BB2_1674;
	ld.const.u32 	%r2246, [const_p+8];
	setp.lt.u32 	%p2827, %r2246, %r6428;
	@%p2827 bra 	$L__BB2_1673;
	setp.gt.u32 	%p2828, %r2246, %r6428;
	@%p2828 bra 	$L__BB2_1674;
	ld.const.u32 	%r2247, [const_p+4];
	setp.lt.u32 	%p2829, %r2247, %r6427;
	@%p2829 bra 	$L__BB2_1673;
	setp.gt.u32 	%p2830, %r2247, %r6427;
	ld.const.u32 	%r5444, [const_p];
	setp.lt.u32 	%p2831, %r6426, %r5444;
	or.pred  	%p2832, %p2830, %p2831;
	@%p2832 bra 	$L__BB2_1674;
$L__BB2_1673:
	ld.const.u32 	%r5446, [const_p];
	setp.lt.u32 	%p2833, %r6426, %r5446;
	selp.s64 	%rd17334, -1, 0, %p2833;
	sub.s32 	%r6426, %r6426, %r5446;
	and.b64  	%rd17335, %rd18544, 4294967295;
	add.s64 	%rd17336, %rd17335, %rd17334;
	ld.const.u32 	%r5447, [const_p+4];
	cvt.u64.u32 	%rd17337, %r5447;
	setp.lt.u64 	%p2834, %rd17336, %rd17337;
	selp.s64 	%rd17338, -1, 0, %p2834;
	cvt.u32.u64 	%r5448, %rd17336;
	sub.s32 	%r6427, %r5448, %r5447;
	and.b64  	%rd17339, %rd18545, 4294967295;
	add.s64 	%rd17340, %rd17339, %rd17338;
	ld.const.u32 	%r5449, [const_p+8];
	cvt.u64.u32 	%rd17341, %r5449;
	setp.lt.u64 	%p2835, %rd17340, %rd17341;
	selp.s64 	%rd17342, -1, 0, %p2835;
	cvt.u32.u64 	%r5450, %rd17340;
	sub.s32 	%r6428, %r5450, %r5449;
	and.b64  	%rd17343, %rd18546, 4294967295;
	add.s64 	%rd17344, %rd17343, %rd17342;
	ld.const.u32 	%r5451, [const_p+12];
	cvt.u64.u32 	%rd17345, %r5451;
	setp.lt.u64 	%p2836, %rd17344, %rd17345;
	selp.s64 	%rd17346, -1, 0, %p2836;
	cvt.u32.u64 	%r5452, %rd17344;
	sub.s32 	%r6429, %r5452, %r5451;
	and.b64  	%rd17347, %rd18547, 4294967295;
	add.s64 	%rd17348, %rd17347, %rd17346;
	ld.const.u32 	%r5453, [const_p+16];
	cvt.u64.u32 	%rd17349, %r5453;
	setp.lt.u64 	%p2837, %rd17348, %rd17349;
	selp.s64 	%rd17350, -1, 0, %p2837;
	cvt.u32.u64 	%r5454, %rd17348;
	sub.s32 	%r6430, %r5454, %r5453;
	and.b64  	%rd17351, %rd18548, 4294967295;
	add.s64 	%rd17352, %rd17351, %rd17350;
	ld.const.u32 	%r5455, [const_p+20];
	cvt.u64.u32 	%rd17353, %r5455;
	setp.lt.u64 	%p2838, %rd17352, %rd17353;
	selp.s64 	%rd17354, -1, 0, %p2838;
	cvt.u32.u64 	%r5456, %rd17352;
	sub.s32 	%r6431, %r5456, %r5455;
	and.b64  	%rd17355, %rd18549, 4294967295;
	add.s64 	%rd17356, %rd17355, %rd17354;
	ld.const.u32 	%r5457, [const_p+24];
	cvt.u64.u32 	%rd17357, %r5457;
	setp.lt.u64 	%p2839, %rd17356, %rd17357;
	selp.s32 	%r5458, -1, 0, %p2839;
	cvt.u32.u64 	%r5459, %rd17356;
	sub.s32 	%r6432, %r5459, %r5457;
	add.s32 	%r5460, %r6433, %r5458;
	sub.s32 	%r6433, %r5460, %r6398;
$L__BB2_1674:
	setp.le.u32 	%p2840, %r6433, %r6398;
	@%p2840 bra 	$L__BB2_1675;
	bra.uni 	$L__BB2_1688;
$L__BB2_1675:
	setp.lt.u32 	%p2841, %r6433, %r6398;
	@%p2841 bra 	$L__BB2_1690;
	ld.const.u32 	%r6425, [const_p+24];
	setp.gt.u32 	%p2842, %r6432, %r6425;
	@%p2842 bra 	$L__BB2_1689;
	setp.lt.u32 	%p2843, %r6432, %r6425;
	@%p2843 bra 	$L__BB2_1690;
	ld.const.u32 	%r2257, [const_p+20];
	setp.gt.u32 	%p2844, %r6431, %r2257;
	@%p2844 bra 	$L__BB2_1689;
	setp.lt.u32 	%p2845, %r6431, %r2257;
	@%p2845 bra 	$L__BB2_1690;
	ld.const.u32 	%r2258, [const_p+16];
	setp.gt.u32 	%p2846, %r6430, %r2258;
	@%p2846 bra 	$L__BB2_1689;
	setp.lt.u32 	%p2847, %r6430, %r2258;
	@%p2847 bra 	$L__BB2_1690;
	ld.const.u32 	%r2259, [const_p+12];
	setp.gt.u32 	%p2848, %r6429, %r2259;
	@%p2848 bra 	$L__BB2_1689;
	setp.lt.u32 	%p2849, %r6429, %r2259;
	@%p2849 bra 	$L__BB2_1690;
	ld.const.u32 	%r2260, [const_p+8];
	setp.gt.u32 	%p2850, %r6428, %r2260;
	@%p2850 bra 	$L__BB2_1689;
	setp.lt.u32 	%p2851, %r6428, %r2260;
	@%p2851 bra 	$L__BB2_1690;
	ld.const.u32 	%r2261, [const_p+4];
	setp.gt.u32 	%p2852, %r6427, %r2261;
	@%p2852 bra 	$L__BB2_1689;
	setp.lt.u32 	%p2853, %r6427, %r2261;
	ld.const.u32 	%r5461, [const_p];
	setp.lt.u32 	%p2854, %r6426, %r5461;
	or.pred  	%p2855, %p2853, %p2854;
	@%p2855 bra 	$L__BB2_1690;
	bra.uni 	$L__BB2_1689;
$L__BB2_1688:
	ld.const.u32 	%r6425, [const_p+24];
$L__BB2_1689:
	ld.const.u32 	%r5463, [const_p];
	setp.lt.u32 	%p2856, %r6426, %r5463;
	selp.s64 	%rd17358, -1, 0, %p2856;
	sub.s32 	%r6426, %r6426, %r5463;
	cvt.u64.u32 	%rd17359, %r6427;
	add.s64 	%rd17360, %rd17358, %rd17359;
	ld.const.u32 	%r5464, [const_p+4];
	cvt.u64.u32 	%rd17361, %r5464;
	setp.lt.u64 	%p2857, %rd17360, %rd17361;
	selp.s64 	%rd17362, -1, 0, %p2857;
	cvt.u32.u64 	%r5465, %rd17360;
	sub.s32 	%r6427, %r5465, %r5464;
	cvt.u64.u32 	%rd17363, %r6428;
	add.s64 	%rd17364, %rd17362, %rd17363;
	ld.const.u32 	%r5466, [const_p+8];
	cvt.u64.u32 	%rd17365, %r5466;
	setp.lt.u64 	%p2858, %rd17364, %rd17365;
	selp.s64 	%rd17366, -1, 0, %p2858;
	cvt.u32.u64 	%r5467, %rd17364;
	sub.s32 	%r6428, %r5467, %r5466;
	cvt.u64.u32 	%rd17367, %r6429;
	add.s64 	%rd17368, %rd17366, %rd17367;
	ld.const.u32 	%r5468, [const_p+12];
	cvt.u64.u32 	%rd17369, %r5468;
	setp.lt.u64 	%p2859, %rd17368, %rd17369;
	selp.s64 	%rd17370, -1, 0, %p2859;
	cvt.u32.u64 	%r5469, %rd17368;
	sub.s32 	%r6429, %r5469, %r5468;
	cvt.u64.u32 	%rd17371, %r6430;
	add.s64 	%rd17372, %rd17370, %rd17371;
	ld.const.u32 	%r5470, [const_p+16];
	cvt.u64.u32 	%rd17373, %r5470;
	setp.lt.u64 	%p2860, %rd17372, %rd17373;
	selp.s64 	%rd17374, -1, 0, %p2860;
	cvt.u32.u64 	%r5471, %rd17372;
	sub.s32 	%r6430, %r5471, %r5470;
	cvt.u64.u32 	%rd17375, %r6431;
	add.s64 	%rd17376, %rd17374, %rd17375;
	ld.const.u32 	%r5472, [const_p+20];
	cvt.u64.u32 	%rd17377, %r5472;
	setp.lt.u64 	%p2861, %rd17376, %rd17377;
	selp.s64 	%rd17378, -1, 0, %p2861;
	cvt.u32.u64 	%r5473, %rd17376;
	sub.s32 	%r6431, %r5473, %r5472;
	cvt.u64.u32 	%rd17379, %r6432;
	add.s64 	%rd17380, %rd17378, %rd17379;
	cvt.u64.u32 	%rd17381, %r6425;
	setp.lt.u64 	%p2862, %rd17380, %rd17381;
	selp.s32 	%r5474, -1, 0, %p2862;
	cvt.u32.u64 	%r5475, %rd17380;
	sub.s32 	%r6432, %r5475, %r6425;
	add.s32 	%r5476, %r6433, %r5474;
	sub.s32 	%r6433, %r5476, %r6398;
$L__BB2_1690:
	mul.lo.s64 	%rd17382, %rd18514, %rd1362;
	cvt.u32.u64 	%r5477, %rd17382;
	shr.u64 	%rd17383, %rd17382, 32;
	mad.lo.s64 	%rd17384, %rd18514, %rd1363, %rd17383;
	shr.u64 	%rd17385, %rd17384, 32;
	mad.lo.s64 	%rd17386, %rd18514, %rd1364, %rd17385;
	shr.u64 	%rd17387, %rd17386, 32;
	mad.lo.s64 	%rd17388, %rd18514, %rd1365, %rd17387;
	shr.u64 	%rd17389, %rd17388, 32;
	mad.lo.s64 	%rd17390, %rd18514, %rd1366, %rd17389;
	shr.u64 	%rd17391, %rd17390, 32;
	mad.lo.s64 	%rd17392, %rd18514, %rd1367, %rd17391;
	shr.u64 	%rd17393, %rd17392, 32;
	mad.lo.s64 	%rd17394, %rd18514, %rd1368, %rd17393;
	shr.u64 	%rd17395, %rd17394, 32;
	mad.lo.s64 	%rd17396, %rd18514, %rd1369, %rd17395;
	shr.u64 	%rd17397, %rd17396, 32;
	and.b64  	%rd17398, %rd17384, 4294967295;
	mad.lo.s64 	%rd17399, %rd18513, %rd1362, %rd17398;
	shr.u64 	%rd17400, %rd17399, 32;
	and.b64  	%rd17401, %rd17386, 4294967295;
	add.s64 	%rd17402, %rd17400, %rd17401;
	mad.lo.s64 	%rd17403, %rd18513, %rd1363, %rd17402;
	shr.u64 	%rd17404, %rd17403, 32;
	and.b64  	%rd17405, %rd17388, 4294967295;
	add.s64 	%rd17406, %rd17404, %rd17405;
	mad.lo.s64 	%rd17407, %rd18513, %rd1364, %rd17406;
	shr.u64 	%rd17408, %rd17407, 32;
	and.b64  	%rd17409, %rd17390, 4294967295;
	add.s64 	%rd17410, %rd17408, %rd17409;
	mad.lo.s64 	%rd17411, %rd18513, %rd1365, %rd17410;
	shr.u64 	%rd17412, %rd17411, 32;
	and.b64  	%rd17413, %rd17392, 4294967295;
	add.s64 	%rd17414, %rd17412, %rd17413;
	mad.lo.s64 	%rd17415, %rd18513, %rd1366, %rd17414;
	shr.u64 	%rd17416, %rd17415, 32;
	and.b64  	%rd17417, %rd17394, 4294967295;
	add.s64 	%rd17418, %rd17416, %rd17417;
	mad.lo.s64 	%rd17419, %rd18513, %rd1367, %rd17418;
	shr.u64 	%rd17420, %rd17419, 32;
	and.b64  	%rd17421, %rd17396, 4294967295;
	add.s64 	%rd17422, %rd17420, %rd17421;
	mad.lo.s64 	%rd17423, %rd18513, %rd1368, %rd17422;
	shr.u64 	%rd17424, %rd17423, 32;
	add.s64 	%rd17425, %rd17424, %rd17397;
	mad.lo.s64 	%rd17426, %rd18513, %rd1369, %rd17425;
	shr.u64 	%rd17427, %rd17426, 32;
	and.b64  	%rd17428, %rd17403, 4294967295;
	mad.lo.s64 	%rd17429, %rd18512, %rd1362, %rd17428;
	shr.u64 	%rd17430, %rd17429, 32;
	and.b64  	%rd17431, %rd17407, 4294967295;
	add.s64 	%rd17432, %rd17430, %rd17431;
	mad.lo.s64 	%rd17433, %rd18512, %rd1363, %rd17432;
	shr.u64 	%rd17434, %rd17433, 32;
	and.b64  	%rd17435, %rd17411, 4294967295;
	add.s64 	%rd17436, %rd17434, %rd17435;
	mad.lo.s64 	%rd17437, %rd18512, %rd1364, %rd17436;
	shr.u64 	%rd17438, %rd17437, 32;
	and.b64  	%rd17439, %rd17415, 4294967295;
	add.s64 	%rd17440, %rd17438, %rd17439;
	mad.lo.s64 	%rd17441, %rd18512, %rd1365, %rd17440;
	shr.u64 	%rd17442, %rd17441, 32;
	and.b64  	%rd17443, %rd17419, 4294967295;
	add.s64 	%rd17444, %rd17442, %rd17443;
	mad.lo.s64 	%rd17445, %rd18512, %rd1366, %rd17444;
	shr.u64 	%rd17446, %rd17445, 32;
	and.b64  	%rd17447, %rd17423, 4294967295;
	add.s64 	%rd17448, %rd17446, %rd17447;
	mad.lo.s64 	%rd17449, %rd18512, %rd1367, %rd17448;
	shr.u64 	%rd17450, %rd17449, 32;
	and.b64  	%rd17451, %rd17426, 4294967295;
	add.s64 	%rd17452, %rd17450, %rd17451;
	mad.lo.s64 	%rd17453, %rd18512, %rd1368, %rd17452;
	shr.u64 	%rd17454, %rd17453, 32;
	add.s64 	%rd17455, %rd17454, %rd17427;
	mad.lo.s64 	%rd17456, %rd18512, %rd1369, %rd17455;
	shr.u64 	%rd17457, %rd17456, 32;
	and.b64  	%rd17458, %rd17433, 4294967295;
	mad.lo.s64 	%rd17459, %rd18511, %rd1362, %rd17458;
	shr.u64 	%rd17460, %rd17459, 32;
	and.b64  	%rd17461, %rd17437, 4294967295;
	add.s64 	%rd17462, %rd17460, %rd17461;
	mad.lo.s64 	%rd17463, %rd18511, %rd1363, %rd17462;
	shr.u64 	%rd17464, %rd17463, 32;
	and.b64  	%rd17465, %rd17441, 4294967295;
	add.s64 	%rd17466, %rd17464, %rd17465;
	mad.lo.s64 	%rd17467, %rd18511, %rd1364, %rd17466;
	shr.u64 	%rd17468, %rd17467, 32;
	and.b64  	%rd17469, %rd17445, 4294967295;
	add.s64 	%rd17470, %rd17468, %rd17469;
	mad.lo.s64 	%rd17471, %rd18511, %rd1365, %rd17470;
	shr.u64 	%rd17472, %rd17471, 32;
	and.b64  	%rd17473, %rd17449, 4294967295;
	add.s64 	%rd17474, %rd17472, %rd17473;
	mad.lo.s64 	%rd17475, %rd18511, %rd1366, %rd17474;
	shr.u64 	%rd17476, %rd17475, 32;
	and.b64  	%rd17477, %rd17453, 4294967295;
	add.s64 	%rd17478, %rd17476, %rd17477;
	mad.lo.s64 	%rd17479, %rd18511, %rd1367, %rd17478;
	shr.u64 	%rd17480, %rd17479, 32;
	and.b64  	%rd17481, %rd17456, 4294967295;
	add.s64 	%rd17482, %rd17480, %rd17481;
	mad.lo.s64 	%rd17483, %rd18511, %rd1368, %rd17482;
	shr.u64 	%rd17484, %rd17483, 32;
	add.s64 	%rd17485, %rd17484, %rd17457;
	mad.lo.s64 	%rd17486, %rd18511, %rd1369, %rd17485;
	shr.u64 	%rd17487, %rd17486, 32;
	and.b64  	%rd17488, %rd17463, 4294967295;
	mad.lo.s64 	%rd17489, %rd18510, %rd1362, %rd17488;
	shr.u64 	%rd17490, %rd17489, 32;
	and.b64  	%rd17491, %rd17467, 4294967295;
	add.s64 	%rd17492, %rd17490, %rd17491;
	mad.lo.s64 	%rd17493, %rd18510, %rd1363, %rd17492;
	shr.u64 	%rd17494, %rd17493, 32;
	and.b64  	%rd17495, %rd17471, 4294967295;
	add.s64 	%rd17496, %rd17494, %rd17495;
	mad.lo.s64 	%rd17497, %rd18510, %rd1364, %rd17496;
	shr.u64 	%rd17498, %rd17497, 32;
	and.b64  	%rd17499, %rd17475, 4294967295;
	add.s64 	%rd17500, %rd17498, %rd17499;
	mad.lo.s64 	%rd17501, %rd18510, %rd1365, %rd17500;
	shr.u64 	%rd17502, %rd17501, 32;
	and.b64  	%rd17503, %rd17479, 4294967295;
	add.s64 	%rd17504, %rd17502, %rd17503;
	mad.lo.s64 	%rd17505, %rd18510, %rd1366, %rd17504;
	shr.u64 	%rd17506, %rd17505, 32;
	and.b64  	%rd17507, %rd17483, 4294967295;
	add.s64 	%rd17508, %rd17506, %rd17507;
	mad.lo.s64 	%rd17509, %rd18510, %rd1367, %rd17508;
	shr.u64 	%rd17510, %rd17509, 32;
	and.b64  	%rd17511, %rd17486, 4294967295;
	add.s64 	%rd17512, %rd17510, %rd17511;
	mad.lo.s64 	%rd17513, %rd18510, %rd1368, %rd17512;
	shr.u64 	%rd17514, %rd17513, 32;
	add.s64 	%rd17515, %rd17514, %rd17487;
	mad.lo.s64 	%rd17516, %rd18510, %rd1369, %rd17515;
	shr.u64 	%rd17517, %rd17516, 32;
	and.b64  	%rd17518, %rd17493, 4294967295;
	mad.lo.s64 	%rd17519, %rd18509, %rd1362, %rd17518;
	shr.u64 	%rd17520, %rd17519, 32;
	and.b64  	%rd17521, %rd17497, 4294967295;
	add.s64 	%rd17522, %rd17520, %rd17521;
	mad.lo.s64 	%rd17523, %rd18509, %rd1363, %rd17522;
	shr.u64 	%rd17524, %rd17523, 32;
	and.b64  	%rd17525, %rd17501, 4294967295;
	add.s64 	%rd17526, %rd17524, %rd17525;
	mad.lo.s64 	%rd17527, %rd18509, %rd1364, %rd17526;
	shr.u64 	%rd17528, %rd17527, 32;
	and.b64  	%rd17529, %rd17505, 4294967295;
	add.s64 	%rd17530, %rd17528, %rd17529;
	mad.lo.s64 	%rd17531, %rd18509, %rd1365, %rd17530;
	shr.u64 	%rd17532, %rd17531, 32;
	and.b64  	%rd17533, %rd17509, 4294967295;
	add.s64 	%rd17534, %rd17532, %rd17533;
	mad.lo.s64 	%rd17535, %rd18509, %rd1366, %rd17534;
	shr.u64 	%rd17536, %rd17535, 32;
	and.b64  	%rd17537, %rd17513, 4294967295;
	add.s64 	%rd17538, %rd17536, %rd17537;
	mad.lo.s64 	%rd17539, %rd18509, %rd1367, %rd17538;
	shr.u64 	%rd17540, %rd17539, 32;
	and.b64  	%rd17541, %rd17516, 4294967295;
	add.s64 	%rd17542, %rd17540, %rd17541;
	mad.lo.s64 	%rd17543, %rd18509, %rd1368, %rd17542;
	shr.u64 	%rd17544, %rd17543, 32;
	add.s64 	%rd17545, %rd17544, %rd17517;
	mad.lo.s64 	%rd17546, %rd18509, %rd1369, %rd17545;
	shr.u64 	%rd17547, %rd17546, 32;
	and.b64  	%rd17548, %rd17523, 4294967295;
	mad.lo.s64 	%rd17549, %rd18508, %rd1362, %rd17548;
	shr.u64 	%rd17550, %rd17549, 32;
	and.b64  	%rd17551, %rd17527, 4294967295;
	add.s64 	%rd17552, %rd17550, %rd17551;
	mad.lo.s64 	%rd17553, %rd18508, %rd1363, %rd17552;
	shr.u64 	%rd17554, %rd17553, 32;
	and.b64  	%rd17555, %rd17531, 4294967295;
	add.s64 	%rd17556, %rd17554, %rd17555;
	mad.lo.s64 	%rd17557, %rd18508, %rd1364, %rd17556;
	shr.u64 	%rd17558, %rd17557, 32;
	and.b64  	%rd17559, %rd17535, 4294967295;
	add.s64 	%rd17560, %rd17558, %rd17559;
	mad.lo.s64 	%rd17561, %rd18508, %rd1365, %rd17560;
	shr.u64 	%rd17562, %rd17561, 32;
	and.b64  	%rd17563, %rd17539, 4294967295;
	add.s64 	%rd17564, %rd17562, %rd17563;
	mad.lo.s64 	%rd17565, %rd18508, %rd1366, %rd17564;
	shr.u64 	%rd17566, %rd17565, 32;
	and.b64  	%rd17567, %rd17543, 4294967295;
	add.s64 	%rd17568, %rd17566, %rd17567;
	mad.lo.s64 	%rd17569, %rd18508, %rd1367, %rd17568;
	shr.u64 	%rd17570, %rd17569, 32;
	and.b64  	%rd17571, %rd17546, 4294967295;
	add.s64 	%rd17572, %rd17570, %rd17571;
	mad.lo.s64 	%rd17573, %rd18508, %rd1368, %rd17572;
	shr.u64 	%rd17574, %rd17573, 32;
	add.s64 	%rd17575, %rd17574, %rd17547;
	mad.lo.s64 	%rd17576, %rd18508, %rd1369, %rd17575;
	shr.u64 	%rd17577, %rd17576, 32;
	and.b64  	%rd17578, %rd17553, 4294967295;
	mad.lo.s64 	%rd17579, %rd18507, %rd1362, %rd17578;
	shr.u64 	%rd17580, %rd17579, 32;
	and.b64  	%rd17581, %rd17557, 4294967295;
	add.s64 	%rd17582, %rd17580, %rd17581;
	mad.lo.s64 	%rd17583, %rd18507, %rd1363, %rd17582;
	shr.u64 	%rd17584, %rd17583, 32;
	and.b64  	%rd17585, %rd17561, 4294967295;
	add.s64 	%rd17586, %rd17584, %rd17585;
	mad.lo.s64 	%rd17587, %rd18507, %rd1364, %rd17586;
	shr.u64 	%rd17588, %rd17587, 32;
	and.b64  	%rd17589, %rd17565, 4294967295;
	add.s64 	%rd17590, %rd17588, %rd17589;
	mad.lo.s64 	%rd17591, %rd18507, %rd1365, %rd17590;
	shr.u64 	%rd17592, %rd17591, 32;
	and.b64  	%rd17593, %rd17569, 4294967295;
	add.s64 	%rd17594, %rd17592, %rd17593;
	mad.lo.s64 	%rd17595, %rd18507, %rd1366, %rd17594;
	shr.u64 	%rd17596, %rd17595, 32;
	and.b64  	%rd17597, %rd17573, 4294967295;
	add.s64 	%rd17598, %rd17596, %rd17597;
	mad.lo.s64 	%rd17599, %rd18507, %rd1367, %rd17598;
	shr.u64 	%rd17600, %rd17599, 32;
	and.b64  	%rd17601, %rd17576, 4294967295;
	add.s64 	%rd17602, %rd17600, %rd17601;
	mad.lo.s64 	%rd17603, %rd18507, %rd1368, %rd17602;
	shr.u64 	%rd17604, %rd17603, 32;
	add.s64 	%rd17605, %rd17604, %rd17577;
	mad.lo.s64 	%rd17606, %rd18507, %rd1369, %rd17605;
	shr.u64 	%rd17607, %rd17606, 32;
	{ .reg .b32 tmp; mov.b64 {tmp, %r5478}, %rd17606; }
	and.b64  	%rd17608, %rd17583, 4294967295;
	mul.lo.s64 	%rd17609, %rd17608, 977;
	cvt.u32.u64 	%r5479, %rd17609;
	shr.u64 	%rd17610, %rd17609, 32;
	and.b64  	%rd17611, %rd17587, 4294967295;
	mad.lo.s64 	%rd17612, %rd17611, 977, %rd17610;
	shr.u64 	%rd17613, %rd17612, 32;
	and.b64  	%rd17614, %rd17591, 4294967295;
	mad.lo.s64 	%rd17615, %rd17614, 977, %rd17613;
	shr.u64 	%rd17616, %rd17615, 32;
	and.b64  	%rd17617, %rd17595, 4294967295;
	mad.lo.s64 	%rd17618, %rd17617, 977, %rd17616;
	shr.u64 	%rd17619, %rd17618, 32;
	and.b64  	%rd17620, %rd17599, 4294967295;
	mad.lo.s64 	%rd17621, %rd17620, 977, %rd17619;
	shr.u64 	%rd17622, %rd17621, 32;
	and.b64  	%rd17623, %rd17603, 4294967295;
	mad.lo.s64 	%rd17624, %rd17623, 977, %rd17622;
	shr.u64 	%rd17625, %rd17624, 32;
	and.b64  	%rd17626, %rd17606, 4294967295;
	mad.lo.s64 	%rd17627, %rd17626, 977, %rd17625;
	shr.u64 	%rd17628, %rd17627, 32;
	mad.lo.s64 	%rd17629, %rd17607, 977, %rd17628;
	{ .reg .b32 tmp; mov.b64 {tmp, %r5480}, %rd17629; }
	add.s32 	%r6477, %r5477, %r5479;
	setp.lt.u32 	%p2864, %r6477, %r5477;
	selp.u64 	%rd17630, 1, 0, %p2864;
	and.b64  	%rd17631, %rd17399, 4294967295;
	and.b64  	%rd17632, %rd17612, 4294967295;
	add.s64 	%rd17633, %rd17631, %rd17630;
	add.s64 	%rd17634, %rd17633, %rd17632;
	shr.u64 	%rd17635, %rd17634, 32;
	and.b64  	%rd17636, %rd17429, 4294967295;
	and.b64  	%rd17637, %rd17615, 4294967295;
	add.s64 	%rd17638, %rd17635, %rd17636;
	add.s64 	%rd17639, %rd17638, %rd17637;
	shr.u64 	%rd17640, %rd17639, 32;
	and.b64  	%rd17641, %rd17459, 4294967295;
	and.b64  	%rd17642, %rd17618, 4294967295;
	add.s64 	%rd17643, %rd17640, %rd17641;
	add.s64 	%rd17644, %rd17643, %rd17642;
	shr.u64 	%rd17645, %rd17644, 32;
	and.b64  	%rd17646, %rd17489, 4294967295;
	and.b64  	%rd17647, %rd17621, 4294967295;
	add.s64 	%rd17648, %rd17645, %rd17646;
	add.s64 	%rd17649, %rd17648, %rd17647;
	shr.u64 	%rd17650, %rd17649, 32;
	and.b64  	%rd17651, %rd17519, 4294967295;
	and.b64  	%rd17652, %rd17624, 4294967295;
	add.s64 	%rd17653, %rd17650, %rd17651;
	add.s64 	%rd17654, %rd17653, %rd17652;
	shr.u64 	%rd17655, %rd17654, 32;
	and.b64  	%rd17656, %rd17549, 4294967295;
	and.b64  	%rd17657, %rd17627, 4294967295;
	add.s64 	%rd17658, %rd17655, %rd17656;
	add.s64 	%rd17659, %rd17658, %rd17657;
	shr.u64 	%rd17660, %rd17659, 32;
	and.b64  	%rd17661, %rd17579, 4294967295;
	and.b64  	%rd17662, %rd17629, 4294967295;
	add.s64 	%rd17663, %rd17660, %rd17661;
	add.s64 	%rd17664, %rd17663, %rd17662;
	{ .reg .b32 tmp; mov.b64 {tmp, %r5481}, %rd17664; }
	add.s32 	%r5482, %r5481, %r5480;
	and.b64  	%rd17665, %rd17634, 4294967295;
	add.s64 	%rd18551, %rd17665, %rd17608;
	shr.u64 	%rd17666, %rd18551, 32;
	and.b64  	%rd17667, %rd17639, 4294967295;
	add.s64 	%rd17668, %rd17666, %rd17667;
	add.s64 	%rd18552, %rd17668, %rd17611;
	shr.u64 	%rd17669, %rd18552, 32;
	and.b64  	%rd17670, %rd17644, 4294967295;
	add.s64 	%rd17671, %rd17669, %rd17670;
	add.s64 	%rd18553, %rd17671, %rd17614;
	shr.u64 	%rd17672, %rd18553, 32;
	and.b64  	%rd17673, %rd17649, 4294967295;
	add.s64 	%rd17674, %rd17672, %rd17673;
	add.s64 	%rd18554, %rd17674, %rd17617;
	shr.u64 	%rd17675, %rd18554, 32;
	and.b64  	%rd17676, %rd17654, 4294967295;
	add.s64 	%rd17677, %rd17675, %rd17676;
	add.s64 	%rd18555, %rd17677, %rd17620;
	shr.u64 	%rd17678, %rd18555, 32;
	and.b64  	%rd17679, %rd17659, 4294967295;
	add.s64 	%rd17680, %rd17678, %rd17679;
	add.s64 	%rd18556, %rd17680, %rd17623;
	shr.u64 	%rd17681, %rd18556, 32;
	and.b64  	%rd17682, %rd17664, 4294967295;
	add.s64 	%rd17683, %rd17681, %rd17682;
	add.s64 	%rd18557, %rd17683, %rd17626;
	{ .reg .b32 tmp; mov.b64 {tmp, %r5483}, %rd18557; }
	add.s32 	%r5484, %r5482, %r5483;
	add.s32 	%r2289, %r5484, %r5478;
	setp.eq.s32 	%p2865, %r2289, 0;
	mov.pred 	%p3012, 0;
	@%p2865 bra 	$L__BB2_1692;
	cvt.u64.u32 	%rd17684, %r2289;
	mul.wide.u32 	%rd17685, %r2289, 977;
	cvt.u32.u64 	%r5485, %rd17685;
	shr.u64 	%rd17686, %rd17685, 32;
	add.s64 	%rd17687, %rd17686, %rd17684;
	shr.u64 	%rd17688, %rd17687, 32;
	add.s32 	%r2290, %r6477, %r5485;
	setp.lt.u32 	%p2866, %r2290, %r6477;
	selp.u64 	%rd17689, 1, 0, %p2866;
	and.b64  	%rd17690, %rd18551, 4294967295;
	and.b64  	%rd17691, %rd17687, 4294967295;
	add.s64 	%rd17692, %rd17690, %rd17689;
	add.s64 	%rd18551, %rd17692, %rd17691;
	shr.u64 	%rd17693, %rd18551, 32;
	and.b64  	%rd17694, %rd18552, 4294967295;
	add.s64 	%rd17695, %rd17693, %rd17694;
	add.s64 	%rd18552, %rd17695, %rd17688;
	shr.u64 	%rd17696, %rd18552, 32;
	and.b64  	%rd17697, %rd18553, 4294967295;
	add.s64 	%rd18553, %rd17696, %rd17697;
	shr.u64 	%rd17698, %rd18553, 32;
	and.b64  	%rd17699, %rd18554, 4294967295;
	add.s64 	%rd18554, %rd17698, %rd17699;
	shr.u64 	%rd17700, %rd18554, 32;
	and.b64  	%rd17701, %rd18555, 4294967295;
	add.s64 	%rd18555, %rd17700, %rd17701;
	shr.u64 	%rd17702, %rd18555, 32;
	and.b64  	%rd17703, %rd18556, 4294967295;
	add.s64 	%rd18556, %rd17702, %rd17703;
	shr.u64 	%rd17704, %rd18556, 32;
	and.b64  	%rd17705, %rd18557, 4294967295;
	add.s64 	%rd18557, %rd17704, %rd17705;
	setp.gt.u64 	%p3012, %rd18557, 4294967295;
	mov.u32 	%r6477, %r2290;
$L__BB2_1692:
	cvt.u32.u64 	%r6470, %rd18557;
	cvt.u32.u64 	%r6471, %rd18556;
	cvt.u32.u64 	%r6472, %rd18555;
	cvt.u32.u64 	%r6473, %rd18554;
	cvt.u32.u64 	%r6474, %rd18553;
	cvt.u32.u64 	%r6475, %rd18552;
	cvt.u32.u64 	%r6476, %rd18551;
	setp.lt.u32 	%p2867, %r6398, %r6470;
	or.pred  	%p2868, %p3012, %p2867;
	@%p2868 bra 	$L__BB2_1706;
	setp.gt.u32 	%p2869, %r6398, %r6470;
	@%p2869 bra 	$L__BB2_1707;
	ld.const.u32 	%r2299, [const_p+24];
	setp.lt.u32 	%p2870, %r2299, %r6471;
	@%p2870 bra 	$L__BB2_1706;
	setp.gt.u32 	%p2871, %r2299, %r6471;
	@%p2871 bra 	$L__BB2_1707;
	ld.const.u32 	%r2300, [const_p+20];
	setp.lt.u32 	%p2872, %r2300, %r6472;
	@%p2872 bra 	$L__BB2_1706;
	setp.gt.u32 	%p2873, %r2300, %r6472;
	@%p2873 bra 	$L__BB2_1707;
	ld.const.u32 	%r2301, [const_p+16];
	setp.lt.u32 	%p2874, %r2301, %r6473;
	@%p2874 bra 	$L__BB2_1706;
	setp.gt.u32 	%p2875, %r2301, %r6473;
	@%p2875 bra 	$L__BB2_1707;
	ld.const.u32 	%r2302, [const_p+12];
	setp.lt.u32 	%p2876, %r2302, %r6474;
	@%p2876 bra 	$L__BB2_1706;
	setp.gt.u32 	%p2877, %r2302, %r6474;
	@%p2877 bra 	$L__BB2_1707;
	ld.const.u32 	%r2303, [const_p+8];
	setp.lt.u32 	%p2878, %r2303, %r6475;
	@%p2878 bra 	$L__BB2_1706;
	setp.gt.u32 	%p2879, %r2303, %r6475;
	@%p2879 bra 	$L__BB2_1707;
	ld.const.u32 	%r2304, [const_p+4];
	setp.lt.u32 	%p2880, %r2304, %r6476;
	@%p2880 bra 	$L__BB2_1706;
	setp.gt.u32 	%p2881, %r2304, %r6476;
	ld.const.u32 	%r5486, [const_p];
	setp.lt.u32 	%p2882, %r6477, %r5486;
	or.pred  	%p2883, %p2881, %p2882;
	@%p2883 bra 	$L__BB2_1707;
$L__BB2_1706:
	ld.const.u32 	%r5488, [const_p];
	setp.lt.u32 	%p2884, %r6477, %r5488;
	selp.s64 	%rd17707, -1, 0, %p2884;
	sub.s32 	%r6477, %r6477, %r5488;
	and.b64  	%rd17708, %rd18551, 4294967295;
	add.s64 	%rd17709, %rd17708, %rd17707;
	ld.const.u32 	%r5489, [const_p+4];
	cvt.u64.u32 	%rd17710, %r5489;
	setp.lt.u64 	%p2885, %rd17709, %rd17710;
	selp.s64 	%rd17711, -1, 0, %p2885;
	cvt.u32.u64 	%r5490, %rd17709;
	sub.s32 	%r6476, %r5490, %r5489;
	and.b64  	%rd17712, %rd18552, 4294967295;
	add.s64 	%rd17713, %rd17712, %rd17711;
	ld.const.u32 	%r5491, [const_p+8];
	cvt.u64.u32 	%rd17714, %r5491;
	setp.lt.u64 	%p2886, %rd17713, %rd17714;
	selp.s64 	%rd17715, -1, 0, %p2886;
	cvt.u32.u64 	%r5492, %rd17713;
	sub.s32 	%r6475, %r5492, %r5491;
	and.b64  	%rd17716, %rd18553, 4294967295;
	add.s64 	%rd17717, %rd17716, %rd17715;
	ld.const.u32 	%r5493, [const_p+12];
	cvt.u64.u32 	%rd17718, %r5493;
	setp.lt.u64 	%p2887, %rd17717, %rd17718;
	selp.s64 	%rd17719, -1, 0, %p2887;
	cvt.u32.u64 	%r5494, %rd17717;
	sub.s32 	%r6474, %r5494, %r5493;
	and.b64  	%rd17720, %rd18554, 4294967295;
	add.s64 	%rd17721, %rd17720, %rd17719;
	ld.const.u32 	%r5495, [const_p+16];
	cvt.u64.u32 	%rd17722, %r5495;
	setp.lt.u64 	%p2888, %rd17721, %rd17722;
	selp.s64 	%rd17723, -1, 0, %p2888;
	cvt.u32.u64 	%r5496, %rd17721;
	sub.s32 	%r6473, %r5496, %r5495;
	and.b64  	%rd17724, %rd18555, 4294967295;
	add.s64 	%rd17725, %rd17724, %rd17723;
	ld.const.u32 	%r5497, [const_p+20];
	cvt.u64.u32 	%rd17726, %r5497;
	setp.lt.u64 	%p2889, %rd17725, %rd17726;
	selp.s64 	%rd17727, -1, 0, %p2889;
	cvt.u32.u64 	%r5498, %rd17725;
	sub.s32 	%r6472, %r5498, %r5497;
	and.b64  	%rd17728, %rd18556, 4294967295;
	add.s64 	%rd17729, %rd17728, %rd17727;
	ld.const.u32 	%r5499, [const_p+24];
	cvt.u64.u32 	%rd17730, %r5499;
	setp.lt.u64 	%p2890, %rd17729, %rd17730;
	selp.s32 	%r5500, -1, 0, %p2890;
	cvt.u32.u64 	%r5501, %rd17729;
	sub.s32 	%r6471, %r5501, %r5499;
	add.s32 	%r5502, %r6470, %r5500;
	sub.s32 	%r6470, %r5502, %r6398;
$L__BB2_1707:
	setp.le.u32 	%p2891, %r6470, %r6398;
	@%p2891 bra 	$L__BB2_1708;
	bra.uni 	$L__BB2_1721;
$L__BB2_1708:
	setp.lt.u32 	%p2892, %r6470, %r6398;
	@%p2892 bra 	$L__BB2_1723;
	ld.const.u32 	%r6443, [const_p+24];
	setp.gt.u32 	%p2893, %r6471, %r6443;
	@%p2893 bra 	$L__BB2_1722;
	setp.lt.u32 	%p2894, %r6471, %r6443;
	@%p2894 bra 	$L__BB2_1723;
	ld.const.u32 	%r2314, [const_p+20];
	setp.gt.u32 	%p2895, %r6472, %r2314;
	@%p2895 bra 	$L__BB2_1722;
	setp.lt.u32 	%p2896, %r6472, %r2314;
	@%p2896 bra 	$L__BB2_1723;
	ld.const.u32 	%r2315, [const_p+16];
	setp.gt.u32 	%p2897, %r6473, %r2315;
	@%p2897 bra 	$L__BB2_1722;
	setp.lt.u32 	%p2898, %r6473, %r2315;
	@%p2898 bra 	$L__BB2_1723;
	ld.const.u32 	%r2316, [const_p+12];
	setp.gt.u32 	%p2899, %r6474, %r2316;
	@%p2899 bra 	$L__BB2_1722;
	setp.lt.u32 	%p2900, %r6474, %r2316;
	@%p2900 bra 	$L__BB2_1723;
	ld.const.u32 	%r2317, [const_p+8];
	setp.gt.u32 	%p2901, %r6475, %r2317;
	@%p2901 bra 	$L__BB2_1722;
	setp.lt.u32 	%p2902, %r6475, %r2317;
	@%p2902 bra 	$L__BB2_1723;
	ld.const.u32 	%r2318, [const_p+4];
	setp.gt.u32 	%p2903, %r6476, %r2318;
	@%p2903 bra 	$L__BB2_1722;
	setp.lt.u32 	%p2904, %r6476, %r2318;
	ld.const.u32 	%r5503, [const_p];
	setp.lt.u32 	%p2905, %r6477, %r5503;
	or.pred  	%p2906, %p2904, %p2905;
	@%p2906 bra 	$L__BB2_1723;
	bra.uni 	$L__BB2_1722;
$L__BB2_1721:
	ld.const.u32 	%r6443, [const_p+24];
$L__BB2_1722:
	ld.const.u32 	%r5505, [const_p];
	setp.lt.u32 	%p2907, %r6477, %r5505;
	selp.s64 	%rd17731, -1, 0, %p2907;
	sub.s32 	%r6477, %r6477, %r5505;
	cvt.u64.u32 	%rd17732, %r6476;
	add.s64 	%rd17733, %rd17731, %rd17732;
	ld.const.u32 	%r5506, [const_p+4];
	cvt.u64.u32 	%rd17734, %r5506;
	setp.lt.u64 	%p2908, %rd17733, %rd17734;
	selp.s64 	%rd17735, -1, 0, %p2908;
	cvt.u32.u64 	%r5507, %rd17733;
	sub.s32 	%r6476, %r5507, %r5506;
	cvt.u64.u32 	%rd17736, %r6475;
	add.s64 	%rd17737, %rd17735, %rd17736;
	ld.const.u32 	%r5508, [const_p+8];
	cvt.u64.u32 	%rd17738, %r5508;
	setp.lt.u64 	%p2909, %rd17737, %rd17738;
	selp.s64 	%rd17739, -1, 0, %p2909;
	cvt.u32.u64 	%r5509, %rd17737;
	sub.s32 	%r6475, %r5509, %r5508;
	cvt.u64.u32 	%rd17740, %r6474;
	add.s64 	%rd17741, %rd17739, %rd17740;
	ld.const.u32 	%r5510, [const_p+12];
	cvt.u64.u32 	%rd17742, %r5510;
	setp.lt.u64 	%p2910, %rd17741, %rd17742;
	selp.s64 	%rd17743, -1, 0, %p2910;
	cvt.u32.u64 	%r5511, %rd17741;
	sub.s32 	%r6474, %r5511, %r5510;
	cvt.u64.u32 	%rd17744, %r6473;
	add.s64 	%rd17745, %rd17743, %rd17744;
	ld.const.u32 	%r5512, [const_p+16];
	cvt.u64.u32 	%rd17746, %r5512;
	setp.lt.u64 	%p2911, %rd17745, %rd17746;
	selp.s64 	%rd17747, -1, 0, %p2911;
	cvt.u32.u64 	%r5513, %rd17745;
	sub.s32 	%r6473, %r5513, %r5512;
	cvt.u64.u32 	%rd17748, %r6472;
	add.s64 	%rd17749, %rd17747, %rd17748;
	ld.const.u32 	%r5514, [const_p+20];
	cvt.u64.u32 	%rd17750, %r5514;
	setp.lt.u64 	%p2912, %rd17749, %rd17750;
	selp.s64 	%rd17751, -1, 0, %p2912;
	cvt.u32.u64 	%r5515, %rd17749;
	sub.s32 	%r6472, %r5515, %r5514;
	cvt.u64.u32 	%rd17752, %r6471;
	add.s64 	%rd17753, %rd17751, %rd17752;
	cvt.u64.u32 	%rd17754, %r6443;
	setp.lt.u64 	%p2913, %rd17753, %rd17754;
	selp.s32 	%r5516, -1, 0, %p2913;
	cvt.u32.u64 	%r5517, %rd17753;
	sub.s32 	%r6471, %r5517, %r6443;
	add.s32 	%r5518, %r6470, %r5516;
	sub.s32 	%r6470, %r5518, %r6398;
$L__BB2_1723:
	cvt.u64.u32 	%rd17755, %r6426;
	mul.lo.s64 	%rd17756, %rd18506, %rd17755;
	cvt.u32.u64 	%r5519, %rd17756;
	shr.u64 	%rd17757, %rd17756, 32;
	cvt.u64.u32 	%rd17758, %r6427;
	mad.lo.s64 	%rd17759, %rd18506, %rd17758, %rd17757;
	shr.u64 	%rd17760, %rd17759, 32;
	cvt.u64.u32 	%rd17761, %r6428;
	mad.lo.s64 	%rd17762, %rd18506, %rd17761, %rd17760;
	shr.u64 	%rd17763, %rd17762, 32;
	cvt.u64.u32 	%rd17764, %r6429;
	mad.lo.s64 	%rd17765, %rd18506, %rd17764, %rd17763;
	shr.u64 	%rd17766, %rd17765, 32;
	cvt.u64.u32 	%rd17767, %r6430;
	mad.lo.s64 	%rd17768, %rd18506, %rd17767, %rd17766;
	shr.u64 	%rd17769, %rd17768, 32;
	cvt.u64.u32 	%rd17770, %r6431;
	mad.lo.s64 	%rd17771, %rd18506, %rd17770, %rd17769;
	shr.u64 	%rd17772, %rd17771, 32;
	cvt.u64.u32 	%rd17773, %r6432;
	mad.lo.s64 	%rd17774, %rd18506, %rd17773, %rd17772;
	shr.u64 	%rd17775, %rd17774, 32;
	cvt.u64.u32 	%rd17776, %r6433;
	mad.lo.s64 	%rd17777, %rd18506, %rd17776, %rd17775;
	shr.u64 	%rd17778, %rd17777, 32;
	and.b64  	%rd17779, %rd17759, 4294967295;
	mad.lo.s64 	%rd17780, %rd18505, %rd17755, %rd17779;
	shr.u64 	%rd17781, %rd17780, 32;
	and.b64  	%rd17782, %rd17762, 4294967295;
	add.s64 	%rd17783, %rd17781, %rd17782;
	mad.lo.s64 	%rd17784, %rd18505, %rd17758, %rd17783;
	shr.u64 	%rd17785, %rd17784, 32;
	and.b64  	%rd17786, %rd17765, 4294967295;
	add.s64 	%rd17787, %rd17785, %rd17786;
	mad.lo.s64 	%rd17788, %rd18505, %rd17761, %rd17787;
	shr.u64 	%rd17789, %rd17788, 32;
	and.b64  	%rd17790, %rd17768, 4294967295;
	add.s64 	%rd17791, %rd17789, %rd17790;
	mad.lo.s64 	%rd17792, %rd18505, %rd17764, %rd17791;
	shr.u64 	%rd17793, %rd17792, 32;
	and.b64  	%rd17794, %rd17771, 4294967295;
	add.s64 	%rd17795, %rd17793, %rd17794;
	mad.lo.s64 	%rd17796, %rd18505, %rd17767, %rd17795;
	shr.u64 	%rd17797, %rd17796, 32;
	and.b64  	%rd17798, %rd17774, 4294967295;
	add.s64 	%rd17799, %rd17797, %rd17798;
	mad.lo.s64 	%rd17800, %rd18505, %rd17770, %rd17799;
	shr.u64 	%rd17801, %rd17800, 32;
	and.b64  	%rd17802, %rd17777, 4294967295;
	add.s64 	%rd17803, %rd17801, %rd17802;
	mad.lo.s64 	%rd17804, %rd18505, %rd17773, %rd17803;
	shr.u64 	%rd17805, %rd17804, 32;
	add.s64 	%rd17806, %rd17805, %rd17778;
	mad.lo.s64 	%rd17807, %rd18505, %rd17776, %rd17806;
	shr.u64 	%rd17808, %rd17807, 32;
	and.b64  	%rd17809, %rd17784, 4294967295;
	mad.lo.s64 	%rd17810, %rd18504, %rd17755, %rd17809;
	shr.u64 	%rd17811, %rd17810, 32;
	and.b64  	%rd17812, %rd17788, 4294967295;
	add.s64 	%rd17813, %rd17811, %rd17812;
	mad.lo.s64 	%rd17814, %rd18504, %rd17758, %rd17813;
	shr.u64 	%rd17815, %rd17814, 32;
	and.b64  	%rd17816, %rd17792, 4294967295;
	add.s64 	%rd17817, %rd17815, %rd17816;
	mad.lo.s64 	%rd17818, %rd18504, %rd17761, %rd17817;
	shr.u64 	%rd17819, %rd17818, 32;
	and.b64  	%rd17820, %rd17796, 4294967295;
	add.s64 	%rd17821, %rd17819, %rd17820;
	mad.lo.s64 	%rd17822, %rd18504, %rd17764, %rd17821;
	shr.u64 	%rd17823, %rd17822, 32;
	and.b64  	%rd17824, %rd17800, 4294967295;
	add.s64 	%rd17825, %rd17823, %rd17824;
	mad.lo.s64 	%rd17826, %rd18504, %rd17767, %rd17825;
	shr.u64 	%rd17827, %rd17826, 32;
	and.b64  	%rd17828, %rd17804, 4294967295;
	add.s64 	%rd17829, %rd17827, %rd17828;
	mad.lo.s64 	%rd17830, %rd18504, %rd17770, %rd17829;
	shr.u64 	%rd17831, %rd17830, 32;
	and.b64  	%rd17832, %rd17807, 4294967295;
	add.s64 	%rd17833, %rd17831, %rd17832;
	mad.lo.s64 	%rd17834, %rd18504, %rd17773, %rd17833;
	shr.u64 	%rd17835, %rd17834, 32;
	add.s64 	%rd17836, %rd17835, %rd17808;
	mad.lo.s64 	%rd17837, %rd18504, %rd17776, %rd17836;
	shr.u64 	%rd17838, %rd17837, 32;
	and.b64  	%rd17839, %rd17814, 4294967295;
	mad.lo.s64 	%rd17840, %rd18503, %rd17755, %rd17839;
	shr.u64 	%rd17841, %rd17840, 32;
	and.b64  	%rd17842, %rd17818, 4294967295;
	add.s64 	%rd17843, %rd17841, %rd17842;
	mad.lo.s64 	%rd17844, %rd18503, %rd17758, %rd17843;
	shr.u64 	%rd17845, %rd17844, 32;
	and.b64  	%rd17846, %rd17822, 4294967295;
	add.s64 	%rd17847, %rd17845, %rd17846;
	mad.lo.s64 	%rd17848, %rd18503, %rd17761, %rd17847;
	shr.u64 	%rd17849, %rd17848, 32;
	and.b64  	%rd17850, %rd17826, 4294967295;
	add.s64 	%rd17851, %rd17849, %rd17850;
	mad.lo.s64 	%rd17852, %rd18503, %rd17764, %rd17851;
	shr.u64 	%rd17853, %rd17852, 32;
	and.b64  	%rd17854, %rd17830, 4294967295;
	add.s64 	%rd17855, %rd17853, %rd17854;
	mad.lo.s64 	%rd17856, %rd18503, %rd17767, %rd17855;
	shr.u64 	%rd17857, %rd17856, 32;
	and.b64  	%rd17858, %rd17834, 4294967295;
	add.s64 	%rd17859, %rd17857, %rd17858;
	mad.lo.s64 	%rd17860, %rd18503, %rd17770, %rd17859;
	shr.u64 	%rd17861, %rd17860, 32;
	and.b64  	%rd17862, %rd17837, 4294967295;
	add.s64 	%rd17863, %rd17861, %rd17862;
	mad.lo.s64 	%rd17864, %rd18503, %rd17773, %rd17863;
	shr.u64 	%rd17865, %rd17864, 32;
	add.s64 	%rd17866, %rd17865, %rd17838;
	mad.lo.s64 	%rd17867, %rd18503, %rd17776, %rd17866;
	shr.u64 	%rd17868, %rd17867, 32;
	and.b64  	%rd17869, %rd17844, 4294967295;
	mad.lo.s64 	%rd17870, %rd18502, %rd17755, %rd17869;
	shr.u64 	%rd17871, %rd17870, 32;
	and.b64  	%rd17872, %rd17848, 4294967295;
	add.s64 	%rd17873, %rd17871, %rd17872;
	mad.lo.s64 	%rd17874, %rd18502, %rd17758, %rd17873;
	shr.u64 	%rd17875, %rd17874, 32;
	and.b64  	%rd17876, %rd17852, 4294967295;
	add.s64 	%rd17877, %rd17875, %rd17876;
	mad.lo.s64 	%rd17878, %rd18502, %rd17761, %rd17877;
	shr.u64 	%rd17879, %rd17878, 32;
	and.b64  	%rd17880, %rd17856, 4294967295;
	add.s64 	%rd17881, %rd17879, %rd17880;
	mad.lo.s64 	%rd17882, %rd18502, %rd17764, %rd17881;
	shr.u64 	%rd17883, %rd17882, 32;
	and.b64  	%rd17884, %rd17860, 4294967295;
	add.s64 	%rd17885, %rd17883, %rd17884;
	mad.lo.s64 	%rd17886, %rd18502, %rd17767, %rd17885;
	shr.u64 	%rd17887, %rd17886, 32;
	and.b64  	%rd17888, %rd17864, 4294967295;
	add.s64 	%rd17889, %rd17887, %rd17888;
	mad.lo.s64 	%rd17890, %rd18502, %rd17770, %rd17889;
	shr.u64 	%rd17891, %rd17890, 32;
	and.b64  	%rd17892, %rd17867, 4294967295;
	add.s64 	%rd17893, %rd17891, %rd17892;
	mad.lo.s64 	%rd17894, %rd18502, %rd17773, %rd17893;
	shr.u64 	%rd17895, %rd17894, 32;
	add.s64 	%rd17896, %rd17895, %rd17868;
	mad.lo.s64 	%rd17897, %rd18502, %rd17776, %rd17896;
	shr.u64 	%rd17898, %rd17897, 32;
	and.b64  	%rd17899, %rd17874, 4294967295;
	mad.lo.s64 	%rd17900, %rd18501, %rd17755, %rd17899;
	shr.u64 	%rd17901, %rd17900, 32;
	and.b64  	%rd17902, %rd17878, 4294967295;
	add.s64 	%rd17903, %rd17901, %rd17902;
	mad.lo.s64 	%rd17904, %rd18501, %rd17758, %rd17903;
	shr.u64 	%rd17905, %rd17904, 32;
	and.b64  	%rd17906, %rd17882, 4294967295;
	add.s64 	%rd17907, %rd17905, %rd17906;
	mad.lo.s64 	%rd17908, %rd18501, %rd17761, %rd17907;
	shr.u64 	%rd17909, %rd17908, 32;
	and.b64  	%rd17910, %rd17886, 4294967295;
	add.s64 	%rd17911, %rd17909, %rd17910;
	mad.lo.s64 	%rd17912, %rd18501, %rd17764, %rd17911;
	shr.u64 	%rd17913, %rd17912, 32;
	and.b64  	%rd17914, %rd17890, 4294967295;
	add.s64 	%rd17915, %rd17913, %rd17914;
	mad.lo.s64 	%rd17916, %rd18501, %rd17767, %rd17915;
	shr.u64 	%rd17917, %rd17916, 32;
	and.b64  	%rd17918, %rd17894, 4294967295;
	add.s64 	%rd17919, %rd17917, %rd17918;
	mad.lo.s64 	%rd17920, %rd18501, %rd17770, %rd17919;
	shr.u64 	%rd17921, %rd17920, 32;
	and.b64  	%rd17922, %rd17897, 4294967295;
	add.s64 	%rd17923, %rd17921, %rd17922;
	mad.lo.s64 	%rd17924, %rd18501, %rd17773, %rd17923;
	shr.u64 	%rd17925, %rd17924, 32;
	add.s64 	%rd17926, %rd17925, %rd17898;
	mad.lo.s64 	%rd17927, %rd18501, %rd17776, %rd17926;
	shr.u64 	%rd17928, %rd17927, 32;
	and.b64  	%rd17929, %rd17904, 4294967295;
	mad.lo.s64 	%rd17930, %rd18500, %rd17755, %rd17929;
	shr.u64 	%rd17931, %rd17930, 32;
	and.b64  	%rd17932, %rd17908, 4294967295;
	add.s64 	%rd17933, %rd17931, %rd17932;
	mad.lo.s64 	%rd17934, %rd18500, %rd17758, %rd17933;
	shr.u64 	%rd17935, %rd17934, 32;
	and.b64  	%rd17936, %rd17912, 4294967295;
	add.s64 	%rd17937, %rd17935, %rd17936;
	mad.lo.s64 	%rd17938, %rd18500, %rd17761, %rd17937;
	shr.u64 	%rd17939, %rd17938, 32;
	and.b64  	%rd17940, %rd17916, 4294967295;
	add.s64 	%rd17941, %rd17939, %rd17940;
	mad.lo.s64 	%rd17942, %rd18500, %rd17764, %rd17941;
	shr.u64 	%rd17943, %rd17942, 32;
	and.b64  	%rd17944, %rd17920, 4294967295;
	add.s64 	%rd17945, %rd17943, %rd17944;
	mad.lo.s64 	%rd17946, %rd18500, %rd17767, %rd17945;
	shr.u64 	%rd17947, %rd17946, 32;
	and.b64  	%rd17948, %rd17924, 4294967295;
	add.s64 	%rd17949, %rd17947, %rd17948;
	mad.lo.s64 	%rd17950, %rd18500, %rd17770, %rd17949;
	shr.u64 	%rd17951, %rd17950, 32;
	and.b64  	%rd17952, %rd17927, 4294967295;
	add.s64 	%rd17953, %rd17951, %rd17952;
	mad.lo.s64 	%rd17954, %rd18500, %rd17773, %rd17953;
	shr.u64 	%rd17955, %rd17954, 32;
	add.s64 	%rd17956, %rd17955, %rd17928;
	mad.lo.s64 	%rd17957, %rd18500, %rd17776, %rd17956;
	shr.u64 	%rd17958, %rd17957, 32;
	and.b64  	%rd17959, %rd17934, 4294967295;
	mad.lo.s64 	%rd17960, %rd18499, %rd17755, %rd17959;
	shr.u64 	%rd17961, %rd17960, 32;
	and.b64  	%rd17962, %rd17938, 4294967295;
	add.s64 	%rd17963, %rd17961, %rd17962;
	mad.lo.s64 	%rd17964, %rd18499, %rd17758, %rd17963;
	shr.u64 	%rd17965, %rd17964, 32;
	and.b64  	%rd17966, %rd17942, 4294967295;
	add.s64 	%rd17967, %rd17965, %rd17966;
	mad.lo.s64 	%rd17968, %rd18499, %rd17761, %rd17967;
	shr.u64 	%rd17969, %rd17968, 32;
	and.b64  	%rd17970, %rd17946, 4294967295;
	add.s64 	%rd17971, %rd17969, %rd17970;
	mad.lo.s64 	%rd17972, %rd18499, %rd17764, %rd17971;
	shr.u64 	%rd17973, %rd17972, 32;
	and.b64  	%rd17974, %rd17950, 4294967295;
	add.s64 	%rd17975, %rd17973, %rd17974;
	mad.lo.s64 	%rd17976, %rd18499, %rd17767, %rd17975;
	shr.u64 	%rd17977, %rd17976, 32;
	and.b64  	%rd17978, %rd17954, 4294967295;
	add.s64 	%rd17979, %rd17977, %rd17978;
	mad.lo.s64 	%rd17980, %rd18499, %rd17770, %rd17979;
	shr.u64 	%rd17981, %rd17980, 32;
	and.b64  	%rd17982, %rd17957, 4294967295;
	add.s64 	%rd17983, %rd17981, %rd17982;
	mad.lo.s64 	%rd17984, %rd18499, %rd17773, %rd17983;
	shr.u64 	%rd17985, %rd17984, 32;
	add.s64 	%rd17986, %rd17985, %rd17958;
	mad.lo.s64 	%rd17987, %rd18499, %rd17776, %rd17986;
	shr.u64 	%rd17988, %rd17987, 32;
	{ .reg .b32 tmp; mov.b64 {tmp, %r5520}, %rd17987; }
	and.b64  	%rd17989, %rd17964, 4294967295;
	mul.lo.s64 	%rd17990, %rd17989, 977;
	cvt.u32.u64 	%r5521, %rd17990;
	shr.u64 	%rd17991, %rd17990, 32;
	and.b64  	%rd17992, %rd17968, 4294967295;
	mad.lo.s64 	%rd17993, %rd17992, 977, %rd17991;
	shr.u64 	%rd17994, %rd17993, 32;
	and.b64  	%rd17995, %rd17972, 4294967295;
	mad.lo.s64 	%rd17996, %rd17995, 977, %rd17994;
	shr.u64 	%rd17997, %rd17996, 32;
	and.b64  	%rd17998, %rd17976, 4294967295;
	mad.lo.s64 	%rd17999, %rd17998, 977, %rd17997;
	shr.u64 	%rd18000, %rd17999, 32;
	and.b64  	%rd18001, %rd17980, 4294967295;
	mad.lo.s64 	%rd18002, %rd18001, 977, %rd18000;
	shr.u64 	%rd18003, %rd18002, 32;
	and.b64  	%rd18004, %rd17984, 4294967295;
	mad.lo.s64 	%rd18005, %rd18004, 977, %rd18003;
	shr.u64 	%rd18006, %rd18005, 32;
	and.b64  	%rd18007, %rd17987, 4294967295;
	mad.lo.s64 	%rd18008, %rd18007, 977, %rd18006;
	shr.u64 	%rd18009, %rd18008, 32;
	mad.lo.s64 	%rd18010, %rd17988, 977, %rd18009;
	{ .reg .b32 tmp; mov.b64 {tmp, %r5522}, %rd18010; }
	add.s32 	%r6469, %r5519, %r5521;
	setp.lt.u32 	%p2915, %r6469, %r5519;
	selp.u64 	%rd18011, 1, 0, %p2915;
	and.b64  	%rd18012, %rd17780, 4294967295;
	and.b64  	%rd18013, %rd17993, 4294967295;
	add.s64 	%rd18014, %rd18012, %rd18011;
	add.s64 	%rd18015, %rd18014, %rd18013;
	shr.u64 	%rd18016, %rd18015, 32;
	and.b64  	%rd18017, %rd17810, 4294967295;
	and.b64  	%rd18018, %rd17996, 4294967295;
	add.s64 	%rd18019, %rd18016, %rd18017;
	add.s64 	%rd18020, %rd18019, %rd18018;
	shr.u64 	%rd18021, %rd18020, 32;
	and.b64  	%rd18022, %rd17840, 4294967295;
	and.b64  	%rd18023, %rd17999, 4294967295;
	add.s64 	%rd18024, %rd18021, %rd18022;
	add.s64 	%rd18025, %rd18024, %rd18023;
	shr.u64 	%rd18026, %rd18025, 32;
	and.b64  	%rd18027, %rd17870, 4294967295;
	and.b64  	%rd18028, %rd18002, 4294967295;
	add.s64 	%rd18029, %rd18026, %rd18027;
	add.s64 	%rd18030, %rd18029, %rd18028;
	shr.u64 	%rd18031, %rd18030, 32;
	and.b64  	%rd18032, %rd17900, 4294967295;
	and.b64  	%rd18033, %rd18005, 4294967295;
	add.s64 	%rd18034, %rd18031, %rd18032;
	add.s64 	%rd18035, %rd18034, %rd18033;
	shr.u64 	%rd18036, %rd18035, 32;
	and.b64  	%rd18037, %rd17930, 4294967295;
	and.b64  	%rd18038, %rd18008, 4294967295;
	add.s64 	%rd18039, %rd18036, %rd18037;
	add.s64 	%rd18040, %rd18039, %rd18038;
	shr.u64 	%rd18041, %rd18040, 32;
	and.b64  	%rd18042, %rd17960, 4294967295;
	and.b64  	%rd18043, %rd18010, 4294967295;
	add.s64 	%rd18044, %rd18041, %rd18042;
	add.s64 	%rd18045, %rd18044, %rd18043;
	{ .reg .b32 tmp; mov.b64 {tmp, %r5523}, %rd18045; }
	add.s32 	%r5524, %r5523, %r5522;
	and.b64  	%rd18046, %rd18015, 4294967295;
	add.s64 	%rd18558, %rd18046, %rd17989;
	shr.u64 	%rd18047, %rd18558, 32;
	and.b64  	%rd18048, %rd18020, 4294967295;
	add.s64 	%rd18049, %rd18047, %rd18048;
	add.s64 	%rd18559, %rd18049, %rd17992;
	shr.u64 	%rd18050, %rd18559, 32;
	and.b64  	%rd18051, %rd18025, 4294967295;
	add.s64 	%rd18052, %rd18050, %rd18051;
	add.s64 	%rd18560, %rd18052, %rd17995;
	shr.u64 	%rd18053, %rd18560, 32;
	and.b64  	%rd18054, %rd18030, 4294967295;
	add.s64 	%rd18055, %rd18053, %rd18054;
	add.s64 	%rd18561, %rd18055, %rd17998;
	shr.u64 	%rd18056, %rd18561, 32;
	and.b64  	%rd18057, %rd18035, 4294967295;
	add.s64 	%rd18058, %rd18056, %rd18057;
	add.s64 	%rd18562, %rd18058, %rd18001;
	shr.u64 	%rd18059, %rd18562, 32;
	and.b64  	%rd18060, %rd18040, 4294967295;
	add.s64 	%rd18061, %rd18059, %rd18060;
	add.s64 	%rd18563, %rd18061, %rd18004;
	shr.u64 	%rd18062, %rd18563, 32;
	and.b64  	%rd18063, %rd18045, 4294967295;
	add.s64 	%rd18064, %rd18062, %rd18063;
	add.s64 	%rd18564, %rd18064, %rd18007;
	{ .reg .b32 tmp; mov.b64 {tmp, %r5525}, %rd18564; }
	add.s32 	%r5526, %r5524, %r5525;
	add.s32 	%r2346, %r5526, %r5520;
	setp.eq.s32 	%p2916, %r2346, 0;
	mov.pred 	%p3013, 0;
	@%p2916 bra 	$L__BB2_1725;
	cvt.u64.u32 	%rd18065, %r2346;
	mul.wide.u32 	%rd18066, %r2346, 977;
	cvt.u32.u64 	%r5527, %rd18066;
	shr.u64 	%rd18067, %rd18066, 32;
	add.s64 	%rd18068, %rd18067, %rd18065;
	shr.u64 	%rd18069, %rd18068, 32;
	add.s32 	%r2347, %r6469, %r5527;
	setp.lt.u32 	%p2917, %r2347, %r6469;
	selp.u64 	%rd18070, 1, 0, %p2917;
	and.b64  	%rd18071, %rd18558, 4294967295;
	and.b64  	%rd18072, %rd18068, 4294967295;
	add.s64 	%rd18073, %rd18071, %rd18070;
	add.s64 	%rd18558, %rd18073, %rd18072;
	shr.u64 	%rd18074, %rd18558, 32;
	and.b64  	%rd18075, %rd18559, 4294967295;
	add.s64 	%rd18076, %rd18074, %rd18075;
	add.s64 	%rd18559, %rd18076, %rd18069;
	shr.u64 	%rd18077, %rd18559, 32;
	and.b64  	%rd18078, %rd18560, 4294967295;
	add.s64 	%rd18560, %rd18077, %rd18078;
	shr.u64 	%rd18079, %rd18560, 32;
	and.b64  	%rd18080, %rd18561, 4294967295;
	add.s64 	%rd18561, %rd18079, %rd18080;
	shr.u64 	%rd18081, %rd18561, 32;
	and.b64  	%rd18082, %rd18562, 4294967295;
	add.s64 	%rd18562, %rd18081, %rd18082;
	shr.u64 	%rd18083, %rd18562, 32;
	and.b64  	%rd18084, %rd18563, 4294967295;
	add.s64 	%rd18563, %rd18083, %rd18084;
	shr.u64 	%rd18085, %rd18563, 32;
	and.b64  	%rd18086, %rd18564, 4294967295;
	add.s64 	%rd18564, %rd18085, %rd18086;
	setp.gt.u64 	%p3013, %rd18564, 4294967295;
	mov.u32 	%r6469, %r2347;
$L__BB2_1725:
	cvt.u32.u64 	%r6462, %rd18564;
	cvt.u32.u64 	%r6463, %rd18563;
	cvt.u32.u64 	%r6464, %rd18562;
	cvt.u32.u64 	%r6465, %rd18561;
	cvt.u32.u64 	%r6466, %rd18560;
	cvt.u32.u64 	%r6467, %rd18559;
	cvt.u32.u64 	%r6468, %rd18558;
	setp.lt.u32 	%p2918, %r6398, %r6462;
	or.pred  	%p2919, %p3013, %p2918;
	@%p2919 bra 	$L__BB2_1739;
	setp.gt.u32 	%p2920, %r6398, %r6462;
	@%p2920 bra 	$L__BB2_1740;
	ld.const.u32 	%r2356, [const_p+24];
	setp.lt.u32 	%p2921, %r2356, %r6463;
	@%p2921 bra 	$L__BB2_1739;
	setp.gt.u32 	%p2922, %r2356, %r6463;
	@%p2922 bra 	$L__BB2_1740;
	ld.const.u32 	%r2357, [const_p+20];
	setp.lt.u32 	%p2923, %r2357, %r6464;
	@%p2923 bra 	$L__BB2_1739;
	setp.gt.u32 	%p2924, %r2357, %r6464;
	@%p2924 bra 	$L__BB2_1740;
	ld.const.u32 	%r2358, [const_p+16];
	setp.lt.u32 	%p2925, %r2358, %r6465;
	@%p2925 bra 	$L__BB2_1739;
	setp.gt.u32 	%p2926, %r2358, %r6465;
	@%p2926 bra 	$L__BB2_1740;
	ld.const.u32 	%r2359, [const_p+12];
	setp.lt.u32 	%p2927, %r2359, %r6466;
	@%p2927 bra 	$L__BB2_1739;
	setp.gt.u32 	%p2928, %r2359, %r6466;
	@%p2928 bra 	$L__BB2_1740;
	ld.const.u32 	%r2360, [const_p+8];
	setp.lt.u32 	%p2929, %r2360, %r6467;
	@%p2929 bra 	$L__BB2_1739;
	setp.gt.u32 	%p2930, %r2360, %r6467;
	@%p2930 bra 	$L__BB2_1740;
	ld.const.u32 	%r2361, [const_p+4];
	setp.lt.u32 	%p2931, %r2361, %r6468;
	@%p2931 bra 	$L__BB2_1739;
	setp.gt.u32 	%p2932, %r2361, %r6468;
	ld.const.u32 	%r5528, [const_p];
	setp.lt.u32 	%p2933, %r6469, %r5528;
	or.pred  	%p2934, %p2932, %p2933;
	@%p2934 bra 	$L__BB2_1740;
$L__BB2_1739:
	ld.const.u32 	%r5530, [const_p];
	setp.lt.u32 	%p2935, %r6469, %r5530;
	selp.s64 	%rd18088, -1, 0, %p2935;
	sub.s32 	%r6469, %r6469, %r5530;
	and.b64  	%rd18089, %rd18558, 4294967295;
	add.s64 	%rd18090, %rd18089, %rd18088;
	ld.const.u32 	%r5531, [const_p+4];
	cvt.u64.u32 	%rd18091, %r5531;
	setp.lt.u64 	%p2936, %rd18090, %rd18091;
	selp.s64 	%rd18092, -1, 0, %p2936;
	cvt.u32.u64 	%r5532, %rd18090;
	sub.s32 	%r6468, %r5532, %r5531;
	and.b64  	%rd18093, %rd18559, 4294967295;
	add.s64 	%rd18094, %rd18093, %rd18092;
	ld.const.u32 	%r5533, [const_p+8];
	cvt.u64.u32 	%rd18095, %r5533;
	setp.lt.u64 	%p2937, %rd18094, %rd18095;
	selp.s64 	%rd18096, -1, 0, %p2937;
	cvt.u32.u64 	%r5534, %rd18094;
	sub.s32 	%r6467, %r5534, %r5533;
	and.b64  	%rd18097, %rd18560, 4294967295;
	add.s64 	%rd18098, %rd18097, %rd18096;
	ld.const.u32 	%r5535, [const_p+12];
	cvt.u64.u32 	%rd18099, %r5535;
	setp.lt.u64 	%p2938, %rd18098, %rd18099;
	selp.s64 	%rd18100, -1, 0, %p2938;
	cvt.u32.u64 	%r5536, %rd18098;
	sub.s32 	%r6466, %r5536, %r5535;
	and.b64  	%rd18101, %rd18561, 4294967295;
	add.s64 	%rd18102, %rd18101, %rd18100;
	ld.const.u32 	%r5537, [const_p+16];
	cvt.u64.u32 	%rd18103, %r5537;
	setp.lt.u64 	%p2939, %rd18102, %rd18103;
	selp.s64 	%rd18104, -1, 0, %p2939;
	cvt.u32.u64 	%r5538, %rd18102;
	sub.s32 	%r6465, %r5538, %r5537;
	and.b64  	%rd18105, %rd18562, 4294967295;
	add.s64 	%rd18106, %rd18105, %rd18104;
	ld.const.u32 	%r5539, [const_p+20];
	cvt.u64.u32 	%rd18107, %r5539;
	setp.lt.u64 	%p2940, %rd18106, %rd18107;
	selp.s64 	%rd18108, -1, 0, %p2940;
	cvt.u32.u64 	%r5540, %rd18106;
	sub.s32 	%r6464, %r5540, %r5539;
	and.b64  	%rd18109, %rd18563, 4294967295;
	add.s64 	%rd18110, %rd18109, %rd18108;
	ld.const.u32 	%r5541, [const_p+24];
	cvt.u64.u32 	%rd18111, %r5541;
	setp.lt.u64 	%p2941, %rd18110, %rd18111;
	selp.s32 	%r5542, -1, 0, %p2941;
	cvt.u32.u64 	%r5543, %rd18110;
	sub.s32 	%r6463, %r5543, %r5541;
	add.s32 	%r5544, %r6462, %r5542;
	sub.s32 	%r6462, %r5544, %r6398;
$L__BB2_1740:
	setp.le.u32 	%p2942, %r6462, %r6398;
	@%p2942 bra 	$L__BB2_1741;
	bra.uni 	$L__BB2_1754;
$L__BB2_1741:
	setp.lt.u32 	%p2943, %r6462, %r6398;
	mov.b16 	%rs51, 0;
	@%p2943 bra 	$L__BB2_1756;
	ld.const.u32 	%r6461, [const_p+24];
	setp.gt.u32 	%p2944, %r6463, %r6461;
	@%p2944 bra 	$L__BB2_1755;
	setp.lt.u32 	%p2945, %r6463, %r6461;
	@%p2945 bra 	$L__BB2_1756;
	ld.const.u32 	%r2371, [const_p+20];
	setp.gt.u32 	%p2946, %r6464, %r2371;
	@%p2946 bra 	$L__BB2_1755;
	setp.lt.u32 	%p2947, %r6464, %r2371;
	@%p2947 bra 	$L__BB2_1756;
	ld.const.u32 	%r2372, [const_p+16];
	setp.gt.u32 	%p2948, %r6465, %r2372;
	@%p2948 bra 	$L__BB2_1755;
	setp.lt.u32 	%p2949, %r6465, %r2372;
	@%p2949 bra 	$L__BB2_1756;
	ld.const.u32 	%r2373, [const_p+12];
	setp.gt.u32 	%p2950, %r6466, %r2373;
	@%p2950 bra 	$L__BB2_1755;
	setp.lt.u32 	%p2951, %r6466, %r2373;
	@%p2951 bra 	$L__BB2_1756;
	ld.const.u32 	%r2374, [const_p+8];
	setp.gt.u32 	%p2952, %r6467, %r2374;
	@%p2952 bra 	$L__BB2_1755;
	setp.lt.u32 	%p2953, %r6467, %r2374;
	@%p2953 bra 	$L__BB2_1756;
	ld.const.u32 	%r2375, [const_p+4];
	setp.gt.u32 	%p2954, %r6468, %r2375;
	@%p2954 bra 	$L__BB2_1755;
	setp.lt.u32 	%p2955, %r6468, %r2375;
	ld.const.u32 	%r5545, [const_p];
	setp.lt.u32 	%p2956, %r6469, %r5545;
	or.pred  	%p2957, %p2955, %p2956;
	@%p2957 bra 	$L__BB2_1756;
	bra.uni 	$L__BB2_1755;
$L__BB2_1754:
	ld.const.u32 	%r6461, [const_p+24];
$L__BB2_1755:
	ld.const.u32 	%r5547, [const_p];
	setp.lt.u32 	%p2958, %r6469, %r5547;
	selp.s64 	%rd18112, -1, 0, %p2958;
	sub.s32 	%r6469, %r6469, %r5547;
	cvt.u64.u32 	%rd18113, %r6468;
	add.s64 	%rd18114, %rd18112, %rd18113;
	ld.const.u32 	%r5548, [const_p+4];
	cvt.u64.u32 	%rd18115, %r5548;
	setp.lt.u64 	%p2959, %rd18114, %rd18115;
	selp.s64 	%rd18116, -1, 0, %p2959;
	cvt.u32.u64 	%r5549, %rd18114;
	sub.s32 	%r6468, %r5549, %r5548;
	cvt.u64.u32 	%rd18117, %r6467;
	add.s64 	%rd18118, %rd18116, %rd18117;
	ld.const.u32 	%r5550, [const_p+8];
	cvt.u64.u32 	%rd18119, %r5550;
	setp.lt.u64 	%p2960, %rd18118, %rd18119;
	selp.s64 	%rd18120, -1, 0, %p2960;
	cvt.u32.u64 	%r5551, %rd18118;
	sub.s32 	%r6467, %r5551, %r5550;
	cvt.u64.u32 	%rd18121, %r6466;
	add.s64 	%rd18122, %rd18120, %rd18121;
	ld.const.u32 	%r5552, [const_p+12];
	cvt.u64.u32 	%rd18123, %r5552;
	setp.lt.u64 	%p2961, %rd18122, %rd18123;
	selp.s64 	%rd18124, -1, 0, %p2961;
	cvt.u32.u64 	%r5553, %rd18122;
	sub.s32 	%r6466, %r5553, %r5552;
	cvt.u64.u32 	%rd18125, %r6465;
	add.s64 	%rd18126, %rd18124, %rd18125;
	ld.const.u32 	%r5554, [const_p+16];
	cvt.u64.u32 	%rd18127, %r5554;
	setp.lt.u64 	%p2962, %rd18126, %rd18127;
	selp.s64 	%rd18128, -1, 0, %p2962;
	cvt.u32.u64 	%r5555, %rd18126;
	sub.s32 	%r6465, %r5555, %r5554;
	cvt.u64.u32 	%rd18129, %r6464;
	add.s64 	%rd18130, %rd18128, %rd18129;
	ld.const.u32 	%r5556, [const_p+20];
	cvt.u64.u32 	%rd18131, %r5556;
	setp.lt.u64 	%p2963, %rd18130, %rd18131;
	selp.s64 	%rd18132, -1, 0, %p2963;
	cvt.u32.u64 	%r5557, %rd18130;
	sub.s32 	%r6464, %r5557, %r5556;
	cvt.u64.u32 	%rd18133, %r6463;
	add.s64 	%rd18134, %rd18132, %rd18133;
	cvt.u64.u32 	%rd18135, %r6461;
	setp.lt.u64 	%p2964, %rd18134, %rd18135;
	selp.s32 	%r5558, -1, 0, %p2964;
	cvt.u32.u64 	%r5559, %rd18134;
	sub.s32 	%r6463, %r5559, %r6461;
	add.s32 	%r5560, %r6462, %r5558;
	sub.s32 	%r6462, %r5560, %r6398;
	mov.b16 	%rs51, 0;
$L__BB2_1756:
	ld.param.u64 	%rd18139, [_Z34private_to_public_key_batch_kernelPK6BigIntP7ECPointi_param_1];
	mov.u32 	%r5561, %ctaid.x;
	mov.u32 	%r5562, %ntid.x;
	mov.u32 	%r5563, %tid.x;
	mad.lo.s32 	%r5564, %r5561, %r5562, %r5563;
	cvta.to.global.u64 	%rd18136, %rd18139;
	mul.wide.s32 	%rd18137, %r5564, 68;
	add.s64 	%rd18138, %rd18136, %rd18137;
	st.global.u32 	[%rd18138], %r6477;
	st.global.u32 	[%rd18138+4], %r6476;
	st.global.u32 	[%rd18138+8], %r6475;
	st.global.u32 	[%rd18138+12], %r6474;
	st.global.u32 	[%rd18138+16], %r6473;
	st.global.u32 	[%rd18138+20], %r6472;
	st.global.u32 	[%rd18138+24], %r6471;
	st.global.u32 	[%rd18138+28], %r6470;
	st.global.u32 	[%rd18138+32], %r6469;
	st.global.u32 	[%rd18138+36], %r6468;
	st.global.u32 	[%rd18138+40], %r6467;
	st.global.u32 	[%rd18138+44], %r6466;
	st.global.u32 	[%rd18138+48], %r6465;
	st.global.u32 	[%rd18138+52], %r6464;
	st.global.u32 	[%rd18138+56], %r6463;
	st.global.u32 	[%rd18138+60], %r6462;
	st.global.u8 	[%rd18138+64], %rs51;
$L__BB2_1757:
	ret;

}
	// .globl	_Z26find_hash_kernel_optimizedPK6BigIntyS1_PKhiPS_Pi
.visible .entry _Z26find_hash_kernel_optimizedPK6BigIntyS1_PKhiPS_Pi(
	.param .u64 .ptr .align 1 _Z26find_hash_kernel_optimizedPK6BigIntyS1_PKhiPS_Pi_param_0,
	.param .u64 _Z26find_hash_kernel_optimizedPK6BigIntyS1_PKhiPS_Pi_param_1,
	.param .u64 .ptr .align 1 _Z26find_hash_kernel_optimizedPK6BigIntyS1_PKhiPS_Pi_param_2,
	.param .u64 .ptr .align 1 _Z26find_hash_kernel_optimizedPK6BigIntyS1_PKhiPS_Pi_param_3,
	.param .u32 _Z26find_hash_kernel_optimizedPK6BigIntyS1_PKhiPS_Pi_param_4,
	.param .u64 .ptr .align 1 _Z26find_hash_kernel_optimizedPK6BigIntyS1_PKhiPS_Pi_param_5,
	.param .u64 .ptr .align 1 _Z26find_hash_kernel_optimizedPK6BigIntyS1_PKhiPS_Pi_param_6
)
{
	.local .align 4 .b8 	__local_depot3[152];
	.reg .b64 	%SP;
	.reg .b64 	%SPL;
	.reg .pred 	%p<2263>;
	.reg .b16 	%rs<98>;
	.reg .b32 	%r<4774>;
	.reg .b64 	%rd<14528>;

	mov.u64 	%SPL, __local_depot3;
	cvta.local.u64 	%SP, %SPL;
	ld.param.u64 	%rd997, [_Z26find_hash_kernel_optimizedPK6BigIntyS1_PKhiPS_Pi_param_0];
	ld.param.u64 	%rd1002, [_Z26find_hash_kernel_optimizedPK6BigIntyS1_PKhiPS_Pi_param_1];
	ld.param.u64 	%rd998, [_Z26find_hash_kernel_optimizedPK6BigIntyS1_PKhiPS_Pi_param_2];
	ld.param.u64 	%rd1001, [_Z26find_hash_kernel_optimizedPK6BigIntyS1_PKhiPS_Pi_param_6];
	cvta.to.global.u64 	%rd1, %rd1001;
	add.u64 	%rd2, %SPL, 0;
	add.u64 	%rd3, %SPL, 32;
	mov.u32 	%r1801, %ctaid.x;
	mov.u32 	%r1802, %ntid.x;
	mul.wide.u32 	%rd1005, %r1801, %r1802;
	mov.u32 	%r1803, %tid.x;
	cvt.u64.u32 	%rd1006, %r1803;
	add.s64 	%rd4, %rd1005, %rd1006;
	setp.ge.u64 	%p71, %rd4, %rd1002;
	@%p71 bra 	$L__BB3_1332;
	ld.global.u32 	%r1804, [%rd1];
	setp.ne.s32 	%p72, %r1804, 0;
	@%p72 bra 	$L__BB3_1332;
	cvta.to.global.u64 	%rd1007, %rd998;
	cvta.to.global.u64 	%rd1008, %rd997;
	and.b64  	%rd1009, %rd4, 4294967295;
	ld.global.u32 	%rd1010, [%rd1007];
	mul.lo.s64 	%rd1011, %rd1009, %rd1010;
	cvt.u32.u64 	%r1805, %rd1011;
	shr.u64 	%rd1012, %rd1011, 32;
	ld.global.u32 	%rd1013, [%rd1007+4];
	mad.lo.s64 	%rd1014, %rd1009, %rd1013, %rd1012;
	shr.u64 	%rd1015, %rd1014, 32;
	ld.global.u32 	%rd1016, [%rd1007+8];
	mad.lo.s64 	%rd1017, %rd1009, %rd1016, %rd1015;
	shr.u64 	%rd1018, %rd1017, 32;
	ld.global.u32 	%rd1019, [%rd1007+12];
	mad.lo.s64 	%rd1020, %rd1009, %rd1019, %rd1018;
	shr.u64 	%rd1021, %rd1020, 32;
	ld.global.u32 	%rd1022, [%rd1007+16];
	mad.lo.s64 	%rd1023, %rd1009, %rd1022, %rd1021;
	shr.u64 	%rd1024, %rd1023, 32;
	ld.global.u32 	%rd1025, [%rd1007+20];
	mad.lo.s64 	%rd1026, %rd1009, %rd1025, %rd1024;
	shr.u64 	%rd1027, %rd1026, 32;
	ld.global.u32 	%rd1028, [%rd1007+24];
	mad.lo.s64 	%rd1029, %rd1009, %rd1028, %rd1027;
	shr.u64 	%rd1030, %rd1029, 32;
	ld.global.u32 	%rd1031, [%rd1007+28];
	cvt.u32.u64 	%r1806, %rd1030;
	cvt.u32.u64 	%r1807, %rd4;
	cvt.u32.u64 	%r1808, %rd1031;
	mad.lo.s32 	%r1809, %r1807, %r1808, %r1806;
	ld.global.u32 	%r1810, [%rd1008];
	add.s32 	%r1, %r1810, %r1805;
	setp.lt.u32 	%p73, %r1, %r1810;
	st.local.u32 	[%rd3], %r1;
	selp.u64 	%rd1032, 1, 0, %p73;
	ld.global.u32 	%rd1033, [%rd1008+4];
	and.b64  	%rd1034, %rd1014, 4294967295;
	add.s64 	%rd1035, %rd1032, %rd1033;
	add.s64 	%rd5, %rd1035, %rd1034;
	cvt.u32.u64 	%r2, %rd5;
	st.local.u32 	[%rd3+4], %r2;
	shr.u64 	%rd1036, %rd5, 32;
	ld.global.u32 	%rd1037, [%rd1008+8];
	and.b64  	%rd1038, %rd1017, 4294967295;
	add.s64 	%rd1039, %rd1036, %rd1037;
	add.s64 	%rd6, %rd1039, %rd1038;
	cvt.u32.u64 	%r3, %rd6;
	st.local.u32 	[%rd3+8], %r3;
	shr.u64 	%rd1040, %rd6, 32;
	ld.global.u32 	%rd1041, [%rd1008+12];
	and.b64  	%rd1042, %rd1020, 4294967295;
	add.s64 	%rd1043, %rd1040, %rd1041;
	add.s64 	%rd7, %rd1043, %rd1042;
	cvt.u32.u64 	%r4, %rd7;
	st.local.u32 	[%rd3+12], %r4;
	shr.u64 	%rd1044, %rd7, 32;
	ld.global.u32 	%rd1045, [%rd1008+16];
	and.b64  	%rd1046, %rd1023, 4294967295;
	add.s64 	%rd1047, %rd1044, %rd1045;
	add.s64 	%rd8, %rd1047, %rd1046;
	cvt.u32.u64 	%r5, %rd8;
	st.local.u32 	[%rd3+16], %r5;
	shr.u64 	%rd1048, %rd8, 32;
	ld.global.u32 	%rd1049, [%rd1008+20];
	and.b64  	%rd1050, %rd1026, 4294967295;
	add.s64 	%rd1051, %rd1048, %rd1049;
	add.s64 	%rd9, %rd1051, %rd1050;
	cvt.u32.u64 	%r6, %rd9;
	st.local.u32 	[%rd3+20], %r6;
	shr.u64 	%rd1052, %rd9, 32;
	ld.global.u32 	%rd1053, [%rd1008+24];
	and.b64  	%rd1054, %rd1029, 4294967295;
	add.s64 	%rd1055, %rd1052, %rd1053;
	add.s64 	%rd10, %rd1055, %rd1054;
	cvt.u32.u64 	%r7, %rd10;
	st.local.u32 	[%rd3+24], %r7;
	ld.global.u32 	%r1811, [%rd1008+28];
	{ .reg .b32 tmp; mov.b64 {tmp, %r1812}, %rd10; }
	add.s32 	%r1813, %r1811, %r1812;
	add.s32 	%r8, %r1813, %r1809;
	st.local.u32 	[%rd3+28], %r8;
	ld.const.u32 	%r9, [const_n+28];
	setp.le.u32 	%p74, %r8, %r9;
	@%p74 bra 	$L__BB3_4;
	ld.const.u32 	%r4104, [const_n+24];
	bra.uni 	$L__BB3_17;
$L__BB3_4:
	setp.lt.u32 	%p75, %r8, %r9;
	@%p75 bra 	$L__BB3_18;
	ld.const.u32 	%r4104, [const_n+24];
	setp.lt.u32 	%p76, %r4104, %r7;
	@%p76 bra 	$L__BB3_17;
	setp.gt.u32 	%p77, %r4104, %r7;
	@%p77 bra 	$L__BB3_18;
	ld.const.u32 	%r12, [const_n+20];
	setp.lt.u32 	%p78, %r12, %r6;
	@%p78 bra 	$L__BB3_17;
	setp.gt.u32 	%p79, %r12, %r6;
	@%p79 bra 	$L__BB3_18;
	ld.const.u32 	%r13, [const_n+16];
	setp.lt.u32 	%p80, %r13, %r5;
	@%p80 bra 	$L__BB3_17;
	setp.gt.u32 	%p81, %r13, %r5;
	@%p81 bra 	$L__BB3_18;
	ld.const.u32 	%r14, [const_n+12];
	setp.lt.u32 	%p82, %r14, %r4;
	@%p82 bra 	$L__BB3_17;
	setp.gt.u32 	%p83, %r14, %r4;
	@%p83 bra 	$L__BB3_18;
	ld.const.u32 	%r15, [const_n+8];
	setp.lt.u32 	%p84, %r15, %r3;
	@%p84 bra 	$L__BB3_17;
	setp.gt.u32 	%p85, %r15, %r3;
	@%p85 bra 	$L__BB3_18;
	ld.const.u32 	%r16, [const_n+4];
	setp.lt.u32 	%p86, %r16, %r2;
	@%p86 bra 	$L__BB3_17;
	setp.gt.u32 	%p87, %r16, %r2;
	ld.const.u32 	%r1814, [const_n];
	setp.lt.u32 	%p88, %r1, %r1814;
	or.pred  	%p89, %p87, %p88;
	@%p89 bra 	$L__BB3_18;
$L__BB3_17:
	ld.const.u32 	%r1816, [const_n];
	setp.lt.u32 	%p90, %r1, %r1816;
	selp.s64 	%rd1056, -1, 0, %p90;
	sub.s32 	%r1817, %r1, %r1816;
	st.local.u32 	[%rd3], %r1817;
	and.b64  	%rd1057, %rd5, 4294967295;
	add.s64 	%rd1058, %rd1057, %rd1056;
	ld.const.u32 	%r1818, [const_n+4];
	cvt.u64.u32 	%rd1059, %r1818;
	setp.lt.u64 	%p91, %rd1058, %rd1059;
	selp.s64 	%rd1060, -1, 0, %p91;
	cvt.u32.u64 	%r1819, %rd1058;
	sub.s32 	%r1820, %r1819, %r1818;
	st.local.u32 	[%rd3+4], %r1820;
	and.b64  	%rd1061, %rd6, 4294967295;
	add.s64 	%rd1062, %rd1061, %rd1060;
	ld.const.u32 	%r1821, [const_n+8];
	cvt.u64.u32 	%rd1063, %r1821;
	setp.lt.u64 	%p92, %rd1062, %rd1063;
	selp.s64 	%rd1064, -1, 0, %p92;
	cvt.u32.u64 	%r1822, %rd1062;
	sub.s32 	%r1823, %r1822, %r1821;
	st.local.u32 	[%rd3+8], %r1823;
	and.b64  	%rd1065, %rd7, 4294967295;
	add.s64 	%rd1066, %rd1065, %rd1064;
	ld.const.u32 	%r1824, [const_n+12];
	cvt.u64.u32 	%rd1067, %r1824;
	setp.lt.u64 	%p93, %rd1066, %rd1067;
	selp.s64 	%rd1068, -1, 0, %p93;
	cvt.u32.u64 	%r1825, %rd1066;
	sub.s32 	%r1826, %r1825, %r1824;
	st.local.u32 	[%rd3+12], %r1826;
	and.b64  	%rd1069, %rd8, 4294967295;
	add.s64 	%rd1070, %rd1069, %rd1068;
	ld.const.u32 	%r1827, [const_n+16];
	cvt.u64.u32 	%rd1071, %r1827;
	setp.lt.u64 	%p94, %rd1070, %rd1071;
	selp.s64 	%rd1072, -1, 0, %p94;
	cvt.u32.u64 	%r1828, %rd1070;
	sub.s32 	%r1829, %r1828, %r1827;
	st.local.u32 	[%rd3+16], %r1829;
	and.b64  	%rd1073, %rd9, 4294967295;
	add.s64 	%rd1074, %rd1073, %rd1072;
	ld.const.u32 	%r1830, [const_n+20];
	cvt.u64.u32 	%rd1075, %r1830;
	setp.lt.u64 	%p95, %rd1074, %rd1075;
	selp.s64 	%rd1076, -1, 0, %p95;
	cvt.u32.u64 	%r1831, %rd1074;
	sub.s32 	%r1832, %r1831, %r1830;
	st.local.u32 	[%rd3+20], %r1832;
	and.b64  	%rd1077, %rd10, 4294967295;
	add.s64 	%rd1078, %rd1077, %rd1076;
	cvt.u64.u32 	%rd1079, %r4104;
	setp.lt.u64 	%p96, %rd1078, %rd1079;
	selp.s32 	%r1833, -1, 0, %p96;
	cvt.u32.u64 	%r1834, %rd1078;
	sub.s32 	%r1835, %r1834, %r4104;
	st.local.u32 	[%rd3+24], %r1835;
	add.s32 	%r1836, %r8, %r1833;
	sub.s32 	%r1837, %r1836, %r9;
	st.local.u32 	[%rd3+28], %r1837;
$L__BB3_18:
	ld.const.u32 	%rd13, [const_p+24];
	ld.const.u32 	%rd12, [const_p+20];
	ld.const.u32 	%rd11, [const_p+16];
	mov.b32 	%r4129, 0;
	mov.b16 	%rs96, 1;
	mov.u64 	%rd1083, const_G_table;
$L__BB3_19:
	mov.u32 	%r33, %r4640;
	mov.u32 	%r32, %r4639;
	mov.u32 	%r31, %r4638;
	mov.u32 	%r30, %r4637;
	mov.u32 	%r29, %r4636;
	mov.u32 	%r28, %r4635;
	mov.u32 	%r27, %r4634;
	mov.u32 	%r26, %r4633;
	shr.u32 	%r1840, %r4129, 5;
	and.b32  	%r1841, %r4129, 31;
	mul.wide.u32 	%rd1080, %r1840, 4;
	add.s64 	%rd1081, %rd3, %rd1080;
	ld.local.u32 	%r1842, [%rd1081];
	shr.u32 	%r1843, %r1842, %r1841;
	and.b32  	%r1844, %r1843, 1;
	setp.eq.b32 	%p97, %r1844, 1;
	not.pred 	%p98, %p97;
	@%p98 bra 	$L__BB3_1100;
	mul.wide.u32 	%rd1082, %r4129, 100;
	add.s64 	%rd14, %rd1083, %rd1082;
	and.b16  	%rs27, %rs96, 255;
	setp.eq.s16 	%p99, %rs27, 0;
	@%p99 bra 	$L__BB3_22;
	ld.global.u32 	%r4648, [%rd14];
	ld.global.u32 	%r4647, [%rd14+4];
	ld.global.u32 	%r4646, [%rd14+8];
	ld.global.u32 	%r4645, [%rd14+12];
	ld.global.u32 	%r4644, [%rd14+16];
	ld.global.u32 	%r4643, [%rd14+20];
	ld.global.u32 	%r4642, [%rd14+24];
	ld.global.u32 	%r4641, [%rd14+28];
	ld.global.u32 	%r4640, [%rd14+32];
	ld.global.u32 	%r4639, [%rd14+36];
	ld.global.u32 	%r4638, [%rd14+40];
	ld.global.u32 	%r4637, [%rd14+44];
	ld.global.u32 	%r4636, [%rd14+48];
	ld.global.u32 	%r4635, [%rd14+52];
	ld.global.u32 	%r4634, [%rd14+56];
	ld.global.u32 	%r4633, [%rd14+60];
	ld.global.u32 	%r4632, [%rd14+64];
	ld.global.u32 	%r4631, [%rd14+68];
	ld.global.u32 	%r4630, [%rd14+72];
	ld.global.u32 	%r4629, [%rd14+76];
	ld.global.u32 	%r4628, [%rd14+80];
	ld.global.u32 	%r4627, [%rd14+84];
	ld.global.u32 	%r4626, [%rd14+88];
	ld.global.u32 	%r4625, [%rd14+92];
	ld.global.u8 	%rs96, [%rd14+96];
	bra.uni 	$L__BB3_1100;
$L__BB3_22:
	ld.global.u8 	%rs29, [%rd14+96];
	setp.ne.s16 	%p100, %rs29, 0;
	mov.b16 	%rs28, 0;
	mov.u16 	%rs96, %rs28;
	mov.u32 	%r4633, %r26;
	mov.u32 	%r4634, %r27;
	mov.u32 	%r4635, %r28;
	mov.u32 	%r4636, %r29;
	mov.u32 	%r4637, %r30;
	mov.u32 	%r4638, %r31;
	mov.u32 	%r4639, %r32;
	mov.u32 	%r4640, %r33;
	@%p100 bra 	$L__BB3_1100;
	mul.wide.u32 	%rd1084, %r4632, %r4632;
	cvt.u32.u64 	%r1845, %rd1084;
	shr.u64 	%rd1085, %rd1084, 32;
	mul.wide.u32 	%rd1086, %r4631, %r4632;
	add.s64 	%rd1087, %rd1085, %rd1086;
	shr.u64 	%rd1088, %rd1087, 32;
	mul.wide.u32 	%rd1089, %r4630, %r4632;
	add.s64 	%rd1090, %rd1088, %rd1089;
	shr.u64 	%rd1091, %rd1090, 32;
	mul.wide.u32 	%rd1092, %r4629, %r4632;
	add.s64 	%rd1093, %rd1091, %rd1092;
	shr.u64 	%rd1094, %rd1093, 32;
	mul.wide.u32 	%rd1095, %r4628, %r4632;
	add.s64 	%rd1096, %rd1094, %rd1095;
	shr.u64 	%rd1097, %rd1096, 32;
	mul.wide.u32 	%rd1098, %r4627, %r4632;
	add.s64 	%rd1099, %rd1097, %rd1098;
	shr.u64 	%rd1100, %rd1099, 32;
	mul.wide.u32 	%rd1101, %r4626, %r4632;
	add.s64 	%rd1102, %rd1100, %rd1101;
	shr.u64 	%rd1103, %rd1102, 32;
	mul.wide.u32 	%rd1104, %r4625, %r4632;
	add.s64 	%rd1105, %rd1103, %rd1104;
	shr.u64 	%rd1106, %rd1105, 32;
	and.b64  	%rd1107, %rd1087, 4294967295;
	add.s64 	%rd1108, %rd1086, %rd1107;
	shr.u64 	%rd1109, %rd1108, 32;
	and.b64  	%rd1110, %rd1090, 4294967295;
	mul.wide.u32 	%rd1111, %r4631, %r4631;
	add.s64 	%rd1112, %rd1109, %rd1110;
	add.s64 	%rd1113, %rd1112, %rd1111;
	shr.u64 	%rd1114, %rd1113, 32;
	and.b64  	%rd1115, %rd1093, 4294967295;
	mul.wide.u32 	%rd1116, %r4630, %r4631;
	add.s64 	%rd1117, %rd1114, %rd1115;
	add.s64 	%rd1118, %rd1117, %rd1116;
	shr.u64 	%rd1119, %rd1118, 32;
	and.b64  	%rd1120, %rd1096, 4294967295;
	mul.wide.u32 	%rd1121, %r4629, %r4631;
	add.s64 	%rd1122, %rd1119, %rd1120;
	add.s64 	%rd1123, %rd1122, %rd1121;
	shr.u64 	%rd1124, %rd1123, 32;
	and.b64  	%rd1125, %rd1099, 4294967295;
	mul.wide.u32 	%rd1126, %r4628, %r4631;
	add.s64 	%rd1127, %rd1124, %rd1125;
	add.s64 	%rd1128, %rd1127, %rd1126;
	shr.u64 	%rd1129, %rd1128, 32;
	and.b64  	%rd1130, %rd1102, 4294967295;
	mul.wide.u32 	%rd1131, %r4627, %r4631;
	add.s64 	%rd1132, %rd1129, %rd1130;
	add.s64 	%rd1133, %rd1132, %rd1131;
	shr.u64 	%rd1134, %rd1133, 32;
	and.b64  	%rd1135, %rd1105, 4294967295;
	mul.wide.u32 	%rd1136, %r4626, %r4631;
	add.s64 	%rd1137, %rd1134, %rd1135;
	add.s64 	%rd1138, %rd1137, %rd1136;
	shr.u64 	%rd1139, %rd1138, 32;
	mul.wide.u32 	%rd1140, %r4625, %r4631;
	add.s64 	%rd1141, %rd1139, %rd1106;
	add.s64 	%rd1142, %rd1141, %rd1140;
	shr.u64 	%rd1143, %rd1142, 32;
	and.b64  	%rd1144, %rd1113, 4294967295;
	add.s64 	%rd1145, %rd1089, %rd1144;
	shr.u64 	%rd1146, %rd1145, 32;
	and.b64  	%rd1147, %rd1118, 4294967295;
	add.s64 	%rd1148, %rd1146, %rd1147;
	add.s64 	%rd1149, %rd1148, %rd1116;
	shr.u64 	%rd1150, %rd1149, 32;
	and.b64  	%rd1151, %rd1123, 4294967295;
	mul.wide.u32 	%rd1152, %r4630, %r4630;
	add.s64 	%rd1153, %rd1150, %rd1151;
	add.s64 	%rd1154, %rd1153, %rd1152;
	shr.u64 	%rd1155, %rd1154, 32;
	and.b64  	%rd1156, %rd1128, 4294967295;
	mul.wide.u32 	%rd1157, %r4629, %r4630;
	add.s64 	%rd1158, %rd1155, %rd1156;
	add.s64 	%rd1159, %rd1158, %rd1157;
	shr.u64 	%rd1160, %rd1159, 32;
	and.b64  	%rd1161, %rd1133, 4294967295;
	mul.wide.u32 	%rd1162, %r4628, %r4630;
	add.s64 	%rd1163, %rd1160, %rd1161;
	add.s64 	%rd1164, %rd1163, %rd1162;
	shr.u64 	%rd1165, %rd1164, 32;
	and.b64  	%rd1166, %rd1138, 4294967295;
	mul.wide.u32 	%rd1167, %r4627, %r4630;
	add.s64 	%rd1168, %rd1165, %rd1166;
	add.s64 	%rd1169, %rd1168, %rd1167;
	shr.u64 	%rd1170, %rd1169, 32;
	and.b64  	%rd1171, %rd1142, 4294967295;
	mul.wide.u32 	%rd1172, %r4626, %r4630;
	add.s64 	%rd1173, %rd1170, %rd1171;
	add.s64 	%rd1174, %rd1173, %rd1172;
	shr.u64 	%rd1175, %rd1174, 32;
	mul.wide.u32 	%rd1176, %r4625, %r4630;
	add.s64 	%rd1177, %rd1175, %rd1143;
	add.s64 	%rd1178, %rd1177, %rd1176;
	shr.u64 	%rd1179, %rd1178, 32;
	and.b64  	%rd1180, %rd1149, 4294967295;
	add.s64 	%rd1181, %rd1092, %rd1180;
	shr.u64 	%rd1182, %rd1181, 32;
	and.b64  	%rd1183, %rd1154, 4294967295;
	add.s64 	%rd1184, %rd1182, %rd1183;
	add.s64 	%rd1185, %rd1184, %rd1121;
	shr.u64 	%rd1186, %rd1185, 32;
	and.b64  	%rd1187, %rd1159, 4294967295;
	add.s64 	%rd1188, %rd1186, %rd1187;
	add.s64 	%rd1189, %rd1188, %rd1157;
	shr.u64 	%rd1190, %rd1189, 32;
	and.b64  	%rd1191, %rd1164, 4294967295;
	mul.wide.u32 	%rd1192, %r4629, %r4629;
	add.s64 	%rd1193, %rd1190, %rd1191;
	add.s64 	%rd1194, %rd1193, %rd1192;
	shr.u64 	%rd1195, %rd1194, 32;
	and.b64  	%rd1196, %rd1169, 4294967295;
	mul.wide.u32 	%rd1197, %r4628, %r4629;
	add.s64 	%rd1198, %rd1195, %rd1196;
	add.s64 	%rd1199, %rd1198, %rd1197;
	shr.u64 	%rd1200, %rd1199, 32;
	and.b64  	%rd1201, %rd1174, 4294967295;
	mul.wide.u32 	%rd1202, %r4627, %r4629;
	add.s64 	%rd1203, %rd1200, %rd1201;
	add.s64 	%rd1204, %rd1203, %rd1202;
	shr.u64 	%rd1205, %rd1204, 32;
	and.b64  	%rd1206, %rd1178, 4294967295;
	mul.wide.u32 	%rd1207, %r4626, %r4629;
	add.s64 	%rd1208, %rd1205, %rd1206;
	add.s64 	%rd1209, %rd1208, %rd1207;
	shr.u64 	%rd1210, %rd1209, 32;
	mul.wide.u32 	%rd1211, %r4625, %r4629;
	add.s64 	%rd1212, %rd1210, %rd1179;
	add.s64 	%rd1213, %rd1212, %rd1211;
	shr.u64 	%rd1214, %rd1213, 32;
	and.b64  	%rd1215, %rd1185, 4294967295;
	add.s64 	%rd1216, %rd1095, %rd1215;
	shr.u64 	%rd1217, %rd1216, 32;
	and.b64  	%rd1218, %rd1189, 4294967295;
	add.s64 	%rd1219, %rd1217, %rd1218;
	add.s64 	%rd1220, %rd1219, %rd1126;
	shr.u64 	%rd1221, %rd1220, 32;
	and.b64  	%rd1222, %rd1194, 4294967295;
	add.s64 	%rd1223, %rd1221, %rd1222;
	add.s64 	%rd1224, %rd1223, %rd1162;
	shr.u64 	%rd1225, %rd1224, 32;
	and.b64  	%rd1226, %rd1199, 4294967295;
	add.s64 	%rd1227, %rd1225, %rd1226;
	add.s64 	%rd1228, %rd1227, %rd1197;
	shr.u64 	%rd1229, %rd1228, 32;
	and.b64  	%rd1230, %rd1204, 4294967295;
	mul.wide.u32 	%rd1231, %r4628, %r4628;
	add.s64 	%rd1232, %rd1229, %rd1230;
	add.s64 	%rd1233, %rd1232, %rd1231;
	shr.u64 	%rd1234, %rd1233, 32;
	and.b64  	%rd1235, %rd1209, 4294967295;
	mul.wide.u32 	%rd1236, %r4627, %r4628;
	add.s64 	%rd1237, %rd1234, %rd1235;
	add.s64 	%rd1238, %rd1237, %rd1236;
	shr.u64 	%rd1239, %rd1238, 32;
	and.b64  	%rd1240, %rd1213, 4294967295;
	mul.wide.u32 	%rd1241, %r4626, %r4628;
	add.s64 	%rd1242, %rd1239, %rd1240;
	add.s64 	%rd1243, %rd1242, %rd1241;
	shr.u64 	%rd1244, %rd1243, 32;
	mul.wide.u32 	%rd1245, %r4625, %r4628;
	add.s64 	%rd1246, %rd1244, %rd1214;
	add.s64 	%rd1247, %rd1246, %rd1245;
	shr.u64 	%rd1248, %rd1247, 32;
	and.b64  	%rd1249, %rd1220, 4294967295;
	add.s64 	%rd1250, %rd1098, %rd1249;
	shr.u64 	%rd1251, %rd1250, 32;
	and.b64  	%rd1252, %rd1224, 4294967295;
	add.s64 	%rd1253, %rd1251, %rd1252;
	add.s64 	%rd1254, %rd1253, %rd1131;
	shr.u64 	%rd1255, %rd1254, 32;
	and.b64  	%rd1256, %rd1228, 4294967295;
	add.s64 	%rd1257, %rd1255, %rd1256;
	add.s64 	%rd1258, %rd1257, %rd1167;
	shr.u64 	%rd1259, %rd1258, 32;
	and.b64  	%rd1260, %rd1233, 4294967295;
	add.s64 	%rd1261, %rd1259, %rd1260;
	add.s64 	%rd1262, %rd1261, %rd1202;
	shr.u64 	%rd1263, %rd1262, 32;
	and.b64  	%rd1264, %rd1238, 4294967295;
	add.s64 	%rd1265, %rd1263, %rd1264;
	add.s64 	%rd1266, %rd1265, %rd1236;
	shr.u64 	%rd1267, %rd1266, 32;
	and.b64  	%rd1268, %rd1243, 4294967295;
	mul.wide.u32 	%rd1269, %r4627, %r4627;
	add.s64 	%rd1270, %rd1267, %rd1268;
	add.s64 	%rd1271, %rd1270, %rd1269;
	shr.u64 	%rd1272, %rd1271, 32;
	and.b64  	%rd1273, %rd1247, 4294967295;
	mul.wide.u32 	%rd1274, %r4626, %r4627;
	add.s64 	%rd1275, %rd1272, %rd1273;
	add.s64 	%rd1276, %rd1275, %rd1274;
	shr.u64 	%rd1277, %rd1276, 32;
	mul.wide.u32 	%rd1278, %r4625, %r4627;
	add.s64 	%rd1279, %rd1277, %rd1248;
	add.s64 	%rd1280, %rd1279, %rd1278;
	shr.u64 	%rd1281, %rd1280, 32;
	and.b64  	%rd1282, %rd1254, 4294967295;
	add.s64 	%rd1283, %rd1101, %rd1282;
	shr.u64 	%rd1284, %rd1283, 32;
	and.b64  	%rd1285, %rd1258, 4294967295;
	add.s64 	%rd1286, %rd1284, %rd1285;
	add.s64 	%rd1287, %rd1286, %rd1136;
	shr.u64 	%rd1288, %rd1287, 32;
	and.b64  	%rd1289, %rd1262, 4294967295;
	add.s64 	%rd1290, %rd1288, %rd1289;
	add.s64 	%rd1291, %rd1290, %rd1172;
	shr.u64 	%rd1292, %rd1291, 32;
	and.b64  	%rd1293, %rd1266, 4294967295;
	add.s64 	%rd1294, %rd1292, %rd1293;
	add.s64 	%rd1295, %rd1294, %rd1207;
	shr.u64 	%rd1296, %rd1295, 32;
	and.b64  	%rd1297, %rd1271, 4294967295;
	add.s64 	%rd1298, %rd1296, %rd1297;
	add.s64 	%rd1299, %rd1298, %rd1241;
	shr.u64 	%rd1300, %rd1299, 32;
	and.b64  	%rd1301, %rd1276, 4294967295;
	add.s64 	%rd1302, %rd1300, %rd1301;
	add.s64 	%rd1303, %rd1302, %rd1274;
	shr.u64 	%rd1304, %rd1303, 32;
	and.b64  	%rd1305, %rd1280, 4294967295;
	mul.wide.u32 	%rd1306, %r4626, %r4626;
	add.s64 	%rd1307, %rd1304, %rd1305;
	add.s64 	%rd1308, %rd1307, %rd1306;
	shr.u64 	%rd1309, %rd1308, 32;
	mul.wide.u32 	%rd1310, %r4625, %r4626;
	add.s64 	%rd1311, %rd1309, %rd1281;
	add.s64 	%rd1312, %rd1311, %rd1310;
	shr.u64 	%rd1313, %rd1312, 32;
	and.b64  	%rd1314, %rd1287, 4294967295;
	add.s64 	%rd1315, %rd1104, %rd1314;
	shr.u64 	%rd1316, %rd1315, 32;
	and.b64  	%rd1317, %rd1291, 4294967295;
	add.s64 	%rd1318, %rd1316, %rd1317;
	add.s64 	%rd1319, %rd1318, %rd1140;
	shr.u64 	%rd1320, %rd1319, 32;
	and.b64  	%rd1321, %rd1295, 4294967295;
	add.s64 	%rd1322, %rd1320, %rd1321;
	add.s64 	%rd1323, %rd1322, %rd1176;
	shr.u64 	%rd1324, %rd1323, 32;
	and.b64  	%rd1325, %rd1299, 4294967295;
	add.s64 	%rd1326, %rd1324, %rd1325;
	add.s64 	%rd1327, %rd1326, %rd1211;
	shr.u64 	%rd1328, %rd1327, 32;
	and.b64  	%rd1329, %rd1303, 4294967295;
	add.s64 	%rd1330, %rd1328, %rd1329;
	add.s64 	%rd1331, %rd1330, %rd1245;
	shr.u64 	%rd1332, %rd1331, 32;
	and.b64  	%rd1333, %rd1308, 4294967295;
	add.s64 	%rd1334, %rd1332, %rd1333;
	add.s64 	%rd1335, %rd1334, %rd1278;
	shr.u64 	%rd1336, %rd1335, 32;
	and.b64  	%rd1337, %rd1312, 4294967295;
	add.s64 	%rd1338, %rd1336, %rd1337;
	add.s64 	%rd1339, %rd1338, %rd1310;
	shr.u64 	%rd1340, %rd1339, 32;
	mul.wide.u32 	%rd1341, %r4625, %r4625;
	add.s64 	%rd1342, %rd1340, %rd1313;
	add.s64 	%rd1343, %rd1342, %rd1341;
	shr.u64 	%rd1344, %rd1343, 32;
	{ .reg .b32 tmp; mov.b64 {tmp, %r1846}, %rd1343; }
	and.b64  	%rd1345, %rd1319, 4294967295;
	mul.lo.s64 	%rd1346, %rd1345, 977;
	cvt.u32.u64 	%r1847, %rd1346;
	shr.u64 	%rd1347, %rd1346, 32;
	and.b64  	%rd1348, %rd1323, 4294967295;
	mad.lo.s64 	%rd1349, %rd1348, 977, %rd1347;
	shr.u64 	%rd1350, %rd1349, 32;
	and.b64  	%rd1351, %rd1327, 4294967295;
	mad.lo.s64 	%rd1352, %rd1351, 977, %rd1350;
	shr.u64 	%rd1353, %rd1352, 32;
	and.b64  	%rd1354, %rd1331, 4294967295;
	mad.lo.s64 	%rd1355, %rd1354, 977, %rd1353;
	shr.u64 	%rd1356, %rd1355, 32;
	and.b64  	%rd1357, %rd1335, 4294967295;
	mad.lo.s64 	%rd1358, %rd1357, 977, %rd1356;
	shr.u64 	%rd1359, %rd1358, 32;
	and.b64  	%rd1360, %rd1339, 4294967295;
	mad.lo.s64 	%rd1361, %rd1360, 977, %rd1359;
	shr.u64 	%rd1362, %rd1361, 32;
	and.b64  	%rd1363, %rd1343, 4294967295;
	mad.lo.s64 	%rd1364, %rd1363, 977, %rd1362;
	shr.u64 	%rd1365, %rd1364, 32;
	mad.lo.s64 	%rd1366, %rd1344, 977, %rd1365;
	{ .reg .b32 tmp; mov.b64 {tmp, %r1848}, %rd1366; }
	add.s32 	%r4146, %r1845, %r1847;
	setp.lt.u32 	%p102, %r4146, %r1845;
	selp.u64 	%rd1367, 1, 0, %p102;
	and.b64  	%rd1368, %rd1108, 4294967295;
	and.b64  	%rd1369, %rd1349, 4294967295;
	add.s64 	%rd1370, %rd1368, %rd1367;
	add.s64 	%rd1371, %rd1370, %rd1369;
	shr.u64 	%rd1372, %rd1371, 32;
	and.b64  	%rd1373, %rd1145, 4294967295;
	and.b64  	%rd1374, %rd1352, 4294967295;
	add.s64 	%rd1375, %rd1372, %rd1373;
	add.s64 	%rd1376, %rd1375, %rd1374;
	shr.u64 	%rd1377, %rd1376, 32;
	and.b64  	%rd1378, %rd1181, 4294967295;
	and.b64  	%rd1379, %rd1355, 4294967295;
	add.s64 	%rd1380, %rd1377, %rd1378;
	add.s64 	%rd1381, %rd1380, %rd1379;
	shr.u64 	%rd1382, %rd1381, 32;
	and.b64  	%rd1383, %rd1216, 4294967295;
	and.b64  	%rd1384, %rd1358, 4294967295;
	add.s64 	%rd1385, %rd1382, %rd1383;
	add.s64 	%rd1386, %rd1385, %rd1384;
	shr.u64 	%rd1387, %rd1386, 32;
	and.b64  	%rd1388, %rd1250, 4294967295;
	and.b64  	%rd1389, %rd1361, 4294967295;
	add.s64 	%rd1390, %rd1387, %rd1388;
	add.s64 	%rd1391, %rd1390, %rd1389;
	shr.u64 	%rd1392, %rd1391, 32;
	and.b64  	%rd1393, %rd1283, 4294967295;
	and.b64  	%rd1394, %rd1364, 4294967295;
	add.s64 	%rd1395, %rd1392, %rd1393;
	add.s64 	%rd1396, %rd1395, %rd1394;
	shr.u64 	%rd1397, %rd1396, 32;
	and.b64  	%rd1398, %rd1315, 4294967295;
	and.b64  	%rd1399, %rd1366, 4294967295;
	add.s64 	%rd1400, %rd1397, %rd1398;
	add.s64 	%rd1401, %rd1400, %rd1399;
	{ .reg .b32 tmp; mov.b64 {tmp, %r1849}, %rd1401; }
	add.s32 	%r1850, %r1849, %r1848;
	and.b64  	%rd1402, %rd1371, 4294967295;
	add.s64 	%rd14227, %rd1402, %rd1345;
	shr.u64 	%rd1403, %rd14227, 32;
	and.b64  	%rd1404, %rd1376, 4294967295;
	add.s64 	%rd1405, %rd1403, %rd1404;
	add.s64 	%rd14226, %rd1405, %rd1348;
	shr.u64 	%rd1406, %rd14226, 32;
	and.b64  	%rd1407, %rd1381, 4294967295;
	add.s64 	%rd1408, %rd1406, %rd1407;
	add.s64 	%rd14225, %rd1408, %rd1351;
	shr.u64 	%rd1409, %rd14225, 32;
	and.b64  	%rd1410, %rd1386, 4294967295;
	add.s64 	%rd1411, %rd1409, %rd1410;
	add.s64 	%rd14224, %rd1411, %rd1354;
	shr.u64 	%rd1412, %rd14224, 32;
	and.b64  	%rd1413, %rd1391, 4294967295;
	add.s64 	%rd1414, %rd1412, %rd1413;
	add.s64 	%rd14223, %rd1414, %rd1357;
	shr.u64 	%rd1415, %rd14223, 32;
	and.b64  	%rd1416, %rd1396, 4294967295;
	add.s64 	%rd1417, %rd1415, %rd1416;
	add.s64 	%rd14222, %rd1417, %rd1360;
	shr.u64 	%rd1418, %rd14222, 32;
	and.b64  	%rd1419, %rd1401, 4294967295;
	add.s64 	%rd1420, %rd1418, %rd1419;
	add.s64 	%rd14221, %rd1420, %rd1363;
	{ .reg .b32 tmp; mov.b64 {tmp, %r1851}, %rd14221; }
	add.s32 	%r1852, %r1850, %r1851;
	add.s32 	%r68, %r1852, %r1846;
	setp.eq.s32 	%p103, %r68, 0;
	mov.pred 	%p2228, 0;
	@%p103 bra 	$L__BB3_25;
	cvt.u64.u32 	%rd1421, %r68;
	mul.wide.u32 	%rd1422, %r68, 977;
	cvt.u32.u64 	%r1853, %rd1422;
	shr.u64 	%rd1423, %rd1422, 32;
	add.s64 	%rd1424, %rd1423, %rd1421;
	shr.u64 	%rd1425, %rd1424, 32;
	add.s32 	%r69, %r4146, %r1853;
	setp.lt.u32 	%p104, %r69, %r4146;
	selp.u64 	%rd1426, 1, 0, %p104;
	and.b64  	%rd1427, %rd14227, 4294967295;
	and.b64  	%rd1428, %rd1424, 4294967295;
	add.s64 	%rd1429, %rd1427, %rd1426;
	add.s64 	%rd14227, %rd1429, %rd1428;
	shr.u64 	%rd1430, %rd14227, 32;
	and.b64  	%rd1431, %rd14226, 4294967295;
	add.s64 	%rd1432, %rd1430, %rd1431;
	add.s64 	%rd14226, %rd1432, %rd1425;
	shr.u64 	%rd1433, %rd14226, 32;
	and.b64  	%rd1434, %rd14225, 4294967295;
	add.s64 	%rd14225, %rd1433, %rd1434;
	shr.u64 	%rd1435, %rd14225, 32;
	and.b64  	%rd1436, %rd14224, 4294967295;
	add.s64 	%rd14224, %rd1435, %rd1436;
	shr.u64 	%rd1437, %rd14224, 32;
	and.b64  	%rd1438, %rd14223, 4294967295;
	add.s64 	%rd14223, %rd1437, %rd1438;
	shr.u64 	%rd1439, %rd14223, 32;
	and.b64  	%rd1440, %rd14222, 4294967295;
	add.s64 	%rd14222, %rd1439, %rd1440;
	shr.u64 	%rd1441, %rd14222, 32;
	and.b64  	%rd1442, %rd14221, 4294967295;
	add.s64 	%rd14221, %rd1441, %rd1442;
	setp.gt.u64 	%p2228, %rd14221, 4294967295;
	mov.u32 	%r4146, %r69;
$L__BB3_25:
	ld.const.u32 	%rd36, [const_p+12];
	ld.const.u32 	%rd37, [const_p+8];
	ld.const.u32 	%rd38, [const_p+4];
	ld.const.u32 	%r71, [const_p];
	cvt.u32.u64 	%r4145, %rd14227;
	cvt.u32.u64 	%r4144, %rd14226;
	cvt.u32.u64 	%r4143, %rd14225;
	cvt.u32.u64 	%r4142, %rd14224;
	cvt.u32.u64 	%r4141, %rd14223;
	cvt.u32.u64 	%r4140, %rd14222;
	cvt.u32.u64 	%r4139, %rd14221;
	ld.const.u32 	%r1854, [const_p+28];
	setp.lt.u32 	%p105, %r1854, %r4139;
	or.pred  	%p106, %p2228, %p105;
	@%p106 bra 	$L__BB3_39;
	setp.gt.u32 	%p107, %r1854, %r4139;
	@%p107 bra 	$L__BB3_40;
	cvt.u32.u64 	%r1855, %rd13;
	setp.lt.u32 	%p108, %r1855, %r4140;
	@%p108 bra 	$L__BB3_39;
	setp.gt.u32 	%p109, %r1855, %r4140;
	@%p109 bra 	$L__BB3_40;
	cvt.u32.u64 	%r1857, %rd12;
	setp.lt.u32 	%p110, %r1857, %r4141;
	@%p110 bra 	$L__BB3_39;
	setp.gt.u32 	%p111, %r1857, %r4141;
	@%p111 bra 	$L__BB3_40;
	cvt.u32.u64 	%r1859, %rd11;
	setp.lt.u32 	%p112, %r1859, %r4142;
	@%p112 bra 	$L__BB3_39;
	setp.gt.u32 	%p113, %r1859, %r4142;
	@%p113 bra 	$L__BB3_40;
	cvt.u32.u64 	%r1861, %rd36;
	setp.lt.u32 	%p114, %r1861, %r4143;
	@%p114 bra 	$L__BB3_39;
	setp.gt.u32 	%p115, %r1861, %r4143;
	@%p115 bra 	$L__BB3_40;
	cvt.u32.u64 	%r1863, %rd37;
	setp.lt.u32 	%p116, %r1863, %r4144;
	@%p116 bra 	$L__BB3_39;
	setp.gt.u32 	%p117, %r1863, %r4144;
	@%p117 bra 	$L__BB3_40;
	cvt.u32.u64 	%r1865, %rd38;
	setp.lt.u32 	%p118, %r1865, %r4145;
	@%p118 bra 	$L__BB3_39;
	setp.gt.u32 	%p119, %r1865, %r4145;
	setp.lt.u32 	%p120, %r4146, %r71;
	or.pred  	%p121, %p119, %p120;
	@%p121 bra 	$L__BB3_40;
$L__BB3_39:
	cvt.u32.u64 	%r1867, %rd36;
	cvt.u32.u64 	%r1868, %rd37;
	cvt.u32.u64 	%r1869, %rd38;
	cvt.u32.u64 	%r1870, %rd13;
	cvt.u32.u64 	%r1871, %rd12;
	cvt.u32.u64 	%r1872, %rd11;
	setp.lt.u32 	%p122, %r4146, %r71;
	selp.s64 	%rd1444, -1, 0, %p122;
	sub.s32 	%r4146, %r4146, %r71;
	and.b64  	%rd1445, %rd14227, 4294967295;
	add.s64 	%rd1446, %rd1445, %rd1444;
	setp.lt.u64 	%p123, %rd1446, %rd38;
	selp.s64 	%rd1447, -1, 0, %p123;
	cvt.u32.u64 	%r1873, %rd1446;
	sub.s32 	%r4145, %r1873, %r1869;
	and.b64  	%rd1448, %rd14226, 4294967295;
	add.s64 	%rd1449, %rd1448, %rd1447;
	setp.lt.u64 	%p124, %rd1449, %rd37;
	selp.s64 	%rd1450, -1, 0, %p124;
	cvt.u32.u64 	%r1874, %rd1449;
	sub.s32 	%r4144, %r1874, %r1868;
	and.b64  	%rd1451, %rd14225, 4294967295;
	add.s64 	%rd1452, %rd1451, %rd1450;
	setp.lt.u64 	%p125, %rd1452, %rd36;
	selp.s64 	%rd1453, -1, 0, %p125;
	cvt.u32.u64 	%r1875, %rd1452;
	sub.s32 	%r4143, %r1875, %r1867;
	and.b64  	%rd1454, %rd14224, 4294967295;
	add.s64 	%rd1455, %rd1454, %rd1453;
	setp.lt.u64 	%p126, %rd1455, %rd11;
	selp.s64 	%rd1456, -1, 0, %p126;
	cvt.u32.u64 	%r1876, %rd1455;
	sub.s32 	%r4142, %r1876, %r1872;
	and.b64  	%rd1457, %rd14223, 4294967295;
	add.s64 	%rd1458, %rd1457, %rd1456;
	setp.lt.u64 	%p127, %rd1458, %rd12;
	selp.s64 	%rd1459, -1, 0, %p127;
	cvt.u32.u64 	%r1877, %rd1458;
	sub.s32 	%r4141, %r1877, %r1871;
	and.b64  	%rd1460, %rd14222, 4294967295;
	add.s64 	%rd1461, %rd1460, %rd1459;
	setp.lt.u64 	%p128, %rd1461, %rd13;
	selp.s32 	%r1878, -1, 0, %p128;
	cvt.u32.u64 	%r1879, %rd1461;
	sub.s32 	%r4140, %r1879, %r1870;
	add.s32 	%r1880, %r4139, %r1878;
	sub.s32 	%r4139, %r1880, %r1854;
$L__BB3_40:
	setp.gt.u32 	%p129, %r4139, %r1854;
	@%p129 bra 	$L__BB3_53;
	bra.uni 	$L__BB3_54;
$L__BB3_41:
	cvt.u32.u64 	%r1881, %rd13;
	setp.gt.u32 	%p131, %r4140, %r1881;
	@%p131 bra 	$L__BB3_53;
	setp.lt.u32 	%p132, %r4140, %r1881;
	@%p132 bra 	$L__BB3_55;
	cvt.u32.u64 	%r1883, %rd12;
	setp.gt.u32 	%p133, %r4141, %r1883;
	@%p133 bra 	$L__BB3_53;
	setp.lt.u32 	%p134, %r4141, %r1883;
	@%p134 bra 	$L__BB3_55;
	cvt.u32.u64 	%r1885, %rd11;
	setp.gt.u32 	%p135, %r4142, %r1885;
	@%p135 bra 	$L__BB3_53;
	setp.lt.u32 	%p136, %r4142, %r1885;
	@%p136 bra 	$L__BB3_55;
	cvt.u32.u64 	%r1887, %rd36;
	setp.gt.u32 	%p137, %r4143, %r1887;
	@%p137 bra 	$L__BB3_53;
	setp.lt.u32 	%p138, %r4143, %r1887;
	@%p138 bra 	$L__BB3_55;
	cvt.u32.u64 	%r1889, %rd37;
	setp.gt.u32 	%p139, %r4144, %r1889;
	@%p139 bra 	$L__BB3_53;
	setp.lt.u32 	%p140, %r4144, %r1889;
	@%p140 bra 	$L__BB3_55;
	cvt.u32.u64 	%r1891, %rd38;
	setp.gt.u32 	%p141, %r4145, %r1891;
	@%p141 bra 	$L__BB3_53;
	setp.lt.u32 	%p142, %r4145, %r1891;
	setp.lt.u32 	%p143, %r4146, %r71;
	or.pred  	%p144, %p142, %p143;
	@%p144 bra 	$L__BB3_55;
$L__BB3_53:
	cvt.u32.u64 	%r1893, %rd36;
	cvt.u32.u64 	%r1894, %rd37;
	cvt.u32.u64 	%r1895, %rd38;
	cvt.u32.u64 	%r1896, %rd13;
	cvt.u32.u64 	%r1897, %rd12;
	cvt.u32.u64 	%r1898, %rd11;
	setp.lt.u32 	%p145, %r4146, %r71;
	selp.s64 	%rd1462, -1, 0, %p145;
	sub.s32 	%r4146, %r4146, %r71;
	cvt.u64.u32 	%rd1463, %r4145;
	add.s64 	%rd1464, %rd1462, %rd1463;
	setp.lt.u64 	%p146, %rd1464, %rd38;
	selp.s64 	%rd1465, -1, 0, %p146;
	cvt.u32.u64 	%r1899, %rd1464;
	sub.s32 	%r4145, %r1899, %r1895;
	cvt.u64.u32 	%rd1466, %r4144;
	add.s64 	%rd1467, %rd1465, %rd1466;
	setp.lt.u64 	%p147, %rd1467, %rd37;
	selp.s64 	%rd1468, -1, 0, %p147;
	cvt.u32.u64 	%r1900, %rd1467;
	sub.s32 	%r4144, %r1900, %r1894;
	cvt.u64.u32 	%rd1469, %r4143;
	add.s64 	%rd1470, %rd1468, %rd1469;
	setp.lt.u64 	%p148, %rd1470, %rd36;
	selp.s64 	%rd1471, -1, 0, %p148;
	cvt.u32.u64 	%r1901, %rd1470;
	sub.s32 	%r4143, %r1901, %r1893;
	cvt.u64.u32 	%rd1472, %r4142;
	add.s64 	%rd1473, %rd1471, %rd1472;
	setp.lt.u64 	%p149, %rd1473, %rd11;
	selp.s64 	%rd1474, -1, 0, %p149;
	cvt.u32.u64 	%r1902, %rd1473;
	sub.s32 	%r4142, %r1902, %r1898;
	cvt.u64.u32 	%rd1475, %r4141;
	add.s64 	%rd1476, %rd1474, %rd1475;
	setp.lt.u64 	%p150, %rd1476, %rd12;
	selp.s64 	%rd1477, -1, 0, %p150;
	cvt.u32.u64 	%r1903, %rd1476;
	sub.s32 	%r4141, %r1903, %r1897;
	cvt.u64.u32 	%rd1478, %r4140;
	add.s64 	%rd1479, %rd1477, %rd1478;
	setp.lt.u64 	%p151, %rd1479, %rd13;
	selp.s32 	%r1904, -1, 0, %p151;
	cvt.u32.u64 	%r1905, %rd1479;
	sub.s32 	%r4140, %r1905, %r1896;
	add.s32 	%r1906, %r4139, %r1904;
	sub.s32 	%r4139, %r1906, %r1854;
	bra.uni 	$L__BB3_55;
$L__BB3_54:
	setp.lt.u32 	%p130, %r4139, %r1854;
	@%p130 bra 	$L__BB3_55;
	bra.uni 	$L__BB3_41;
$L__BB3_55:
	mul.wide.u32 	%rd1480, %r4129, 100;
	mov.u64 	%rd1481, const_G_table;
	add.s64 	%rd1482, %rd1481, %rd1480;
	ld.global.u32 	%r112, [%rd1482+64];
	mul.wide.u32 	%rd1483, %r112, %r112;
	cvt.u32.u64 	%r1907, %rd1483;
	shr.u64 	%rd1484, %rd1483, 32;
	ld.global.u32 	%r113, [%rd1482+68];
	mul.wide.u32 	%rd1485, %r113, %r112;
	add.s64 	%rd1486, %rd1484, %rd1485;
	shr.u64 	%rd1487, %rd1486, 32;
	ld.global.u32 	%r114, [%rd1482+72];
	mul.wide.u32 	%rd1488, %r114, %r112;
	add.s64 	%rd1489, %rd1487, %rd1488;
	shr.u64 	%rd1490, %rd1489, 32;
	ld.global.u32 	%r115, [%rd1482+76];
	mul.wide.u32 	%rd1491, %r115, %r112;
	add.s64 	%rd1492, %rd1490, %rd1491;
	shr.u64 	%rd1493, %rd1492, 32;
	ld.global.u32 	%r116, [%rd1482+80];
	mul.wide.u32 	%rd1494, %r116, %r112;
	add.s64 	%rd1495, %rd1493, %rd1494;
	shr.u64 	%rd1496, %rd1495, 32;
	ld.global.u32 	%r117, [%rd1482+84];
	mul.wide.u32 	%rd1497, %r117, %r112;
	add.s64 	%rd1498, %rd1496, %rd1497;
	shr.u64 	%rd1499, %rd1498, 32;
	ld.global.u32 	%r118, [%rd1482+88];
	mul.wide.u32 	%rd1500, %r118, %r112;
	add.s64 	%rd1501, %rd1499, %rd1500;
	shr.u64 	%rd1502, %rd1501, 32;
	ld.global.u32 	%r119, [%rd1482+92];
	mul.wide.u32 	%rd1503, %r119, %r112;
	add.s64 	%rd1504, %rd1502, %rd1503;
	shr.u64 	%rd1505, %rd1504, 32;
	and.b64  	%rd1506, %rd1486, 4294967295;
	add.s64 	%rd1507, %rd1485, %rd1506;
	shr.u64 	%rd1508, %rd1507, 32;
	and.b64  	%rd1509, %rd1489, 4294967295;
	mul.wide.u32 	%rd1510, %r113, %r113;
	add.s64 	%rd1511, %rd1508, %rd1509;
	add.s64 	%rd1512, %rd1511, %rd1510;
	shr.u64 	%rd1513, %rd1512, 32;
	and.b64  	%rd1514, %rd1492, 4294967295;
	mul.wide.u32 	%rd1515, %r114, %r113;
	add.s64 	%rd1516, %rd1513, %rd1514;
	add.s64 	%rd1517, %rd1516, %rd1515;
	shr.u64 	%rd1518, %rd1517, 32;
	and.b64  	%rd1519, %rd1495, 4294967295;
	mul.wide.u32 	%rd1520, %r115, %r113;
	add.s64 	%rd1521, %rd1518, %rd1519;
	add.s64 	%rd1522, %rd1521, %rd1520;
	shr.u64 	%rd1523, %rd1522, 32;
	and.b64  	%rd1524, %rd1498, 4294967295;
	mul.wide.u32 	%rd1525, %r116, %r113;
	add.s64 	%rd1526, %rd1523, %rd1524;
	add.s64 	%rd1527, %rd1526, %rd1525;
	shr.u64 	%rd1528, %rd1527, 32;
	and.b64  	%rd1529, %rd1501, 4294967295;
	mul.wide.u32 	%rd1530, %r117, %r113;
	add.s64 	%rd1531, %rd1528, %rd1529;
	add.s64 	%rd1532, %rd1531, %rd1530;
	shr.u64 	%rd1533, %rd1532, 32;
	and.b64  	%rd1534, %rd1504, 4294967295;
	mul.wide.u32 	%rd1535, %r118, %r113;
	add.s64 	%rd1536, %rd1533, %rd1534;
	add.s64 	%rd1537, %rd1536, %rd1535;
	shr.u64 	%rd1538, %rd1537, 32;
	mul.wide.u32 	%rd1539, %r119, %r113;
	add.s64 	%rd1540, %rd1538, %rd1505;
	add.s64 	%rd1541, %rd1540, %rd1539;
	shr.u64 	%rd1542, %rd1541, 32;
	and.b64  	%rd1543, %rd1512, 4294967295;
	add.s64 	%rd1544, %rd1488, %rd1543;
	shr.u64 	%rd1545, %rd1544, 32;
	and.b64  	%rd1546, %rd1517, 4294967295;
	add.s64 	%rd1547, %rd1545, %rd1546;
	add.s64 	%rd1548, %rd1547, %rd1515;
	shr.u64 	%rd1549, %rd1548, 32;
	and.b64  	%rd1550, %rd1522, 4294967295;
	mul.wide.u32 	%rd1551, %r114, %r114;
	add.s64 	%rd1552, %rd1549, %rd1550;
	add.s64 	%rd1553, %rd1552, %rd1551;
	shr.u64 	%rd1554, %rd1553, 32;
	and.b64  	%rd1555, %rd1527, 4294967295;
	mul.wide.u32 	%rd1556, %r115, %r114;
	add.s64 	%rd1557, %rd1554, %rd1555;
	add.s64 	%rd1558, %rd1557, %rd1556;
	shr.u64 	%rd1559, %rd1558, 32;
	and.b64  	%rd1560, %rd1532, 4294967295;
	mul.wide.u32 	%rd1561, %r116, %r114;
	add.s64 	%rd1562, %rd1559, %rd1560;
	add.s64 	%rd1563, %rd1562, %rd1561;
	shr.u64 	%rd1564, %rd1563, 32;
	and.b64  	%rd1565, %rd1537, 4294967295;
	mul.wide.u32 	%rd1566, %r117, %r114;
	add.s64 	%rd1567, %rd1564, %rd1565;
	add.s64 	%rd1568, %rd1567, %rd1566;
	shr.u64 	%rd1569, %rd1568, 32;
	and.b64  	%rd1570, %rd1541, 4294967295;
	mul.wide.u32 	%rd1571, %r118, %r114;
	add.s64 	%rd1572, %rd1569, %rd1570;
	add.s64 	%rd1573, %rd1572, %rd1571;
	shr.u64 	%rd1574, %rd1573, 32;
	mul.wide.u32 	%rd1575, %r119, %r114;
	add.s64 	%rd1576, %rd1574, %rd1542;
	add.s64 	%rd1577, %rd1576, %rd1575;
	shr.u64 	%rd1578, %rd1577, 32;
	and.b64  	%rd1579, %rd1548, 4294967295;
	add.s64 	%rd1580, %rd1491, %rd1579;
	shr.u64 	%rd1581, %rd1580, 32;
	and.b64  	%rd1582, %rd1553, 4294967295;
	add.s64 	%rd1583, %rd1581, %rd1582;
	add.s64 	%rd1584, %rd1583, %rd1520;
	shr.u64 	%rd1585, %rd1584, 32;
	and.b64  	%rd1586, %rd1558, 4294967295;
	add.s64 	%rd1587, %rd1585, %rd1586;
	add.s64 	%rd1588, %rd1587, %rd1556;
	shr.u64 	%rd1589, %rd1588, 32;
	and.b64  	%rd1590, %rd1563, 4294967295;
	mul.wide.u32 	%rd1591, %r115, %r115;
	add.s64 	%rd1592, %rd1589, %rd1590;
	add.s64 	%rd1593, %rd1592, %rd1591;
	shr.u64 	%rd1594, %rd1593, 32;
	and.b64  	%rd1595, %rd1568, 4294967295;
	mul.wide.u32 	%rd1596, %r116, %r115;
	add.s64 	%rd1597, %rd1594, %rd1595;
	add.s64 	%rd1598, %rd1597, %rd1596;
	shr.u64 	%rd1599, %rd1598, 32;
	and.b64  	%rd1600, %rd1573, 4294967295;
	mul.wide.u32 	%rd1601, %r117, %r115;
	add.s64 	%rd1602, %rd1599, %rd1600;
	add.s64 	%rd1603, %rd1602, %rd1601;
	shr.u64 	%rd1604, %rd1603, 32;
	and.b64  	%rd1605, %rd1577, 4294967295;
	mul.wide.u32 	%rd1606, %r118, %r115;
	add.s64 	%rd1607, %rd1604, %rd1605;
	add.s64 	%rd1608, %rd1607, %rd1606;
	shr.u64 	%rd1609, %rd1608, 32;
	mul.wide.u32 	%rd1610, %r119, %r115;
	add.s64 	%rd1611, %rd1609, %rd1578;
	add.s64 	%rd1612, %rd1611, %rd1610;
	shr.u64 	%rd1613, %rd1612, 32;
	and.b64  	%rd1614, %rd1584, 4294967295;
	add.s64 	%rd1615, %rd1494, %rd1614;
	shr.u64 	%rd1616, %rd1615, 32;
	and.b64  	%rd1617, %rd1588, 4294967295;
	add.s64 	%rd1618, %rd1616, %rd1617;
	add.s64 	%rd1619, %rd1618, %rd1525;
	shr.u64 	%rd1620, %rd1619, 32;
	and.b64  	%rd1621, %rd1593, 4294967295;
	add.s64 	%rd1622, %rd1620, %rd1621;
	add.s64 	%rd1623, %rd1622, %rd1561;
	shr.u64 	%rd1624, %rd1623, 32;
	and.b64  	%rd1625, %rd1598, 4294967295;
	add.s64 	%rd1626, %rd1624, %rd1625;
	add.s64 	%rd1627, %rd1626, %rd1596;
	shr.u64 	%rd1628, %rd1627, 32;
	and.b64  	%rd1629, %rd1603, 4294967295;
	mul.wide.u32 	%rd1630, %r116, %r116;
	add.s64 	%rd1631, %rd1628, %rd1629;
	add.s64 	%rd1632, %rd1631, %rd1630;
	shr.u64 	%rd1633, %rd1632, 32;
	and.b64  	%rd1634, %rd1608, 4294967295;
	mul.wide.u32 	%rd1635, %r117, %r116;
	add.s64 	%rd1636, %rd1633, %rd1634;
	add.s64 	%rd1637, %rd1636, %rd1635;
	shr.u64 	%rd1638, %rd1637, 32;
	and.b64  	%rd1639, %rd1612, 4294967295;
	mul.wide.u32 	%rd1640, %r118, %r116;
	add.s64 	%rd1641, %rd1638, %rd1639;
	add.s64 	%rd1642, %rd1641, %rd1640;
	shr.u64 	%rd1643, %rd1642, 32;
	mul.wide.u32 	%rd1644, %r119, %r116;
	add.s64 	%rd1645, %rd1643, %rd1613;
	add.s64 	%rd1646, %rd1645, %rd1644;
	shr.u64 	%rd1647, %rd1646, 32;
	and.b64  	%rd1648, %rd1619, 4294967295;
	add.s64 	%rd1649, %rd1497, %rd1648;
	shr.u64 	%rd1650, %rd1649, 32;
	and.b64  	%rd1651, %rd1623, 4294967295;
	add.s64 	%rd1652, %rd1650, %rd1651;
	add.s64 	%rd1653, %rd1652, %rd1530;
	shr.u64 	%rd1654, %rd1653, 32;
	and.b64  	%rd1655, %rd1627, 4294967295;
	add.s64 	%rd1656, %rd1654, %rd1655;
	add.s64 	%rd1657, %rd1656, %rd1566;
	shr.u64 	%rd1658, %rd1657, 32;
	and.b64  	%rd1659, %rd1632, 4294967295;
	add.s64 	%rd1660, %rd1658, %rd1659;
	add.s64 	%rd1661, %rd1660, %rd1601;
	shr.u64 	%rd1662, %rd1661, 32;
	and.b64  	%rd1663, %rd1637, 4294967295;
	add.s64 	%rd1664, %rd1662, %rd1663;
	add.s64 	%rd1665, %rd1664, %rd1635;
	shr.u64 	%rd1666, %rd1665, 32;
	and.b64  	%rd1667, %rd1642, 4294967295;
	mul.wide.u32 	%rd1668, %r117, %r117;
	add.s64 	%rd1669, %rd1666, %rd1667;
	add.s64 	%rd1670, %rd1669, %rd1668;
	shr.u64 	%rd1671, %rd1670, 32;
	and.b64  	%rd1672, %rd1646, 4294967295;
	mul.wide.u32 	%rd1673, %r118, %r117;
	add.s64 	%rd1674, %rd1671, %rd1672;
	add.s64 	%rd1675, %rd1674, %rd1673;
	shr.u64 	%rd1676, %rd1675, 32;
	mul.wide.u32 	%rd1677, %r119, %r117;
	add.s64 	%rd1678, %rd1676, %rd1647;
	add.s64 	%rd1679, %rd1678, %rd1677;
	shr.u64 	%rd1680, %rd1679, 32;
	and.b64  	%rd1681, %rd1653, 4294967295;
	add.s64 	%rd1682, %rd1500, %rd1681;
	shr.u64 	%rd1683, %rd1682, 32;
	and.b64  	%rd1684, %rd1657, 4294967295;
	add.s64 	%rd1685, %rd1683, %rd1684;
	add.s64 	%rd1686, %rd1685, %rd1535;
	shr.u64 	%rd1687, %rd1686, 32;
	and.b64  	%rd1688, %rd1661, 4294967295;
	add.s64 	%rd1689, %rd1687, %rd1688;
	add.s64 	%rd1690, %rd1689, %rd1571;
	shr.u64 	%rd1691, %rd1690, 32;
	and.b64  	%rd1692, %rd1665, 4294967295;
	add.s64 	%rd1693, %rd1691, %rd1692;
	add.s64 	%rd1694, %rd1693, %rd1606;
	shr.u64 	%rd1695, %rd1694, 32;
	and.b64  	%rd1696, %rd1670, 4294967295;
	add.s64 	%rd1697, %rd1695, %rd1696;
	add.s64 	%rd1698, %rd1697, %rd1640;
	shr.u64 	%rd1699, %rd1698, 32;
	and.b64  	%rd1700, %rd1675, 4294967295;
	add.s64 	%rd1701, %rd1699, %rd1700;
	add.s64 	%rd1702, %rd1701, %rd1673;
	shr.u64 	%rd1703, %rd1702, 32;
	and.b64  	%rd1704, %rd1679, 4294967295;
	mul.wide.u32 	%rd1705, %r118, %r118;
	add.s64 	%rd1706, %rd1703, %rd1704;
	add.s64 	%rd1707, %rd1706, %rd1705;
	shr.u64 	%rd1708, %rd1707, 32;
	mul.wide.u32 	%rd1709, %r119, %r118;
	add.s64 	%rd1710, %rd1708, %rd1680;
	add.s64 	%rd1711, %rd1710, %rd1709;
	shr.u64 	%rd1712, %rd1711, 32;
	and.b64  	%rd1713, %rd1686, 4294967295;
	add.s64 	%rd1714, %rd1503, %rd1713;
	shr.u64 	%rd1715, %rd1714, 32;
	and.b64  	%rd1716, %rd1690, 4294967295;
	add.s64 	%rd1717, %rd1715, %rd1716;
	add.s64 	%rd1718, %rd1717, %rd1539;
	shr.u64 	%rd1719, %rd1718, 32;
	and.b64  	%rd1720, %rd1694, 4294967295;
	add.s64 	%rd1721, %rd1719, %rd1720;
	add.s64 	%rd1722, %rd1721, %rd1575;
	shr.u64 	%rd1723, %rd1722, 32;
	and.b64  	%rd1724, %rd1698, 4294967295;
	add.s64 	%rd1725, %rd1723, %rd1724;
	add.s64 	%rd1726, %rd1725, %rd1610;
	shr.u64 	%rd1727, %rd1726, 32;
	and.b64  	%rd1728, %rd1702, 4294967295;
	add.s64 	%rd1729, %rd1727, %rd1728;
	add.s64 	%rd1730, %rd1729, %rd1644;
	shr.u64 	%rd1731, %rd1730, 32;
	and.b64  	%rd1732, %rd1707, 4294967295;
	add.s64 	%rd1733, %rd1731, %rd1732;
	add.s64 	%rd1734, %rd1733, %rd1677;
	shr.u64 	%rd1735, %rd1734, 32;
	and.b64  	%rd1736, %rd1711, 4294967295;
	add.s64 	%rd1737, %rd1735, %rd1736;
	add.s64 	%rd1738, %rd1737, %rd1709;
	shr.u64 	%rd1739, %rd1738, 32;
	mul.wide.u32 	%rd1740, %r119, %r119;
	add.s64 	%rd1741, %rd1739, %rd1712;
	add.s64 	%rd1742, %rd1741, %rd1740;
	shr.u64 	%rd1743, %rd1742, 32;
	{ .reg .b32 tmp; mov.b64 {tmp, %r1908}, %rd1742; }
	and.b64  	%rd1744, %rd1718, 4294967295;
	mul.lo.s64 	%rd1745, %rd1744, 977;
	cvt.u32.u64 	%r1909, %rd1745;
	shr.u64 	%rd1746, %rd1745, 32;
	and.b64  	%rd1747, %rd1722, 4294967295;
	mad.lo.s64 	%rd1748, %rd1747, 977, %rd1746;
	shr.u64 	%rd1749, %rd1748, 32;
	and.b64  	%rd1750, %rd1726, 4294967295;
	mad.lo.s64 	%rd1751, %rd1750, 977, %rd1749;
	shr.u64 	%rd1752, %rd1751, 32;
	and.b64  	%rd1753, %rd1730, 4294967295;
	mad.lo.s64 	%rd1754, %rd1753, 977, %rd1752;
	shr.u64 	%rd1755, %rd1754, 32;
	and.b64  	%rd1756, %rd1734, 4294967295;
	mad.lo.s64 	%rd1757, %rd1756, 977, %rd1755;
	shr.u64 	%rd1758, %rd1757, 32;
	and.b64  	%rd1759, %rd1738, 4294967295;
	mad.lo.s64 	%rd1760, %rd1759, 977, %rd1758;
	shr.u64 	%rd1761, %rd1760, 32;
	and.b64  	%rd1762, %rd1742, 4294967295;
	mad.lo.s64 	%rd1763, %rd1762, 977, %rd1761;
	shr.u64 	%rd1764, %rd1763, 32;
	mad.lo.s64 	%rd1765, %rd1743, 977, %rd1764;
	{ .reg .b32 tmp; mov.b64 {tmp, %r1910}, %rd1765; }
	add.s32 	%r4163, %r1907, %r1909;
	setp.lt.u32 	%p153, %r4163, %r1907;
	selp.u64 	%rd1766, 1, 0, %p153;
	and.b64  	%rd1767, %rd1507, 4294967295;
	and.b64  	%rd1768, %rd1748, 4294967295;
	add.s64 	%rd1769, %rd1767, %rd1766;
	add.s64 	%rd1770, %rd1769, %rd1768;
	shr.u64 	%rd1771, %rd1770, 32;
	and.b64  	%rd1772, %rd1544, 4294967295;
	and.b64  	%rd1773, %rd1751, 4294967295;
	add.s64 	%rd1774, %rd1771, %rd1772;
	add.s64 	%rd1775, %rd1774, %rd1773;
	shr.u64 	%rd1776, %rd1775, 32;
	and.b64  	%rd1777, %rd1580, 4294967295;
	and.b64  	%rd1778, %rd1754, 4294967295;
	add.s64 	%rd1779, %rd1776, %rd1777;
	add.s64 	%rd1780, %rd1779, %rd1778;
	shr.u64 	%rd1781, %rd1780, 32;
	and.b64  	%rd1782, %rd1615, 4294967295;
	and.b64  	%rd1783, %rd1757, 4294967295;
	add.s64 	%rd1784, %rd1781, %rd1782;
	add.s64 	%rd1785, %rd1784, %rd1783;
	shr.u64 	%rd1786, %rd1785, 32;
	and.b64  	%rd1787, %rd1649, 4294967295;
	and.b64  	%rd1788, %rd1760, 4294967295;
	add.s64 	%rd1789, %rd1786, %rd1787;
	add.s64 	%rd1790, %rd1789, %rd1788;
	shr.u64 	%rd1791, %rd1790, 32;
	and.b64  	%rd1792, %rd1682, 4294967295;
	and.b64  	%rd1793, %rd1763, 4294967295;
	add.s64 	%rd1794, %rd1791, %rd1792;
	add.s64 	%rd1795, %rd1794, %rd1793;
	shr.u64 	%rd1796, %rd1795, 32;
	and.b64  	%rd1797, %rd1714, 4294967295;
	and.b64  	%rd1798, %rd1765, 4294967295;
	add.s64 	%rd1799, %rd1796, %rd1797;
	add.s64 	%rd1800, %rd1799, %rd1798;
	{ .reg .b32 tmp; mov.b64 {tmp, %r1911}, %rd1800; }
	add.s32 	%r1912, %r1911, %r1910;
	and.b64  	%rd1801, %rd1770, 4294967295;
	add.s64 	%rd14234, %rd1801, %rd1744;
	shr.u64 	%rd1802, %rd14234, 32;
	and.b64  	%rd1803, %rd1775, 4294967295;
	add.s64 	%rd1804, %rd1802, %rd1803;
	add.s64 	%rd14233, %rd1804, %rd1747;
	shr.u64 	%rd1805, %rd14233, 32;
	and.b64  	%rd1806, %rd1780, 4294967295;
	add.s64 	%rd1807, %rd1805, %rd1806;
	add.s64 	%rd14232, %rd1807, %rd1750;
	shr.u64 	%rd1808, %rd14232, 32;
	and.b64  	%rd1809, %rd1785, 4294967295;
	add.s64 	%rd1810, %rd1808, %rd1809;
	add.s64 	%rd14231, %rd1810, %rd1753;
	shr.u64 	%rd1811, %rd14231, 32;
	and.b64  	%rd1812, %rd1790, 4294967295;
	add.s64 	%rd1813, %rd1811, %rd1812;
	add.s64 	%rd14230, %rd1813, %rd1756;
	shr.u64 	%rd1814, %rd14230, 32;
	and.b64  	%rd1815, %rd1795, 4294967295;
	add.s64 	%rd1816, %rd1814, %rd1815;
	add.s64 	%rd14229, %rd1816, %rd1759;
	shr.u64 	%rd1817, %rd14229, 32;
	and.b64  	%rd1818, %rd1800, 4294967295;
	add.s64 	%rd1819, %rd1817, %rd1818;
	add.s64 	%rd14228, %rd1819, %rd1762;
	{ .reg .b32 tmp; mov.b64 {tmp, %r1913}, %rd14228; }
	add.s32 	%r1914, %r1912, %r1913;
	add.s32 	%r121, %r1914, %r1908;
	setp.eq.s32 	%p154, %r121, 0;
	mov.pred 	%p2229, 0;
	@%p154 bra 	$L__BB3_57;
	cvt.u64.u32 	%rd1820, %r121;
	mul.wide.u32 	%rd1821, %r121, 977;
	cvt.u32.u64 	%r1915, %rd1821;
	shr.u64 	%rd1822, %rd1821, 32;
	add.s64 	%rd1823, %rd1822, %rd1820;
	shr.u64 	%rd1824, %rd1823, 32;
	add.s32 	%r122, %r4163, %r1915;
	setp.lt.u32 	%p155, %r122, %r4163;
	selp.u64 	%rd1825, 1, 0, %p155;
	and.b64  	%rd1826, %rd14234, 4294967295;
	and.b64  	%rd1827, %rd1823, 4294967295;
	add.s64 	%rd1828, %rd1826, %rd1825;
	add.s64 	%rd14234, %rd1828, %rd1827;
	shr.u64 	%rd1829, %rd14234, 32;
	and.b64  	%rd1830, %rd14233, 4294967295;
	add.s64 	%rd1831, %rd1829, %rd1830;
	add.s64 	%rd14233, %rd1831, %rd1824;
	shr.u64 	%rd1832, %rd14233, 32;
	and.b64  	%rd1833, %rd14232, 4294967295;
	add.s64 	%rd14232, %rd1832, %rd1833;
	shr.u64 	%rd1834, %rd14232, 32;
	and.b64  	%rd1835, %rd14231, 4294967295;
	add.s64 	%rd14231, %rd1834, %rd1835;
	shr.u64 	%rd1836, %rd14231, 32;
	and.b64  	%rd1837, %rd14230, 4294967295;
	add.s64 	%rd14230, %rd1836, %rd1837;
	shr.u64 	%rd1838, %rd14230, 32;
	and.b64  	%rd1839, %rd14229, 4294967295;
	add.s64 	%rd14229, %rd1838, %rd1839;
	shr.u64 	%rd1840, %rd14229, 32;
	and.b64  	%rd1841, %rd14228, 4294967295;
	add.s64 	%rd14228, %rd1840, %rd1841;
	setp.gt.u64 	%p2229, %rd14228, 4294967295;
	mov.u32 	%r4163, %r122;
$L__BB3_57:
	ld.const.u32 	%rd60, [const_p+12];
	ld.const.u32 	%rd61, [const_p+8];
	ld.const.u32 	%rd62, [const_p+4];
	ld.const.u32 	%r124, [const_p];
	cvt.u32.u64 	%r4162, %rd14234;
	cvt.u32.u64 	%r4161, %rd14233;
	cvt.u32.u64 	%r4160, %rd14232;
	cvt.u32.u64 	%r4159, %rd14231;
	cvt.u32.u64 	%r4158, %rd14230;
	cvt.u32.u64 	%r4157, %rd14229;
	cvt.u32.u64 	%r4156, %rd14228;
	ld.const.u32 	%r1916, [const_p+28];
	setp.lt.u32 	%p156, %r1916, %r4156;
	or.pred  	%p157, %p2229, %p156;
	@%p157 bra 	$L__BB3_71;
	setp.gt.u32 	%p158, %r1916, %r4156;
	@%p158 bra 	$L__BB3_72;
	cvt.u32.u64 	%r1917, %rd13;
	setp.lt.u32 	%p159, %r1917, %r4157;
	@%p159 bra 	$L__BB3_71;
	cvt.u32.u64 	%r1918, %rd13;
	setp.gt.u32 	%p160, %r1918, %r4157;
	@%p160 bra 	$L__BB3_72;
	cvt.u32.u64 	%r1919, %rd12;
	setp.lt.u32 	%p161, %r1919, %r4158;
	@%p161 bra 	$L__BB3_71;
	cvt.u32.u64 	%r1920, %rd12;
	setp.gt.u32 	%p162, %r1920, %r4158;
	@%p162 bra 	$L__BB3_72;
	cvt.u32.u64 	%r1921, %rd11;
	setp.lt.u32 	%p163, %r1921, %r4159;
	@%p163 bra 	$L__BB3_71;
	cvt.u32.u64 	%r1922, %rd11;
	setp.gt.u32 	%p164, %r1922, %r4159;
	@%p164 bra 	$L__BB3_72;
	cvt.u32.u64 	%r1923, %rd60;
	setp.lt.u32 	%p165, %r1923, %r4160;
	@%p165 bra 	$L__BB3_71;
	cvt.u32.u64 	%r1924, %rd60;
	setp.gt.u32 	%p166, %r1924, %r4160;
	@%p166 bra 	$L__BB3_72;
	cvt.u32.u64 	%r1925, %rd61;
	setp.lt.u32 	%p167, %r1925, %r4161;
	@%p167 bra 	$L__BB3_71;
	cvt.u32.u64 	%r1926, %rd61;
	setp.gt.u32 	%p168, %r1926, %r4161;
	@%p168 bra 	$L__BB3_72;
	cvt.u32.u64 	%r1927, %rd62;
	setp.lt.u32 	%p169, %r1927, %r4162;
	@%p169 bra 	$L__BB3_71;
	cvt.u32.u64 	%r1928, %rd62;
	setp.gt.u32 	%p170, %r1928, %r4162;
	setp.lt.u32 	%p171, %r4163, %r124;
	or.pred  	%p172, %p170, %p171;
	@%p172 bra 	$L__BB3_72;
$L__BB3_71:
	cvt.u32.u64 	%r1929, %rd60;
	cvt.u32.u64 	%r1930, %rd61;
	cvt.u32.u64 	%r1931, %rd62;
	cvt.u32.u64 	%r1932, %rd13;
	cvt.u32.u64 	%r1933, %rd12;
	cvt.u32.u64 	%r1934, %rd11;
	setp.lt.u32 	%p173, %r4163, %r124;
	selp.s64 	%rd1843, -1, 0, %p173;
	sub.s32 	%r4163, %r4163, %r124;
	and.b64  	%rd1844, %rd14234, 4294967295;
	add.s64 	%rd1845, %rd1844, %rd1843;
	setp.lt.u64 	%p174, %rd1845, %rd62;
	selp.s64 	%rd1846, -1, 0, %p174;
	cvt.u32.u64 	%r1935, %rd1845;
	sub.s32 	%r4162, %r1935, %r1931;
	and.b64  	%rd1847, %rd14233, 4294967295;
	add.s64 	%rd1848, %rd1847, %rd1846;
	setp.lt.u64 	%p175, %rd1848, %rd61;
	selp.s64 	%rd1849, -1, 0, %p175;
	cvt.u32.u64 	%r1936, %rd1848;
	sub.s32 	%r4161, %r1936, %r1930;
	and.b64  	%rd1850, %rd14232, 4294967295;
	add.s64 	%rd1851, %rd1850, %rd1849;
	setp.lt.u64 	%p176, %rd1851, %rd60;
	selp.s64 	%rd1852, -1, 0, %p176;
	cvt.u32.u64 	%r1937, %rd1851;
	sub.s32 	%r4160, %r1937, %r1929;
	and.b64  	%rd1853, %rd14231, 4294967295;
	add.s64 	%rd1854, %rd1853, %rd1852;
	setp.lt.u64 	%p177, %rd1854, %rd11;
	selp.s64 	%rd1855, -1, 0, %p177;
	cvt.u32.u64 	%r1938, %rd1854;
	sub.s32 	%r4159, %r1938, %r1934;
	and.b64  	%rd1856, %rd14230, 4294967295;
	add.s64 	%rd1857, %rd1856, %rd1855;
	setp.lt.u64 	%p178, %rd1857, %rd12;
	selp.s64 	%rd1858, -1, 0, %p178;
	cvt.u32.u64 	%r1939, %rd1857;
	sub.s32 	%r4158, %r1939, %r1933;
	and.b64  	%rd1859, %rd14229, 4294967295;
	add.s64 	%rd1860, %rd1859, %rd1858;
	setp.lt.u64 	%p179, %rd1860, %rd13;
	selp.s32 	%r1940, -1, 0, %p179;
	cvt.u32.u64 	%r1941, %rd1860;
	sub.s32 	%r4157, %r1941, %r1932;
	add.s32 	%r1942, %r4156, %r1940;
	sub.s32 	%r4156, %r1942, %r1916;
$L__BB3_72:
	setp.gt.u32 	%p180, %r4156, %r1916;
	@%p180 bra 	$L__BB3_85;
	bra.uni 	$L__BB3_86;
$L__BB3_73:
	cvt.u32.u64 	%r1943, %rd13;
	setp.gt.u32 	%p182, %r4157, %r1943;
	@%p182 bra 	$L__BB3_85;
	setp.lt.u32 	%p183, %r4157, %r1943;
	@%p183 bra 	$L__BB3_87;
	cvt.u32.u64 	%r1945, %rd12;
	setp.gt.u32 	%p184, %r4158, %r1945;
	@%p184 bra 	$L__BB3_85;
	setp.lt.u32 	%p185, %r4158, %r1945;
	@%p185 bra 	$L__BB3_87;
	cvt.u32.u64 	%r1947, %rd11;
	setp.gt.u32 	%p186, %r4159, %r1947;
	@%p186 bra 	$L__BB3_85;
	setp.lt.u32 	%p187, %r4159, %r1947;
	@%p187 bra 	$L__BB3_87;
	cvt.u32.u64 	%r1949, %rd60;
	setp.gt.u32 	%p188, %r4160, %r1949;
	@%p188 bra 	$L__BB3_85;
	setp.lt.u32 	%p189, %r4160, %r1949;
	@%p189 bra 	$L__BB3_87;
	cvt.u32.u64 	%r1951, %rd61;
	setp.gt.u32 	%p190, %r4161, %r1951;
	@%p190 bra 	$L__BB3_85;
	setp.lt.u32 	%p191, %r4161, %r1951;
	@%p191 bra 	$L__BB3_87;
	cvt.u32.u64 	%r1953, %rd62;
	setp.gt.u32 	%p192, %r4162, %r1953;
	@%p192 bra 	$L__BB3_85;
	setp.lt.u32 	%p193, %r4162, %r1953;
	setp.lt.u32 	%p194, %r4163, %r124;
	or.pred  	%p195, %p193, %p194;
	@%p195 bra 	$L__BB3_87;
$L__BB3_85:
	cvt.u32.u64 	%r1955, %rd60;
	cvt.u32.u64 	%r1956, %rd61;
	cvt.u32.u64 	%r1957, %rd62;
	cvt.u32.u64 	%r1958, %rd13;
	cvt.u32.u64 	%r1959, %rd12;
	cvt.u32.u64 	%r1960, %rd11;
	setp.lt.u32 	%p196, %r4163, %r124;
	selp.s64 	%rd1861, -1, 0, %p196;
	sub.s32 	%r4163, %r4163, %r124;
	cvt.u64.u32 	%rd1862, %r4162;
	add.s64 	%rd1863, %rd1861, %rd1862;
	setp.lt.u64 	%p197, %rd1863, %rd62;
	selp.s64 	%rd1864, -1, 0, %p197;
	cvt.u32.u64 	%r1961, %rd1863;
	sub.s32 	%r4162, %r1961, %r1957;
	cvt.u64.u32 	%rd1865, %r4161;
	add.s64 	%rd1866, %rd1864, %rd1865;
	setp.lt.u64 	%p198, %rd1866, %rd61;
	selp.s64 	%rd1867, -1, 0, %p198;
	cvt.u32.u64 	%r1962, %rd1866;
	sub.s32 	%r4161, %r1962, %r1956;
	cvt.u64.u32 	%rd1868, %r4160;
	add.s64 	%rd1869, %rd1867, %rd1868;
	setp.lt.u64 	%p199, %rd1869, %rd60;
	selp.s64 	%rd1870, -1, 0, %p199;
	cvt.u32.u64 	%r1963, %rd1869;
	sub.s32 	%r4160, %r1963, %r1955;
	cvt.u64.u32 	%rd1871, %r4159;
	add.s64 	%rd1872, %rd1870, %rd1871;
	setp.lt.u64 	%p200, %rd1872, %rd11;
	selp.s64 	%rd1873, -1, 0, %p200;
	cvt.u32.u64 	%r1964, %rd1872;
	sub.s32 	%r4159, %r1964, %r1960;
	cvt.u64.u32 	%rd1874, %r4158;
	add.s64 	%rd1875, %rd1873, %rd1874;
	setp.lt.u64 	%p201, %rd1875, %rd12;
	selp.s64 	%rd1876, -1, 0, %p201;
	cvt.u32.u64 	%r1965, %rd1875;
	sub.s32 	%r4158, %r1965, %r1959;
	cvt.u64.u32 	%rd1877, %r4157;
	add.s64 	%rd1878, %rd1876, %rd1877;
	setp.lt.u64 	%p202, %rd1878, %rd13;
	selp.s32 	%r1966, -1, 0, %p202;
	cvt.u32.u64 	%r1967, %rd1878;
	sub.s32 	%r4157, %r1967, %r1958;
	add.s32 	%r1968, %r4156, %r1966;
	sub.s32 	%r4156, %r1968, %r1916;
	bra.uni 	$L__BB3_87;
$L__BB3_86:
	setp.lt.u32 	%p181, %r4156, %r1916;
	@%p181 bra 	$L__BB3_87;
	bra.uni 	$L__BB3_73;
$L__BB3_87:
	mul.wide.u32 	%rd1879, %r4163, %r4648;
	cvt.u32.u64 	%r1969, %rd1879;
	shr.u64 	%rd1880, %rd1879, 32;
	mul.wide.u32 	%rd1881, %r4162, %r4648;
	add.s64 	%rd1882, %rd1880, %rd1881;
	shr.u64 	%rd1883, %rd1882, 32;
	mul.wide.u32 	%rd1884, %r4161, %r4648;
	add.s64 	%rd1885, %rd1883, %rd1884;
	shr.u64 	%rd1886, %rd1885, 32;
	mul.wide.u32 	%rd1887, %r4160, %r4648;
	add.s64 	%rd1888, %rd1886, %rd1887;
	shr.u64 	%rd1889, %rd1888, 32;
	mul.wide.u32 	%rd1890, %r4159, %r4648;
	add.s64 	%rd1891, %rd1889, %rd1890;
	shr.u64 	%rd1892, %rd1891, 32;
	mul.wide.u32 	%rd1893, %r4158, %r4648;
	add.s64 	%rd1894, %rd1892, %rd1893;
	shr.u64 	%rd1895, %rd1894, 32;
	mul.wide.u32 	%rd1896, %r4157, %r4648;
	add.s64 	%rd1897, %rd1895, %rd1896;
	shr.u64 	%rd1898, %rd1897, 32;
	mul.wide.u32 	%rd1899, %r4156, %r4648;
	add.s64 	%rd1900, %rd1898, %rd1899;
	shr.u64 	%rd1901, %rd1900, 32;
	and.b64  	%rd1902, %rd1882, 4294967295;
	mul.wide.u32 	%rd1903, %r4163, %r4647;
	add.s64 	%rd1904, %rd1903, %rd1902;
	shr.u64 	%rd1905, %rd1904, 32;
	and.b64  	%rd1906, %rd1885, 4294967295;
	mul.wide.u32 	%rd1907, %r4162, %r4647;
	add.s64 	%rd1908, %rd1905, %rd1906;
	add.s64 	%rd1909, %rd1908, %rd1907;
	shr.u64 	%rd1910, %rd1909, 32;
	and.b64  	%rd1911, %rd1888, 4294967295;
	mul.wide.u32 	%rd1912, %r4161, %r4647;
	add.s64 	%rd1913, %rd1910, %rd1911;
	add.s64 	%rd1914, %rd1913, %rd1912;
	shr.u64 	%rd1915, %rd1914, 32;
	and.b64  	%rd1916, %rd1891, 4294967295;
	mul.wide.u32 	%rd1917, %r4160, %r4647;
	add.s64 	%rd1918, %rd1915, %rd1916;
	add.s64 	%rd1919, %rd1918, %rd1917;
	shr.u64 	%rd1920, %rd1919, 32;
	and.b64  	%rd1921, %rd1894, 4294967295;
	mul.wide.u32 	%rd1922, %r4159, %r4647;
	add.s64 	%rd1923, %rd1920, %rd1921;
	add.s64 	%rd1924, %rd1923, %rd1922;
	shr.u64 	%rd1925, %rd1924, 32;
	and.b64  	%rd1926, %rd1897, 4294967295;
	mul.wide.u32 	%rd1927, %r4158, %r4647;
	add.s64 	%rd1928, %rd1925, %rd1926;
	add.s64 	%rd1929, %rd1928, %rd1927;
	shr.u64 	%rd1930, %rd1929, 32;
	and.b64  	%rd1931, %rd1900, 4294967295;
	mul.wide.u32 	%rd1932, %r4157, %r4647;
	add.s64 	%rd1933, %rd1930, %rd1931;
	add.s64 	%rd1934, %rd1933, %rd1932;
	shr.u64 	%rd1935, %rd1934, 32;
	mul.wide.u32 	%rd1936, %r4156, %r4647;
	add.s64 	%rd1937, %rd1935, %rd1901;
	add.s64 	%rd1938, %rd1937, %rd1936;
	shr.u64 	%rd1939, %rd1938, 32;
	and.b64  	%rd1940, %rd1909, 4294967295;
	mul.wide.u32 	%rd1941, %r4163, %r4646;
	add.s64 	%rd1942, %rd1941, %rd1940;
	shr.u64 	%rd1943, %rd1942, 32;
	and.b64  	%rd1944, %rd1914, 4294967295;
	mul.wide.u32 	%rd1945, %r4162, %r4646;
	add.s64 	%rd1946, %rd1943, %rd1944;
	add.s64 	%rd1947, %rd1946, %rd1945;
	shr.u64 	%rd1948, %rd1947, 32;
	and.b64  	%rd1949, %rd1919, 4294967295;
	mul.wide.u32 	%rd1950, %r4161, %r4646;
	add.s64 	%rd1951, %rd1948, %rd1949;
	add.s64 	%rd1952, %rd1951, %rd1950;
	shr.u64 	%rd1953, %rd1952, 32;
	and.b64  	%rd1954, %rd1924, 4294967295;
	mul.wide.u32 	%rd1955, %r4160, %r4646;
	add.s64 	%rd1956, %rd1953, %rd1954;
	add.s64 	%rd1957, %rd1956, %rd1955;
	shr.u64 	%rd1958, %rd1957, 32;
	and.b64  	%rd1959, %rd1929, 4294967295;
	mul.wide.u32 	%rd1960, %r4159, %r4646;
	add.s64 	%rd1961, %rd1958, %rd1959;
	add.s64 	%rd1962, %rd1961, %rd1960;
	shr.u64 	%rd1963, %rd1962, 32;
	and.b64  	%rd1964, %rd1934, 4294967295;
	mul.wide.u32 	%rd1965, %r4158, %r4646;
	add.s64 	%rd1966, %rd1963, %rd1964;
	add.s64 	%rd1967, %rd1966, %rd1965;
	shr.u64 	%rd1968, %rd1967, 32;
	and.b64  	%rd1969, %rd1938, 4294967295;
	mul.wide.u32 	%rd1970, %r4157, %r4646;
	add.s64 	%rd1971, %rd1968, %rd1969;
	add.s64 	%rd1972, %rd1971, %rd1970;
	shr.u64 	%rd1973, %rd1972, 32;
	mul.wide.u32 	%rd1974, %r4156, %r4646;
	add.s64 	%rd1975, %rd1973, %rd1939;
	add.s64 	%rd1976, %rd1975, %rd1974;
	shr.u64 	%rd1977, %rd1976, 32;
	and.b64  	%rd1978, %rd1947, 4294967295;
	mul.wide.u32 	%rd1979, %r4163, %r4645;
	add.s64 	%rd1980, %rd1979, %rd1978;
	shr.u64 	%rd1981, %rd1980, 32;
	and.b64  	%rd1982, %rd1952, 4294967295;
	mul.wide.u32 	%rd1983, %r4162, %r4645;
	add.s64 	%rd1984, %rd1981, %rd1982;
	add.s64 	%rd1985, %rd1984, %rd1983;
	shr.u64 	%rd1986, %rd1985, 32;
	and.b64  	%rd1987, %rd1957, 4294967295;
	mul.wide.u32 	%rd1988, %r4161, %r4645;
	add.s64 	%rd1989, %rd1986, %rd1987;
	add.s64 	%rd1990, %rd1989, %rd1988;
	shr.u64 	%rd1991, %rd1990, 32;
	and.b64  	%rd1992, %rd1962, 4294967295;
	mul.wide.u32 	%rd1993, %r4160, %r4645;
	add.s64 	%rd1994, %rd1991, %rd1992;
	add.s64 	%rd1995, %rd1994, %rd1993;
	shr.u64 	%rd1996, %rd1995, 32;
	and.b64  	%rd1997, %rd1967, 4294967295;
	mul.wide.u32 	%rd1998, %r4159, %r4645;
	add.s64 	%rd1999, %rd1996, %rd1997;
	add.s64 	%rd2000, %rd1999, %rd1998;
	shr.u64 	%rd2001, %rd2000, 32;
	and.b64  	%rd2002, %rd1972, 4294967295;
	mul.wide.u32 	%rd2003, %r4158, %r4645;
	add.s64 	%rd2004, %rd2001, %rd2002;
	add.s64 	%rd2005, %rd2004, %rd2003;
	shr.u64 	%rd2006, %rd2005, 32;
	and.b64  	%rd2007, %rd1976, 4294967295;
	mul.wide.u32 	%rd2008, %r4157, %r4645;
	add.s64 	%rd2009, %rd2006, %rd2007;
	add.s64 	%rd2010, %rd2009, %rd2008;
	shr.u64 	%rd2011, %rd2010, 32;
	mul.wide.u32 	%rd2012, %r4156, %r4645;
	add.s64 	%rd2013, %rd2011, %rd1977;
	add.s64 	%rd2014, %rd2013, %rd2012;
	shr.u64 	%rd2015, %rd2014, 32;
	and.b64  	%rd2016, %rd1985, 4294967295;
	mul.wide.u32 	%rd2017, %r4163, %r4644;
	add.s64 	%rd2018, %rd2017, %rd2016;
	shr.u64 	%rd2019, %rd2018, 32;
	and.b64  	%rd2020, %rd1990, 4294967295;
	mul.wide.u32 	%rd2021, %r4162, %r4644;
	add.s64 	%rd2022, %rd2019, %rd2020;
	add.s64 	%rd2023, %rd2022, %rd2021;
	shr.u64 	%rd2024, %rd2023, 32;
	and.b64  	%rd2025, %rd1995, 4294967295;
	mul.wide.u32 	%rd2026, %r4161, %r4644;
	add.s64 	%rd2027, %rd2024, %rd2025;
	add.s64 	%rd2028, %rd2027, %rd2026;
	shr.u64 	%rd2029, %rd2028, 32;
	and.b64  	%rd2030, %rd2000, 4294967295;
	mul.wide.u32 	%rd2031, %r4160, %r4644;
	add.s64 	%rd2032, %rd2029, %rd2030;
	add.s64 	%rd2033, %rd2032, %rd2031;
	shr.u64 	%rd2034, %rd2033, 32;
	and.b64  	%rd2035, %rd2005, 4294967295;
	mul.wide.u32 	%rd2036, %r4159, %r4644;
	add.s64 	%rd2037, %rd2034, %rd2035;
	add.s64 	%rd2038, %rd2037, %rd2036;
	shr.u64 	%rd2039, %rd2038, 32;
	and.b64  	%rd2040, %rd2010, 4294967295;
	mul.wide.u32 	%rd2041, %r4158, %r4644;
	add.s64 	%rd2042, %rd2039, %rd2040;
	add.s64 	%rd2043, %rd2042, %rd2041;
	shr.u64 	%rd2044, %rd2043, 32;
	and.b64  	%rd2045, %rd2014, 4294967295;
	mul.wide.u32 	%rd2046, %r4157, %r4644;
	add.s64 	%rd2047, %rd2044, %rd2045;
	add.s64 	%rd2048, %rd2047, %rd2046;
	shr.u64 	%rd2049, %rd2048, 32;
	mul.wide.u32 	%rd2050, %r4156, %r4644;
	add.s64 	%rd2051, %rd2049, %rd2015;
	add.s64 	%rd2052, %rd2051, %rd2050;
	shr.u64 	%rd2053, %rd2052, 32;
	and.b64  	%rd2054, %rd2023, 4294967295;
	mul.wide.u32 	%rd2055, %r4163, %r4643;
	add.s64 	%rd2056, %rd2055, %rd2054;
	shr.u64 	%rd2057, %rd2056, 32;
	and.b64  	%rd2058, %rd2028, 4294967295;
	mul.wide.u32 	%rd2059, %r4162, %r4643;
	add.s64 	%rd2060, %rd2057, %rd2058;
	add.s64 	%rd2061, %rd2060, %rd2059;
	shr.u64 	%rd2062, %rd2061, 32;
	and.b64  	%rd2063, %rd2033, 4294967295;
	mul.wide.u32 	%rd2064, %r4161, %r4643;
	add.s64 	%rd2065, %rd2062, %rd2063;
	add.s64 	%rd2066, %rd2065, %rd2064;
	shr.u64 	%rd2067, %rd2066, 32;
	and.b64  	%rd2068, %rd2038, 4294967295;
	mul.wide.u32 	%rd2069, %r4160, %r4643;
	add.s64 	%rd2070, %rd2067, %rd2068;
	add.s64 	%rd2071, %rd2070, %rd2069;
	shr.u64 	%rd2072, %rd2071, 32;
	and.b64  	%rd2073, %rd2043, 4294967295;
	mul.wide.u32 	%rd2074, %r4159, %r4643;
	add.s64 	%rd2075, %rd2072, %rd2073;
	add.s64 	%rd2076, %rd2075, %rd2074;
	shr.u64 	%rd2077, %rd2076, 32;
	and.b64  	%rd2078, %rd2048, 4294967295;
	mul.wide.u32 	%rd2079, %r4158, %r4643;
	add.s64 	%rd2080, %rd2077, %rd2078;
	add.s64 	%rd2081, %rd2080, %rd2079;
	shr.u64 	%rd2082, %rd2081, 32;
	and.b64  	%rd2083, %rd2052, 4294967295;
	mul.wide.u32 	%rd2084, %r4157, %r4643;
	add.s64 	%rd2085, %rd2082, %rd2083;
	add.s64 	%rd2086, %rd2085, %rd2084;
	shr.u64 	%rd2087, %rd2086, 32;
	mul.wide.u32 	%rd2088, %r4156, %r4643;
	add.s64 	%rd2089, %rd2087, %rd2053;
	add.s64 	%rd2090, %rd2089, %rd2088;
	shr.u64 	%rd2091, %rd2090, 32;
	and.b64  	%rd2092, %rd2061, 4294967295;
	mul.wide.u32 	%rd2093, %r4163, %r4642;
	add.s64 	%rd2094, %rd2093, %rd2092;
	shr.u64 	%rd2095, %rd2094, 32;
	and.b64  	%rd2096, %rd2066, 4294967295;
	mul.wide.u32 	%rd2097, %r4162, %r4642;
	add.s64 	%rd2098, %rd2095, %rd2096;
	add.s64 	%rd2099, %rd2098, %rd2097;
	shr.u64 	%rd2100, %rd2099, 32;
	and.b64  	%rd2101, %rd2071, 4294967295;
	mul.wide.u32 	%rd2102, %r4161, %r4642;
	add.s64 	%rd2103, %rd2100, %rd2101;
	add.s64 	%rd2104, %rd2103, %rd2102;
	shr.u64 	%rd2105, %rd2104, 32;
	and.b64  	%rd2106, %rd2076, 4294967295;
	mul.wide.u32 	%rd2107, %r4160, %r4642;
	add.s64 	%rd2108, %rd2105, %rd2106;
	add.s64 	%rd2109, %rd2108, %rd2107;
	shr.u64 	%rd2110, %rd2109, 32;
	and.b64  	%rd2111, %rd2081, 4294967295;
	mul.wide.u32 	%rd2112, %r4159, %r4642;
	add.s64 	%rd2113, %rd2110, %rd2111;
	add.s64 	%rd2114, %rd2113, %rd2112;
	shr.u64 	%rd2115, %rd2114, 32;
	and.b64  	%rd2116, %rd2086, 4294967295;
	mul.wide.u32 	%rd2117, %r4158, %r4642;
	add.s64 	%rd2118, %rd2115, %rd2116;
	add.s64 	%rd2119, %rd2118, %rd2117;
	shr.u64 	%rd2120, %rd2119, 32;
	and.b64  	%rd2121, %rd2090, 4294967295;
	mul.wide.u32 	%rd2122, %r4157, %r4642;
	add.s64 	%rd2123, %rd2120, %rd2121;
	add.s64 	%rd2124, %rd2123, %rd2122;
	shr.u64 	%rd2125, %rd2124, 32;
	mul.wide.u32 	%rd2126, %r4156, %r4642;
	add.s64 	%rd2127, %rd2125, %rd2091;
	add.s64 	%rd2128, %rd2127, %rd2126;
	shr.u64 	%rd2129, %rd2128, 32;
	and.b64  	%rd2130, %rd2099, 4294967295;
	mul.wide.u32 	%rd2131, %r4163, %r4641;
	add.s64 	%rd2132, %rd2131, %rd2130;
	shr.u64 	%rd2133, %rd2132, 32;
	and.b64  	%rd2134, %rd2104, 4294967295;
	mul.wide.u32 	%rd2135, %r4162, %r4641;
	add.s64 	%rd2136, %rd2133, %rd2134;
	add.s64 	%rd2137, %rd2136, %rd2135;
	shr.u64 	%rd2138, %rd2137, 32;
	and.b64  	%rd2139, %rd2109, 4294967295;
	mul.wide.u32 	%rd2140, %r4161, %r4641;
	add.s64 	%rd2141, %rd2138, %rd2139;
	add.s64 	%rd2142, %rd2141, %rd2140;
	shr.u64 	%rd2143, %rd2142, 32;
	and.b64  	%rd2144, %rd2114, 4294967295;
	mul.wide.u32 	%rd2145, %r4160, %r4641;
	add.s64 	%rd2146, %rd2143, %rd2144;
	add.s64 	%rd2147, %rd2146, %rd2145;
	shr.u64 	%rd2148, %rd2147, 32;
	and.b64  	%rd2149, %rd2119, 4294967295;
	mul.wide.u32 	%rd2150, %r4159, %r4641;
	add.s64 	%rd2151, %rd2148, %rd2149;
	add.s64 	%rd2152, %rd2151, %rd2150;
	shr.u64 	%rd2153, %rd2152, 32;
	and.b64  	%rd2154, %rd2124, 4294967295;
	mul.wide.u32 	%rd2155, %r4158, %r4641;
	add.s64 	%rd2156, %rd2153, %rd2154;
	add.s64 	%rd2157, %rd2156, %rd2155;
	shr.u64 	%rd2158, %rd2157, 32;
	and.b64  	%rd2159, %rd2128, 4294967295;
	mul.wide.u32 	%rd2160, %r4157, %r4641;
	add.s64 	%rd2161, %rd2158, %rd2159;
	add.s64 	%rd2162, %rd2161, %rd2160;
	shr.u64 	%rd2163, %rd2162, 32;
	mul.wide.u32 	%rd2164, %r4156, %r4641;
	add.s64 	%rd2165, %rd2163, %rd2129;
	add.s64 	%rd2166, %rd2165, %rd2164;
	shr.u64 	%rd2167, %rd2166, 32;
	{ .reg .b32 tmp; mov.b64 {tmp, %r1970}, %rd2166; }
	and.b64  	%rd2168, %rd2137, 4294967295;
	mul.lo.s64 	%rd2169, %rd2168, 977;
	cvt.u32.u64 	%r1971, %rd2169;
	shr.u64 	%rd2170, %rd2169, 32;
	and.b64  	%rd2171, %rd2142, 4294967295;
	mad.lo.s64 	%rd2172, %rd2171, 977, %rd2170;
	shr.u64 	%rd2173, %rd2172, 32;
	and.b64  	%rd2174, %rd2147, 4294967295;
	mad.lo.s64 	%rd2175, %rd2174, 977, %rd2173;
	shr.u64 	%rd2176, %rd2175, 32;
	and.b64  	%rd2177, %rd2152, 4294967295;
	mad.lo.s64 	%rd2178, %rd2177, 977, %rd2176;
	shr.u64 	%rd2179, %rd2178, 32;
	and.b64  	%rd2180, %rd2157, 4294967295;
	mad.lo.s64 	%rd2181, %rd2180, 977, %rd2179;
	shr.u64 	%rd2182, %rd2181, 32;
	and.b64  	%rd2183, %rd2162, 4294967295;
	mad.lo.s64 	%rd2184, %rd2183, 977, %rd2182;
	shr.u64 	%rd2185, %rd2184, 32;
	and.b64  	%rd2186, %rd2166, 4294967295;
	mad.lo.s64 	%rd2187, %rd2186, 977, %rd2185;
	shr.u64 	%rd2188, %rd2187, 32;
	mad.lo.s64 	%rd2189, %rd2167, 977, %rd2188;
	{ .reg .b32 tmp; mov.b64 {tmp, %r1972}, %rd2189; }
	add.s32 	%r4180, %r1969, %r1971;
	setp.lt.u32 	%p204, %r4180, %r1969;
	selp.u64 	%rd2190, 1, 0, %p204;
	and.b64  	%rd2191, %rd1904, 4294967295;
	and.b64  	%rd2192, %rd2172, 4294967295;
	add.s64 	%rd2193, %rd2191, %rd2190;
	add.s64 	%rd2194, %rd2193, %rd2192;
	shr.u64 	%rd2195, %rd2194, 32;
	and.b64  	%rd2196, %rd1942, 4294967295;
	and.b64  	%rd2197, %rd2175, 4294967295;
	add.s64 	%rd2198, %rd2195, %rd2196;
	add.s64 	%rd2199, %rd2198, %rd2197;
	shr.u64 	%rd2200, %rd2199, 32;
	and.b64  	%rd2201, %rd1980, 4294967295;
	and.b64  	%rd2202, %rd2178, 4294967295;
	add.s64 	%rd2203, %rd2200, %rd2201;
	add.s64 	%rd2204, %rd2203, %rd2202;
	shr.u64 	%rd2205, %rd2204, 32;
	and.b64  	%rd2206, %rd2018, 4294967295;
	and.b64  	%rd2207, %rd2181, 4294967295;
	add.s64 	%rd2208, %rd2205, %rd2206;
	add.s64 	%rd2209, %rd2208, %rd2207;
	shr.u64 	%rd2210, %rd2209, 32;
	and.b64  	%rd2211, %rd2056, 4294967295;
	and.b64  	%rd2212, %rd2184, 4294967295;
	add.s64 	%rd2213, %rd2210, %rd2211;
	add.s64 	%rd2214, %rd2213, %rd2212;
	shr.u64 	%rd2215, %rd2214, 32;
	and.b64  	%rd2216, %rd2094, 4294967295;
	and.b64  	%rd2217, %rd2187, 4294967295;
	add.s64 	%rd2218, %rd2215, %rd2216;
	add.s64 	%rd2219, %rd2218, %rd2217;
	shr.u64 	%rd2220, %rd2219, 32;
	and.b64  	%rd2221, %rd2132, 4294967295;
	and.b64  	%rd2222, %rd2189, 4294967295;
	add.s64 	%rd2223, %rd2220, %rd2221;
	add.s64 	%rd2224, %rd2223, %rd2222;
	{ .reg .b32 tmp; mov.b64 {tmp, %r1973}, %rd2224; }
	add.s32 	%r1974, %r1973, %r1972;
	and.b64  	%rd2225, %rd2194, 4294967295;
	add.s64 	%rd14241, %rd2225, %rd2168;
	shr.u64 	%rd2226, %rd14241, 32;
	and.b64  	%rd2227, %rd2199, 4294967295;
	add.s64 	%rd2228, %rd2226, %rd2227;
	add.s64 	%rd14240, %rd2228, %rd2171;
	shr.u64 	%rd2229, %rd14240, 32;
	and.b64  	%rd2230, %rd2204, 4294967295;
	add.s64 	%rd2231, %rd2229, %rd2230;
	add.s64 	%rd14239, %rd2231, %rd2174;
	shr.u64 	%rd2232, %rd14239, 32;
	and.b64  	%rd2233, %rd2209, 4294967295;
	add.s64 	%rd2234, %rd2232, %rd2233;
	add.s64 	%rd14238, %rd2234, %rd2177;
	shr.u64 	%rd2235, %rd14238, 32;
	and.b64  	%rd2236, %rd2214, 4294967295;
	add.s64 	%rd2237, %rd2235, %rd2236;
	add.s64 	%rd14237, %rd2237, %rd2180;
	shr.u64 	%rd2238, %rd14237, 32;
	and.b64  	%rd2239, %rd2219, 4294967295;
	add.s64 	%rd2240, %rd2238, %rd2239;
	add.s64 	%rd14236, %rd2240, %rd2183;
	shr.u64 	%rd2241, %rd14236, 32;
	and.b64  	%rd2242, %rd2224, 4294967295;
	add.s64 	%rd2243, %rd2241, %rd2242;
	add.s64 	%rd14235, %rd2243, %rd2186;
	{ .reg .b32 tmp; mov.b64 {tmp, %r1975}, %rd14235; }
	add.s32 	%r1976, %r1974, %r1975;
	add.s32 	%r166, %r1976, %r1970;
	setp.eq.s32 	%p205, %r166, 0;
	mov.pred 	%p2230, 0;
	@%p205 bra 	$L__BB3_89;
	cvt.u64.u32 	%rd2244, %r166;
	mul.wide.u32 	%rd2245, %r166, 977;
	cvt.u32.u64 	%r1977, %rd2245;
	shr.u64 	%rd2246, %rd2245, 32;
	add.s64 	%rd2247, %rd2246, %rd2244;
	shr.u64 	%rd2248, %rd2247, 32;
	add.s32 	%r167, %r4180, %r1977;
	setp.lt.u32 	%p206, %r167, %r4180;
	selp.u64 	%rd2249, 1, 0, %p206;
	and.b64  	%rd2250, %rd14241, 4294967295;
	and.b64  	%rd2251, %rd2247, 4294967295;
	add.s64 	%rd2252, %rd2250, %rd2249;
	add.s64 	%rd14241, %rd2252, %rd2251;
	shr.u64 	%rd2253, %rd14241, 32;
	and.b64  	%rd2254, %rd14240, 4294967295;
	add.s64 	%rd2255, %rd2253, %rd2254;
	add.s64 	%rd14240, %rd2255, %rd2248;
	shr.u64 	%rd2256, %rd14240, 32;
	and.b64  	%rd2257, %rd14239, 4294967295;
	add.s64 	%rd14239, %rd2256, %rd2257;
	shr.u64 	%rd2258, %rd14239, 32;
	and.b64  	%rd2259, %rd14238, 4294967295;
	add.s64 	%rd14238, %rd2258, %rd2259;
	shr.u64 	%rd2260, %rd14238, 32;
	and.b64  	%rd2261, %rd14237, 4294967295;
	add.s64 	%rd14237, %rd2260, %rd2261;
	shr.u64 	%rd2262, %rd14237, 32;
	and.b64  	%rd2263, %rd14236, 4294967295;
	add.s64 	%rd14236, %rd2262, %rd2263;
	shr.u64 	%rd2264, %rd14236, 32;
	and.b64  	%rd2265, %rd14235, 4294967295;
	add.s64 	%rd14235, %rd2264, %rd2265;
	setp.gt.u64 	%p2230, %rd14235, 4294967295;
	mov.u32 	%r4180, %r167;
$L__BB3_89:
	ld.const.u32 	%rd84, [const_p+12];
	ld.const.u32 	%rd85, [const_p+8];
	ld.const.u32 	%rd86, [const_p+4];
	ld.const.u32 	%r169, [const_p];
	cvt.u32.u64 	%r4179, %rd14241;
	cvt.u32.u64 	%r4178, %rd14240;
	cvt.u32.u64 	%r4177, %rd14239;
	cvt.u32.u64 	%r4176, %rd14238;
	cvt.u32.u64 	%r4175, %rd14237;
	cvt.u32.u64 	%r4174, %rd14236;
	cvt.u32.u64 	%r4173, %rd14235;
	ld.const.u32 	%r1978, [const_p+28];
	setp.lt.u32 	%p207, %r1978, %r4173;
	or.pred  	%p208, %p2230, %p207;
	@%p208 bra 	$L__BB3_103;
	setp.gt.u32 	%p209, %r1978, %r4173;
	@%p209 bra 	$L__BB3_104;
	cvt.u32.u64 	%r1979, %rd13;
	setp.lt.u32 	%p210, %r1979, %r4174;
	@%p210 bra 	$L__BB3_103;
	cvt.u32.u64 	%r1980, %rd13;
	setp.gt.u32 	%p211, %r1980, %r4174;
	@%p211 bra 	$L__BB3_104;
	cvt.u32.u64 	%r1981, %rd12;
	setp.lt.u32 	%p212, %r1981, %r4175;
	@%p212 bra 	$L__BB3_103;
	cvt.u32.u64 	%r1982, %rd12;
	setp.gt.u32 	%p213, %r1982, %r4175;
	@%p213 bra 	$L__BB3_104;
	cvt.u32.u64 	%r1983, %rd11;
	setp.lt.u32 	%p214, %r1983, %r4176;
	@%p214 bra 	$L__BB3_103;
	cvt.u32.u64 	%r1984, %rd11;
	setp.gt.u32 	%p215, %r1984, %r4176;
	@%p215 bra 	$L__BB3_104;
	cvt.u32.u64 	%r1985, %rd84;
	setp.lt.u32 	%p216, %r1985, %r4177;
	@%p216 bra 	$L__BB3_103;
	cvt.u32.u64 	%r1986, %rd84;
	setp.gt.u32 	%p217, %r1986, %r4177;
	@%p217 bra 	$L__BB3_104;
	cvt.u32.u64 	%r1987, %rd85;
	setp.lt.u32 	%p218, %r1987, %r4178;
	@%p218 bra 	$L__BB3_103;
	cvt.u32.u64 	%r1988, %rd85;
	setp.gt.u32 	%p219, %r1988, %r4178;
	@%p219 bra 	$L__BB3_104;
	cvt.u32.u64 	%r1989, %rd86;
	setp.lt.u32 	%p220, %r1989, %r4179;
	@%p220 bra 	$L__BB3_103;
	cvt.u32.u64 	%r1990, %rd86;
	setp.gt.u32 	%p221, %r1990, %r4179;
	setp.lt.u32 	%p222, %r4180, %r169;
	or.pred  	%p223, %p221, %p222;
	@%p223 bra 	$L__BB3_104;
$L__BB3_103:
	cvt.u32.u64 	%r1991, %rd84;
	cvt.u32.u64 	%r1992, %rd85;
	cvt.u32.u64 	%r1993, %rd86;
	cvt.u32.u64 	%r1994, %rd13;
	cvt.u32.u64 	%r1995, %rd12;
	cvt.u32.u64 	%r1996, %rd11;
	setp.lt.u32 	%p224, %r4180, %r169;
	selp.s64 	%rd2267, -1, 0, %p224;
	sub.s32 	%r4180, %r4180, %r169;
	and.b64  	%rd2268, %rd14241, 4294967295;
	add.s64 	%rd2269, %rd2268, %rd2267;
	setp.lt.u64 	%p225, %rd2269, %rd86;
	selp.s64 	%rd2270, -1, 0, %p225;
	cvt.u32.u64 	%r1997, %rd2269;
	sub.s32 	%r4179, %r1997, %r1993;
	and.b64  	%rd2271, %rd14240, 4294967295;
	add.s64 	%rd2272, %rd2271, %rd2270;
	setp.lt.u64 	%p226, %rd2272, %rd85;
	selp.s64 	%rd2273, -1, 0, %p226;
	cvt.u32.u64 	%r1998, %rd2272;
	sub.s32 	%r4178, %r1998, %r1992;
	and.b64  	%rd2274, %rd14239, 4294967295;
	add.s64 	%rd2275, %rd2274, %rd2273;
	setp.lt.u64 	%p227, %rd2275, %rd84;
	selp.s64 	%rd2276, -1, 0, %p227;
	cvt.u32.u64 	%r1999, %rd2275;
	sub.s32 	%r4177, %r1999, %r1991;
	and.b64  	%rd2277, %rd14238, 4294967295;
	add.s64 	%rd2278, %rd2277, %rd2276;
	setp.lt.u64 	%p228, %rd2278, %rd11;
	selp.s64 	%rd2279, -1, 0, %p228;
	cvt.u32.u64 	%r2000, %rd2278;
	sub.s32 	%r4176, %r2000, %r1996;
	and.b64  	%rd2280, %rd14237, 4294967295;
	add.s64 	%rd2281, %rd2280, %rd2279;
	setp.lt.u64 	%p229, %rd2281, %rd12;
	selp.s64 	%rd2282, -1, 0, %p229;
	cvt.u32.u64 	%r2001, %rd2281;
	sub.s32 	%r4175, %r2001, %r1995;
	and.b64  	%rd2283, %rd14236, 4294967295;
	add.s64 	%rd2284, %rd2283, %rd2282;
	setp.lt.u64 	%p230, %rd2284, %rd13;
	selp.s32 	%r2002, -1, 0, %p230;
	cvt.u32.u64 	%r2003, %rd2284;
	sub.s32 	%r4174, %r2003, %r1994;
	add.s32 	%r2004, %r4173, %r2002;
	sub.s32 	%r4173, %r2004, %r1978;
$L__BB3_104:
	setp.gt.u32 	%p231, %r4173, %r1978;
	@%p231 bra 	$L__BB3_117;
	bra.uni 	$L__BB3_118;
$L__BB3_105:
	cvt.u32.u64 	%r2005, %rd13;
	setp.gt.u32 	%p233, %r4174, %r2005;
	@%p233 bra 	$L__BB3_117;
	setp.lt.u32 	%p234, %r4174, %r2005;
	@%p234 bra 	$L__BB3_119;
	cvt.u32.u64 	%r2007, %rd12;
	setp.gt.u32 	%p235, %r4175, %r2007;
	@%p235 bra 	$L__BB3_117;
	setp.lt.u32 	%p236, %r4175, %r2007;
	@%p236 bra 	$L__BB3_119;
	cvt.u32.u64 	%r2009, %rd11;
	setp.gt.u32 	%p237, %r4176, %r2009;
	@%p237 bra 	$L__BB3_117;
	setp.lt.u32 	%p238, %r4176, %r2009;
	@%p238 bra 	$L__BB3_119;
	cvt.u32.u64 	%r2011, %rd84;
	setp.gt.u32 	%p239, %r4177, %r2011;
	@%p239 bra 	$L__BB3_117;
	setp.lt.u32 	%p240, %r4177, %r2011;
	@%p240 bra 	$L__BB3_119;
	cvt.u32.u64 	%r2013, %rd85;
	setp.gt.u32 	%p241, %r4178, %r2013;
	@%p241 bra 	$L__BB3_117;
	setp.lt.u32 	%p242, %r4178, %r2013;
	@%p242 bra 	$L__BB3_119;
	cvt.u32.u64 	%r2015, %rd86;
	setp.gt.u32 	%p243, %r4179, %r2015;
	@%p243 bra 	$L__BB3_117;
	setp.lt.u32 	%p244, %r4179, %r2015;
	setp.lt.u32 	%p245, %r4180, %r169;
	or.pred  	%p246, %p244, %p245;
	@%p246 bra 	$L__BB3_119;
$L__BB3_117:
	cvt.u32.u64 	%r2017, %rd84;
	cvt.u32.u64 	%r2018, %rd85;
	cvt.u32.u64 	%r2019, %rd86;
	cvt.u32.u64 	%r2020, %rd13;
	cvt.u32.u64 	%r2021, %rd12;
	cvt.u32.u64 	%r2022, %rd11;
	setp.lt.u32 	%p247, %r4180, %r169;
	selp.s64 	%rd2285, -1, 0, %p247;
	sub.s32 	%r4180, %r4180, %r169;
	cvt.u64.u32 	%rd2286, %r4179;
	add.s64 	%rd2287, %rd2285, %rd2286;
	setp.lt.u64 	%p248, %rd2287, %rd86;
	selp.s64 	%rd2288, -1, 0, %p248;
	cvt.u32.u64 	%r2023, %rd2287;
	sub.s32 	%r4179, %r2023, %r2019;
	cvt.u64.u32 	%rd2289, %r4178;
	add.s64 	%rd2290, %rd2288, %rd2289;
	setp.lt.u64 	%p249, %rd2290, %rd85;
	selp.s64 	%rd2291, -1, 0, %p249;
	cvt.u32.u64 	%r2024, %rd2290;
	sub.s32 	%r4178, %r2024, %r2018;
	cvt.u64.u32 	%rd2292, %r4177;
	add.s64 	%rd2293, %rd2291, %rd2292;
	setp.lt.u64 	%p250, %rd2293, %rd84;
	selp.s64 	%rd2294, -1, 0, %p250;
	cvt.u32.u64 	%r2025, %rd2293;
	sub.s32 	%r4177, %r2025, %r2017;
	cvt.u64.u32 	%rd2295, %r4176;
	add.s64 	%rd2296, %rd2294, %rd2295;
	setp.lt.u64 	%p251, %rd2296, %rd11;
	selp.s64 	%rd2297, -1, 0, %p251;
	cvt.u32.u64 	%r2026, %rd2296;
	sub.s32 	%r4176, %r2026, %r2022;
	cvt.u64.u32 	%rd2298, %r4175;
	add.s64 	%rd2299, %rd2297, %rd2298;
	setp.lt.u64 	%p252, %rd2299, %rd12;
	selp.s64 	%rd2300, -1, 0, %p252;
	cvt.u32.u64 	%r2027, %rd2299;
	sub.s32 	%r4175, %r2027, %r2021;
	cvt.u64.u32 	%rd2301, %r4174;
	add.s64 	%rd2302, %rd2300, %rd2301;
	setp.lt.u64 	%p253, %rd2302, %rd13;
	selp.s32 	%r2028, -1, 0, %p253;
	cvt.u32.u64 	%r2029, %rd2302;
	sub.s32 	%r4174, %r2029, %r2020;
	add.s32 	%r2030, %r4173, %r2028;
	sub.s32 	%r4173, %r2030, %r1978;
	bra.uni 	$L__BB3_119;
$L__BB3_118:
	setp.lt.u32 	%p232, %r4173, %r1978;
	@%p232 bra 	$L__BB3_119;
	bra.uni 	$L__BB3_105;
$L__BB3_119:
	mul.wide.u32 	%rd2303, %r4129, 100;
	mov.u64 	%rd2304, const_G_table;
	add.s64 	%rd2305, %rd2304, %rd2303;
	ld.global.u32 	%r2031, [%rd2305];
	mul.wide.u32 	%rd2306, %r4146, %r2031;
	cvt.u32.u64 	%r2032, %rd2306;
	shr.u64 	%rd2307, %rd2306, 32;
	mul.wide.u32 	%rd2308, %r4145, %r2031;
	add.s64 	%rd2309, %rd2307, %rd2308;
	shr.u64 	%rd2310, %rd2309, 32;
	mul.wide.u32 	%rd2311, %r4144, %r2031;
	add.s64 	%rd2312, %rd2310, %rd2311;
	shr.u64 	%rd2313, %rd2312, 32;
	mul.wide.u32 	%rd2314, %r4143, %r2031;
	add.s64 	%rd2315, %rd2313, %rd2314;
	shr.u64 	%rd2316, %rd2315, 32;
	mul.wide.u32 	%rd2317, %r4142, %r2031;
	add.s64 	%rd2318, %rd2316, %rd2317;
	shr.u64 	%rd2319, %rd2318, 32;
	mul.wide.u32 	%rd2320, %r4141, %r2031;
	add.s64 	%rd2321, %rd2319, %rd2320;
	shr.u64 	%rd2322, %rd2321, 32;
	mul.wide.u32 	%rd2323, %r4140, %r2031;
	add.s64 	%rd2324, %rd2322, %rd2323;
	shr.u64 	%rd2325, %rd2324, 32;
	mul.wide.u32 	%rd2326, %r4139, %r2031;
	add.s64 	%rd2327, %rd2325, %rd2326;
	shr.u64 	%rd2328, %rd2327, 32;
	ld.global.u32 	%r2033, [%rd2305+4];
	and.b64  	%rd2329, %rd2309, 4294967295;
	mul.wide.u32 	%rd2330, %r4146, %r2033;
	add.s64 	%rd2331, %rd2330, %rd2329;
	shr.u64 	%rd2332, %rd2331, 32;
	and.b64  	%rd2333, %rd2312, 4294967295;
	mul.wide.u32 	%rd2334, %r4145, %r2033;
	add.s64 	%rd2335, %rd2332, %rd2333;
	add.s64 	%rd2336, %rd2335, %rd2334;
	shr.u64 	%rd2337, %rd2336, 32;
	and.b64  	%rd2338, %rd2315, 4294967295;
	mul.wide.u32 	%rd2339, %r4144, %r2033;
	add.s64 	%rd2340, %rd2337, %rd2338;
	add.s64 	%rd2341, %rd2340, %rd2339;
	shr.u64 	%rd2342, %rd2341, 32;
	and.b64  	%rd2343, %rd2318, 4294967295;
	mul.wide.u32 	%rd2344, %r4143, %r2033;
	add.s64 	%rd2345, %rd2342, %rd2343;
	add.s64 	%rd2346, %rd2345, %rd2344;
	shr.u64 	%rd2347, %rd2346, 32;
	and.b64  	%rd2348, %rd2321, 4294967295;
	mul.wide.u32 	%rd2349, %r4142, %r2033;
	add.s64 	%rd2350, %rd2347, %rd2348;
	add.s64 	%rd2351, %rd2350, %rd2349;
	shr.u64 	%rd2352, %rd2351, 32;
	and.b64  	%rd2353, %rd2324, 4294967295;
	mul.wide.u32 	%rd2354, %r4141, %r2033;
	add.s64 	%rd2355, %rd2352, %rd2353;
	add.s64 	%rd2356, %rd2355, %rd2354;
	shr.u64 	%rd2357, %rd2356, 32;
	and.b64  	%rd2358, %rd2327, 4294967295;
	mul.wide.u32 	%rd2359, %r4140, %r2033;
	add.s64 	%rd2360, %rd2357, %rd2358;
	add.s64 	%rd2361, %rd2360, %rd2359;
	shr.u64 	%rd2362, %rd2361, 32;
	mul.wide.u32 	%rd2363, %r4139, %r2033;
	add.s64 	%rd2364, %rd2362, %rd2328;
	add.s64 	%rd2365, %rd2364, %rd2363;
	shr.u64 	%rd2366, %rd2365, 32;
	ld.global.u32 	%r2034, [%rd2305+8];
	and.b64  	%rd2367, %rd2336, 4294967295;
	mul.wide.u32 	%rd2368, %r4146, %r2034;
	add.s64 	%rd2369, %rd2368, %rd2367;
	shr.u64 	%rd2370, %rd2369, 32;
	and.b64  	%rd2371, %rd2341, 4294967295;
	mul.wide.u32 	%rd2372, %r4145, %r2034;
	add.s64 	%rd2373, %rd2370, %rd2371;
	add.s64 	%rd2374, %rd2373, %rd2372;
	shr.u64 	%rd2375, %rd2374, 32;
	and.b64  	%rd2376, %rd2346, 4294967295;
	mul.wide.u32 	%rd2377, %r4144, %r2034;
	add.s64 	%rd2378, %rd2375, %rd2376;
	add.s64 	%rd2379, %rd2378, %rd2377;
	shr.u64 	%rd2380, %rd2379, 32;
	and.b64  	%rd2381, %rd2351, 4294967295;
	mul.wide.u32 	%rd2382, %r4143, %r2034;
	add.s64 	%rd2383, %rd2380, %rd2381;
	add.s64 	%rd2384, %rd2383, %rd2382;
	shr.u64 	%rd2385, %rd2384, 32;
	and.b64  	%rd2386, %rd2356, 4294967295;
	mul.wide.u32 	%rd2387, %r4142, %r2034;
	add.s64 	%rd2388, %rd2385, %rd2386;
	add.s64 	%rd2389, %rd2388, %rd2387;
	shr.u64 	%rd2390, %rd2389, 32;
	and.b64  	%rd2391, %rd2361, 4294967295;
	mul.wide.u32 	%rd2392, %r4141, %r2034;
	add.s64 	%rd2393, %rd2390, %rd2391;
	add.s64 	%rd2394, %rd2393, %rd2392;
	shr.u64 	%rd2395, %rd2394, 32;
	and.b64  	%rd2396, %rd2365, 4294967295;
	mul.wide.u32 	%rd2397, %r4140, %r2034;
	add.s64 	%rd2398, %rd2395, %rd2396;
	add.s64 	%rd2399, %rd2398, %rd2397;
	shr.u64 	%rd2400, %rd2399, 32;
	mul.wide.u32 	%rd2401, %r4139, %r2034;
	add.s64 	%rd2402, %rd2400, %rd2366;
	add.s64 	%rd2403, %rd2402, %rd2401;
	shr.u64 	%rd2404, %rd2403, 32;
	ld.global.u32 	%r2035, [%rd2305+12];
	and.b64  	%rd2405, %rd2374, 4294967295;
	mul.wide.u32 	%rd2406, %r4146, %r2035;
	add.s64 	%rd2407, %rd2406, %rd2405;
	shr.u64 	%rd2408, %rd2407, 32;
	and.b64  	%rd2409, %rd2379, 4294967295;
	mul.wide.u32 	%rd2410, %r4145, %r2035;
	add.s64 	%rd2411, %rd2408, %rd2409;
	add.s64 	%rd2412, %rd2411, %rd2410;
	shr.u64 	%rd2413, %rd2412, 32;
	and.b64  	%rd2414, %rd2384, 4294967295;
	mul.wide.u32 	%rd2415, %r4144, %r2035;
	add.s64 	%rd2416, %rd2413, %rd2414;
	add.s64 	%rd2417, %rd2416, %rd2415;
	shr.u64 	%rd2418, %rd2417, 32;
	and.b64  	%rd2419, %rd2389, 4294967295;
	mul.wide.u32 	%rd2420, %r4143, %r2035;
	add.s64 	%rd2421, %rd2418, %rd2419;
	add.s64 	%rd2422, %rd2421, %rd2420;
	shr.u64 	%rd2423, %rd2422, 32;
	and.b64  	%rd2424, %rd2394, 4294967295;
	mul.wide.u32 	%rd2425, %r4142, %r2035;
	add.s64 	%rd2426, %rd2423, %rd2424;
	add.s64 	%rd2427, %rd2426, %rd2425;
	shr.u64 	%rd2428, %rd2427, 32;
	and.b64  	%rd2429, %rd2399, 4294967295;
	mul.wide.u32 	%rd2430, %r4141, %r2035;
	add.s64 	%rd2431, %rd2428, %rd2429;
	add.s64 	%rd2432, %rd2431, %rd2430;
	shr.u64 	%rd2433, %rd2432, 32;
	and.b64  	%rd2434, %rd2403, 4294967295;
	mul.wide.u32 	%rd2435, %r4140, %r2035;
	add.s64 	%rd2436, %rd2433, %rd2434;
	add.s64 	%rd2437, %rd2436, %rd2435;
	shr.u64 	%rd2438, %rd2437, 32;
	mul.wide.u32 	%rd2439, %r4139, %r2035;
	add.s64 	%rd2440, %rd2438, %rd2404;
	add.s64 	%rd2441, %rd2440, %rd2439;
	shr.u64 	%rd2442, %rd2441, 32;
	ld.global.u32 	%r2036, [%rd2305+16];
	and.b64  	%rd2443, %rd2412, 4294967295;
	mul.wide.u32 	%rd2444, %r4146, %r2036;
	add.s64 	%rd2445, %rd2444, %rd2443;
	shr.u64 	%rd2446, %rd2445, 32;
	and.b64  	%rd2447, %rd2417, 4294967295;
	mul.wide.u32 	%rd2448, %r4145, %r2036;
	add.s64 	%rd2449, %rd2446, %rd2447;
	add.s64 	%rd2450, %rd2449, %rd2448;
	shr.u64 	%rd2451, %rd2450, 32;
	and.b64  	%rd2452, %rd2422, 4294967295;
	mul.wide.u32 	%rd2453, %r4144, %r2036;
	add.s64 	%rd2454, %rd2451, %rd2452;
	add.s64 	%rd2455, %rd2454, %rd2453;
	shr.u64 	%rd2456, %rd2455, 32;
	and.b64  	%rd2457, %rd2427, 4294967295;
	mul.wide.u32 	%rd2458, %r4143, %r2036;
	add.s64 	%rd2459, %rd2456, %rd2457;
	add.s64 	%rd2460, %rd2459, %rd2458;
	shr.u64 	%rd2461, %rd2460, 32;
	and.b64  	%rd2462, %rd2432, 4294967295;
	mul.wide.u32 	%rd2463, %r4142, %r2036;
	add.s64 	%rd2464, %rd2461, %rd2462;
	add.s64 	%rd2465, %rd2464, %rd2463;
	shr.u64 	%rd2466, %rd2465, 32;
	and.b64  	%rd2467, %rd2437, 4294967295;
	mul.wide.u32 	%rd2468, %r4141, %r2036;
	add.s64 	%rd2469, %rd2466, %rd2467;
	add.s64 	%rd2470, %rd2469, %rd2468;
	shr.u64 	%rd2471, %rd2470, 32;
	and.b64  	%rd2472, %rd2441, 4294967295;
	mul.wide.u32 	%rd2473, %r4140, %r2036;
	add.s64 	%rd2474, %rd2471, %rd2472;
	add.s64 	%rd2475, %rd2474, %rd2473;
	shr.u64 	%rd2476, %rd2475, 32;
	mul.wide.u32 	%rd2477, %r4139, %r2036;
	add.s64 	%rd2478, %rd2476, %rd2442;
	add.s64 	%rd2479, %rd2478, %rd2477;
	shr.u64 	%rd2480, %rd2479, 32;
	ld.global.u32 	%r2037, [%rd2305+20];
	and.b64  	%rd2481, %rd2450, 4294967295;
	mul.wide.u32 	%rd2482, %r4146, %r2037;
	add.s64 	%rd2483, %rd2482, %rd2481;
	shr.u64 	%rd2484, %rd2483, 32;
	and.b64  	%rd2485, %rd2455, 4294967295;
	mul.wide.u32 	%rd2486, %r4145, %r2037;
	add.s64 	%rd2487, %rd2484, %rd2485;
	add.s64 	%rd2488, %rd2487, %rd2486;
	shr.u64 	%rd2489, %rd2488, 32;
	and.b64  	%rd2490, %rd2460, 4294967295;
	mul.wide.u32 	%rd2491, %r4144, %r2037;
	add.s64 	%rd2492, %rd2489, %rd2490;
	add.s64 	%rd2493, %rd2492, %rd2491;
	shr.u64 	%rd2494, %rd2493, 32;
	and.b64  	%rd2495, %rd2465, 4294967295;
	mul.wide.u32 	%rd2496, %r4143, %r2037;
	add.s64 	%rd2497, %rd2494, %rd2495;
	add.s64 	%rd2498, %rd2497, %rd2496;
	shr.u64 	%rd2499, %rd2498, 32;
	and.b64  	%rd2500, %rd2470, 4294967295;
	mul.wide.u32 	%rd2501, %r4142, %r2037;
	add.s64 	%rd2502, %rd2499, %rd2500;
	add.s64 	%rd2503, %rd2502, %rd2501;
	shr.u64 	%rd2504, %rd2503, 32;
	and.b64  	%rd2505, %rd2475, 4294967295;
	mul.wide.u32 	%rd2506, %r4141, %r2037;
	add.s64 	%rd2507, %rd2504, %rd2505;
	add.s64 	%rd2508, %rd2507, %rd2506;
	shr.u64 	%rd2509, %rd2508, 32;
	and.b64  	%rd2510, %rd2479, 4294967295;
	mul.wide.u32 	%rd2511, %r4140, %r2037;
	add.s64 	%rd2512, %rd2509, %rd2510;
	add.s64 	%rd2513, %rd2512, %rd2511;
	shr.u64 	%rd2514, %rd2513, 32;
	mul.wide.u32 	%rd2515, %r4139, %r2037;
	add.s64 	%rd2516, %rd2514, %rd2480;
	add.s64 	%rd2517, %rd2516, %rd2515;
	shr.u64 	%rd2518, %rd2517, 32;
	ld.global.u32 	%r2038, [%rd2305+24];
	and.b64  	%rd2519, %rd2488, 4294967295;
	mul.wide.u32 	%rd2520, %r4146, %r2038;
	add.s64 	%rd2521, %rd2520, %rd2519;
	shr.u64 	%rd2522, %rd2521, 32;
	and.b64  	%rd2523, %rd2493, 4294967295;
	mul.wide.u32 	%rd2524, %r4145, %r2038;
	add.s64 	%rd2525, %rd2522, %rd2523;
	add.s64 	%rd2526, %rd2525, %rd2524;
	shr.u64 	%rd2527, %rd2526, 32;
	and.b64  	%rd2528, %rd2498, 4294967295;
	mul.wide.u32 	%rd2529, %r4144, %r2038;
	add.s64 	%rd2530, %rd2527, %rd2528;
	add.s64 	%rd2531, %rd2530, %rd2529;
	shr.u64 	%rd2532, %rd2531, 32;
	and.b64  	%rd2533, %rd2503, 4294967295;
	mul.wide.u32 	%rd2534, %r4143, %r2038;
	add.s64 	%rd2535, %rd2532, %rd2533;
	add.s64 	%rd2536, %rd2535, %rd2534;
	shr.u64 	%rd2537, %rd2536, 32;
	and.b64  	%rd2538, %rd2508, 4294967295;
	mul.wide.u32 	%rd2539, %r4142, %r2038;
	add.s64 	%rd2540, %rd2537, %rd2538;
	add.s64 	%rd2541, %rd2540, %rd2539;
	shr.u64 	%rd2542, %rd2541, 32;
	and.b64  	%rd2543, %rd2513, 4294967295;
	mul.wide.u32 	%rd2544, %r4141, %r2038;
	add.s64 	%rd2545, %rd2542, %rd2543;
	add.s64 	%rd2546, %rd2545, %rd2544;
	shr.u64 	%rd2547, %rd2546, 32;
	and.b64  	%rd2548, %rd2517, 4294967295;
	mul.wide.u32 	%rd2549, %r4140, %r2038;
	add.s64 	%rd2550, %rd2547, %rd2548;
	add.s64 	%rd2551, %rd2550, %rd2549;
	shr.u64 	%rd2552, %rd2551, 32;
	mul.wide.u32 	%rd2553, %r4139, %r2038;
	add.s64 	%rd2554, %rd2552, %rd2518;
	add.s64 	%rd2555, %rd2554, %rd2553;
	shr.u64 	%rd2556, %rd2555, 32;
	ld.global.u32 	%r2039, [%rd2305+28];
	and.b64  	%rd2557, %rd2526, 4294967295;
	mul.wide.u32 	%rd2558, %r4146, %r2039;
	add.s64 	%rd2559, %rd2558, %rd2557;
	shr.u64 	%rd2560, %rd2559, 32;
	and.b64  	%rd2561, %rd2531, 4294967295;
	mul.wide.u32 	%rd2562, %r4145, %r2039;
	add.s64 	%rd2563, %rd2560, %rd2561;
	add.s64 	%rd2564, %rd2563, %rd2562;
	shr.u64 	%rd2565, %rd2564, 32;
	and.b64  	%rd2566, %rd2536, 4294967295;
	mul.wide.u32 	%rd2567, %r4144, %r2039;
	add.s64 	%rd2568, %rd2565, %rd2566;
	add.s64 	%rd2569, %rd2568, %rd2567;
	shr.u64 	%rd2570, %rd2569, 32;
	and.b64  	%rd2571, %rd2541, 4294967295;
	mul.wide.u32 	%rd2572, %r4143, %r2039;
	add.s64 	%rd2573, %rd2570, %rd2571;
	add.s64 	%rd2574, %rd2573, %rd2572;
	shr.u64 	%rd2575, %rd2574, 32;
	and.b64  	%rd2576, %rd2546, 4294967295;
	mul.wide.u32 	%rd2577, %r4142, %r2039;
	add.s64 	%rd2578, %rd2575, %rd2576;
	add.s64 	%rd2579, %rd2578, %rd2577;
	shr.u64 	%rd2580, %rd2579, 32;
	and.b64  	%rd2581, %rd2551, 4294967295;
	mul.wide.u32 	%rd2582, %r4141, %r2039;
	add.s64 	%rd2583, %rd2580, %rd2581;
	add.s64 	%rd2584, %rd2583, %rd2582;
	shr.u64 	%rd2585, %rd2584, 32;
	and.b64  	%rd2586, %rd2555, 4294967295;
	mul.wide.u32 	%rd2587, %r4140, %r2039;
	add.s64 	%rd2588, %rd2585, %rd2586;
	add.s64 	%rd2589, %rd2588, %rd2587;
	shr.u64 	%rd2590, %rd2589, 32;
	mul.wide.u32 	%rd2591, %r4139, %r2039;
	add.s64 	%rd2592, %rd2590, %rd2556;
	add.s64 	%rd2593, %rd2592, %rd2591;
	shr.u64 	%rd2594, %rd2593, 32;
	{ .reg .b32 tmp; mov.b64 {tmp, %r2040}, %rd2593; }
	and.b64  	%rd2595, %rd2564, 4294967295;
	mul.lo.s64 	%rd2596, %rd2595, 977;
	cvt.u32.u64 	%r2041, %rd2596;
	shr.u64 	%rd2597, %rd2596, 32;
	and.b64  	%rd2598, %rd2569, 4294967295;
	mad.lo.s64 	%rd2599, %rd2598, 977, %rd2597;
	shr.u64 	%rd2600, %rd2599, 32;
	and.b64  	%rd2601, %rd2574, 4294967295;
	mad.lo.s64 	%rd2602, %rd2601, 977, %rd2600;
	shr.u64 	%rd2603, %rd2602, 32;
	and.b64  	%rd2604, %rd2579, 4294967295;
	mad.lo.s64 	%rd2605, %rd2604, 977, %rd2603;
	shr.u64 	%rd2606, %rd2605, 32;
	and.b64  	%rd2607, %rd2584, 4294967295;
	mad.lo.s64 	%rd2608, %rd2607, 977, %rd2606;
	shr.u64 	%rd2609, %rd2608, 32;
	and.b64  	%rd2610, %rd2589, 4294967295;
	mad.lo.s64 	%rd2611, %rd2610, 977, %rd2609;
	shr.u64 	%rd2612, %rd2611, 32;
	and.b64  	%rd2613, %rd2593, 4294967295;
	mad.lo.s64 	%rd2614, %rd2613, 977, %rd2612;
	shr.u64 	%rd2615, %rd2614, 32;
	mad.lo.s64 	%rd2616, %rd2594, 977, %rd2615;
	{ .reg .b32 tmp; mov.b64 {tmp, %r2042}, %rd2616; }
	add.s32 	%r4197, %r2032, %r2041;
	setp.lt.u32 	%p255, %r4197, %r2032;
	selp.u64 	%rd2617, 1, 0, %p255;
	and.b64  	%rd2618, %rd2331, 4294967295;
	and.b64  	%rd2619, %rd2599, 4294967295;
	add.s64 	%rd2620, %rd2618, %rd2617;
	add.s64 	%rd2621, %rd2620, %rd2619;
	shr.u64 	%rd2622, %rd2621, 32;
	and.b64  	%rd2623, %rd2369, 4294967295;
	and.b64  	%rd2624, %rd2602, 4294967295;
	add.s64 	%rd2625, %rd2622, %rd2623;
	add.s64 	%rd2626, %rd2625, %rd2624;
	shr.u64 	%rd2627, %rd2626, 32;
	and.b64  	%rd2628, %rd2407, 4294967295;
	and.b64  	%rd2629, %rd2605, 4294967295;
	add.s64 	%rd2630, %rd2627, %rd2628;
	add.s64 	%rd2631, %rd2630, %rd2629;
	shr.u64 	%rd2632, %rd2631, 32;
	and.b64  	%rd2633, %rd2445, 4294967295;
	and.b64  	%rd2634, %rd2608, 4294967295;
	add.s64 	%rd2635, %rd2632, %rd2633;
	add.s64 	%rd2636, %rd2635, %rd2634;
	shr.u64 	%rd2637, %rd2636, 32;
	and.b64  	%rd2638, %rd2483, 4294967295;
	and.b64  	%rd2639, %rd2611, 4294967295;
	add.s64 	%rd2640, %rd2637, %rd2638;
	add.s64 	%rd2641, %rd2640, %rd2639;
	shr.u64 	%rd2642, %rd2641, 32;
	and.b64  	%rd2643, %rd2521, 4294967295;
	and.b64  	%rd2644, %rd2614, 4294967295;
	add.s64 	%rd2645, %rd2642, %rd2643;
	add.s64 	%rd2646, %rd2645, %rd2644;
	shr.u64 	%rd2647, %rd2646, 32;
	and.b64  	%rd2648, %rd2559, 4294967295;
	and.b64  	%rd2649, %rd2616, 4294967295;
	add.s64 	%rd2650, %rd2647, %rd2648;
	add.s64 	%rd2651, %rd2650, %rd2649;
	{ .reg .b32 tmp; mov.b64 {tmp, %r2043}, %rd2651; }
	add.s32 	%r2044, %r2043, %r2042;
	and.b64  	%rd2652, %rd2621, 4294967295;
	add.s64 	%rd14248, %rd2652, %rd2595;
	shr.u64 	%rd2653, %rd14248, 32;
	and.b64  	%rd2654, %rd2626, 4294967295;
	add.s64 	%rd2655, %rd2653, %rd2654;
	add.s64 	%rd14247, %rd2655, %rd2598;
	shr.u64 	%rd2656, %rd14247, 32;
	and.b64  	%rd2657, %rd2631, 4294967295;
	add.s64 	%rd2658, %rd2656, %rd2657;
	add.s64 	%rd14246, %rd2658, %rd2601;
	shr.u64 	%rd2659, %rd14246, 32;
	and.b64  	%rd2660, %rd2636, 4294967295;
	add.s64 	%rd2661, %rd2659, %rd2660;
	add.s64 	%rd14245, %rd2661, %rd2604;
	shr.u64 	%rd2662, %rd14245, 32;
	and.b64  	%rd2663, %rd2641, 4294967295;
	add.s64 	%rd2664, %rd2662, %rd2663;
	add.s64 	%rd14244, %rd2664, %rd2607;
	shr.u64 	%rd2665, %rd14244, 32;
	and.b64  	%rd2666, %rd2646, 4294967295;
	add.s64 	%rd2667, %rd2665, %rd2666;
	add.s64 	%rd14243, %rd2667, %rd2610;
	shr.u64 	%rd2668, %rd14243, 32;
	and.b64  	%rd2669, %rd2651, 4294967295;
	add.s64 	%rd2670, %rd2668, %rd2669;
	add.s64 	%rd14242, %rd2670, %rd2613;
	{ .reg .b32 tmp; mov.b64 {tmp, %r2045}, %rd14242; }
	add.s32 	%r2046, %r2044, %r2045;
	add.s32 	%r211, %r2046, %r2040;
	setp.eq.s32 	%p256, %r211, 0;
	mov.pred 	%p2231, 0;
	@%p256 bra 	$L__BB3_121;
	cvt.u64.u32 	%rd2671, %r211;
	mul.wide.u32 	%rd2672, %r211, 977;
	cvt.u32.u64 	%r2047, %rd2672;
	shr.u64 	%rd2673, %rd2672, 32;
	add.s64 	%rd2674, %rd2673, %rd2671;
	shr.u64 	%rd2675, %rd2674, 32;
	add.s32 	%r212, %r4197, %r2047;
	setp.lt.u32 	%p257, %r212, %r4197;
	selp.u64 	%rd2676, 1, 0, %p257;
	and.b64  	%rd2677, %rd14248, 4294967295;
	and.b64  	%rd2678, %rd2674, 4294967295;
	add.s64 	%rd2679, %rd2677, %rd2676;
	add.s64 	%rd14248, %rd2679, %rd2678;
	shr.u64 	%rd2680, %rd14248, 32;
	and.b64  	%rd2681, %rd14247, 4294967295;
	add.s64 	%rd2682, %rd2680, %rd2681;
	add.s64 	%rd14247, %rd2682, %rd2675;
	shr.u64 	%rd2683, %rd14247, 32;
	and.b64  	%rd2684, %rd14246, 4294967295;
	add.s64 	%rd14246, %rd2683, %rd2684;
	shr.u64 	%rd2685, %rd14246, 32;
	and.b64  	%rd2686, %rd14245, 4294967295;
	add.s64 	%rd14245, %rd2685, %rd2686;
	shr.u64 	%rd2687, %rd14245, 32;
	and.b64  	%rd2688, %rd14244, 4294967295;
	add.s64 	%rd14244, %rd2687, %rd2688;
	shr.u64 	%rd2689, %rd14244, 32;
	and.b64  	%rd2690, %rd14243, 4294967295;
	add.s64 	%rd14243, %rd2689, %rd2690;
	shr.u64 	%rd2691, %rd14243, 32;
	and.b64  	%rd2692, %rd14242, 4294967295;
	add.s64 	%rd14242, %rd2691, %rd2692;
	setp.gt.u64 	%p2231, %rd14242, 4294967295;
	mov.u32 	%r4197, %r212;
$L__BB3_121:
	ld.const.u32 	%rd108, [const_p+12];
	ld.const.u32 	%rd109, [const_p+8];
	ld.const.u32 	%rd110, [const_p+4];
	ld.const.u32 	%r214, [const_p];
	cvt.u32.u64 	%r4196, %rd14248;
	cvt.u32.u64 	%r4195, %rd14247;
	cvt.u32.u64 	%r4194, %rd14246;
	cvt.u32.u64 	%r4193, %rd14245;
	cvt.u32.u64 	%r4192, %rd14244;
	cvt.u32.u64 	%r4191, %rd14243;
	cvt.u32.u64 	%r4190, %rd14242;
	ld.const.u32 	%r2048, [const_p+28];
	setp.lt.u32 	%p258, %r2048, %r4190;
	or.pred  	%p259, %p2231, %p258;
	@%p259 bra 	$L__BB3_135;
	setp.gt.u32 	%p260, %r2048, %r4190;
	@%p260 bra 	$L__BB3_136;
	cvt.u32.u64 	%r2049, %rd13;
	setp.lt.u32 	%p261, %r2049, %r4191;
	@%p261 bra 	$L__BB3_135;
	cvt.u32.u64 	%r2050, %rd13;
	setp.gt.u32 	%p262, %r2050, %r4191;
	@%p262 bra 	$L__BB3_136;
	cvt.u32.u64 	%r2051, %rd12;
	setp.lt.u32 	%p263, %r2051, %r4192;
	@%p263 bra 	$L__BB3_135;
	cvt.u32.u64 	%r2052, %rd12;
	setp.gt.u32 	%p264, %r2052, %r4192;
	@%p264 bra 	$L__BB3_136;
	cvt.u32.u64 	%r2053, %rd11;
	setp.lt.u32 	%p265, %r2053, %r4193;
	@%p265 bra 	$L__BB3_135;
	cvt.u32.u64 	%r2054, %rd11;
	setp.gt.u32 	%p266, %r2054, %r4193;
	@%p266 bra 	$L__BB3_136;
	cvt.u32.u64 	%r2055, %rd108;
	setp.lt.u32 	%p267, %r2055, %r4194;
	@%p267 bra 	$L__BB3_135;
	cvt.u32.u64 	%r2056, %rd108;
	setp.gt.u32 	%p268, %r2056, %r4194;
	@%p268 bra 	$L__BB3_136;
	cvt.u32.u64 	%r2057, %rd109;
	setp.lt.u32 	%p269, %r2057, %r4195;
	@%p269 bra 	$L__BB3_135;
	cvt.u32.u64 	%r2058, %rd109;
	setp.gt.u32 	%p270, %r2058, %r4195;
	@%p270 bra 	$L__BB3_136;
	cvt.u32.u64 	%r2059, %rd110;
	setp.lt.u32 	%p271, %r2059, %r4196;
	@%p271 bra 	$L__BB3_135;
	cvt.u32.u64 	%r2060, %rd110;
	setp.gt.u32 	%p272, %r2060, %r4196;
	setp.lt.u32 	%p273, %r4197, %r214;
	or.pred  	%p274, %p272, %p273;
	@%p274 bra 	$L__BB3_136;
$L__BB3_135:
	cvt.u32.u64 	%r2061, %rd108;
	cvt.u32.u64 	%r2062, %rd109;
	cvt.u32.u64 	%r2063, %rd110;
	cvt.u32.u64 	%r2064, %rd13;
	cvt.u32.u64 	%r2065, %rd12;
	cvt.u32.u64 	%r2066, %rd11;
	setp.lt.u32 	%p275, %r4197, %r214;
	selp.s64 	%rd2694, -1, 0, %p275;
	sub.s32 	%r4197, %r4197, %r214;
	and.b64  	%rd2695, %rd14248, 4294967295;
	add.s64 	%rd2696, %rd2695, %rd2694;
	setp.lt.u64 	%p276, %rd2696, %rd110;
	selp.s64 	%rd2697, -1, 0, %p276;
	cvt.u32.u64 	%r2067, %rd2696;
	sub.s32 	%r4196, %r2067, %r2063;
	and.b64  	%rd2698, %rd14247, 4294967295;
	add.s64 	%rd2699, %rd2698, %rd2697;
	setp.lt.u64 	%p277, %rd2699, %rd109;
	selp.s64 	%rd2700, -1, 0, %p277;
	cvt.u32.u64 	%r2068, %rd2699;
	sub.s32 	%r4195, %r2068, %r2062;
	and.b64  	%rd2701, %rd14246, 4294967295;
	add.s64 	%rd2702, %rd2701, %rd2700;
	setp.lt.u64 	%p278, %rd2702, %rd108;
	selp.s64 	%rd2703, -1, 0, %p278;
	cvt.u32.u64 	%r2069, %rd2702;
	sub.s32 	%r4194, %r2069, %r2061;
	and.b64  	%rd2704, %rd14245, 4294967295;
	add.s64 	%rd2705, %rd2704, %rd2703;
	setp.lt.u64 	%p279, %rd2705, %rd11;
	selp.s64 	%rd2706, -1, 0, %p279;
	cvt.u32.u64 	%r2070, %rd2705;
	sub.s32 	%r4193, %r2070, %r2066;
	and.b64  	%rd2707, %rd14244, 4294967295;
	add.s64 	%rd2708, %rd2707, %rd2706;
	setp.lt.u64 	%p280, %rd2708, %rd12;
	selp.s64 	%rd2709, -1, 0, %p280;
	cvt.u32.u64 	%r2071, %rd2708;
	sub.s32 	%r4192, %r2071, %r2065;
	and.b64  	%rd2710, %rd14243, 4294967295;
	add.s64 	%rd2711, %rd2710, %rd2709;
	setp.lt.u64 	%p281, %rd2711, %rd13;
	selp.s32 	%r2072, -1, 0, %p281;
	cvt.u32.u64 	%r2073, %rd2711;
	sub.s32 	%r4191, %r2073, %r2064;
	add.s32 	%r2074, %r4190, %r2072;
	sub.s32 	%r4190, %r2074, %r2048;
$L__BB3_136:
	setp.gt.u32 	%p282, %r4190, %r2048;
	@%p282 bra 	$L__BB3_149;
	bra.uni 	$L__BB3_150;
$L__BB3_137:
	cvt.u32.u64 	%r2075, %rd13;
	setp.gt.u32 	%p284, %r4191, %r2075;
	@%p284 bra 	$L__BB3_149;
	cvt.u32.u64 	%r2076, %rd13;
	setp.lt.u32 	%p285, %r4191, %r2076;
	@%p285 bra 	$L__BB3_151;
	cvt.u32.u64 	%r2077, %rd12;
	setp.gt.u32 	%p286, %r4192, %r2077;
	@%p286 bra 	$L__BB3_149;
	cvt.u32.u64 	%r2078, %rd12;
	setp.lt.u32 	%p287, %r4192, %r2078;
	@%p287 bra 	$L__BB3_151;
	cvt.u32.u64 	%r2079, %rd11;
	setp.gt.u32 	%p288, %r4193, %r2079;
	@%p288 bra 	$L__BB3_149;
	cvt.u32.u64 	%r2080, %rd11;
	setp.lt.u32 	%p289, %r4193, %r2080;
	@%p289 bra 	$L__BB3_151;
	cvt.u32.u64 	%r2081, %rd108;
	setp.gt.u32 	%p290, %r4194, %r2081;
	@%p290 bra 	$L__BB3_149;
	cvt.u32.u64 	%r2082, %rd108;
	setp.lt.u32 	%p291, %r4194, %r2082;
	@%p291 bra 	$L__BB3_151;
	cvt.u32.u64 	%r2083, %rd109;
	setp.gt.u32 	%p292, %r4195, %r2083;
	@%p292 bra 	$L__BB3_149;
	cvt.u32.u64 	%r2084, %rd109;
	setp.lt.u32 	%p293, %r4195, %r2084;
	@%p293 bra 	$L__BB3_151;
	cvt.u32.u64 	%r2085, %rd110;
	setp.gt.u32 	%p294, %r4196, %r2085;
	@%p294 bra 	$L__BB3_149;
	cvt.u32.u64 	%r2086, %rd110;
	setp.lt.u32 	%p295, %r4196, %r2086;
	setp.lt.u32 	%p296, %r4197, %r214;
	or.pred  	%p297, %p295, %p296;
	@%p297 bra 	$L__BB3_151;
$L__BB3_149:
	cvt.u32.u64 	%r2087, %rd108;
	cvt.u32.u64 	%r2088, %rd109;
	cvt.u32.u64 	%r2089, %rd110;
	cvt.u32.u64 	%r2090, %rd13;
	cvt.u32.u64 	%r2091, %rd12;
	cvt.u32.u64 	%r2092, %rd11;
	setp.lt.u32 	%p298, %r4197, %r214;
	selp.s64 	%rd2712, -1, 0, %p298;
	sub.s32 	%r4197, %r4197, %r214;
	cvt.u64.u32 	%rd2713, %r4196;
	add.s64 	%rd2714, %rd2712, %rd2713;
	setp.lt.u64 	%p299, %rd2714, %rd110;
	selp.s64 	%rd2715, -1, 0, %p299;
	cvt.u32.u64 	%r2093, %rd2714;
	sub.s32 	%r4196, %r2093, %r2089;
	cvt.u64.u32 	%rd2716, %r4195;
	add.s64 	%rd2717, %rd2715, %rd2716;
	setp.lt.u64 	%p300, %rd2717, %rd109;
	selp.s64 	%rd2718, -1, 0, %p300;
	cvt.u32.u64 	%r2094, %rd2717;
	sub.s32 	%r4195, %r2094, %r2088;
	cvt.u64.u32 	%rd2719, %r4194;
	add.s64 	%rd2720, %rd2718, %rd2719;
	setp.lt.u64 	%p301, %rd2720, %rd108;
	selp.s64 	%rd2721, -1, 0, %p301;
	cvt.u32.u64 	%r2095, %rd2720;
	sub.s32 	%r4194, %r2095, %r2087;
	cvt.u64.u32 	%rd2722, %r4193;
	add.s64 	%rd2723, %rd2721, %rd2722;
	setp.lt.u64 	%p302, %rd2723, %rd11;
	selp.s64 	%rd2724, -1, 0, %p302;
	cvt.u32.u64 	%r2096, %rd2723;
	sub.s32 	%r4193, %r2096, %r2092;
	cvt.u64.u32 	%rd2725, %r4192;
	add.s64 	%rd2726, %rd2724, %rd2725;
	setp.lt.u64 	%p303, %rd2726, %rd12;
	selp.s64 	%rd2727, -1, 0, %p303;
	cvt.u32.u64 	%r2097, %rd2726;
	sub.s32 	%r4192, %r2097, %r2091;
	cvt.u64.u32 	%rd2728, %r4191;
	add.s64 	%rd2729, %rd2727, %rd2728;
	setp.lt.u64 	%p304, %rd2729, %rd13;
	selp.s32 	%r2098, -1, 0, %p304;
	cvt.u32.u64 	%r2099, %rd2729;
	sub.s32 	%r4191, %r2099, %r2090;
	add.s32 	%r2100, %r4190, %r2098;
	sub.s32 	%r4190, %r2100, %r2048;
	bra.uni 	$L__BB3_151;
$L__BB3_150:
	setp.lt.u32 	%p283, %r4190, %r2048;
	@%p283 bra 	$L__BB3_151;
	bra.uni 	$L__BB3_137;
$L__BB3_151:
	mul.wide.u32 	%rd2730, %r112, %r4163;
	cvt.u32.u64 	%r2101, %rd2730;
	shr.u64 	%rd2731, %rd2730, 32;
	mul.wide.u32 	%rd2732, %r113, %r4163;
	add.s64 	%rd2733, %rd2731, %rd2732;
	shr.u64 	%rd2734, %rd2733, 32;
	mul.wide.u32 	%rd2735, %r114, %r4163;
	add.s64 	%rd2736, %rd2734, %rd2735;
	shr.u64 	%rd2737, %rd2736, 32;
	mul.wide.u32 	%rd2738, %r115, %r4163;
	add.s64 	%rd2739, %rd2737, %rd2738;
	shr.u64 	%rd2740, %rd2739, 32;
	mul.wide.u32 	%rd2741, %r116, %r4163;
	add.s64 	%rd2742, %rd2740, %rd2741;
	shr.u64 	%rd2743, %rd2742, 32;
	mul.wide.u32 	%rd2744, %r117, %r4163;
	add.s64 	%rd2745, %rd2743, %rd2744;
	shr.u64 	%rd2746, %rd2745, 32;
	mul.wide.u32 	%rd2747, %r118, %r4163;
	add.s64 	%rd2748, %rd2746, %rd2747;
	shr.u64 	%rd2749, %rd2748, 32;
	mul.wide.u32 	%rd2750, %r119, %r4163;
	add.s64 	%rd2751, %rd2749, %rd2750;
	shr.u64 	%rd2752, %rd2751, 32;
	and.b64  	%rd2753, %rd2733, 4294967295;
	mul.wide.u32 	%rd2754, %r112, %r4162;
	add.s64 	%rd2755, %rd2754, %rd2753;
	shr.u64 	%rd2756, %rd2755, 32;
	and.b64  	%rd2757, %rd2736, 4294967295;
	mul.wide.u32 	%rd2758, %r113, %r4162;
	add.s64 	%rd2759, %rd2756, %rd2757;
	add.s64 	%rd2760, %rd2759, %rd2758;
	shr.u64 	%rd2761, %rd2760, 32;
	and.b64  	%rd2762, %rd2739, 4294967295;
	mul.wide.u32 	%rd2763, %r114, %r4162;
	add.s64 	%rd2764, %rd2761, %rd2762;
	add.s64 	%rd2765, %rd2764, %rd2763;
	shr.u64 	%rd2766, %rd2765, 32;
	and.b64  	%rd2767, %rd2742, 4294967295;
	mul.wide.u32 	%rd2768, %r115, %r4162;
	add.s64 	%rd2769, %rd2766, %rd2767;
	add.s64 	%rd2770, %rd2769, %rd2768;
	shr.u64 	%rd2771, %rd2770, 32;
	and.b64  	%rd2772, %rd2745, 4294967295;
	mul.wide.u32 	%rd2773, %r116, %r4162;
	add.s64 	%rd2774, %rd2771, %rd2772;
	add.s64 	%rd2775, %rd2774, %rd2773;
	shr.u64 	%rd2776, %rd2775, 32;
	and.b64  	%rd2777, %rd2748, 4294967295;
	mul.wide.u32 	%rd2778, %r117, %r4162;
	add.s64 	%rd2779, %rd2776, %rd2777;
	add.s64 	%rd2780, %rd2779, %rd2778;
	shr.u64 	%rd2781, %rd2780, 32;
	and.b64  	%rd2782, %rd2751, 4294967295;
	mul.wide.u32 	%rd2783, %r118, %r4162;
	add.s64 	%rd2784, %rd2781, %rd2782;
	add.s64 	%rd2785, %rd2784, %rd2783;
	shr.u64 	%rd2786, %rd2785, 32;
	mul.wide.u32 	%rd2787, %r119, %r4162;
	add.s64 	%rd2788, %rd2786, %rd2752;
	add.s64 	%rd2789, %rd2788, %rd2787;
	shr.u64 	%rd2790, %rd2789, 32;
	and.b64  	%rd2791, %rd2760, 4294967295;
	mul.wide.u32 	%rd2792, %r112, %r4161;
	add.s64 	%rd2793, %rd2792, %rd2791;
	shr.u64 	%rd2794, %rd2793, 32;
	and.b64  	%rd2795, %rd2765, 4294967295;
	mul.wide.u32 	%rd2796, %r113, %r4161;
	add.s64 	%rd2797, %rd2794, %rd2795;
	add.s64 	%rd2798, %rd2797, %rd2796;
	shr.u64 	%rd2799, %rd2798, 32;
	and.b64  	%rd2800, %rd2770, 4294967295;
	mul.wide.u32 	%rd2801, %r114, %r4161;
	add.s64 	%rd2802, %rd2799, %rd2800;
	add.s64 	%rd2803, %rd2802, %rd2801;
	shr.u64 	%rd2804, %rd2803, 32;
	and.b64  	%rd2805, %rd2775, 4294967295;
	mul.wide.u32 	%rd2806, %r115, %r4161;
	add.s64 	%rd2807, %rd2804, %rd2805;
	add.s64 	%rd2808, %rd2807, %rd2806;
	shr.u64 	%rd2809, %rd2808, 32;
	and.b64  	%rd2810, %rd2780, 4294967295;
	mul.wide.u32 	%rd2811, %r116, %r4161;
	add.s64 	%rd2812, %rd2809, %rd2810;
	add.s64 	%rd2813, %rd2812, %rd2811;
	shr.u64 	%rd2814, %rd2813, 32;
	and.b64  	%rd2815, %rd2785, 4294967295;
	mul.wide.u32 	%rd2816, %r117, %r4161;
	add.s64 	%rd2817, %rd2814, %rd2815;
	add.s64 	%rd2818, %rd2817, %rd2816;
	shr.u64 	%rd2819, %rd2818, 32;
	and.b64  	%rd2820, %rd2789, 4294967295;
	mul.wide.u32 	%rd2821, %r118, %r4161;
	add.s64 	%rd2822, %rd2819, %rd2820;
	add.s64 	%rd2823, %rd2822, %rd2821;
	shr.u64 	%rd2824, %rd2823, 32;
	mul.wide.u32 	%rd2825, %r119, %r4161;
	add.s64 	%rd2826, %rd2824, %rd2790;
	add.s64 	%rd2827, %rd2826, %rd2825;
	shr.u64 	%rd2828, %rd2827, 32;
	and.b64  	%rd2829, %rd2798, 4294967295;
	mul.wide.u32 	%rd2830, %r112, %r4160;
	add.s64 	%rd2831, %rd2830, %rd2829;
	shr.u64 	%rd2832, %rd2831, 32;
	and.b64  	%rd2833, %rd2803, 4294967295;
	mul.wide.u32 	%rd2834, %r113, %r4160;
	add.s64 	%rd2835, %rd2832, %rd2833;
	add.s64 	%rd2836, %rd2835, %rd2834;
	shr.u64 	%rd2837, %rd2836, 32;
	and.b64  	%rd2838, %rd2808, 4294967295;
	mul.wide.u32 	%rd2839, %r114, %r4160;
	add.s64 	%rd2840, %rd2837, %rd2838;
	add.s64 	%rd2841, %rd2840, %rd2839;
	shr.u64 	%rd2842, %rd2841, 32;
	and.b64  	%rd2843, %rd2813, 4294967295;
	mul.wide.u32 	%rd2844, %r115, %r4160;
	add.s64 	%rd2845, %rd2842, %rd2843;
	add.s64 	%rd2846, %rd2845, %rd2844;
	shr.u64 	%rd2847, %rd2846, 32;
	and.b64  	%rd2848, %rd2818, 4294967295;
	mul.wide.u32 	%rd2849, %r116, %r4160;
	add.s64 	%rd2850, %rd2847, %rd2848;
	add.s64 	%rd2851, %rd2850, %rd2849;
	shr.u64 	%rd2852, %rd2851, 32;
	and.b64  	%rd2853, %rd2823, 4294967295;
	mul.wide.u32 	%rd2854, %r117, %r4160;
	add.s64 	%rd2855, %rd2852, %rd2853;
	add.s64 	%rd2856, %rd2855, %rd2854;
	shr.u64 	%rd2857, %rd2856, 32;
	and.b64  	%rd2858, %rd2827, 4294967295;
	mul.wide.u32 	%rd2859, %r118, %r4160;
	add.s64 	%rd2860, %rd2857, %rd2858;
	add.s64 	%rd2861, %rd2860, %rd2859;
	shr.u64 	%rd2862, %rd2861, 32;
	mul.wide.u32 	%rd2863, %r119, %r4160;
	add.s64 	%rd2864, %rd2862, %rd2828;
	add.s64 	%rd2865, %rd2864, %rd2863;
	shr.u64 	%rd2866, %rd2865, 32;
	and.b64  	%rd2867, %rd2836, 4294967295;
	mul.wide.u32 	%rd2868, %r112, %r4159;
	add.s64 	%rd2869, %rd2868, %rd2867;
	shr.u64 	%rd2870, %rd2869, 32;
	and.b64  	%rd2871, %rd2841, 4294967295;
	mul.wide.u32 	%rd2872, %r113, %r4159;
	add.s64 	%rd2873, %rd2870, %rd2871;
	add.s64 	%rd2874, %rd2873, %rd2872;
	shr.u64 	%rd2875, %rd2874, 32;
	and.b64  	%rd2876, %rd2846, 4294967295;
	mul.wide.u32 	%rd2877, %r114, %r4159;
	add.s64 	%rd2878, %rd2875, %rd2876;
	add.s64 	%rd2879, %rd2878, %rd2877;
	shr.u64 	%rd2880, %rd2879, 32;
	and.b64  	%rd2881, %rd2851, 4294967295;
	mul.wide.u32 	%rd2882, %r115, %r4159;
	add.s64 	%rd2883, %rd2880, %rd2881;
	add.s64 	%rd2884, %rd2883, %rd2882;
	shr.u64 	%rd2885, %rd2884, 32;
	and.b64  	%rd2886, %rd2856, 4294967295;
	mul.wide.u32 	%rd2887, %r116, %r4159;
	add.s64 	%rd2888, %rd2885, %rd2886;
	add.s64 	%rd2889, %rd2888, %rd2887;
	shr.u64 	%rd2890, %rd2889, 32;
	and.b64  	%rd2891, %rd2861, 4294967295;
	mul.wide.u32 	%rd2892, %r117, %r4159;
	add.s64 	%rd2893, %rd2890, %rd2891;
	add.s64 	%rd2894, %rd2893, %rd2892;
	shr.u64 	%rd2895, %rd2894, 32;
	and.b64  	%rd2896, %rd2865, 4294967295;
	mul.wide.u32 	%rd2897, %r118, %r4159;
	add.s64 	%rd2898, %rd2895, %rd2896;
	add.s64 	%rd2899, %rd2898, %rd2897;
	shr.u64 	%rd2900, %rd2899, 32;
	mul.wide.u32 	%rd2901, %r119, %r4159;
	add.s64 	%rd2902, %rd2900, %rd2866;
	add.s64 	%rd2903, %rd2902, %rd2901;
	shr.u64 	%rd2904, %rd2903, 32;
	and.b64  	%rd2905, %rd2874, 4294967295;
	mul.wide.u32 	%rd2906, %r112, %r4158;
	add.s64 	%rd2907, %rd2906, %rd2905;
	shr.u64 	%rd2908, %rd2907, 32;
	and.b64  	%rd2909, %rd2879, 4294967295;
	mul.wide.u32 	%rd2910, %r113, %r4158;
	add.s64 	%rd2911, %rd2908, %rd2909;
	add.s64 	%rd2912, %rd2911, %rd2910;
	shr.u64 	%rd2913, %rd2912, 32;
	and.b64  	%rd2914, %rd2884, 4294967295;
	mul.wide.u32 	%rd2915, %r114, %r4158;
	add.s64 	%rd2916, %rd2913, %rd2914;
	add.s64 	%rd2917, %rd2916, %rd2915;
	shr.u64 	%rd2918, %rd2917, 32;
	and.b64  	%rd2919, %rd2889, 4294967295;
	mul.wide.u32 	%rd2920, %r115, %r4158;
	add.s64 	%rd2921, %rd2918, %rd2919;
	add.s64 	%rd2922, %rd2921, %rd2920;
	shr.u64 	%rd2923, %rd2922, 32;
	and.b64  	%rd2924, %rd2894, 4294967295;
	mul.wide.u32 	%rd2925, %r116, %r4158;
	add.s64 	%rd2926, %rd2923, %rd2924;
	add.s64 	%rd2927, %rd2926, %rd2925;
	shr.u64 	%rd2928, %rd2927, 32;
	and.b64  	%rd2929, %rd2899, 4294967295;
	mul.wide.u32 	%rd2930, %r117, %r4158;
	add.s64 	%rd2931, %rd2928, %rd2929;
	add.s64 	%rd2932, %rd2931, %rd2930;
	shr.u64 	%rd2933, %rd2932, 32;
	and.b64  	%rd2934, %rd2903, 4294967295;
	mul.wide.u32 	%rd2935, %r118, %r4158;
	add.s64 	%rd2936, %rd2933, %rd2934;
	add.s64 	%rd2937, %rd2936, %rd2935;
	shr.u64 	%rd2938, %rd2937, 32;
	mul.wide.u32 	%rd2939, %r119, %r4158;
	add.s64 	%rd2940, %rd2938, %rd2904;
	add.s64 	%rd2941, %rd2940, %rd2939;
	shr.u64 	%rd2942, %rd2941, 32;
	and.b64  	%rd2943, %rd2912, 4294967295;
	mul.wide.u32 	%rd2944, %r112, %r4157;
	add.s64 	%rd2945, %rd2944, %rd2943;
	shr.u64 	%rd2946, %rd2945, 32;
	and.b64  	%rd2947, %rd2917, 4294967295;
	mul.wide.u32 	%rd2948, %r113, %r4157;
	add.s64 	%rd2949, %rd2946, %rd2947;
	add.s64 	%rd2950, %rd2949, %rd2948;
	shr.u64 	%rd2951, %rd2950, 32;
	and.b64  	%rd2952, %rd2922, 4294967295;
	mul.wide.u32 	%rd2953, %r114, %r4157;
	add.s64 	%rd2954, %rd2951, %rd2952;
	add.s64 	%rd2955, %rd2954, %rd2953;
	shr.u64 	%rd2956, %rd2955, 32;
	and.b64  	%rd2957, %rd2927, 4294967295;
	mul.wide.u32 	%rd2958, %r115, %r4157;
	add.s64 	%rd2959, %rd2956, %rd2957;
	add.s64 	%rd2960, %rd2959, %rd2958;
	shr.u64 	%rd2961, %rd2960, 32;
	and.b64  	%rd2962, %rd2932, 4294967295;
	mul.wide.u32 	%rd2963, %r116, %r4157;
	add.s64 	%rd2964, %rd2961, %rd2962;
	add.s64 	%rd2965, %rd2964, %rd2963;
	shr.u64 	%rd2966, %rd2965, 32;
	and.b64  	%rd2967, %rd2937, 4294967295;
	mul.wide.u32 	%rd2968, %r117, %r4157;
	add.s64 	%rd2969, %rd2966, %rd2967;
	add.s64 	%rd2970, %rd2969, %rd2968;
	shr.u64 	%rd2971, %rd2970, 32;
	and.b64  	%rd2972, %rd2941, 4294967295;
	mul.wide.u32 	%rd2973, %r118, %r4157;
	add.s64 	%rd2974, %rd2971, %rd2972;
	add.s64 	%rd2975, %rd2974, %rd2973;
	shr.u64 	%rd2976, %rd2975, 32;
	mul.wide.u32 	%rd2977, %r119, %r4157;
	add.s64 	%rd2978, %rd2976, %rd2942;
	add.s64 	%rd2979, %rd2978, %rd2977;
	shr.u64 	%rd2980, %rd2979, 32;
	and.b64  	%rd2981, %rd2950, 4294967295;
	mul.wide.u32 	%rd2982, %r112, %r4156;
	add.s64 	%rd2983, %rd2982, %rd2981;
	shr.u64 	%rd2984, %rd2983, 32;
	and.b64  	%rd2985, %rd2955, 4294967295;
	mul.wide.u32 	%rd2986, %r113, %r4156;
	add.s64 	%rd2987, %rd2984, %rd2985;
	add.s64 	%rd2988, %rd2987, %rd2986;
	shr.u64 	%rd2989, %rd2988, 32;
	and.b64  	%rd2990, %rd2960, 4294967295;
	mul.wide.u32 	%rd2991, %r114, %r4156;
	add.s64 	%rd2992, %rd2989, %rd2990;
	add.s64 	%rd2993, %rd2992, %rd2991;
	shr.u64 	%rd2994, %rd2993, 32;
	and.b64  	%rd2995, %rd2965, 4294967295;
	mul.wide.u32 	%rd2996, %r115, %r4156;
	add.s64 	%rd2997, %rd2994, %rd2995;
	add.s64 	%rd2998, %rd2997, %rd2996;
	shr.u64 	%rd2999, %rd2998, 32;
	and.b64  	%rd3000, %rd2970, 4294967295;
	mul.wide.u32 	%rd3001, %r116, %r4156;
	add.s64 	%rd3002, %rd2999, %rd3000;
	add.s64 	%rd3003, %rd3002, %rd3001;
	shr.u64 	%rd3004, %rd3003, 32;
	and.b64  	%rd3005, %rd2975, 4294967295;
	mul.wide.u32 	%rd3006, %r117, %r4156;
	add.s64 	%rd3007, %rd3004, %rd3005;
	add.s64 	%rd3008, %rd3007, %rd3006;
	shr.u64 	%rd3009, %rd3008, 32;
	and.b64  	%rd3010, %rd2979, 4294967295;
	mul.wide.u32 	%rd3011, %r118, %r4156;
	add.s64 	%rd3012, %rd3009, %rd3010;
	add.s64 	%rd3013, %rd3012, %rd3011;
	shr.u64 	%rd3014, %rd3013, 32;
	mul.wide.u32 	%rd3015, %r119, %r4156;
	add.s64 	%rd3016, %rd3014, %rd2980;
	add.s64 	%rd3017, %rd3016, %rd3015;
	shr.u64 	%rd3018, %rd3017, 32;
	{ .reg .b32 tmp; mov.b64 {tmp, %r2102}, %rd3017; }
	and.b64  	%rd3019, %rd2988, 4294967295;
	mul.lo.s64 	%rd3020, %rd3019, 977;
	cvt.u32.u64 	%r2103, %rd3020;
	shr.u64 	%rd3021, %rd3020, 32;
	and.b64  	%rd3022, %rd2993, 4294967295;
	mad.lo.s64 	%rd3023, %rd3022, 977, %rd3021;
	shr.u64 	%rd3024, %rd3023, 32;
	and.b64  	%rd3025, %rd2998, 4294967295;
	mad.lo.s64 	%rd3026, %rd3025, 977, %rd3024;
	shr.u64 	%rd3027, %rd3026, 32;
	and.b64  	%rd3028, %rd3003, 4294967295;
	mad.lo.s64 	%rd3029, %rd3028, 977, %rd3027;
	shr.u64 	%rd3030, %rd3029, 32;
	and.b64  	%rd3031, %rd3008, 4294967295;
	mad.lo.s64 	%rd3032, %rd3031, 977, %rd3030;
	shr.u64 	%rd3033, %rd3032, 32;
	and.b64  	%rd3034, %rd3013, 4294967295;
	mad.lo.s64 	%rd3035, %rd3034, 977, %rd3033;
	shr.u64 	%rd3036, %rd3035, 32;
	and.b64  	%rd3037, %rd3017, 4294967295;
	mad.lo.s64 	%rd3038, %rd3037, 977, %rd3036;
	shr.u64 	%rd3039, %rd3038, 32;
	mad.lo.s64 	%rd3040, %rd3018, 977, %rd3039;
	{ .reg .b32 tmp; mov.b64 {tmp, %r2104}, %rd3040; }
	add.s32 	%r4214, %r2101, %r2103;
	setp.lt.u32 	%p306, %r4214, %r2101;
	selp.u64 	%rd3041, 1, 0, %p306;
	and.b64  	%rd3042, %rd2755, 4294967295;
	and.b64  	%rd3043, %rd3023, 4294967295;
	add.s64 	%rd3044, %rd3042, %rd3041;
	add.s64 	%rd3045, %rd3044, %rd3043;
	shr.u64 	%rd3046, %rd3045, 32;
	and.b64  	%rd3047, %rd2793, 4294967295;
	and.b64  	%rd3048, %rd3026, 4294967295;
	add.s64 	%rd3049, %rd3046, %rd3047;
	add.s64 	%rd3050, %rd3049, %rd3048;
	shr.u64 	%rd3051, %rd3050, 32;
	and.b64  	%rd3052, %rd2831, 4294967295;
	and.b64  	%rd3053, %rd3029, 4294967295;
	add.s64 	%rd3054, %rd3051, %rd3052;
	add.s64 	%rd3055, %rd3054, %rd3053;
	shr.u64 	%rd3056, %rd3055, 32;
	and.b64  	%rd3057, %rd2869, 4294967295;
	and.b64  	%rd3058, %rd3032, 4294967295;
	add.s64 	%rd3059, %rd3056, %rd3057;
	add.s64 	%rd3060, %rd3059, %rd3058;
	shr.u64 	%rd3061, %rd3060, 32;
	and.b64  	%rd3062, %rd2907, 4294967295;
	and.b64  	%rd3063, %rd3035, 4294967295;
	add.s64 	%rd3064, %rd3061, %rd3062;
	add.s64 	%rd3065, %rd3064, %rd3063;
	shr.u64 	%rd3066, %rd3065, 32;
	and.b64  	%rd3067, %rd2945, 4294967295;
	and.b64  	%rd3068, %rd3038, 4294967295;
	add.s64 	%rd3069, %rd3066, %rd3067;
	add.s64 	%rd3070, %rd3069, %rd3068;
	shr.u64 	%rd3071, %rd3070, 32;
	and.b64  	%rd3072, %rd2983, 4294967295;
	and.b64  	%rd3073, %rd3040, 4294967295;
	add.s64 	%rd3074, %rd3071, %rd3072;
	add.s64 	%rd3075, %rd3074, %rd3073;
	{ .reg .b32 tmp; mov.b64 {tmp, %r2105}, %rd3075; }
	add.s32 	%r2106, %r2105, %r2104;
	and.b64  	%rd3076, %rd3045, 4294967295;
	add.s64 	%rd14255, %rd3076, %rd3019;
	shr.u64 	%rd3077, %rd14255, 32;
	and.b64  	%rd3078, %rd3050, 4294967295;
	add.s64 	%rd3079, %rd3077, %rd3078;
	add.s64 	%rd14254, %rd3079, %rd3022;
	shr.u64 	%rd3080, %rd14254, 32;
	and.b64  	%rd3081, %rd3055, 4294967295;
	add.s64 	%rd3082, %rd3080, %rd3081;
	add.s64 	%rd14253, %rd3082, %rd3025;
	shr.u64 	%rd3083, %rd14253, 32;
	and.b64  	%rd3084, %rd3060, 4294967295;
	add.s64 	%rd3085, %rd3083, %rd3084;
	add.s64 	%rd14252, %rd3085, %rd3028;
	shr.u64 	%rd3086, %rd14252, 32;
	and.b64  	%rd3087, %rd3065, 4294967295;
	add.s64 	%rd3088, %rd3086, %rd3087;
	add.s64 	%rd14251, %rd3088, %rd3031;
	shr.u64 	%rd3089, %rd14251, 32;
	and.b64  	%rd3090, %rd3070, 4294967295;
	add.s64 	%rd3091, %rd3089, %rd3090;
	add.s64 	%rd14250, %rd3091, %rd3034;
	shr.u64 	%rd3092, %rd14250, 32;
	and.b64  	%rd3093, %rd3075, 4294967295;
	add.s64 	%rd3094, %rd3092, %rd3093;
	add.s64 	%rd14249, %rd3094, %rd3037;
	{ .reg .b32 tmp; mov.b64 {tmp, %r2107}, %rd14249; }
	add.s32 	%r2108, %r2106, %r2107;
	add.s32 	%r256, %r2108, %r2102;
	setp.eq.s32 	%p307, %r256, 0;
	mov.pred 	%p2232, 0;
	@%p307 bra 	$L__BB3_153;
	cvt.u64.u32 	%rd3095, %r256;
	mul.wide.u32 	%rd3096, %r256, 977;
	cvt.u32.u64 	%r2109, %rd3096;
	shr.u64 	%rd3097, %rd3096, 32;
	add.s64 	%rd3098, %rd3097, %rd3095;
	shr.u64 	%rd3099, %rd3098, 32;
	add.s32 	%r257, %r4214, %r2109;
	setp.lt.u32 	%p308, %r257, %r4214;
	selp.u64 	%rd3100, 1, 0, %p308;
	and.b64  	%rd3101, %rd14255, 4294967295;
	and.b64  	%rd3102, %rd3098, 4294967295;
	add.s64 	%rd3103, %rd3101, %rd3100;
	add.s64 	%rd14255, %rd3103, %rd3102;
	shr.u64 	%rd3104, %rd14255, 32;
	and.b64  	%rd3105, %rd14254, 4294967295;
	add.s64 	%rd3106, %rd3104, %rd3105;
	add.s64 	%rd14254, %rd3106, %rd3099;
	shr.u64 	%rd3107, %rd14254, 32;
	and.b64  	%rd3108, %rd14253, 4294967295;
	add.s64 	%rd14253, %rd3107, %rd3108;
	shr.u64 	%rd3109, %rd14253, 32;
	and.b64  	%rd3110, %rd14252, 4294967295;
	add.s64 	%rd14252, %rd3109, %rd3110;
	shr.u64 	%rd3111, %rd14252, 32;
	and.b64  	%rd3112, %rd14251, 4294967295;
	add.s64 	%rd14251, %rd3111, %rd3112;
	shr.u64 	%rd3113, %rd14251, 32;
	and.b64  	%rd3114, %rd14250, 4294967295;
	add.s64 	%rd14250, %rd3113, %rd3114;
	shr.u64 	%rd3115, %rd14250, 32;
	and.b64  	%rd3116, %rd14249, 4294967295;
	add.s64 	%rd14249, %rd3115, %rd3116;
	setp.gt.u64 	%p2232, %rd14249, 4294967295;
	mov.u32 	%r4214, %r257;
$L__BB3_153:
	ld.const.u32 	%rd132, [const_p+12];
	ld.const.u32 	%rd133, [const_p+8];
	ld.const.u32 	%rd134, [const_p+4];
	ld.const.u32 	%r259, [const_p];
	cvt.u32.u64 	%r4213, %rd14255;
	cvt.u32.u64 	%r4212, %rd14254;
	cvt.u32.u64 	%r4211, %rd14253;
	cvt.u32.u64 	%r4210, %rd14252;
	cvt.u32.u64 	%r4209, %rd14251;
	cvt.u32.u64 	%r4208, %rd14250;
	cvt.u32.u64 	%r4207, %rd14249;
	ld.const.u32 	%r2110, [const_p+28];
	setp.lt.u32 	%p309, %r2110, %r4207;
	or.pred  	%p310, %p2232, %p309;
	@%p310 bra 	$L__BB3_167;
	setp.gt.u32 	%p311, %r2110, %r4207;
	@%p311 bra 	$L__BB3_168;
	cvt.u32.u64 	%r2111, %rd13;
	setp.lt.u32 	%p312, %r2111, %r4208;
	@%p312 bra 	$L__BB3_167;
	cvt.u32.u64 	%r2112, %rd13;
	setp.gt.u32 	%p313, %r2112, %r4208;
	@%p313 bra 	$L__BB3_168;
	cvt.u32.u64 	%r2113, %rd12;
	setp.lt.u32 	%p314, %r2113, %r4209;
	@%p314 bra 	$L__BB3_167;
	cvt.u32.u64 	%r2114, %rd12;
	setp.gt.u32 	%p315, %r2114, %r4209;
	@%p315 bra 	$L__BB3_168;
	cvt.u32.u64 	%r2115, %rd11;
	setp.lt.u32 	%p316, %r2115, %r4210;
	@%p316 bra 	$L__BB3_167;
	cvt.u32.u64 	%r2116, %rd11;
	setp.gt.u32 	%p317, %r2116, %r4210;
	@%p317 bra 	$L__BB3_168;
	cvt.u32.u64 	%r2117, %rd132;
	setp.lt.u32 	%p318, %r2117, %r4211;
	@%p318 bra 	$L__BB3_167;
	cvt.u32.u64 	%r2118, %rd132;
	setp.gt.u32 	%p319, %r2118, %r4211;
	@%p319 bra 	$L__BB3_168;
	cvt.u32.u64 	%r2119, %rd133;
	setp.lt.u32 	%p320, %r2119, %r4212;
	@%p320 bra 	$L__BB3_167;
	cvt.u32.u64 	%r2120, %rd133;
	setp.gt.u32 	%p321, %r2120, %r4212;
	@%p321 bra 	$L__BB3_168;
	cvt.u32.u64 	%r2121, %rd134;
	setp.lt.u32 	%p322, %r2121, %r4213;
	@%p322 bra 	$L__BB3_167;
	cvt.u32.u64 	%r2122, %rd134;
	setp.gt.u32 	%p323, %r2122, %r4213;
	setp.lt.u32 	%p324, %r4214, %r259;
	or.pred  	%p325, %p323, %p324;
	@%p325 bra 	$L__BB3_168;
$L__BB3_167:
	cvt.u32.u64 	%r2123, %rd132;
	cvt.u32.u64 	%r2124, %rd133;
	cvt.u32.u64 	%r2125, %rd134;
	cvt.u32.u64 	%r2126, %rd13;
	cvt.u32.u64 	%r2127, %rd12;
	cvt.u32.u64 	%r2128, %rd11;
	setp.lt.u32 	%p326, %r4214, %r259;
	selp.s64 	%rd3118, -1, 0, %p326;
	sub.s32 	%r4214, %r4214, %r259;
	and.b64  	%rd3119, %rd14255, 4294967295;
	add.s64 	%rd3120, %rd3119, %rd3118;
	setp.lt.u64 	%p327, %rd3120, %rd134;
	selp.s64 	%rd3121, -1, 0, %p327;
	cvt.u32.u64 	%r2129, %rd3120;
	sub.s32 	%r4213, %r2129, %r2125;
	and.b64  	%rd3122, %rd14254, 4294967295;
	add.s64 	%rd3123, %rd3122, %rd3121;
	setp.lt.u64 	%p328, %rd3123, %rd133;
	selp.s64 	%rd3124, -1, 0, %p328;
	cvt.u32.u64 	%r2130, %rd3123;
	sub.s32 	%r4212, %r2130, %r2124;
	and.b64  	%rd3125, %rd14253, 4294967295;
	add.s64 	%rd3126, %rd3125, %rd3124;
	setp.lt.u64 	%p329, %rd3126, %rd132;
	selp.s64 	%rd3127, -1, 0, %p329;
	cvt.u32.u64 	%r2131, %rd3126;
	sub.s32 	%r4211, %r2131, %r2123;
	and.b64  	%rd3128, %rd14252, 4294967295;
	add.s64 	%rd3129, %rd3128, %rd3127;
	setp.lt.u64 	%p330, %rd3129, %rd11;
	selp.s64 	%rd3130, -1, 0, %p330;
	cvt.u32.u64 	%r2132, %rd3129;
	sub.s32 	%r4210, %r2132, %r2128;
	and.b64  	%rd3131, %rd14251, 4294967295;
	add.s64 	%rd3132, %rd3131, %rd3130;
	setp.lt.u64 	%p331, %rd3132, %rd12;
	selp.s64 	%rd3133, -1, 0, %p331;
	cvt.u32.u64 	%r2133, %rd3132;
	sub.s32 	%r4209, %r2133, %r2127;
	and.b64  	%rd3134, %rd14250, 4294967295;
	add.s64 	%rd3135, %rd3134, %rd3133;
	setp.lt.u64 	%p332, %rd3135, %rd13;
	selp.s32 	%r2134, -1, 0, %p332;
	cvt.u32.u64 	%r2135, %rd3135;
	sub.s32 	%r4208, %r2135, %r2126;
	add.s32 	%r2136, %r4207, %r2134;
	sub.s32 	%r4207, %r2136, %r2110;
$L__BB3_168:
	setp.gt.u32 	%p333, %r4207, %r2110;
	@%p333 bra 	$L__BB3_181;
	bra.uni 	$L__BB3_182;
$L__BB3_169:
	cvt.u32.u64 	%r2137, %rd13;
	setp.gt.u32 	%p335, %r4208, %r2137;
	@%p335 bra 	$L__BB3_181;
	setp.lt.u32 	%p336, %r4208, %r2137;
	@%p336 bra 	$L__BB3_183;
	cvt.u32.u64 	%r2139, %rd12;
	setp.gt.u32 	%p337, %r4209, %r2139;
	@%p337 bra 	$L__BB3_181;
	setp.lt.u32 	%p338, %r4209, %r2139;
	@%p338 bra 	$L__BB3_183;
	cvt.u32.u64 	%r2141, %rd11;
	setp.gt.u32 	%p339, %r4210, %r2141;
	@%p339 bra 	$L__BB3_181;
	setp.lt.u32 	%p340, %r4210, %r2141;
	@%p340 bra 	$L__BB3_183;
	cvt.u32.u64 	%r2143, %rd132;
	setp.gt.u32 	%p341, %r4211, %r2143;
	@%p341 bra 	$L__BB3_181;
	setp.lt.u32 	%p342, %r4211, %r2143;
	@%p342 bra 	$L__BB3_183;
	cvt.u32.u64 	%r2145, %rd133;
	setp.gt.u32 	%p343, %r4212, %r2145;
	@%p343 bra 	$L__BB3_181;
	setp.lt.u32 	%p344, %r4212, %r2145;
	@%p344 bra 	$L__BB3_183;
	cvt.u32.u64 	%r2147, %rd134;
	setp.gt.u32 	%p345, %r4213, %r2147;
	@%p345 bra 	$L__BB3_181;
	setp.lt.u32 	%p346, %r4213, %r2147;
	setp.lt.u32 	%p347, %r4214, %r259;
	or.pred  	%p348, %p346, %p347;
	@%p348 bra 	$L__BB3_183;
$L__BB3_181:
	cvt.u32.u64 	%r2149, %rd132;
	cvt.u32.u64 	%r2150, %rd133;
	cvt.u32.u64 	%r2151, %rd134;
	cvt.u32.u64 	%r2152, %rd13;
	cvt.u32.u64 	%r2153, %rd12;
	cvt.u32.u64 	%r2154, %rd11;
	setp.lt.u32 	%p349, %r4214, %r259;
	selp.s64 	%rd3136, -1, 0, %p349;
	sub.s32 	%r4214, %r4214, %r259;
	cvt.u64.u32 	%rd3137, %r4213;
	add.s64 	%rd3138, %rd3136, %rd3137;
	setp.lt.u64 	%p350, %rd3138, %rd134;
	selp.s64 	%rd3139, -1, 0, %p350;
	cvt.u32.u64 	%r2155, %rd3138;
	sub.s32 	%r4213, %r2155, %r2151;
	cvt.u64.u32 	%rd3140, %r4212;
	add.s64 	%rd3141, %rd3139, %rd3140;
	setp.lt.u64 	%p351, %rd3141, %rd133;
	selp.s64 	%rd3142, -1, 0, %p351;
	cvt.u32.u64 	%r2156, %rd3141;
	sub.s32 	%r4212, %r2156, %r2150;
	cvt.u64.u32 	%rd3143, %r4211;
	add.s64 	%rd3144, %rd3142, %rd3143;
	setp.lt.u64 	%p352, %rd3144, %rd132;
	selp.s64 	%rd3145, -1, 0, %p352;
	cvt.u32.u64 	%r2157, %rd3144;
	sub.s32 	%r4211, %r2157, %r2149;
	cvt.u64.u32 	%rd3146, %r4210;
	add.s64 	%rd3147, %rd3145, %rd3146;
	setp.lt.u64 	%p353, %rd3147, %rd11;
	selp.s64 	%rd3148, -1, 0, %p353;
	cvt.u32.u64 	%r2158, %rd3147;
	sub.s32 	%r4210, %r2158, %r2154;
	cvt.u64.u32 	%rd3149, %r4209;
	add.s64 	%rd3150, %rd3148, %rd3149;
	setp.lt.u64 	%p354, %rd3150, %rd12;
	selp.s64 	%rd3151, -1, 0, %p354;
	cvt.u32.u64 	%r2159, %rd3150;
	sub.s32 	%r4209, %r2159, %r2153;
	cvt.u64.u32 	%rd3152, %r4208;
	add.s64 	%rd3153, %rd3151, %rd3152;
	setp.lt.u64 	%p355, %rd3153, %rd13;
	selp.s32 	%r2160, -1, 0, %p355;
	cvt.u32.u64 	%r2161, %rd3153;
	sub.s32 	%r4208, %r2161, %r2152;
	add.s32 	%r2162, %r4207, %r2160;
	sub.s32 	%r4207, %r2162, %r2110;
	bra.uni 	$L__BB3_183;
$L__BB3_182:
	setp.lt.u32 	%p334, %r4207, %r2110;
	@%p334 bra 	$L__BB3_183;
	bra.uni 	$L__BB3_169;
$L__BB3_183:
	mul.wide.u32 	%rd3154, %r4632, %r4146;
	cvt.u32.u64 	%r2163, %rd3154;
	shr.u64 	%rd3155, %rd3154, 32;
	mul.wide.u32 	%rd3156, %r4631, %r4146;
	add.s64 	%rd3157, %rd3155, %rd3156;
	shr.u64 	%rd3158, %rd3157, 32;
	mul.wide.u32 	%rd3159, %r4630, %r4146;
	add.s64 	%rd3160, %rd3158, %rd3159;
	shr.u64 	%rd3161, %rd3160, 32;
	mul.wide.u32 	%rd3162, %r4629, %r4146;
	add.s64 	%rd3163, %rd3161, %rd3162;
	shr.u64 	%rd3164, %rd3163, 32;
	mul.wide.u32 	%rd3165, %r4628, %r4146;
	add.s64 	%rd3166, %rd3164, %rd3165;
	shr.u64 	%rd3167, %rd3166, 32;
	mul.wide.u32 	%rd3168, %r4627, %r4146;
	add.s64 	%rd3169, %rd3167, %rd3168;
	shr.u64 	%rd3170, %rd3169, 32;
	mul.wide.u32 	%rd3171, %r4626, %r4146;
	add.s64 	%rd3172, %rd3170, %rd3171;
	shr.u64 	%rd3173, %rd3172, 32;
	mul.wide.u32 	%rd3174, %r4625, %r4146;
	add.s64 	%rd3175, %rd3173, %rd3174;
	shr.u64 	%rd3176, %rd3175, 32;
	and.b64  	%rd3177, %rd3157, 4294967295;
	mul.wide.u32 	%rd3178, %r4632, %r4145;
	add.s64 	%rd3179, %rd3178, %rd3177;
	shr.u64 	%rd3180, %rd3179, 32;
	and.b64  	%rd3181, %rd3160, 4294967295;
	mul.wide.u32 	%rd3182, %r4631, %r4145;
	add.s64 	%rd3183, %rd3180, %rd3181;
	add.s64 	%rd3184, %rd3183, %rd3182;
	shr.u64 	%rd3185, %rd3184, 32;
	and.b64  	%rd3186, %rd3163, 4294967295;
	mul.wide.u32 	%rd3187, %r4630, %r4145;
	add.s64 	%rd3188, %rd3185, %rd3186;
	add.s64 	%rd3189, %rd3188, %rd3187;
	shr.u64 	%rd3190, %rd3189, 32;
	and.b64  	%rd3191, %rd3166, 4294967295;
	mul.wide.u32 	%rd3192, %r4629, %r4145;
	add.s64 	%rd3193, %rd3190, %rd3191;
	add.s64 	%rd3194, %rd3193, %rd3192;
	shr.u64 	%rd3195, %rd3194, 32;
	and.b64  	%rd3196, %rd3169, 4294967295;
	mul.wide.u32 	%rd3197, %r4628, %r4145;
	add.s64 	%rd3198, %rd3195, %rd3196;
	add.s64 	%rd3199, %rd3198, %rd3197;
	shr.u64 	%rd3200, %rd3199, 32;
	and.b64  	%rd3201, %rd3172, 4294967295;
	mul.wide.u32 	%rd3202, %r4627, %r4145;
	add.s64 	%rd3203, %rd3200, %rd3201;
	add.s64 	%rd3204, %rd3203, %rd3202;
	shr.u64 	%rd3205, %rd3204, 32;
	and.b64  	%rd3206, %rd3175, 4294967295;
	mul.wide.u32 	%rd3207, %r4626, %r4145;
	add.s64 	%rd3208, %rd3205, %rd3206;
	add.s64 	%rd3209, %rd3208, %rd3207;
	shr.u64 	%rd3210, %rd3209, 32;
	mul.wide.u32 	%rd3211, %r4625, %r4145;
	add.s64 	%rd3212, %rd3210, %rd3176;
	add.s64 	%rd3213, %rd3212, %rd3211;
	shr.u64 	%rd3214, %rd3213, 32;
	and.b64  	%rd3215, %rd3184, 4294967295;
	mul.wide.u32 	%rd3216, %r4632, %r4144;
	add.s64 	%rd3217, %rd3216, %rd3215;
	shr.u64 	%rd3218, %rd3217, 32;
	and.b64  	%rd3219, %rd3189, 4294967295;
	mul.wide.u32 	%rd3220, %r4631, %r4144;
	add.s64 	%rd3221, %rd3218, %rd3219;
	add.s64 	%rd3222, %rd3221, %rd3220;
	shr.u64 	%rd3223, %rd3222, 32;
	and.b64  	%rd3224, %rd3194, 4294967295;
	mul.wide.u32 	%rd3225, %r4630, %r4144;
	add.s64 	%rd3226, %rd3223, %rd3224;
	add.s64 	%rd3227, %rd3226, %rd3225;
	shr.u64 	%rd3228, %rd3227, 32;
	and.b64  	%rd3229, %rd3199, 4294967295;
	mul.wide.u32 	%rd3230, %r4629, %r4144;
	add.s64 	%rd3231, %rd3228, %rd3229;
	add.s64 	%rd3232, %rd3231, %rd3230;
	shr.u64 	%rd3233, %rd3232, 32;
	and.b64  	%rd3234, %rd3204, 4294967295;
	mul.wide.u32 	%rd3235, %r4628, %r4144;
	add.s64 	%rd3236, %rd3233, %rd3234;
	add.s64 	%rd3237, %rd3236, %rd3235;
	shr.u64 	%rd3238, %rd3237, 32;
	and.b64  	%rd3239, %rd3209, 4294967295;
	mul.wide.u32 	%rd3240, %r4627, %r4144;
	add.s64 	%rd3241, %rd3238, %rd3239;
	add.s64 	%rd3242, %rd3241, %rd3240;
	shr.u64 	%rd3243, %rd3242, 32;
	and.b64  	%rd3244, %rd3213, 4294967295;
	mul.wide.u32 	%rd3245, %r4626, %r4144;
	add.s64 	%rd3246, %rd3243, %rd3244;
	add.s64 	%rd3247, %rd3246, %rd3245;
	shr.u64 	%rd3248, %rd3247, 32;
	mul.wide.u32 	%rd3249, %r4625, %r4144;
	add.s64 	%rd3250, %rd3248, %rd3214;
	add.s64 	%rd3251, %rd3250, %rd3249;
	shr.u64 	%rd3252, %rd3251, 32;
	and.b64  	%rd3253, %rd3222, 4294967295;
	mul.wide.u32 	%rd3254, %r4632, %r4143;
	add.s64 	%rd3255, %rd3254, %rd3253;
	shr.u64 	%rd3256, %rd3255, 32;
	and.b64  	%rd3257, %rd3227, 4294967295;
	mul.wide.u32 	%rd3258, %r4631, %r4143;
	add.s64 	%rd3259, %rd3256, %rd3257;
	add.s64 	%rd3260, %rd3259, %rd3258;
	shr.u64 	%rd3261, %rd3260, 32;
	and.b64  	%rd3262, %rd3232, 4294967295;
	mul.wide.u32 	%rd3263, %r4630, %r4143;
	add.s64 	%rd3264, %rd3261, %rd3262;
	add.s64 	%rd3265, %rd3264, %rd3263;
	shr.u64 	%rd3266, %rd3265, 32;
	and.b64  	%rd3267, %rd3237, 4294967295;
	mul.wide.u32 	%rd3268, %r4629, %r4143;
	add.s64 	%rd3269, %rd3266, %rd3267;
	add.s64 	%rd3270, %rd3269, %rd3268;
	shr.u64 	%rd3271, %rd3270, 32;
	and.b64  	%rd3272, %rd3242, 4294967295;
	mul.wide.u32 	%rd3273, %r4628, %r4143;
	add.s64 	%rd3274, %rd3271, %rd3272;
	add.s64 	%rd3275, %rd3274, %rd3273;
	shr.u64 	%rd3276, %rd3275, 32;
	and.b64  	%rd3277, %rd3247, 4294967295;
	mul.wide.u32 	%rd3278, %r4627, %r4143;
	add.s64 	%rd3279, %rd3276, %rd3277;
	add.s64 	%rd3280, %rd3279, %rd3278;
	shr.u64 	%rd3281, %rd3280, 32;
	and.b64  	%rd3282, %rd3251, 4294967295;
	mul.wide.u32 	%rd3283, %r4626, %r4143;
	add.s64 	%rd3284, %rd3281, %rd3282;
	add.s64 	%rd3285, %rd3284, %rd3283;
	shr.u64 	%rd3286, %rd3285, 32;
	mul.wide.u32 	%rd3287, %r4625, %r4143;
	add.s64 	%rd3288, %rd3286, %rd3252;
	add.s64 	%rd3289, %rd3288, %rd3287;
	shr.u64 	%rd3290, %rd3289, 32;
	and.b64  	%rd3291, %rd3260, 4294967295;
	mul.wide.u32 	%rd3292, %r4632, %r4142;
	add.s64 	%rd3293, %rd3292, %rd3291;
	shr.u64 	%rd3294, %rd3293, 32;
	and.b64  	%rd3295, %rd3265, 4294967295;
	mul.wide.u32 	%rd3296, %r4631, %r4142;
	add.s64 	%rd3297, %rd3294, %rd3295;
	add.s64 	%rd3298, %rd3297, %rd3296;
	shr.u64 	%rd3299, %rd3298, 32;
	and.b64  	%rd3300, %rd3270, 4294967295;
	mul.wide.u32 	%rd3301, %r4630, %r4142;
	add.s64 	%rd3302, %rd3299, %rd3300;
	add.s64 	%rd3303, %rd3302, %rd3301;
	shr.u64 	%rd3304, %rd3303, 32;
	and.b64  	%rd3305, %rd3275, 4294967295;
	mul.wide.u32 	%rd3306, %r4629, %r4142;
	add.s64 	%rd3307, %rd3304, %rd3305;
	add.s64 	%rd3308, %rd3307, %rd3306;
	shr.u64 	%rd3309, %rd3308, 32;
	and.b64  	%rd3310, %rd3280, 4294967295;
	mul.wide.u32 	%rd3311, %r4628, %r4142;
	add.s64 	%rd3312, %rd3309, %rd3310;
	add.s64 	%rd3313, %rd3312, %rd3311;
	shr.u64 	%rd3314, %rd3313, 32;
	and.b64  	%rd3315, %rd3285, 4294967295;
	mul.wide.u32 	%rd3316, %r4627, %r4142;
	add.s64 	%rd3317, %rd3314, %rd3315;
	add.s64 	%rd3318, %rd3317, %rd3316;
	shr.u64 	%rd3319, %rd3318, 32;
	and.b64  	%rd3320, %rd3289, 4294967295;
	mul.wide.u32 	%rd3321, %r4626, %r4142;
	add.s64 	%rd3322, %rd3319, %rd3320;
	add.s64 	%rd3323, %rd3322, %rd3321;
	shr.u64 	%rd3324, %rd3323, 32;
	mul.wide.u32 	%rd3325, %r4625, %r4142;
	add.s64 	%rd3326, %rd3324, %rd3290;
	add.s64 	%rd3327, %rd3326, %rd3325;
	shr.u64 	%rd3328, %rd3327, 32;
	and.b64  	%rd3329, %rd3298, 4294967295;
	mul.wide.u32 	%rd3330, %r4632, %r4141;
	add.s64 	%rd3331, %rd3330, %rd3329;
	shr.u64 	%rd3332, %rd3331, 32;
	and.b64  	%rd3333, %rd3303, 4294967295;
	mul.wide.u32 	%rd3334, %r4631, %r4141;
	add.s64 	%rd3335, %rd3332, %rd3333;
	add.s64 	%rd3336, %rd3335, %rd3334;
	shr.u64 	%rd3337, %rd3336, 32;
	and.b64  	%rd3338, %rd3308, 4294967295;
	mul.wide.u32 	%rd3339, %r4630, %r4141;
	add.s64 	%rd3340, %rd3337, %rd3338;
	add.s64 	%rd3341, %rd3340, %rd3339;
	shr.u64 	%rd3342, %rd3341, 32;
	and.b64  	%rd3343, %rd3313, 4294967295;
	mul.wide.u32 	%rd3344, %r4629, %r4141;
	add.s64 	%rd3345, %rd3342, %rd3343;
	add.s64 	%rd3346, %rd3345, %rd3344;
	shr.u64 	%rd3347, %rd3346, 32;
	and.b64  	%rd3348, %rd3318, 4294967295;
	mul.wide.u32 	%rd3349, %r4628, %r4141;
	add.s64 	%rd3350, %rd3347, %rd3348;
	add.s64 	%rd3351, %rd3350, %rd3349;
	shr.u64 	%rd3352, %rd3351, 32;
	and.b64  	%rd3353, %rd3323, 4294967295;
	mul.wide.u32 	%rd3354, %r4627, %r4141;
	add.s64 	%rd3355, %rd3352, %rd3353;
	add.s64 	%rd3356, %rd3355, %rd3354;
	shr.u64 	%rd3357, %rd3356, 32;
	and.b64  	%rd3358, %rd3327, 4294967295;
	mul.wide.u32 	%rd3359, %r4626, %r4141;
	add.s64 	%rd3360, %rd3357, %rd3358;
	add.s64 	%rd3361, %rd3360, %rd3359;
	shr.u64 	%rd3362, %rd3361, 32;
	mul.wide.u32 	%rd3363, %r4625, %r4141;
	add.s64 	%rd3364, %rd3362, %rd3328;
	add.s64 	%rd3365, %rd3364, %rd3363;
	shr.u64 	%rd3366, %rd3365, 32;
	and.b64  	%rd3367, %rd3336, 4294967295;
	mul.wide.u32 	%rd3368, %r4632, %r4140;
	add.s64 	%rd3369, %rd3368, %rd3367;
	shr.u64 	%rd3370, %rd3369, 32;
	and.b64  	%rd3371, %rd3341, 4294967295;
	mul.wide.u32 	%rd3372, %r4631, %r4140;
	add.s64 	%rd3373, %rd3370, %rd3371;
	add.s64 	%rd3374, %rd3373, %rd3372;
	shr.u64 	%rd3375, %rd3374, 32;
	and.b64  	%rd3376, %rd3346, 4294967295;
	mul.wide.u32 	%rd3377, %r4630, %r4140;
	add.s64 	%rd3378, %rd3375, %rd3376;
	add.s64 	%rd3379, %rd3378, %rd3377;
	shr.u64 	%rd3380, %rd3379, 32;
	and.b64  	%rd3381, %rd3351, 4294967295;
	mul.wide.u32 	%rd3382, %r4629, %r4140;
	add.s64 	%rd3383, %rd3380, %rd3381;
	add.s64 	%rd3384, %rd3383, %rd3382;
	shr.u64 	%rd3385, %rd3384, 32;
	and.b64  	%rd3386, %rd3356, 4294967295;
	mul.wide.u32 	%rd3387, %r4628, %r4140;
	add.s64 	%rd3388, %rd3385, %rd3386;
	add.s64 	%rd3389, %rd3388, %rd3387;
	shr.u64 	%rd3390, %rd3389, 32;
	and.b64  	%rd3391, %rd3361, 4294967295;
	mul.wide.u32 	%rd3392, %r4627, %r4140;
	add.s64 	%rd3393, %rd3390, %rd3391;
	add.s64 	%rd3394, %rd3393, %rd3392;
	shr.u64 	%rd3395, %rd3394, 32;
	and.b64  	%rd3396, %rd3365, 4294967295;
	mul.wide.u32 	%rd3397, %r4626, %r4140;
	add.s64 	%rd3398, %rd3395, %rd3396;
	add.s64 	%rd3399, %rd3398, %rd3397;
	shr.u64 	%rd3400, %rd3399, 32;
	mul.wide.u32 	%rd3401, %r4625, %r4140;
	add.s64 	%rd3402, %rd3400, %rd3366;
	add.s64 	%rd3403, %rd3402, %rd3401;
	shr.u64 	%rd3404, %rd3403, 32;
	and.b64  	%rd3405, %rd3374, 4294967295;
	mul.wide.u32 	%rd3406, %r4632, %r4139;
	add.s64 	%rd3407, %rd3406, %rd3405;
	shr.u64 	%rd3408, %rd3407, 32;
	and.b64  	%rd3409, %rd3379, 4294967295;
	mul.wide.u32 	%rd3410, %r4631, %r4139;
	add.s64 	%rd3411, %rd3408, %rd3409;
	add.s64 	%rd3412, %rd3411, %rd3410;
	shr.u64 	%rd3413, %rd3412, 32;
	and.b64  	%rd3414, %rd3384, 4294967295;
	mul.wide.u32 	%rd3415, %r4630, %r4139;
	add.s64 	%rd3416, %rd3413, %rd3414;
	add.s64 	%rd3417, %rd3416, %rd3415;
	shr.u64 	%rd3418, %rd3417, 32;
	and.b64  	%rd3419, %rd3389, 4294967295;
	mul.wide.u32 	%rd3420, %r4629, %r4139;
	add.s64 	%rd3421, %rd3418, %rd3419;
	add.s64 	%rd3422, %rd3421, %rd3420;
	shr.u64 	%rd3423, %rd3422, 32;
	and.b64  	%rd3424, %rd3394, 4294967295;
	mul.wide.u32 	%rd3425, %r4628, %r4139;
	add.s64 	%rd3426, %rd3423, %rd3424;
	add.s64 	%rd3427, %rd3426, %rd3425;
	shr.u64 	%rd3428, %rd3427, 32;
	and.b64  	%rd3429, %rd3399, 4294967295;
	mul.wide.u32 	%rd3430, %r4627, %r4139;
	add.s64 	%rd3431, %rd3428, %rd3429;
	add.s64 	%rd3432, %rd3431, %rd3430;
	shr.u64 	%rd3433, %rd3432, 32;
	and.b64  	%rd3434, %rd3403, 4294967295;
	mul.wide.u32 	%rd3435, %r4626, %r4139;
	add.s64 	%rd3436, %rd3433, %rd3434;
	add.s64 	%rd3437, %rd3436, %rd3435;
	shr.u64 	%rd3438, %rd3437, 32;
	mul.wide.u32 	%rd3439, %r4625, %r4139;
	add.s64 	%rd3440, %rd3438, %rd3404;
	add.s64 	%rd3441, %rd3440, %rd3439;
	shr.u64 	%rd3442, %rd3441, 32;
	{ .reg .b32 tmp; mov.b64 {tmp, %r2164}, %rd3441; }
	and.b64  	%rd3443, %rd3412, 4294967295;
	mul.lo.s64 	%rd3444, %rd3443, 977;
	cvt.u32.u64 	%r2165, %rd3444;
	shr.u64 	%rd3445, %rd3444, 32;
	and.b64  	%rd3446, %rd3417, 4294967295;
	mad.lo.s64 	%rd3447, %rd3446, 977, %rd3445;
	shr.u64 	%rd3448, %rd3447, 32;
	and.b64  	%rd3449, %rd3422, 4294967295;
	mad.lo.s64 	%rd3450, %rd3449, 977, %rd3448;
	shr.u64 	%rd3451, %rd3450, 32;
	and.b64  	%rd3452, %rd3427, 4294967295;
	mad.lo.s64 	%rd3453, %rd3452, 977, %rd3451;
	shr.u64 	%rd3454, %rd3453, 32;
	and.b64  	%rd3455, %rd3432, 4294967295;
	mad.lo.s64 	%rd3456, %rd3455, 977, %rd3454;
	shr.u64 	%rd3457, %rd3456, 32;
	and.b64  	%rd3458, %rd3437, 4294967295;
	mad.lo.s64 	%rd3459, %rd3458, 977, %rd3457;
	shr.u64 	%rd3460, %rd3459, 32;
	and.b64  	%rd3461, %rd3441, 4294967295;
	mad.lo.s64 	%rd3462, %rd3461, 977, %rd3460;
	shr.u64 	%rd3463, %rd3462, 32;
	mad.lo.s64 	%rd3464, %rd3442, 977, %rd3463;
	{ .reg .b32 tmp; mov.b64 {tmp, %r2166}, %rd3464; }
	add.s32 	%r4231, %r2163, %r2165;
	setp.lt.u32 	%p357, %r4231, %r2163;
	selp.u64 	%rd3465, 1, 0, %p357;
	and.b64  	%rd3466, %rd3179, 4294967295;
	and.b64  	%rd3467, %rd3447, 4294967295;
	add.s64 	%rd3468, %rd3466, %rd3465;
	add.s64 	%rd3469, %rd3468, %rd3467;
	shr.u64 	%rd3470, %rd3469, 32;
	and.b64  	%rd3471, %rd3217, 4294967295;
	and.b64  	%rd3472, %rd3450, 4294967295;
	add.s64 	%rd3473, %rd3470, %rd3471;
	add.s64 	%rd3474, %rd3473, %rd3472;
	shr.u64 	%rd3475, %rd3474, 32;
	and.b64  	%rd3476, %rd3255, 4294967295;
	and.b64  	%rd3477, %rd3453, 4294967295;
	add.s64 	%rd3478, %rd3475, %rd3476;
	add.s64 	%rd3479, %rd3478, %rd3477;
	shr.u64 	%rd3480, %rd3479, 32;
	and.b64  	%rd3481, %rd3293, 4294967295;
	and.b64  	%rd3482, %rd3456, 4294967295;
	add.s64 	%rd3483, %rd3480, %rd3481;
	add.s64 	%rd3484, %rd3483, %rd3482;
	shr.u64 	%rd3485, %rd3484, 32;
	and.b64  	%rd3486, %rd3331, 4294967295;
	and.b64  	%rd3487, %rd3459, 4294967295;
	add.s64 	%rd3488, %rd3485, %rd3486;
	add.s64 	%rd3489, %rd3488, %rd3487;
	shr.u64 	%rd3490, %rd3489, 32;
	and.b64  	%rd3491, %rd3369, 4294967295;
	and.b64  	%rd3492, %rd3462, 4294967295;
	add.s64 	%rd3493, %rd3490, %rd3491;
	add.s64 	%rd3494, %rd3493, %rd3492;
	shr.u64 	%rd3495, %rd3494, 32;
	and.b64  	%rd3496, %rd3407, 4294967295;
	and.b64  	%rd3497, %rd3464, 4294967295;
	add.s64 	%rd3498, %rd3495, %rd3496;
	add.s64 	%rd3499, %rd3498, %rd3497;
	{ .reg .b32 tmp; mov.b64 {tmp, %r2167}, %rd3499; }
	add.s32 	%r2168, %r2167, %r2166;
	and.b64  	%rd3500, %rd3469, 4294967295;
	add.s64 	%rd14256, %rd3500, %rd3443;
	shr.u64 	%rd3501, %rd14256, 32;
	and.b64  	%rd3502, %rd3474, 4294967295;
	add.s64 	%rd3503, %rd3501, %rd3502;
	add.s64 	%rd14257, %rd3503, %rd3446;
	shr.u64 	%rd3504, %rd14257, 32;
	and.b64  	%rd3505, %rd3479, 4294967295;
	add.s64 	%rd3506, %rd3504, %rd3505;
	add.s64 	%rd14258, %rd3506, %rd3449;
	shr.u64 	%rd3507, %rd14258, 32;
	and.b64  	%rd3508, %rd3484, 4294967295;
	add.s64 	%rd3509, %rd3507, %rd3508;
	add.s64 	%rd14259, %rd3509, %rd3452;
	shr.u64 	%rd3510, %rd14259, 32;
	and.b64  	%rd3511, %rd3489, 4294967295;
	add.s64 	%rd3512, %rd3510, %rd3511;
	add.s64 	%rd14260, %rd3512, %rd3455;
	shr.u64 	%rd3513, %rd14260, 32;
	and.b64  	%rd3514, %rd3494, 4294967295;
	add.s64 	%rd3515, %rd3513, %rd3514;
	add.s64 	%rd14261, %rd3515, %rd3458;
	shr.u64 	%rd3516, %rd14261, 32;
	and.b64  	%rd3517, %rd3499, 4294967295;
	add.s64 	%rd3518, %rd3516, %rd3517;
	add.s64 	%rd14262, %rd3518, %rd3461;
	{ .reg .b32 tmp; mov.b64 {tmp, %r2169}, %rd14262; }
	add.s32 	%r2170, %r2168, %r2169;
	add.s32 	%r301, %r2170, %r2164;
	setp.eq.s32 	%p358, %r301, 0;
	mov.pred 	%p2233, 0;
	@%p358 bra 	$L__BB3_185;
	cvt.u64.u32 	%rd3519, %r301;
	mul.wide.u32 	%rd3520, %r301, 977;
	cvt.u32.u64 	%r2171, %rd3520;
	shr.u64 	%rd3521, %rd3520, 32;
	add.s64 	%rd3522, %rd3521, %rd3519;
	shr.u64 	%rd3523, %rd3522, 32;
	add.s32 	%r302, %r4231, %r2171;
	setp.lt.u32 	%p359, %r302, %r4231;
	selp.u64 	%rd3524, 1, 0, %p359;
	and.b64  	%rd3525, %rd14256, 4294967295;
	and.b64  	%rd3526, %rd3522, 4294967295;
	add.s64 	%rd3527, %rd3525, %rd3524;
	add.s64 	%rd14256, %rd3527, %rd3526;
	shr.u64 	%rd3528, %rd14256, 32;
	and.b64  	%rd3529, %rd14257, 4294967295;
	add.s64 	%rd3530, %rd3528, %rd3529;
	add.s64 	%rd14257, %rd3530, %rd3523;
	shr.u64 	%rd3531, %rd14257, 32;
	and.b64  	%rd3532, %rd14258, 4294967295;
	add.s64 	%rd14258, %rd3531, %rd3532;
	shr.u64 	%rd3533, %rd14258, 32;
	and.b64  	%rd3534, %rd14259, 4294967295;
	add.s64 	%rd14259, %rd3533, %rd3534;
	shr.u64 	%rd3535, %rd14259, 32;
	and.b64  	%rd3536, %rd14260, 4294967295;
	add.s64 	%rd14260, %rd3535, %rd3536;
	shr.u64 	%rd3537, %rd14260, 32;
	and.b64  	%rd3538, %rd14261, 4294967295;
	add.s64 	%rd14261, %rd3537, %rd3538;
	shr.u64 	%rd3539, %rd14261, 32;
	and.b64  	%rd3540, %rd14262, 4294967295;
	add.s64 	%rd14262, %rd3539, %rd3540;
	setp.gt.u64 	%p2233, %rd14262, 4294967295;
	mov.u32 	%r4231, %r302;
$L__BB3_185:
	ld.const.u32 	%rd156, [const_p+12];
	ld.const.u32 	%rd157, [const_p+8];
	ld.const.u32 	%rd158, [const_p+4];
	ld.const.u32 	%r304, [const_p];
	cvt.u32.u64 	%r4224, %rd14262;
	cvt.u32.u64 	%r4225, %rd14261;
	cvt.u32.u64 	%r4226, %rd14260;
	cvt.u32.u64 	%r4227, %rd14259;
	cvt.u32.u64 	%r4228, %rd14258;
	cvt.u32.u64 	%r4229, %rd14257;
	cvt.u32.u64 	%r4230, %rd14256;
	ld.const.u32 	%r2172, [const_p+28];
	setp.lt.u32 	%p360, %r2172, %r4224;
	or.pred  	%p361, %p2233, %p360;
	@%p361 bra 	$L__BB3_199;
	setp.gt.u32 	%p362, %r2172, %r4224;
	@%p362 bra 	$L__BB3_200;
	cvt.u32.u64 	%r2173, %rd13;
	setp.lt.u32 	%p363, %r2173, %r4225;
	@%p363 bra 	$L__BB3_199;
	cvt.u32.u64 	%r2174, %rd13;
	setp.gt.u32 	%p364, %r2174, %r4225;
	@%p364 bra 	$L__BB3_200;
	cvt.u32.u64 	%r2175, %rd12;
	setp.lt.u32 	%p365, %r2175, %r4226;
	@%p365 bra 	$L__BB3_199;
	cvt.u32.u64 	%r2176, %rd12;
	setp.gt.u32 	%p366, %r2176, %r4226;
	@%p366 bra 	$L__BB3_200;
	cvt.u32.u64 	%r2177, %rd11;
	setp.lt.u32 	%p367, %r2177, %r4227;
	@%p367 bra 	$L__BB3_199;
	cvt.u32.u64 	%r2178, %rd11;
	setp.gt.u32 	%p368, %r2178, %r4227;
	@%p368 bra 	$L__BB3_200;
	cvt.u32.u64 	%r2179, %rd156;
	setp.lt.u32 	%p369, %r2179, %r4228;
	@%p369 bra 	$L__BB3_199;
	cvt.u32.u64 	%r2180, %rd156;
	setp.gt.u32 	%p370, %r2180, %r4228;
	@%p370 bra 	$L__BB3_200;
	cvt.u32.u64 	%r2181, %rd157;
	setp.lt.u32 	%p371, %r2181, %r4229;
	@%p371 bra 	$L__BB3_199;
	cvt.u32.u64 	%r2182, %rd157;
	setp.gt.u32 	%p372, %r2182, %r4229;
	@%p372 bra 	$L__BB3_200;
	cvt.u32.u64 	%r2183, %rd158;
	setp.lt.u32 	%p373, %r2183, %r4230;
	@%p373 bra 	$L__BB3_199;
	cvt.u32.u64 	%r2184, %rd158;
	setp.gt.u32 	%p374, %r2184, %r4230;
	setp.lt.u32 	%p375, %r4231, %r304;
	or.pred  	%p376, %p374, %p375;
	@%p376 bra 	$L__BB3_200;
$L__BB3_199:
	cvt.u32.u64 	%r2185, %rd156;
	cvt.u32.u64 	%r2186, %rd157;
	cvt.u32.u64 	%r2187, %rd158;
	cvt.u32.u64 	%r2188, %rd13;
	cvt.u32.u64 	%r2189, %rd12;
	cvt.u32.u64 	%r2190, %rd11;
	setp.lt.u32 	%p377, %r4231, %r304;
	selp.s64 	%rd3542, -1, 0, %p377;
	sub.s32 	%r4231, %r4231, %r304;
	and.b64  	%rd3543, %rd14256, 4294967295;
	add.s64 	%rd3544, %rd3543, %rd3542;
	setp.lt.u64 	%p378, %rd3544, %rd158;
	selp.s64 	%rd3545, -1, 0, %p378;
	cvt.u32.u64 	%r2191, %rd3544;
	sub.s32 	%r4230, %r2191, %r2187;
	and.b64  	%rd3546, %rd14257, 4294967295;
	add.s64 	%rd3547, %rd3546, %rd3545;
	setp.lt.u64 	%p379, %rd3547, %rd157;
	selp.s64 	%rd3548, -1, 0, %p379;
	cvt.u32.u64 	%r2192, %rd3547;
	sub.s32 	%r4229, %r2192, %r2186;
	and.b64  	%rd3549, %rd14258, 4294967295;
	add.s64 	%rd3550, %rd3549, %rd3548;
	setp.lt.u64 	%p380, %rd3550, %rd156;
	selp.s64 	%rd3551, -1, 0, %p380;
	cvt.u32.u64 	%r2193, %rd3550;
	sub.s32 	%r4228, %r2193, %r2185;
	and.b64  	%rd3552, %rd14259, 4294967295;
	add.s64 	%rd3553, %rd3552, %rd3551;
	setp.lt.u64 	%p381, %rd3553, %rd11;
	selp.s64 	%rd3554, -1, 0, %p381;
	cvt.u32.u64 	%r2194, %rd3553;
	sub.s32 	%r4227, %r2194, %r2190;
	and.b64  	%rd3555, %rd14260, 4294967295;
	add.s64 	%rd3556, %rd3555, %rd3554;
	setp.lt.u64 	%p382, %rd3556, %rd12;
	selp.s64 	%rd3557, -1, 0, %p382;
	cvt.u32.u64 	%r2195, %rd3556;
	sub.s32 	%r4226, %r2195, %r2189;
	and.b64  	%rd3558, %rd14261, 4294967295;
	add.s64 	%rd3559, %rd3558, %rd3557;
	setp.lt.u64 	%p383, %rd3559, %rd13;
	selp.s32 	%r2196, -1, 0, %p383;
	cvt.u32.u64 	%r2197, %rd3559;
	sub.s32 	%r4225, %r2197, %r2188;
	add.s32 	%r2198, %r4224, %r2196;
	sub.s32 	%r4224, %r2198, %r2172;
$L__BB3_200:
	setp.gt.u32 	%p384, %r4224, %r2172;
	@%p384 bra 	$L__BB3_213;
	bra.uni 	$L__BB3_214;
$L__BB3_201:
	cvt.u32.u64 	%r2199, %rd13;
	setp.gt.u32 	%p386, %r4225, %r2199;
	@%p386 bra 	$L__BB3_213;
	setp.lt.u32 	%p387, %r4225, %r2199;
	@%p387 bra 	$L__BB3_215;
	cvt.u32.u64 	%r2201, %rd12;
	setp.gt.u32 	%p388, %r4226, %r2201;
	@%p388 bra 	$L__BB3_213;
	setp.lt.u32 	%p389, %r4226, %r2201;
	@%p389 bra 	$L__BB3_215;
	cvt.u32.u64 	%r2203, %rd11;
	setp.gt.u32 	%p390, %r4227, %r2203;
	@%p390 bra 	$L__BB3_213;
	setp.lt.u32 	%p391, %r4227, %r2203;
	@%p391 bra 	$L__BB3_215;
	cvt.u32.u64 	%r2205, %rd156;
	setp.gt.u32 	%p392, %r4228, %r2205;
	@%p392 bra 	$L__BB3_213;
	setp.lt.u32 	%p393, %r4228, %r2205;
	@%p393 bra 	$L__BB3_215;
	cvt.u32.u64 	%r2207, %rd157;
	setp.gt.u32 	%p394, %r4229, %r2207;
	@%p394 bra 	$L__BB3_213;
	setp.lt.u32 	%p395, %r4229, %r2207;
	@%p395 bra 	$L__BB3_215;
	cvt.u32.u64 	%r2209, %rd158;
	setp.gt.u32 	%p396, %r4230, %r2209;
	@%p396 bra 	$L__BB3_213;
	setp.lt.u32 	%p397, %r4230, %r2209;
	setp.lt.u32 	%p398, %r4231, %r304;
	or.pred  	%p399, %p397, %p398;
	@%p399 bra 	$L__BB3_215;
$L__BB3_213:
	cvt.u32.u64 	%r2211, %rd156;
	cvt.u32.u64 	%r2212, %rd157;
	cvt.u32.u64 	%r2213, %rd158;
	cvt.u32.u64 	%r2214, %rd13;
	cvt.u32.u64 	%r2215, %rd12;
	cvt.u32.u64 	%r2216, %rd11;
	setp.lt.u32 	%p400, %r4231, %r304;
	selp.s64 	%rd3560, -1, 0, %p400;
	sub.s32 	%r4231, %r4231, %r304;
	cvt.u64.u32 	%rd3561, %r4230;
	add.s64 	%rd3562, %rd3560, %rd3561;
	setp.lt.u64 	%p401, %rd3562, %rd158;
	selp.s64 	%rd3563, -1, 0, %p401;
	cvt.u32.u64 	%r2217, %rd3562;
	sub.s32 	%r4230, %r2217, %r2213;
	cvt.u64.u32 	%rd3564, %r4229;
	add.s64 	%rd3565, %rd3563, %rd3564;
	setp.lt.u64 	%p402, %rd3565, %rd157;
	selp.s64 	%rd3566, -1, 0, %p402;
	cvt.u32.u64 	%r2218, %rd3565;
	sub.s32 	%r4229, %r2218, %r2212;
	cvt.u64.u32 	%rd3567, %r4228;
	add.s64 	%rd3568, %rd3566, %rd3567;
	setp.lt.u64 	%p403, %rd3568, %rd156;
	selp.s64 	%rd3569, -1, 0, %p403;
	cvt.u32.u64 	%r2219, %rd3568;
	sub.s32 	%r4228, %r2219, %r2211;
	cvt.u64.u32 	%rd3570, %r4227;
	add.s64 	%rd3571, %rd3569, %rd3570;
	setp.lt.u64 	%p404, %rd3571, %rd11;
	selp.s64 	%rd3572, -1, 0, %p404;
	cvt.u32.u64 	%r2220, %rd3571;
	sub.s32 	%r4227, %r2220, %r2216;
	cvt.u64.u32 	%rd3573, %r4226;
	add.s64 	%rd3574, %rd3572, %rd3573;
	setp.lt.u64 	%p405, %rd3574, %rd12;
	selp.s64 	%rd3575, -1, 0, %p405;
	cvt.u32.u64 	%r2221, %rd3574;
	sub.s32 	%r4226, %r2221, %r2215;
	cvt.u64.u32 	%rd3576, %r4225;
	add.s64 	%rd3577, %rd3575, %rd3576;
	setp.lt.u64 	%p406, %rd3577, %rd13;
	selp.s32 	%r2222, -1, 0, %p406;
	cvt.u32.u64 	%r2223, %rd3577;
	sub.s32 	%r4225, %r2223, %r2214;
	add.s32 	%r2224, %r4224, %r2222;
	sub.s32 	%r4224, %r2224, %r2172;
	bra.uni 	$L__BB3_215;
$L__BB3_214:
	setp.lt.u32 	%p385, %r4224, %r2172;
	@%p385 bra 	$L__BB3_215;
	bra.uni 	$L__BB3_201;
$L__BB3_215:
	mul.wide.u32 	%rd3578, %r4214, %r33;
	cvt.u32.u64 	%r2225, %rd3578;
	shr.u64 	%rd3579, %rd3578, 32;
	mul.wide.u32 	%rd3580, %r4213, %r33;
	add.s64 	%rd3581, %rd3579, %rd3580;
	shr.u64 	%rd3582, %rd3581, 32;
	mul.wide.u32 	%rd3583, %r4212, %r33;
	add.s64 	%rd3584, %rd3582, %rd3583;
	shr.u64 	%rd3585, %rd3584, 32;
	mul.wide.u32 	%rd3586, %r4211, %r33;
	add.s64 	%rd3587, %rd3585, %rd3586;
	shr.u64 	%rd3588, %rd3587, 32;
	mul.wide.u32 	%rd3589, %r4210, %r33;
	add.s64 	%rd3590, %rd3588, %rd3589;
	shr.u64 	%rd3591, %rd3590, 32;
	mul.wide.u32 	%rd3592, %r4209, %r33;
	add.s64 	%rd3593, %rd3591, %rd3592;
	shr.u64 	%rd3594, %rd3593, 32;
	mul.wide.u32 	%rd3595, %r4208, %r33;
	add.s64 	%rd3596, %rd3594, %rd3595;
	shr.u64 	%rd3597, %rd3596, 32;
	mul.wide.u32 	%rd3598, %r4207, %r33;
	add.s64 	%rd3599, %rd3597, %rd3598;
	shr.u64 	%rd3600, %rd3599, 32;
	and.b64  	%rd3601, %rd3581, 4294967295;
	mul.wide.u32 	%rd3602, %r4214, %r32;
	add.s64 	%rd3603, %rd3602, %rd3601;
	shr.u64 	%rd3604, %rd3603, 32;
	and.b64  	%rd3605, %rd3584, 4294967295;
	mul.wide.u32 	%rd3606, %r4213, %r32;
	add.s64 	%rd3607, %rd3604, %rd3605;
	add.s64 	%rd3608, %rd3607, %rd3606;
	shr.u64 	%rd3609, %rd3608, 32;
	and.b64  	%rd3610, %rd3587, 4294967295;
	mul.wide.u32 	%rd3611, %r4212, %r32;
	add.s64 	%rd3612, %rd3609, %rd3610;
	add.s64 	%rd3613, %rd3612, %rd3611;
	shr.u64 	%rd3614, %rd3613, 32;
	and.b64  	%rd3615, %rd3590, 4294967295;
	mul.wide.u32 	%rd3616, %r4211, %r32;
	add.s64 	%rd3617, %rd3614, %rd3615;
	add.s64 	%rd3618, %rd3617, %rd3616;
	shr.u64 	%rd3619, %rd3618, 32;
	and.b64  	%rd3620, %rd3593, 4294967295;
	mul.wide.u32 	%rd3621, %r4210, %r32;
	add.s64 	%rd3622, %rd3619, %rd3620;
	add.s64 	%rd3623, %rd3622, %rd3621;
	shr.u64 	%rd3624, %rd3623, 32;
	and.b64  	%rd3625, %rd3596, 4294967295;
	mul.wide.u32 	%rd3626, %r4209, %r32;
	add.s64 	%rd3627, %rd3624, %rd3625;
	add.s64 	%rd3628, %rd3627, %rd3626;
	shr.u64 	%rd3629, %rd3628, 32;
	and.b64  	%rd3630, %rd3599, 4294967295;
	mul.wide.u32 	%rd3631, %r4208, %r32;
	add.s64 	%rd3632, %rd3629, %rd3630;
	add.s64 	%rd3633, %rd3632, %rd3631;
	shr.u64 	%rd3634, %rd3633, 32;
	mul.wide.u32 	%rd3635, %r4207, %r32;
	add.s64 	%rd3636, %rd3634, %rd3600;
	add.s64 	%rd3637, %rd3636, %rd3635;
	shr.u64 	%rd3638, %rd3637, 32;
	and.b64  	%rd3639, %rd3608, 4294967295;
	mul.wide.u32 	%rd3640, %r4214, %r31;
	add.s64 	%rd3641, %rd3640, %rd3639;
	shr.u64 	%rd3642, %rd3641, 32;
	and.b64  	%rd3643, %rd3613, 4294967295;
	mul.wide.u32 	%rd3644, %r4213, %r31;
	add.s64 	%rd3645, %rd3642, %rd3643;
	add.s64 	%rd3646, %rd3645, %rd3644;
	shr.u64 	%rd3647, %rd3646, 32;
	and.b64  	%rd3648, %rd3618, 4294967295;
	mul.wide.u32 	%rd3649, %r4212, %r31;
	add.s64 	%rd3650, %rd3647, %rd3648;
	add.s64 	%rd3651, %rd3650, %rd3649;
	shr.u64 	%rd3652, %rd3651, 32;
	and.b64  	%rd3653, %rd3623, 4294967295;
	mul.wide.u32 	%rd3654, %r4211, %r31;
	add.s64 	%rd3655, %rd3652, %rd3653;
	add.s64 	%rd3656, %rd3655, %rd3654;
	shr.u64 	%rd3657, %rd3656, 32;
	and.b64  	%rd3658, %rd3628, 4294967295;
	mul.wide.u32 	%rd3659, %r4210, %r31;
	add.s64 	%rd3660, %rd3657, %rd3658;
	add.s64 	%rd3661, %rd3660, %rd3659;
	shr.u64 	%rd3662, %rd3661, 32;
	and.b64  	%rd3663, %rd3633, 4294967295;
	mul.wide.u32 	%rd3664, %r4209, %r31;
	add.s64 	%rd3665, %rd3662, %rd3663;
	add.s64 	%rd3666, %rd3665, %rd3664;
	shr.u64 	%rd3667, %rd3666, 32;
	and.b64  	%rd3668, %rd3637, 4294967295;
	mul.wide.u32 	%rd3669, %r4208, %r31;
	add.s64 	%rd3670, %rd3667, %rd3668;
	add.s64 	%rd3671, %rd3670, %rd3669;
	shr.u64 	%rd3672, %rd3671, 32;
	mul.wide.u32 	%rd3673, %r4207, %r31;
	add.s64 	%rd3674, %rd3672, %rd3638;
	add.s64 	%rd3675, %rd3674, %rd3673;
	shr.u64 	%rd3676, %rd3675, 32;
	and.b64  	%rd3677, %rd3646, 4294967295;
	mul.wide.u32 	%rd3678, %r4214, %r30;
	add.s64 	%rd3679, %rd3678, %rd3677;
	shr.u64 	%rd3680, %rd3679, 32;
	and.b64  	%rd3681, %rd3651, 4294967295;
	mul.wide.u32 	%rd3682, %r4213, %r30;
	add.s64 	%rd3683, %rd3680, %rd3681;
	add.s64 	%rd3684, %rd3683, %rd3682;
	shr.u64 	%rd3685, %rd3684, 32;
	and.b64  	%rd3686, %rd3656, 4294967295;
	mul.wide.u32 	%rd3687, %r4212, %r30;
	add.s64 	%rd3688, %rd3685, %rd3686;
	add.s64 	%rd3689, %rd3688, %rd3687;
	shr.u64 	%rd3690, %rd3689, 32;
	and.b64  	%rd3691, %rd3661, 4294967295;
	mul.wide.u32 	%rd3692, %r4211, %r30;
	add.s64 	%rd3693, %rd3690, %rd3691;
	add.s64 	%rd3694, %rd3693, %rd3692;
	shr.u64 	%rd3695, %rd3694, 32;
	and.b64  	%rd3696, %rd3666, 4294967295;
	mul.wide.u32 	%rd3697, %r4210, %r30;
	add.s64 	%rd3698, %rd3695, %rd3696;
	add.s64 	%rd3699, %rd3698, %rd3697;
	shr.u64 	%rd3700, %rd3699, 32;
	and.b64  	%rd3701, %rd3671, 4294967295;
	mul.wide.u32 	%rd3702, %r4209, %r30;
	add.s64 	%rd3703, %rd3700, %rd3701;
	add.s64 	%rd3704, %rd3703, %rd3702;
	shr.u64 	%rd3705, %rd3704, 32;
	and.b64  	%rd3706, %rd3675, 4294967295;
	mul.wide.u32 	%rd3707, %r4208, %r30;
	add.s64 	%rd3708, %rd3705, %rd3706;
	add.s64 	%rd3709, %rd3708, %rd3707;
	shr.u64 	%rd3710, %rd3709, 32;
	mul.wide.u32 	%rd3711, %r4207, %r30;
	add.s64 	%rd3712, %rd3710, %rd3676;
	add.s64 	%rd3713, %rd3712, %rd3711;
	shr.u64 	%rd3714, %rd3713, 32;
	and.b64  	%rd3715, %rd3684, 4294967295;
	mul.wide.u32 	%rd3716, %r4214, %r29;
	add.s64 	%rd3717, %rd3716, %rd3715;
	shr.u64 	%rd3718, %rd3717, 32;
	and.b64  	%rd3719, %rd3689, 4294967295;
	mul.wide.u32 	%rd3720, %r4213, %r29;
	add.s64 	%rd3721, %rd3718, %rd3719;
	add.s64 	%rd3722, %rd3721, %rd3720;
	shr.u64 	%rd3723, %rd3722, 32;
	and.b64  	%rd3724, %rd3694, 4294967295;
	mul.wide.u32 	%rd3725, %r4212, %r29;
	add.s64 	%rd3726, %rd3723, %rd3724;
	add.s64 	%rd3727, %rd3726, %rd3725;
	shr.u64 	%rd3728, %rd3727, 32;
	and.b64  	%rd3729, %rd3699, 4294967295;
	mul.wide.u32 	%rd3730, %r4211, %r29;
	add.s64 	%rd3731, %rd3728, %rd3729;
	add.s64 	%rd3732, %rd3731, %rd3730;
	shr.u64 	%rd3733, %rd3732, 32;
	and.b64  	%rd3734, %rd3704, 4294967295;
	mul.wide.u32 	%rd3735, %r4210, %r29;
	add.s64 	%rd3736, %rd3733, %rd3734;
	add.s64 	%rd3737, %rd3736, %rd3735;
	shr.u64 	%rd3738, %rd3737, 32;
	and.b64  	%rd3739, %rd3709, 4294967295;
	mul.wide.u32 	%rd3740, %r4209, %r29;
	add.s64 	%rd3741, %rd3738, %rd3739;
	add.s64 	%rd3742, %rd3741, %rd3740;
	shr.u64 	%rd3743, %rd3742, 32;
	and.b64  	%rd3744, %rd3713, 4294967295;
	mul.wide.u32 	%rd3745, %r4208, %r29;
	add.s64 	%rd3746, %rd3743, %rd3744;
	add.s64 	%rd3747, %rd3746, %rd3745;
	shr.u64 	%rd3748, %rd3747, 32;
	mul.wide.u32 	%rd3749, %r4207, %r29;
	add.s64 	%rd3750, %rd3748, %rd3714;
	add.s64 	%rd3751, %rd3750, %rd3749;
	shr.u64 	%rd3752, %rd3751, 32;
	and.b64  	%rd3753, %rd3722, 4294967295;
	mul.wide.u32 	%rd3754, %r4214, %r28;
	add.s64 	%rd3755, %rd3754, %rd3753;
	shr.u64 	%rd3756, %rd3755, 32;
	and.b64  	%rd3757, %rd3727, 4294967295;
	mul.wide.u32 	%rd3758, %r4213, %r28;
	add.s64 	%rd3759, %rd3756, %rd3757;
	add.s64 	%rd3760, %rd3759, %rd3758;
	shr.u64 	%rd3761, %rd3760, 32;
	and.b64  	%rd3762, %rd3732, 4294967295;
	mul.wide.u32 	%rd3763, %r4212, %r28;
	add.s64 	%rd3764, %rd3761, %rd3762;
	add.s64 	%rd3765, %rd3764, %rd3763;
	shr.u64 	%rd3766, %rd3765, 32;
	and.b64  	%rd3767, %rd3737, 4294967295;
	mul.wide.u32 	%rd3768, %r4211, %r28;
	add.s64 	%rd3769, %rd3766, %rd3767;
	add.s64 	%rd3770, %rd3769, %rd3768;
	shr.u64 	%rd3771, %rd3770, 32;
	and.b64  	%rd3772, %rd3742, 4294967295;
	mul.wide.u32 	%rd3773, %r4210, %r28;
	add.s64 	%rd3774, %rd3771, %rd3772;
	add.s64 	%rd3775, %rd3774, %rd3773;
	shr.u64 	%rd3776, %rd3775, 32;
	and.b64  	%rd3777, %rd3747, 4294967295;
	mul.wide.u32 	%rd3778, %r4209, %r28;
	add.s64 	%rd3779, %rd3776, %rd3777;
	add.s64 	%rd3780, %rd3779, %rd3778;
	shr.u64 	%rd3781, %rd3780, 32;
	and.b64  	%rd3782, %rd3751, 4294967295;
	mul.wide.u32 	%rd3783, %r4208, %r28;
	add.s64 	%rd3784, %rd3781, %rd3782;
	add.s64 	%rd3785, %rd3784, %rd3783;
	shr.u64 	%rd3786, %rd3785, 32;
	mul.wide.u32 	%rd3787, %r4207, %r28;
	add.s64 	%rd3788, %rd3786, %rd3752;
	add.s64 	%rd3789, %rd3788, %rd3787;
	shr.u64 	%rd3790, %rd3789, 32;
	and.b64  	%rd3791, %rd3760, 4294967295;
	mul.wide.u32 	%rd3792, %r4214, %r27;
	add.s64 	%rd3793, %rd3792, %rd3791;
	shr.u64 	%rd3794, %rd3793, 32;
	and.b64  	%rd3795, %rd3765, 4294967295;
	mul.wide.u32 	%rd3796, %r4213, %r27;
	add.s64 	%rd3797, %rd3794, %rd3795;
	add.s64 	%rd3798, %rd3797, %rd3796;
	shr.u64 	%rd3799, %rd3798, 32;
	and.b64  	%rd3800, %rd3770, 4294967295;
	mul.wide.u32 	%rd3801, %r4212, %r27;
	add.s64 	%rd3802, %rd3799, %rd3800;
	add.s64 	%rd3803, %rd3802, %rd3801;
	shr.u64 	%rd3804, %rd3803, 32;
	and.b64  	%rd3805, %rd3775, 4294967295;
	mul.wide.u32 	%rd3806, %r4211, %r27;
	add.s64 	%rd3807, %rd3804, %rd3805;
	add.s64 	%rd3808, %rd3807, %rd3806;
	shr.u64 	%rd3809, %rd3808, 32;
	and.b64  	%rd3810, %rd3780, 4294967295;
	mul.wide.u32 	%rd3811, %r4210, %r27;
	add.s64 	%rd3812, %rd3809, %rd3810;
	add.s64 	%rd3813, %rd3812, %rd3811;
	shr.u64 	%rd3814, %rd3813, 32;
	and.b64  	%rd3815, %rd3785, 4294967295;
	mul.wide.u32 	%rd3816, %r4209, %r27;
	add.s64 	%rd3817, %rd3814, %rd3815;
	add.s64 	%rd3818, %rd3817, %rd3816;
	shr.u64 	%rd3819, %rd3818, 32;
	and.b64  	%rd3820, %rd3789, 4294967295;
	mul.wide.u32 	%rd3821, %r4208, %r27;
	add.s64 	%rd3822, %rd3819, %rd3820;
	add.s64 	%rd3823, %rd3822, %rd3821;
	shr.u64 	%rd3824, %rd3823, 32;
	mul.wide.u32 	%rd3825, %r4207, %r27;
	add.s64 	%rd3826, %rd3824, %rd3790;
	add.s64 	%rd3827, %rd3826, %rd3825;
	shr.u64 	%rd3828, %rd3827, 32;
	and.b64  	%rd3829, %rd3798, 4294967295;
	mul.wide.u32 	%rd3830, %r4214, %r26;
	add.s64 	%rd3831, %rd3830, %rd3829;
	shr.u64 	%rd3832, %rd3831, 32;
	and.b64  	%rd3833, %rd3803, 4294967295;
	mul.wide.u32 	%rd3834, %r4213, %r26;
	add.s64 	%rd3835, %rd3832, %rd3833;
	add.s64 	%rd3836, %rd3835, %rd3834;
	shr.u64 	%rd3837, %rd3836, 32;
	and.b64  	%rd3838, %rd3808, 4294967295;
	mul.wide.u32 	%rd3839, %r4212, %r26;
	add.s64 	%rd3840, %rd3837, %rd3838;
	add.s64 	%rd3841, %rd3840, %rd3839;
	shr.u64 	%rd3842, %rd3841, 32;
	and.b64  	%rd3843, %rd3813, 4294967295;
	mul.wide.u32 	%rd3844, %r4211, %r26;
	add.s64 	%rd3845, %rd3842, %rd3843;
	add.s64 	%rd3846, %rd3845, %rd3844;
	shr.u64 	%rd3847, %rd3846, 32;
	and.b64  	%rd3848, %rd3818, 4294967295;
	mul.wide.u32 	%rd3849, %r4210, %r26;
	add.s64 	%rd3850, %rd3847, %rd3848;
	add.s64 	%rd3851, %rd3850, %rd3849;
	shr.u64 	%rd3852, %rd3851, 32;
	and.b64  	%rd3853, %rd3823, 4294967295;
	mul.wide.u32 	%rd3854, %r4209, %r26;
	add.s64 	%rd3855, %rd3852, %rd3853;
	add.s64 	%rd3856, %rd3855, %rd3854;
	shr.u64 	%rd3857, %rd3856, 32;
	and.b64  	%rd3858, %rd3827, 4294967295;
	mul.wide.u32 	%rd3859, %r4208, %r26;
	add.s64 	%rd3860, %rd3857, %rd3858;
	add.s64 	%rd3861, %rd3860, %rd3859;
	shr.u64 	%rd3862, %rd3861, 32;
	mul.wide.u32 	%rd3863, %r4207, %r26;
	add.s64 	%rd3864, %rd3862, %rd3828;
	add.s64 	%rd3865, %rd3864, %rd3863;
	shr.u64 	%rd3866, %rd3865, 32;
	{ .reg .b32 tmp; mov.b64 {tmp, %r2226}, %rd3865; }
	and.b64  	%rd3867, %rd3836, 4294967295;
	mul.lo.s64 	%rd3868, %rd3867, 977;
	cvt.u32.u64 	%r2227, %rd3868;
	shr.u64 	%rd3869, %rd3868, 32;
	and.b64  	%rd3870, %rd3841, 4294967295;
	mad.lo.s64 	%rd3871, %rd3870, 977, %rd3869;
	shr.u64 	%rd3872, %rd3871, 32;
	and.b64  	%rd3873, %rd3846, 4294967295;
	mad.lo.s64 	%rd3874, %rd3873, 977, %rd3872;
	shr.u64 	%rd3875, %rd3874, 32;
	and.b64  	%rd3876, %rd3851, 4294967295;
	mad.lo.s64 	%rd3877, %rd3876, 977, %rd3875;
	shr.u64 	%rd3878, %rd3877, 32;
	and.b64  	%rd3879, %rd3856, 4294967295;
	mad.lo.s64 	%rd3880, %rd3879, 977, %rd3878;
	shr.u64 	%rd3881, %rd3880, 32;
	and.b64  	%rd3882, %rd3861, 4294967295;
	mad.lo.s64 	%rd3883, %rd3882, 977, %rd3881;
	shr.u64 	%rd3884, %rd3883, 32;
	and.b64  	%rd3885, %rd3865, 4294967295;
	mad.lo.s64 	%rd3886, %rd3885, 977, %rd3884;
	shr.u64 	%rd3887, %rd3886, 32;
	mad.lo.s64 	%rd3888, %rd3866, 977, %rd3887;
	{ .reg .b32 tmp; mov.b64 {tmp, %r2228}, %rd3888; }
	add.s32 	%r4241, %r2225, %r2227;
	setp.lt.u32 	%p408, %r4241, %r2225;
	selp.u64 	%rd3889, 1, 0, %p408;
	and.b64  	%rd3890, %rd3603, 4294967295;
	and.b64  	%rd3891, %rd3871, 4294967295;
	add.s64 	%rd3892, %rd3890, %rd3889;
	add.s64 	%rd3893, %rd3892, %rd3891;
	shr.u64 	%rd3894, %rd3893, 32;
	and.b64  	%rd3895, %rd3641, 4294967295;
	and.b64  	%rd3896, %rd3874, 4294967295;
	add.s64 	%rd3897, %rd3894, %rd3895;
	add.s64 	%rd3898, %rd3897, %rd3896;
	shr.u64 	%rd3899, %rd3898, 32;
	and.b64  	%rd3900, %rd3679, 4294967295;
	and.b64  	%rd3901, %rd3877, 4294967295;
	add.s64 	%rd3902, %rd3899, %rd3900;
	add.s64 	%rd3903, %rd3902, %rd3901;
	shr.u64 	%rd3904, %rd3903, 32;
	and.b64  	%rd3905, %rd3717, 4294967295;
	and.b64  	%rd3906, %rd3880, 4294967295;
	add.s64 	%rd3907, %rd3904, %rd3905;
	add.s64 	%rd3908, %rd3907, %rd3906;
	shr.u64 	%rd3909, %rd3908, 32;
	and.b64  	%rd3910, %rd3755, 4294967295;
	and.b64  	%rd3911, %rd3883, 4294967295;
	add.s64 	%rd3912, %rd3909, %rd3910;
	add.s64 	%rd3913, %rd3912, %rd3911;
	shr.u64 	%rd3914, %rd3913, 32;
	and.b64  	%rd3915, %rd3793, 4294967295;
	and.b64  	%rd3916, %rd3886, 4294967295;
	add.s64 	%rd3917, %rd3914, %rd3915;
	add.s64 	%rd3918, %rd3917, %rd3916;
	shr.u64 	%rd3919, %rd3918, 32;
	and.b64  	%rd3920, %rd3831, 4294967295;
	and.b64  	%rd3921, %rd3888, 4294967295;
	add.s64 	%rd3922, %rd3919, %rd3920;
	add.s64 	%rd3923, %rd3922, %rd3921;
	{ .reg .b32 tmp; mov.b64 {tmp, %r2229}, %rd3923; }
	add.s32 	%r2230, %r2229, %r2228;
	and.b64  	%rd3924, %rd3893, 4294967295;
	add.s64 	%rd14263, %rd3924, %rd3867;
	shr.u64 	%rd3925, %rd14263, 32;
	and.b64  	%rd3926, %rd3898, 4294967295;
	add.s64 	%rd3927, %rd3925, %rd3926;
	add.s64 	%rd14264, %rd3927, %rd3870;
	shr.u64 	%rd3928, %rd14264, 32;
	and.b64  	%rd3929, %rd3903, 4294967295;
	add.s64 	%rd3930, %rd3928, %rd3929;
	add.s64 	%rd14265, %rd3930, %rd3873;
	shr.u64 	%rd3931, %rd14265, 32;
	and.b64  	%rd3932, %rd3908, 4294967295;
	add.s64 	%rd3933, %rd3931, %rd3932;
	add.s64 	%rd14266, %rd3933, %rd3876;
	shr.u64 	%rd3934, %rd14266, 32;
	and.b64  	%rd3935, %rd3913, 4294967295;
	add.s64 	%rd3936, %rd3934, %rd3935;
	add.s64 	%rd14267, %rd3936, %rd3879;
	shr.u64 	%rd3937, %rd14267, 32;
	and.b64  	%rd3938, %rd3918, 4294967295;
	add.s64 	%rd3939, %rd3937, %rd3938;
	add.s64 	%rd14268, %rd3939, %rd3882;
	shr.u64 	%rd3940, %rd14268, 32;
	and.b64  	%rd3941, %rd3923, 4294967295;
	add.s64 	%rd3942, %rd3940, %rd3941;
	add.s64 	%rd14269, %rd3942, %rd3885;
	{ .reg .b32 tmp; mov.b64 {tmp, %r2231}, %rd14269; }
	add.s32 	%r2232, %r2230, %r2231;
	add.s32 	%r346, %r2232, %r2226;
	setp.eq.s32 	%p409, %r346, 0;
	mov.pred 	%p2234, 0;
	@%p409 bra 	$L__BB3_217;
	cvt.u64.u32 	%rd3943, %r346;
	mul.wide.u32 	%rd3944, %r346, 977;
	cvt.u32.u64 	%r2233, %rd3944;
	shr.u64 	%rd3945, %rd3944, 32;
	add.s64 	%rd3946, %rd3945, %rd3943;
	shr.u64 	%rd3947, %rd3946, 32;
	add.s32 	%r347, %r4241, %r2233;
	setp.lt.u32 	%p410, %r347, %r4241;
	selp.u64 	%rd3948, 1, 0, %p410;
	and.b64  	%rd3949, %rd14263, 4294967295;
	and.b64  	%rd3950, %rd3946, 4294967295;
	add.s64 	%rd3951, %rd3949, %rd3948;
	add.s64 	%rd14263, %rd3951, %rd3950;
	shr.u64 	%rd3952, %rd14263, 32;
	and.b64  	%rd3953, %rd14264, 4294967295;
	add.s64 	%rd3954, %rd3952, %rd3953;
	add.s64 	%rd14264, %rd3954, %rd3947;
	shr.u64 	%rd3955, %rd14264, 32;
	and.b64  	%rd3956, %rd14265, 4294967295;
	add.s64 	%rd14265, %rd3955, %rd3956;
	shr.u64 	%rd3957, %rd14265, 32;
	and.b64  	%rd3958, %rd14266, 4294967295;
	add.s64 	%rd14266, %rd3957, %rd3958;
	shr.u64 	%rd3959, %rd14266, 32;
	and.b64  	%rd3960, %rd14267, 4294967295;
	add.s64 	%rd14267, %rd3959, %rd3960;
	shr.u64 	%rd3961, %rd14267, 32;
	and.b64  	%rd3962, %rd14268, 4294967295;
	add.s64 	%rd14268, %rd3961, %rd3962;
	shr.u64 	%rd3963, %rd14268, 32;
	and.b64  	%rd3964, %rd14269, 4294967295;
	add.s64 	%rd14269, %rd3963, %rd3964;
	setp.gt.u64 	%p2234, %rd14269, 4294967295;
	mov.u32 	%r4241, %r347;
$L__BB3_217:
	ld.const.u32 	%rd180, [const_p+12];
	ld.const.u32 	%rd181, [const_p+8];
	ld.const.u32 	%rd182, [const_p+4];
	ld.const.u32 	%r349, [const_p];
	cvt.u32.u64 	%r4248, %rd14269;
	cvt.u32.u64 	%r4247, %rd14268;
	cvt.u32.u64 	%r4246, %rd14267;
	cvt.u32.u64 	%r4245, %rd14266;
	cvt.u32.u64 	%r4244, %rd14265;
	cvt.u32.u64 	%r4243, %rd14264;
	cvt.u32.u64 	%r4242, %rd14263;
	ld.const.u32 	%r2234, [const_p+28];
	setp.lt.u32 	%p411, %r2234, %r4248;
	or.pred  	%p412, %p2234, %p411;
	@%p412 bra 	$L__BB3_231;
	setp.gt.u32 	%p413, %r2234, %r4248;
	@%p413 bra 	$L__BB3_232;
	cvt.u32.u64 	%r2235, %rd13;
	setp.lt.u32 	%p414, %r2235, %r4247;
	@%p414 bra 	$L__BB3_231;
	cvt.u32.u64 	%r2236, %rd13;
	setp.gt.u32 	%p415, %r2236, %r4247;
	@%p415 bra 	$L__BB3_232;
	cvt.u32.u64 	%r2237, %rd12;
	setp.lt.u32 	%p416, %r2237, %r4246;
	@%p416 bra 	$L__BB3_231;
	cvt.u32.u64 	%r2238, %rd12;
	setp.gt.u32 	%p417, %r2238, %r4246;
	@%p417 bra 	$L__BB3_232;
	cvt.u32.u64 	%r2239, %rd11;
	setp.lt.u32 	%p418, %r2239, %r4245;
	@%p418 bra 	$L__BB3_231;
	cvt.u32.u64 	%r2240, %rd11;
	setp.gt.u32 	%p419, %r2240, %r4245;
	@%p419 bra 	$L__BB3_232;
	cvt.u32.u64 	%r2241, %rd180;
	setp.lt.u32 	%p420, %r2241, %r4244;
	@%p420 bra 	$L__BB3_231;
	cvt.u32.u64 	%r2242, %rd180;
	setp.gt.u32 	%p421, %r2242, %r4244;
	@%p421 bra 	$L__BB3_232;
	cvt.u32.u64 	%r2243, %rd181;
	setp.lt.u32 	%p422, %r2243, %r4243;
	@%p422 bra 	$L__BB3_231;
	cvt.u32.u64 	%r2244, %rd181;
	setp.gt.u32 	%p423, %r2244, %r4243;
	@%p423 bra 	$L__BB3_232;
	cvt.u32.u64 	%r2245, %rd182;
	setp.lt.u32 	%p424, %r2245, %r4242;
	@%p424 bra 	$L__BB3_231;
	cvt.u32.u64 	%r2246, %rd182;
	setp.gt.u32 	%p425, %r2246, %r4242;
	setp.lt.u32 	%p426, %r4241, %r349;
	or.pred  	%p427, %p425, %p426;
	@%p427 bra 	$L__BB3_232;
$L__BB3_231:
	cvt.u32.u64 	%r2247, %rd180;
	cvt.u32.u64 	%r2248, %rd181;
	cvt.u32.u64 	%r2249, %rd182;
	cvt.u32.u64 	%r2250, %rd13;
	cvt.u32.u64 	%r2251, %rd12;
	cvt.u32.u64 	%r2252, %rd11;
	setp.lt.u32 	%p428, %r4241, %r349;
	selp.s64 	%rd3966, -1, 0, %p428;
	sub.s32 	%r4241, %r4241, %r349;
	and.b64  	%rd3967, %rd14263, 4294967295;
	add.s64 	%rd3968, %rd3967, %rd3966;
	setp.lt.u64 	%p429, %rd3968, %rd182;
	selp.s64 	%rd3969, -1, 0, %p429;
	cvt.u32.u64 	%r2253, %rd3968;
	sub.s32 	%r4242, %r2253, %r2249;
	and.b64  	%rd3970, %rd14264, 4294967295;
	add.s64 	%rd3971, %rd3970, %rd3969;
	setp.lt.u64 	%p430, %rd3971, %rd181;
	selp.s64 	%rd3972, -1, 0, %p430;
	cvt.u32.u64 	%r2254, %rd3971;
	sub.s32 	%r4243, %r2254, %r2248;
	and.b64  	%rd3973, %rd14265, 4294967295;
	add.s64 	%rd3974, %rd3973, %rd3972;
	setp.lt.u64 	%p431, %rd3974, %rd180;
	selp.s64 	%rd3975, -1, 0, %p431;
	cvt.u32.u64 	%r2255, %rd3974;
	sub.s32 	%r4244, %r2255, %r2247;
	and.b64  	%rd3976, %rd14266, 4294967295;
	add.s64 	%rd3977, %rd3976, %rd3975;
	setp.lt.u64 	%p432, %rd3977, %rd11;
	selp.s64 	%rd3978, -1, 0, %p432;
	cvt.u32.u64 	%r2256, %rd3977;
	sub.s32 	%r4245, %r2256, %r2252;
	and.b64  	%rd3979, %rd14267, 4294967295;
	add.s64 	%rd3980, %rd3979, %rd3978;
	setp.lt.u64 	%p433, %rd3980, %rd12;
	selp.s64 	%rd3981, -1, 0, %p433;
	cvt.u32.u64 	%r2257, %rd3980;
	sub.s32 	%r4246, %r2257, %r2251;
	and.b64  	%rd3982, %rd14268, 4294967295;
	add.s64 	%rd3983, %rd3982, %rd3981;
	setp.lt.u64 	%p434, %rd3983, %rd13;
	selp.s32 	%r2258, -1, 0, %p434;
	cvt.u32.u64 	%r2259, %rd3983;
	sub.s32 	%r4247, %r2259, %r2250;
	add.s32 	%r2260, %r4248, %r2258;
	sub.s32 	%r4248, %r2260, %r2234;
$L__BB3_232:
	setp.gt.u32 	%p435, %r4248, %r2234;
	@%p435 bra 	$L__BB3_245;
	bra.uni 	$L__BB3_246;
$L__BB3_233:
	cvt.u32.u64 	%r2261, %rd13;
	setp.gt.u32 	%p437, %r4247, %r2261;
	@%p437 bra 	$L__BB3_245;
	setp.lt.u32 	%p438, %r4247, %r2261;
	@%p438 bra 	$L__BB3_247;
	cvt.u32.u64 	%r2263, %rd12;
	setp.gt.u32 	%p439, %r4246, %r2263;
	@%p439 bra 	$L__BB3_245;
	setp.lt.u32 	%p440, %r4246, %r2263;
	@%p440 bra 	$L__BB3_247;
	cvt.u32.u64 	%r2265, %rd11;
	setp.gt.u32 	%p441, %r4245, %r2265;
	@%p441 bra 	$L__BB3_245;
	setp.lt.u32 	%p442, %r4245, %r2265;
	@%p442 bra 	$L__BB3_247;
	cvt.u32.u64 	%r2267, %rd180;
	setp.gt.u32 	%p443, %r4244, %r2267;
	@%p443 bra 	$L__BB3_245;
	setp.lt.u32 	%p444, %r4244, %r2267;
	@%p444 bra 	$L__BB3_247;
	cvt.u32.u64 	%r2269, %rd181;
	setp.gt.u32 	%p445, %r4243, %r2269;
	@%p445 bra 	$L__BB3_245;
	setp.lt.u32 	%p446, %r4243, %r2269;
	@%p446 bra 	$L__BB3_247;
	cvt.u32.u64 	%r2271, %rd182;
	setp.gt.u32 	%p447, %r4242, %r2271;
	@%p447 bra 	$L__BB3_245;
	setp.lt.u32 	%p448, %r4242, %r2271;
	setp.lt.u32 	%p449, %r4241, %r349;
	or.pred  	%p450, %p448, %p449;
	@%p450 bra 	$L__BB3_247;
$L__BB3_245:
	cvt.u32.u64 	%r2273, %rd180;
	cvt.u32.u64 	%r2274, %rd181;
	cvt.u32.u64 	%r2275, %rd182;
	cvt.u32.u64 	%r2276, %rd13;
	cvt.u32.u64 	%r2277, %rd12;
	cvt.u32.u64 	%r2278, %rd11;
	setp.lt.u32 	%p451, %r4241, %r349;
	selp.s64 	%rd3984, -1, 0, %p451;
	sub.s32 	%r4241, %r4241, %r349;
	cvt.u64.u32 	%rd3985, %r4242;
	add.s64 	%rd3986, %rd3984, %rd3985;
	setp.lt.u64 	%p452, %rd3986, %rd182;
	selp.s64 	%rd3987, -1, 0, %p452;
	cvt.u32.u64 	%r2279, %rd3986;
	sub.s32 	%r4242, %r2279, %r2275;
	cvt.u64.u32 	%rd3988, %r4243;
	add.s64 	%rd3989, %rd3987, %rd3988;
	setp.lt.u64 	%p453, %rd3989, %rd181;
	selp.s64 	%rd3990, -1, 0, %p453;
	cvt.u32.u64 	%r2280, %rd3989;
	sub.s32 	%r4243, %r2280, %r2274;
	cvt.u64.u32 	%rd3991, %r4244;
	add.s64 	%rd3992, %rd3990, %rd3991;
	setp.lt.u64 	%p454, %rd3992, %rd180;
	selp.s64 	%rd3993, -1, 0, %p454;
	cvt.u32.u64 	%r2281, %rd3992;
	sub.s32 	%r4244, %r2281, %r2273;
	cvt.u64.u32 	%rd3994, %r4245;
	add.s64 	%rd3995, %rd3993, %rd3994;
	setp.lt.u64 	%p455, %rd3995, %rd11;
	selp.s64 	%rd3996, -1, 0, %p455;
	cvt.u32.u64 	%r2282, %rd3995;
	sub.s32 	%r4245, %r2282, %r2278;
	cvt.u64.u32 	%rd3997, %r4246;
	add.s64 	%rd3998, %rd3996, %rd3997;
	setp.lt.u64 	%p456, %rd3998, %rd12;
	selp.s64 	%rd3999, -1, 0, %p456;
	cvt.u32.u64 	%r2283, %rd3998;
	sub.s32 	%r4246, %r2283, %r2277;
	cvt.u64.u32 	%rd4000, %r4247;
	add.s64 	%rd4001, %rd3999, %rd4000;
	setp.lt.u64 	%p457, %rd4001, %rd13;
	selp.s32 	%r2284, -1, 0, %p457;
	cvt.u32.u64 	%r2285, %rd4001;
	sub.s32 	%r4247, %r2285, %r2276;
	add.s32 	%r2286, %r4248, %r2284;
	sub.s32 	%r4248, %r2286, %r2234;
	bra.uni 	$L__BB3_247;
$L__BB3_246:
	setp.lt.u32 	%p436, %r4248, %r2234;
	@%p436 bra 	$L__BB3_247;
	bra.uni 	$L__BB3_233;
$L__BB3_247:
	mul.wide.u32 	%rd4002, %r4129, 100;
	mov.u64 	%rd4003, const_G_table;
	add.s64 	%rd4004, %rd4003, %rd4002;
	ld.global.u32 	%r2287, [%rd4004+32];
	mul.wide.u32 	%rd4005, %r4231, %r2287;
	cvt.u32.u64 	%r2288, %rd4005;
	shr.u64 	%rd4006, %rd4005, 32;
	mul.wide.u32 	%rd4007, %r4230, %r2287;
	add.s64 	%rd4008, %rd4006, %rd4007;
	shr.u64 	%rd4009, %rd4008, 32;
	mul.wide.u32 	%rd4010, %r4229, %r2287;
	add.s64 	%rd4011, %rd4009, %rd4010;
	shr.u64 	%rd4012, %rd4011, 32;
	mul.wide.u32 	%rd4013, %r4228, %r2287;
	add.s64 	%rd4014, %rd4012, %rd4013;
	shr.u64 	%rd4015, %rd4014, 32;
	mul.wide.u32 	%rd4016, %r4227, %r2287;
	add.s64 	%rd4017, %rd4015, %rd4016;
	shr.u64 	%rd4018, %rd4017, 32;
	mul.wide.u32 	%rd4019, %r4226, %r2287;
	add.s64 	%rd4020, %rd4018, %rd4019;
	shr.u64 	%rd4021, %rd4020, 32;
	mul.wide.u32 	%rd4022, %r4225, %r2287;
	add.s64 	%rd4023, %rd4021, %rd4022;
	shr.u64 	%rd4024, %rd4023, 32;
	mul.wide.u32 	%rd4025, %r4224, %r2287;
	add.s64 	%rd4026, %rd4024, %rd4025;
	shr.u64 	%rd4027, %rd4026, 32;
	ld.global.u32 	%r2289, [%rd4004+36];
	and.b64  	%rd4028, %rd4008, 4294967295;
	mul.wide.u32 	%rd4029, %r4231, %r2289;
	add.s64 	%rd4030, %rd4029, %rd4028;
	shr.u64 	%rd4031, %rd4030, 32;
	and.b64  	%rd4032, %rd4011, 4294967295;
	mul.wide.u32 	%rd4033, %r4230, %r2289;
	add.s64 	%rd4034, %rd4031, %rd4032;
	add.s64 	%rd4035, %rd4034, %rd4033;
	shr.u64 	%rd4036, %rd4035, 32;
	and.b64  	%rd4037, %rd4014, 4294967295;
	mul.wide.u32 	%rd4038, %r4229, %r2289;
	add.s64 	%rd4039, %rd4036, %rd4037;
	add.s64 	%rd4040, %rd4039, %rd4038;
	shr.u64 	%rd4041, %rd4040, 32;
	and.b64  	%rd4042, %rd4017, 4294967295;
	mul.wide.u32 	%rd4043, %r4228, %r2289;
	add.s64 	%rd4044, %rd4041, %rd4042;
	add.s64 	%rd4045, %rd4044, %rd4043;
	shr.u64 	%rd4046, %rd4045, 32;
	and.b64  	%rd4047, %rd4020, 4294967295;
	mul.wide.u32 	%rd4048, %r4227, %r2289;
	add.s64 	%rd4049, %rd4046, %rd4047;
	add.s64 	%rd4050, %rd4049, %rd4048;
	shr.u64 	%rd4051, %rd4050, 32;
	and.b64  	%rd4052, %rd4023, 4294967295;
	mul.wide.u32 	%rd4053, %r4226, %r2289;
	add.s64 	%rd4054, %rd4051, %rd4052;
	add.s64 	%rd4055, %rd4054, %rd4053;
	shr.u64 	%rd4056, %rd4055, 32;
	and.b64  	%rd4057, %rd4026, 4294967295;
	mul.wide.u32 	%rd4058, %r4225, %r2289;
	add.s64 	%rd4059, %rd4056, %rd4057;
	add.s64 	%rd4060, %rd4059, %rd4058;
	shr.u64 	%rd4061, %rd4060, 32;
	mul.wide.u32 	%rd4062, %r4224, %r2289;
	add.s64 	%rd4063, %rd4061, %rd4027;
	add.s64 	%rd4064, %rd4063, %rd4062;
	shr.u64 	%rd4065, %rd4064, 32;
	ld.global.u32 	%r2290, [%rd4004+40];
	and.b64  	%rd4066, %rd4035, 4294967295;
	mul.wide.u32 	%rd4067, %r4231, %r2290;
	add.s64 	%rd4068, %rd4067, %rd4066;
	shr.u64 	%rd4069, %rd4068, 32;
	and.b64  	%rd4070, %rd4040, 4294967295;
	mul.wide.u32 	%rd4071, %r4230, %r2290;
	add.s64 	%rd4072, %rd4069, %rd4070;
	add.s64 	%rd4073, %rd4072, %rd4071;
	shr.u64 	%rd4074, %rd4073, 32;
	and.b64  	%rd4075, %rd4045, 4294967295;
	mul.wide.u32 	%rd4076, %r4229, %r2290;
	add.s64 	%rd4077, %rd4074, %rd4075;
	add.s64 	%rd4078, %rd4077, %rd4076;
	shr.u64 	%rd4079, %rd4078, 32;
	and.b64  	%rd4080, %rd4050, 4294967295;
	mul.wide.u32 	%rd4081, %r4228, %r2290;
	add.s64 	%rd4082, %rd4079, %rd4080;
	add.s64 	%rd4083, %rd4082, %rd4081;
	shr.u64 	%rd4084, %rd4083, 32;
	and.b64  	%rd4085, %rd4055, 4294967295;
	mul.wide.u32 	%rd4086, %r4227, %r2290;
	add.s64 	%rd4087, %rd4084, %rd4085;
	add.s64 	%rd4088, %rd4087, %rd4086;
	shr.u64 	%rd4089, %rd4088, 32;
	and.b64  	%rd4090, %rd4060, 4294967295;
	mul.wide.u32 	%rd4091, %r4226, %r2290;
	add.s64 	%rd4092, %rd4089, %rd4090;
	add.s64 	%rd4093, %rd4092, %rd4091;
	shr.u64 	%rd4094, %rd4093, 32;
	and.b64  	%rd4095, %rd4064, 4294967295;
	mul.wide.u32 	%rd4096, %r4225, %r2290;
	add.s64 	%rd4097, %rd4094, %rd4095;
	add.s64 	%rd4098, %rd4097, %rd4096;
	shr.u64 	%rd4099, %rd4098, 32;
	mul.wide.u32 	%rd4100, %r4224, %r2290;
	add.s64 	%rd4101, %rd4099, %rd4065;
	add.s64 	%rd4102, %rd4101, %rd4100;
	shr.u64 	%rd4103, %rd4102, 32;
	ld.global.u32 	%r2291, [%rd4004+44];
	and.b64  	%rd4104, %rd4073, 4294967295;
	mul.wide.u32 	%rd4105, %r4231, %r2291;
	add.s64 	%rd4106, %rd4105, %rd4104;
	shr.u64 	%rd4107, %rd4106, 32;
	and.b64  	%rd4108, %rd4078, 4294967295;
	mul.wide.u32 	%rd4109, %r4230, %r2291;
	add.s64 	%rd4110, %rd4107, %rd4108;
	add.s64 	%rd4111, %rd4110, %rd4109;
	shr.u64 	%rd4112, %rd4111, 32;
	and.b64  	%rd4113, %rd4083, 4294967295;
	mul.wide.u32 	%rd4114, %r4229, %r2291;
	add.s64 	%rd4115, %rd4112, %rd4113;
	add.s64 	%rd4116, %rd4115, %rd4114;
	shr.u64 	%rd4117, %rd4116, 32;
	and.b64  	%rd4118, %rd4088, 4294967295;
	mul.wide.u32 	%rd4119, %r4228, %r2291;
	add.s64 	%rd4120, %rd4117, %rd4118;
	add.s64 	%rd4121, %rd4120, %rd4119;
	shr.u64 	%rd4122, %rd4121, 32;
	and.b64  	%rd4123, %rd4093, 4294967295;
	mul.wide.u32 	%rd4124, %r4227, %r2291;
	add.s64 	%rd4125, %rd4122, %rd4123;
	add.s64 	%rd4126, %rd4125, %rd4124;
	shr.u64 	%rd4127, %rd4126, 32;
	and.b64  	%rd4128, %rd4098, 4294967295;
	mul.wide.u32 	%rd4129, %r4226, %r2291;
	add.s64 	%rd4130, %rd4127, %rd4128;
	add.s64 	%rd4131, %rd4130, %rd4129;
	shr.u64 	%rd4132, %rd4131, 32;
	and.b64  	%rd4133, %rd4102, 4294967295;
	mul.wide.u32 	%rd4134, %r4225, %r2291;
	add.s64 	%rd4135, %rd4132, %rd4133;
	add.s64 	%rd4136, %rd4135, %rd4134;
	shr.u64 	%rd4137, %rd4136, 32;
	mul.wide.u32 	%rd4138, %r4224, %r2291;
	add.s64 	%rd4139, %rd4137, %rd4103;
	add.s64 	%rd4140, %rd4139, %rd4138;
	shr.u64 	%rd4141, %rd4140, 32;
	ld.global.u32 	%r2292, [%rd4004+48];
	and.b64  	%rd4142, %rd4111, 4294967295;
	mul.wide.u32 	%rd4143, %r4231, %r2292;
	add.s64 	%rd4144, %rd4143, %rd4142;
	shr.u64 	%rd4145, %rd4144, 32;
	and.b64  	%rd4146, %rd4116, 4294967295;
	mul.wide.u32 	%rd4147, %r4230, %r2292;
	add.s64 	%rd4148, %rd4145, %rd4146;
	add.s64 	%rd4149, %rd4148, %rd4147;
	shr.u64 	%rd4150, %rd4149, 32;
	and.b64  	%rd4151, %rd4121, 4294967295;
	mul.wide.u32 	%rd4152, %r4229, %r2292;
	add.s64 	%rd4153, %rd4150, %rd4151;
	add.s64 	%rd4154, %rd4153, %rd4152;
	shr.u64 	%rd4155, %rd4154, 32;
	and.b64  	%rd4156, %rd4126, 4294967295;
	mul.wide.u32 	%rd4157, %r4228, %r2292;
	add.s64 	%rd4158, %rd4155, %rd4156;
	add.s64 	%rd4159, %rd4158, %rd4157;
	shr.u64 	%rd4160, %rd4159, 32;
	and.b64  	%rd4161, %rd4131, 4294967295;
	mul.wide.u32 	%rd4162, %r4227, %r2292;
	add.s64 	%rd4163, %rd4160, %rd4161;
	add.s64 	%rd4164, %rd4163, %rd4162;
	shr.u64 	%rd4165, %rd4164, 32;
	and.b64  	%rd4166, %rd4136, 4294967295;
	mul.wide.u32 	%rd4167, %r4226, %r2292;
	add.s64 	%rd4168, %rd4165, %rd4166;
	add.s64 	%rd4169, %rd4168, %rd4167;
	shr.u64 	%rd4170, %rd4169, 32;
	and.b64  	%rd4171, %rd4140, 4294967295;
	mul.wide.u32 	%rd4172, %r4225, %r2292;
	add.s64 	%rd4173, %rd4170, %rd4171;
	add.s64 	%rd4174, %rd4173, %rd4172;
	shr.u64 	%rd4175, %rd4174, 32;
	mul.wide.u32 	%rd4176, %r4224, %r2292;
	add.s64 	%rd4177, %rd4175, %rd4141;
	add.s64 	%rd4178, %rd4177, %rd4176;
	shr.u64 	%rd4179, %rd4178, 32;
	ld.global.u32 	%r2293, [%rd4004+52];
	and.b64  	%rd4180, %rd4149, 4294967295;
	mul.wide.u32 	%rd4181, %r4231, %r2293;
	add.s64 	%rd4182, %rd4181, %rd4180;
	shr.u64 	%rd4183, %rd4182, 32;
	and.b64  	%rd4184, %rd4154, 4294967295;
	mul.wide.u32 	%rd4185, %r4230, %r2293;
	add.s64 	%rd4186, %rd4183, %rd4184;
	add.s64 	%rd4187, %rd4186, %rd4185;
	shr.u64 	%rd4188, %rd4187, 32;
	and.b64  	%rd4189, %rd4159, 4294967295;
	mul.wide.u32 	%rd4190, %r4229, %r2293;
	add.s64 	%rd4191, %rd4188, %rd4189;
	add.s64 	%rd4192, %rd4191, %rd4190;
	shr.u64 	%rd4193, %rd4192, 32;
	and.b64  	%rd4194, %rd4164, 4294967295;
	mul.wide.u32 	%rd4195, %r4228, %r2293;
	add.s64 	%rd4196, %rd4193, %rd4194;
	add.s64 	%rd4197, %rd4196, %rd4195;
	shr.u64 	%rd4198, %rd4197, 32;
	and.b64  	%rd4199, %rd4169, 4294967295;
	mul.wide.u32 	%rd4200, %r4227, %r2293;
	add.s64 	%rd4201, %rd4198, %rd4199;
	add.s64 	%rd4202, %rd4201, %rd4200;
	shr.u64 	%rd4203, %rd4202, 32;
	and.b64  	%rd4204, %rd4174, 4294967295;
	mul.wide.u32 	%rd4205, %r4226, %r2293;
	add.s64 	%rd4206, %rd4203, %rd4204;
	add.s64 	%rd4207, %rd4206, %rd4205;
	shr.u64 	%rd4208, %rd4207, 32;
	and.b64  	%rd4209, %rd4178, 4294967295;
	mul.wide.u32 	%rd4210, %r4225, %r2293;
	add.s64 	%rd4211, %rd4208, %rd4209;
	add.s64 	%rd4212, %rd4211, %rd4210;
	shr.u64 	%rd4213, %rd4212, 32;
	mul.wide.u32 	%rd4214, %r4224, %r2293;
	add.s64 	%rd4215, %rd4213, %rd4179;
	add.s64 	%rd4216, %rd4215, %rd4214;
	shr.u64 	%rd4217, %rd4216, 32;
	ld.global.u32 	%r2294, [%rd4004+56];
	and.b64  	%rd4218, %rd4187, 4294967295;
	mul.wide.u32 	%rd4219, %r4231, %r2294;
	add.s64 	%rd4220, %rd4219, %rd4218;
	shr.u64 	%rd4221, %rd4220, 32;
	and.b64  	%rd4222, %rd4192, 4294967295;
	mul.wide.u32 	%rd4223, %r4230, %r2294;
	add.s64 	%rd4224, %rd4221, %rd4222;
	add.s64 	%rd4225, %rd4224, %rd4223;
	shr.u64 	%rd4226, %rd4225, 32;
	and.b64  	%rd4227, %rd4197, 4294967295;
	mul.wide.u32 	%rd4228, %r4229, %r2294;
	add.s64 	%rd4229, %rd4226, %rd4227;
	add.s64 	%rd4230, %rd4229, %rd4228;
	shr.u64 	%rd4231, %rd4230, 32;
	and.b64  	%rd4232, %rd4202, 4294967295;
	mul.wide.u32 	%rd4233, %r4228, %r2294;
	add.s64 	%rd4234, %rd4231, %rd4232;
	add.s64 	%rd4235, %rd4234, %rd4233;
	shr.u64 	%rd4236, %rd4235, 32;
	and.b64  	%rd4237, %rd4207, 4294967295;
	mul.wide.u32 	%rd4238, %r4227, %r2294;
	add.s64 	%rd4239, %rd4236, %rd4237;
	add.s64 	%rd4240, %rd4239, %rd4238;
	shr.u64 	%rd4241, %rd4240, 32;
	and.b64  	%rd4242, %rd4212, 4294967295;
	mul.wide.u32 	%rd4243, %r4226, %r2294;
	add.s64 	%rd4244, %rd4241, %rd4242;
	add.s64 	%rd4245, %rd4244, %rd4243;
	shr.u64 	%rd4246, %rd4245, 32;
	and.b64  	%rd4247, %rd4216, 4294967295;
	mul.wide.u32 	%rd4248, %r4225, %r2294;
	add.s64 	%rd4249, %rd4246, %rd4247;
	add.s64 	%rd4250, %rd4249, %rd4248;
	shr.u64 	%rd4251, %rd4250, 32;
	mul.wide.u32 	%rd4252, %r4224, %r2294;
	add.s64 	%rd4253, %rd4251, %rd4217;
	add.s64 	%rd4254, %rd4253, %rd4252;
	shr.u64 	%rd4255, %rd4254, 32;
	ld.global.u32 	%r2295, [%rd4004+60];
	and.b64  	%rd4256, %rd4225, 4294967295;
	mul.wide.u32 	%rd4257, %r4231, %r2295;
	add.s64 	%rd4258, %rd4257, %rd4256;
	shr.u64 	%rd4259, %rd4258, 32;
	and.b64  	%rd4260, %rd4230, 4294967295;
	mul.wide.u32 	%rd4261, %r4230, %r2295;
	add.s64 	%rd4262, %rd4259, %rd4260;
	add.s64 	%rd4263, %rd4262, %rd4261;
	shr.u64 	%rd4264, %rd4263, 32;
	and.b64  	%rd4265, %rd4235, 4294967295;
	mul.wide.u32 	%rd4266, %r4229, %r2295;
	add.s64 	%rd4267, %rd4264, %rd4265;
	add.s64 	%rd4268, %rd4267, %rd4266;
	shr.u64 	%rd4269, %rd4268, 32;
	and.b64  	%rd4270, %rd4240, 4294967295;
	mul.wide.u32 	%rd4271, %r4228, %r2295;
	add.s64 	%rd4272, %rd4269, %rd4270;
	add.s64 	%rd4273, %rd4272, %rd4271;
	shr.u64 	%rd4274, %rd4273, 32;
	and.b64  	%rd4275, %rd4245, 4294967295;
	mul.wide.u32 	%rd4276, %r4227, %r2295;
	add.s64 	%rd4277, %rd4274, %rd4275;
	add.s64 	%rd4278, %rd4277, %rd4276;
	shr.u64 	%rd4279, %rd4278, 32;
	and.b64  	%rd4280, %rd4250, 4294967295;
	mul.wide.u32 	%rd4281, %r4226, %r2295;
	add.s64 	%rd4282, %rd4279, %rd4280;
	add.s64 	%rd4283, %rd4282, %rd4281;
	shr.u64 	%rd4284, %rd4283, 32;
	and.b64  	%rd4285, %rd4254, 4294967295;
	mul.wide.u32 	%rd4286, %r4225, %r2295;
	add.s64 	%rd4287, %rd4284, %rd4285;
	add.s64 	%rd4288, %rd4287, %rd4286;
	shr.u64 	%rd4289, %rd4288, 32;
	mul.wide.u32 	%rd4290, %r4224, %r2295;
	add.s64 	%rd4291, %rd4289, %rd4255;
	add.s64 	%rd4292, %rd4291, %rd4290;
	shr.u64 	%rd4293, %rd4292, 32;
	{ .reg .b32 tmp; mov.b64 {tmp, %r2296}, %rd4292; }
	and.b64  	%rd4294, %rd4263, 4294967295;
	mul.lo.s64 	%rd4295, %rd4294, 977;
	cvt.u32.u64 	%r2297, %rd4295;
	shr.u64 	%rd4296, %rd4295, 32;
	and.b64  	%rd4297, %rd4268, 4294967295;
	mad.lo.s64 	%rd4298, %rd4297, 977, %rd4296;
	shr.u64 	%rd4299, %rd4298, 32;
	and.b64  	%rd4300, %rd4273, 4294967295;
	mad.lo.s64 	%rd4301, %rd4300, 977, %rd4299;
	shr.u64 	%rd4302, %rd4301, 32;
	and.b64  	%rd4303, %rd4278, 4294967295;
	mad.lo.s64 	%rd4304, %rd4303, 977, %rd4302;
	shr.u64 	%rd4305, %rd4304, 32;
	and.b64  	%rd4306, %rd4283, 4294967295;
	mad.lo.s64 	%rd4307, %rd4306, 977, %rd4305;
	shr.u64 	%rd4308, %rd4307, 32;
	and.b64  	%rd4309, %rd4288, 4294967295;
	mad.lo.s64 	%rd4310, %rd4309, 977, %rd4308;
	shr.u64 	%rd4311, %rd4310, 32;
	and.b64  	%rd4312, %rd4292, 4294967295;
	mad.lo.s64 	%rd4313, %rd4312, 977, %rd4311;
	shr.u64 	%rd4314, %rd4313, 32;
	mad.lo.s64 	%rd4315, %rd4293, 977, %rd4314;
	{ .reg .b32 tmp; mov.b64 {tmp, %r2298}, %rd4315; }
	add.s32 	%r4258, %r2288, %r2297;
	setp.lt.u32 	%p459, %r4258, %r2288;
	selp.u64 	%rd4316, 1, 0, %p459;
	and.b64  	%rd4317, %rd4030, 4294967295;
	and.b64  	%rd4318, %rd4298, 4294967295;
	add.s64 	%rd4319, %rd4317, %rd4316;
	add.s64 	%rd4320, %rd4319, %rd4318;
	shr.u64 	%rd4321, %rd4320, 32;
	and.b64  	%rd4322, %rd4068, 4294967295;
	and.b64  	%rd4323, %rd4301, 4294967295;
	add.s64 	%rd4324, %rd4321, %rd4322;
	add.s64 	%rd4325, %rd4324, %rd4323;
	shr.u64 	%rd4326, %rd4325, 32;
	and.b64  	%rd4327, %rd4106, 4294967295;
	and.b64  	%rd4328, %rd4304, 4294967295;
	add.s64 	%rd4329, %rd4326, %rd4327;
	add.s64 	%rd4330, %rd4329, %rd4328;
	shr.u64 	%rd4331, %rd4330, 32;
	and.b64  	%rd4332, %rd4144, 4294967295;
	and.b64  	%rd4333, %rd4307, 4294967295;
	add.s64 	%rd4334, %rd4331, %rd4332;
	add.s64 	%rd4335, %rd4334, %rd4333;
	shr.u64 	%rd4336, %rd4335, 32;
	and.b64  	%rd4337, %rd4182, 4294967295;
	and.b64  	%rd4338, %rd4310, 4294967295;
	add.s64 	%rd4339, %rd4336, %rd4337;
	add.s64 	%rd4340, %rd4339, %rd4338;
	shr.u64 	%rd4341, %rd4340, 32;
	and.b64  	%rd4342, %rd4220, 4294967295;
	and.b64  	%rd4343, %rd4313, 4294967295;
	add.s64 	%rd4344, %rd4341, %rd4342;
	add.s64 	%rd4345, %rd4344, %rd4343;
	shr.u64 	%rd4346, %rd4345, 32;
	and.b64  	%rd4347, %rd4258, 4294967295;
	and.b64  	%rd4348, %rd4315, 4294967295;
	add.s64 	%rd4349, %rd4346, %rd4347;
	add.s64 	%rd4350, %rd4349, %rd4348;
	{ .reg .b32 tmp; mov.b64 {tmp, %r2299}, %rd4350; }
	add.s32 	%r2300, %r2299, %r2298;
	and.b64  	%rd4351, %rd4320, 4294967295;
	add.s64 	%rd14270, %rd4351, %rd4294;
	shr.u64 	%rd4352, %rd14270, 32;
	and.b64  	%rd4353, %rd4325, 4294967295;
	add.s64 	%rd4354, %rd4352, %rd4353;
	add.s64 	%rd14271, %rd4354, %rd4297;
	shr.u64 	%rd4355, %rd14271, 32;
	and.b64  	%rd4356, %rd4330, 4294967295;
	add.s64 	%rd4357, %rd4355, %rd4356;
	add.s64 	%rd14272, %rd4357, %rd4300;
	shr.u64 	%rd4358, %rd14272, 32;
	and.b64  	%rd4359, %rd4335, 4294967295;
	add.s64 	%rd4360, %rd4358, %rd4359;
	add.s64 	%rd14273, %rd4360, %rd4303;
	shr.u64 	%rd4361, %rd14273, 32;
	and.b64  	%rd4362, %rd4340, 4294967295;
	add.s64 	%rd4363, %rd4361, %rd4362;
	add.s64 	%rd14274, %rd4363, %rd4306;
	shr.u64 	%rd4364, %rd14274, 32;
	and.b64  	%rd4365, %rd4345, 4294967295;
	add.s64 	%rd4366, %rd4364, %rd4365;
	add.s64 	%rd14275, %rd4366, %rd4309;
	shr.u64 	%rd4367, %rd14275, 32;
	and.b64  	%rd4368, %rd4350, 4294967295;
	add.s64 	%rd4369, %rd4367, %rd4368;
	add.s64 	%rd14276, %rd4369, %rd4312;
	{ .reg .b32 tmp; mov.b64 {tmp, %r2301}, %rd14276; }
	add.s32 	%r2302, %r2300, %r2301;
	add.s32 	%r391, %r2302, %r2296;
	setp.eq.s32 	%p460, %r391, 0;
	mov.pred 	%p2235, 0;
	@%p460 bra 	$L__BB3_249;
	cvt.u64.u32 	%rd4370, %r391;
	mul.wide.u32 	%rd4371, %r391, 977;
	cvt.u32.u64 	%r2303, %rd4371;
	shr.u64 	%rd4372, %rd4371, 32;
	add.s64 	%rd4373, %rd4372, %rd4370;
	shr.u64 	%rd4374, %rd4373, 32;
	add.s32 	%r392, %r4258, %r2303;
	setp.lt.u32 	%p461, %r392, %r4258;
	selp.u64 	%rd4375, 1, 0, %p461;
	and.b64  	%rd4376, %rd14270, 4294967295;
	and.b64  	%rd4377, %rd4373, 4294967295;
	add.s64 	%rd4378, %rd4376, %rd4375;
	add.s64 	%rd14270, %rd4378, %rd4377;
	shr.u64 	%rd4379, %rd14270, 32;
	and.b64  	%rd4380, %rd14271, 4294967295;
	add.s64 	%rd4381, %rd4379, %rd4380;
	add.s64 	%rd14271, %rd4381, %rd4374;
	shr.u64 	%rd4382, %rd14271, 32;
	and.b64  	%rd4383, %rd14272, 4294967295;
	add.s64 	%rd14272, %rd4382, %rd4383;
	shr.u64 	%rd4384, %rd14272, 32;
	and.b64  	%rd4385, %rd14273, 4294967295;
	add.s64 	%rd14273, %rd4384, %rd4385;
	shr.u64 	%rd4386, %rd14273, 32;
	and.b64  	%rd4387, %rd14274, 4294967295;
	add.s64 	%rd14274, %rd4386, %rd4387;
	shr.u64 	%rd4388, %rd14274, 32;
	and.b64  	%rd4389, %rd14275, 4294967295;
	add.s64 	%rd14275, %rd4388, %rd4389;
	shr.u64 	%rd4390, %rd14275, 32;
	and.b64  	%rd4391, %rd14276, 4294967295;
	add.s64 	%rd14276, %rd4390, %rd4391;
	setp.gt.u64 	%p2235, %rd14276, 4294967295;
	mov.u32 	%r4258, %r392;
$L__BB3_249:
	ld.const.u32 	%rd204, [const_p+12];
	ld.const.u32 	%rd205, [const_p+8];
	ld.const.u32 	%rd206, [const_p+4];
	ld.const.u32 	%r394, [const_p];
	cvt.u32.u64 	%r4265, %rd14276;
	cvt.u32.u64 	%r4264, %rd14275;
	cvt.u32.u64 	%r4263, %rd14274;
	cvt.u32.u64 	%r4262, %rd14273;
	cvt.u32.u64 	%r4261, %rd14272;
	cvt.u32.u64 	%r4260, %rd14271;
	cvt.u32.u64 	%r4259, %rd14270;
	ld.const.u32 	%r2304, [const_p+28];
	setp.lt.u32 	%p462, %r2304, %r4265;
	or.pred  	%p463, %p2235, %p462;
	@%p463 bra 	$L__BB3_263;
	setp.gt.u32 	%p464, %r2304, %r4265;
	@%p464 bra 	$L__BB3_264;
	cvt.u32.u64 	%r2305, %rd13;
	setp.lt.u32 	%p465, %r2305, %r4264;
	@%p465 bra 	$L__BB3_263;
	cvt.u32.u64 	%r2306, %rd13;
	setp.gt.u32 	%p466, %r2306, %r4264;
	@%p466 bra 	$L__BB3_264;
	cvt.u32.u64 	%r2307, %rd12;
	setp.lt.u32 	%p467, %r2307, %r4263;
	@%p467 bra 	$L__BB3_263;
	cvt.u32.u64 	%r2308, %rd12;
	setp.gt.u32 	%p468, %r2308, %r4263;
	@%p468 bra 	$L__BB3_264;
	cvt.u32.u64 	%r2309, %rd11;
	setp.lt.u32 	%p469, %r2309, %r4262;
	@%p469 bra 	$L__BB3_263;
	cvt.u32.u64 	%r2310, %rd11;
	setp.gt.u32 	%p470, %r2310, %r4262;
	@%p470 bra 	$L__BB3_264;
	cvt.u32.u64 	%r2311, %rd204;
	setp.lt.u32 	%p471, %r2311, %r4261;
	@%p471 bra 	$L__BB3_263;
	cvt.u32.u64 	%r2312, %rd204;
	setp.gt.u32 	%p472, %r2312, %r4261;
	@%p472 bra 	$L__BB3_264;
	cvt.u32.u64 	%r2313, %rd205;
	setp.lt.u32 	%p473, %r2313, %r4260;
	@%p473 bra 	$L__BB3_263;
	cvt.u32.u64 	%r2314, %rd205;
	setp.gt.u32 	%p474, %r2314, %r4260;
	@%p474 bra 	$L__BB3_264;
	cvt.u32.u64 	%r2315, %rd206;
	setp.lt.u32 	%p475, %r2315, %r4259;
	@%p475 bra 	$L__BB3_263;
	cvt.u32.u64 	%r2316, %rd206;
	setp.gt.u32 	%p476, %r2316, %r4259;
	setp.lt.u32 	%p477, %r4258, %r394;
	or.pred  	%p478, %p476, %p477;
	@%p478 bra 	$L__BB3_264;
$L__BB3_263:
	cvt.u32.u64 	%r2317, %rd204;
	cvt.u32.u64 	%r2318, %rd205;
	cvt.u32.u64 	%r2319, %rd206;
	cvt.u32.u64 	%r2320, %rd13;
	cvt.u32.u64 	%r2321, %rd12;
	cvt.u32.u64 	%r2322, %rd11;
	setp.lt.u32 	%p479, %r4258, %r394;
	selp.s64 	%rd4393, -1, 0, %p479;
	sub.s32 	%r4258, %r4258, %r394;
	and.b64  	%rd4394, %rd14270, 4294967295;
	add.s64 	%rd4395, %rd4394, %rd4393;
	setp.lt.u64 	%p480, %rd4395, %rd206;
	selp.s64 	%rd4396, -1, 0, %p480;
	cvt.u32.u64 	%r2323, %rd4395;
	sub.s32 	%r4259, %r2323, %r2319;
	and.b64  	%rd4397, %rd14271, 4294967295;
	add.s64 	%rd4398, %rd4397, %rd4396;
	setp.lt.u64 	%p481, %rd4398, %rd205;
	selp.s64 	%rd4399, -1, 0, %p481;
	cvt.u32.u64 	%r2324, %rd4398;
	sub.s32 	%r4260, %r2324, %r2318;
	and.b64  	%rd4400, %rd14272, 4294967295;
	add.s64 	%rd4401, %rd4400, %rd4399;
	setp.lt.u64 	%p482, %rd4401, %rd204;
	selp.s64 	%rd4402, -1, 0, %p482;
	cvt.u32.u64 	%r2325, %rd4401;
	sub.s32 	%r4261, %r2325, %r2317;
	and.b64  	%rd4403, %rd14273, 4294967295;
	add.s64 	%rd4404, %rd4403, %rd4402;
	setp.lt.u64 	%p483, %rd4404, %rd11;
	selp.s64 	%rd4405, -1, 0, %p483;
	cvt.u32.u64 	%r2326, %rd4404;
	sub.s32 	%r4262, %r2326, %r2322;
	and.b64  	%rd4406, %rd14274, 4294967295;
	add.s64 	%rd4407, %rd4406, %rd4405;
	setp.lt.u64 	%p484, %rd4407, %rd12;
	selp.s64 	%rd4408, -1, 0, %p484;
	cvt.u32.u64 	%r2327, %rd4407;
	sub.s32 	%r4263, %r2327, %r2321;
	and.b64  	%rd4409, %rd14275, 4294967295;
	add.s64 	%rd4410, %rd4409, %rd4408;
	setp.lt.u64 	%p485, %rd4410, %rd13;
	selp.s32 	%r2328, -1, 0, %p485;
	cvt.u32.u64 	%r2329, %rd4410;
	sub.s32 	%r4264, %r2329, %r2320;
	add.s32 	%r2330, %r4265, %r2328;
	sub.s32 	%r4265, %r2330, %r2304;
$L__BB3_264:
	setp.gt.u32 	%p486, %r4265, %r2304;
	@%p486 bra 	$L__BB3_277;
	bra.uni 	$L__BB3_278;
$L__BB3_265:
	cvt.u32.u64 	%r2331, %rd13;
	setp.gt.u32 	%p488, %r4264, %r2331;
	@%p488 bra 	$L__BB3_277;
	setp.lt.u32 	%p489, %r4264, %r2331;
	@%p489 bra 	$L__BB3_279;
	cvt.u32.u64 	%r2333, %rd12;
	setp.gt.u32 	%p490, %r4263, %r2333;
	@%p490 bra 	$L__BB3_277;
	setp.lt.u32 	%p491, %r4263, %r2333;
	@%p491 bra 	$L__BB3_279;
	cvt.u32.u64 	%r2335, %rd11;
	setp.gt.u32 	%p492, %r4262, %r2335;
	@%p492 bra 	$L__BB3_277;
	setp.lt.u32 	%p493, %r4262, %r2335;
	@%p493 bra 	$L__BB3_279;
	cvt.u32.u64 	%r2337, %rd204;
	setp.gt.u32 	%p494, %r4261, %r2337;
	@%p494 bra 	$L__BB3_277;
	setp.lt.u32 	%p495, %r4261, %r2337;
	@%p495 bra 	$L__BB3_279;
	cvt.u32.u64 	%r2339, %rd205;
	setp.gt.u32 	%p496, %r4260, %r2339;
	@%p496 bra 	$L__BB3_277;
	setp.lt.u32 	%p497, %r4260, %r2339;
	@%p497 bra 	$L__BB3_279;
	cvt.u32.u64 	%r2341, %rd206;
	setp.gt.u32 	%p498, %r4259, %r2341;
	@%p498 bra 	$L__BB3_277;
	setp.lt.u32 	%p499, %r4259, %r2341;
	setp.lt.u32 	%p500, %r4258, %r394;
	or.pred  	%p501, %p499, %p500;
	@%p501 bra 	$L__BB3_279;
$L__BB3_277:
	cvt.u32.u64 	%r2343, %rd204;
	cvt.u32.u64 	%r2344, %rd205;
	cvt.u32.u64 	%r2345, %rd206;
	cvt.u32.u64 	%r2346, %rd13;
	cvt.u32.u64 	%r2347, %rd12;
	cvt.u32.u64 	%r2348, %rd11;
	setp.lt.u32 	%p502, %r4258, %r394;
	selp.s64 	%rd4411, -1, 0, %p502;
	sub.s32 	%r4258, %r4258, %r394;
	cvt.u64.u32 	%rd4412, %r4259;
	add.s64 	%rd4413, %rd4411, %rd4412;
	setp.lt.u64 	%p503, %rd4413, %rd206;
	selp.s64 	%rd4414, -1, 0, %p503;
	cvt.u32.u64 	%r2349, %rd4413;
	sub.s32 	%r4259, %r2349, %r2345;
	cvt.u64.u32 	%rd4415, %r4260;
	add.s64 	%rd4416, %rd4414, %rd4415;
	setp.lt.u64 	%p504, %rd4416, %rd205;
	selp.s64 	%rd4417, -1, 0, %p504;
	cvt.u32.u64 	%r2350, %rd4416;
	sub.s32 	%r4260, %r2350, %r2344;
	cvt.u64.u32 	%rd4418, %r4261;
	add.s64 	%rd4419, %rd4417, %rd4418;
	setp.lt.u64 	%p505, %rd4419, %rd204;
	selp.s64 	%rd4420, -1, 0, %p505;
	cvt.u32.u64 	%r2351, %rd4419;
	sub.s32 	%r4261, %r2351, %r2343;
	cvt.u64.u32 	%rd4421, %r4262;
	add.s64 	%rd4422, %rd4420, %rd4421;
	setp.lt.u64 	%p506, %rd4422, %rd11;
	selp.s64 	%rd4423, -1, 0, %p506;
	cvt.u32.u64 	%r2352, %rd4422;
	sub.s32 	%r4262, %r2352, %r2348;
	cvt.u64.u32 	%rd4424, %r4263;
	add.s64 	%rd4425, %rd4423, %rd4424;
	setp.lt.u64 	%p507, %rd4425, %rd12;
	selp.s64 	%rd4426, -1, 0, %p507;
	cvt.u32.u64 	%r2353, %rd4425;
	sub.s32 	%r4263, %r2353, %r2347;
	cvt.u64.u32 	%rd4427, %r4264;
	add.s64 	%rd4428, %rd4426, %rd4427;
	setp.lt.u64 	%p508, %rd4428, %rd13;
	selp.s32 	%r2354, -1, 0, %p508;
	cvt.u32.u64 	%r2355, %rd4428;
	sub.s32 	%r4264, %r2355, %r2346;
	add.s32 	%r2356, %r4265, %r2354;
	sub.s32 	%r4265, %r2356, %r2304;
	bra.uni 	$L__BB3_279;
$L__BB3_278:
	setp.lt.u32 	%p487, %r4265, %r2304;
	@%p487 bra 	$L__BB3_279;
	bra.uni 	$L__BB3_265;
$L__BB3_279:
	setp.gt.u32 	%p509, %r4173, %r4190;
	@%p509 bra 	$L__BB3_729;
	setp.lt.u32 	%p510, %r4173, %r4190;
	setp.ne.s32 	%p511, %r4174, %r4191;
	setp.ne.s32 	%p512, %r4175, %r4192;
	or.pred  	%p513, %p511, %p512;
	or.pred  	%p514, %p513, %p510;
	setp.ne.s32 	%p515, %r4176, %r4193;
	or.pred  	%p516, %p514, %p515;
	setp.ne.s32 	%p517, %r4177, %r4194;
	or.pred  	%p518, %p516, %p517;
	setp.ne.s32 	%p519, %r4178, %r4195;
	or.pred  	%p520, %p518, %p519;
	setp.ne.s32 	%p521, %r4179, %r4196;
	or.pred  	%p522, %p520, %p521;
	setp.ne.s32 	%p523, %r4180, %r4197;
	or.pred  	%p524, %p522, %p523;
	@%p524 bra 	$L__BB3_729;
	setp.gt.u32 	%p525, %r4248, %r4265;
	mov.b16 	%rs96, 1;
	mov.u32 	%r4633, %r26;
	mov.u32 	%r4634, %r27;
	mov.u32 	%r4635, %r28;
	mov.u32 	%r4636, %r29;
	mov.u32 	%r4637, %r30;
	mov.u32 	%r4638, %r31;
	mov.u32 	%r4639, %r32;
	mov.u32 	%r4640, %r33;
	@%p525 bra 	$L__BB3_1100;
	setp.lt.u32 	%p526, %r4248, %r4265;
	setp.ne.s32 	%p527, %r4247, %r4264;
	setp.ne.s32 	%p528, %r4246, %r4263;
	or.pred  	%p529, %p527, %p528;
	or.pred  	%p530, %p529, %p526;
	setp.ne.s32 	%p531, %r4245, %r4262;
	or.pred  	%p532, %p530, %p531;
	setp.ne.s32 	%p533, %r4244, %r4261;
	or.pred  	%p534, %p532, %p533;
	setp.ne.s32 	%p535, %r4243, %r4260;
	or.pred  	%p536, %p534, %p535;
	setp.ne.s32 	%p537, %r4242, %r4259;
	or.pred  	%p538, %p536, %p537;
	setp.ne.s32 	%p539, %r4241, %r4258;
	or.pred  	%p540, %p538, %p539;
	mov.u32 	%r4633, %r26;
	mov.u32 	%r4634, %r27;
	mov.u32 	%r4635, %r28;
	mov.u32 	%r4636, %r29;
	mov.u32 	%r4637, %r30;
	mov.u32 	%r4638, %r31;
	mov.u32 	%r4639, %r32;
	mov.u32 	%r4640, %r33;
	@%p540 bra 	$L__BB3_1100;
	or.b32  	%r2358, %r33, %r32;
	or.b32  	%r2359, %r2358, %r31;
	or.b32  	%r2360, %r2359, %r30;
	or.b32  	%r2361, %r2360, %r29;
	or.b32  	%r2362, %r2361, %r28;
	or.b32  	%r2363, %r2362, %r27;
	or.b32  	%r2364, %r2363, %r26;
	setp.eq.s32 	%p541, %r2364, 0;
	mov.b32 	%r4633, 0;
	mov.u32 	%r4634, %r4633;
	mov.u32 	%r4635, %r4633;
	mov.u32 	%r4636, %r4633;
	mov.u32 	%r4637, %r4633;
	mov.u32 	%r4638, %r4633;
	mov.u32 	%r4639, %r4633;
	mov.u32 	%r4640, %r4633;
	@%p541 bra 	$L__BB3_1100;
	mul.wide.u32 	%rd4429, %r33, %r33;
	cvt.u32.u64 	%r2365, %rd4429;
	shr.u64 	%rd4430, %rd4429, 32;
	mul.wide.u32 	%rd4431, %r32, %r33;
	add.s64 	%rd4432, %rd4430, %rd4431;
	shr.u64 	%rd4433, %rd4432, 32;
	mul.wide.u32 	%rd4434, %r31, %r33;
	add.s64 	%rd4435, %rd4433, %rd4434;
	shr.u64 	%rd4436, %rd4435, 32;
	mul.wide.u32 	%rd4437, %r30, %r33;
	add.s64 	%rd4438, %rd4436, %rd4437;
	shr.u64 	%rd4439, %rd4438, 32;
	mul.wide.u32 	%rd4440, %r29, %r33;
	add.s64 	%rd4441, %rd4439, %rd4440;
	shr.u64 	%rd4442, %rd4441, 32;
	mul.wide.u32 	%rd4443, %r28, %r33;
	add.s64 	%rd4444, %rd4442, %rd4443;
	shr.u64 	%rd4445, %rd4444, 32;
	mul.wide.u32 	%rd4446, %r27, %r33;
	add.s64 	%rd4447, %rd4445, %rd4446;
	shr.u64 	%rd4448, %rd4447, 32;
	mul.wide.u32 	%rd4449, %r26, %r33;
	add.s64 	%rd4450, %rd4448, %rd4449;
	shr.u64 	%rd4451, %rd4450, 32;
	and.b64  	%rd4452, %rd4432, 4294967295;
	add.s64 	%rd4453, %rd4431, %rd4452;
	shr.u64 	%rd4454, %rd4453, 32;
	and.b64  	%rd4455, %rd4435, 4294967295;
	mul.wide.u32 	%rd4456, %r32, %r32;
	add.s64 	%rd4457, %rd4454, %rd4455;
	add.s64 	%rd4458, %rd4457, %rd4456;
	shr.u64 	%rd4459, %rd4458, 32;
	and.b64  	%rd4460, %rd4438, 4294967295;
	mul.wide.u32 	%rd4461, %r31, %r32;
	add.s64 	%rd4462, %rd4459, %rd4460;
	add.s64 	%rd4463, %rd4462, %rd4461;
	shr.u64 	%rd4464, %rd4463, 32;
	and.b64  	%rd4465, %rd4441, 4294967295;
	mul.wide.u32 	%rd4466, %r30, %r32;
	add.s64 	%rd4467, %rd4464, %rd4465;
	add.s64 	%rd4468, %rd4467, %rd4466;
	shr.u64 	%rd4469, %rd4468, 32;
	and.b64  	%rd4470, %rd4444, 4294967295;
	mul.wide.u32 	%rd4471, %r29, %r32;
	add.s64 	%rd4472, %rd4469, %rd4470;
	add.s64 	%rd4473, %rd4472, %rd4471;
	shr.u64 	%rd4474, %rd4473, 32;
	and.b64  	%rd4475, %rd4447, 4294967295;
	mul.wide.u32 	%rd4476, %r28, %r32;
	add.s64 	%rd4477, %rd4474, %rd4475;
	add.s64 	%rd4478, %rd4477, %rd4476;
	shr.u64 	%rd4479, %rd4478, 32;
	and.b64  	%rd4480, %rd4450, 4294967295;
	mul.wide.u32 	%rd4481, %r27, %r32;
	add.s64 	%rd4482, %rd4479, %rd4480;
	add.s64 	%rd4483, %rd4482, %rd4481;
	shr.u64 	%rd4484, %rd4483, 32;
	mul.wide.u32 	%rd4485, %r26, %r32;
	add.s64 	%rd4486, %rd4484, %rd4451;
	add.s64 	%rd4487, %rd4486, %rd4485;
	shr.u64 	%rd4488, %rd4487, 32;
	and.b64  	%rd4489, %rd4458, 4294967295;
	add.s64 	%rd4490, %rd4434, %rd4489;
	shr.u64 	%rd4491, %rd4490, 32;
	and.b64  	%rd4492, %rd4463, 4294967295;
	add.s64 	%rd4493, %rd4491, %rd4492;
	add.s64 	%rd4494, %rd4493, %rd4461;
	shr.u64 	%rd4495, %rd4494, 32;
	and.b64  	%rd4496, %rd4468, 4294967295;
	mul.wide.u32 	%rd4497, %r31, %r31;
	add.s64 	%rd4498, %rd4495, %rd4496;
	add.s64 	%rd4499, %rd4498, %rd4497;
	shr.u64 	%rd4500, %rd4499, 32;
	and.b64  	%rd4501, %rd4473, 4294967295;
	mul.wide.u32 	%rd4502, %r30, %r31;
	add.s64 	%rd4503, %rd4500, %rd4501;
	add.s64 	%rd4504, %rd4503, %rd4502;
	shr.u64 	%rd4505, %rd4504, 32;
	and.b64  	%rd4506, %rd4478, 4294967295;
	mul.wide.u32 	%rd4507, %r29, %r31;
	add.s64 	%rd4508, %rd4505, %rd4506;
	add.s64 	%rd4509, %rd4508, %rd4507;
	shr.u64 	%rd4510, %rd4509, 32;
	and.b64  	%rd4511, %rd4483, 4294967295;
	mul.wide.u32 	%rd4512, %r28, %r31;
	add.s64 	%rd4513, %rd4510, %rd4511;
	add.s64 	%rd4514, %rd4513, %rd4512;
	shr.u64 	%rd4515, %rd4514, 32;
	and.b64  	%rd4516, %rd4487, 4294967295;
	mul.wide.u32 	%rd4517, %r27, %r31;
	add.s64 	%rd4518, %rd4515, %rd4516;
	add.s64 	%rd4519, %rd4518, %rd4517;
	shr.u64 	%rd4520, %rd4519, 32;
	mul.wide.u32 	%rd4521, %r26, %r31;
	add.s64 	%rd4522, %rd4520, %rd4488;
	add.s64 	%rd4523, %rd4522, %rd4521;
	shr.u64 	%rd4524, %rd4523, 32;
	and.b64  	%rd4525, %rd4494, 4294967295;
	add.s64 	%rd4526, %rd4437, %rd4525;
	shr.u64 	%rd4527, %rd4526, 32;
	and.b64  	%rd4528, %rd4499, 4294967295;
	add.s64 	%rd4529, %rd4527, %rd4528;
	add.s64 	%rd4530, %rd4529, %rd4466;
	shr.u64 	%rd4531, %rd4530, 32;
	and.b64  	%rd4532, %rd4504, 4294967295;
	add.s64 	%rd4533, %rd4531, %rd4532;
	add.s64 	%rd4534, %rd4533, %rd4502;
	shr.u64 	%rd4535, %rd4534, 32;
	and.b64  	%rd4536, %rd4509, 4294967295;
	mul.wide.u32 	%rd4537, %r30, %r30;
	add.s64 	%rd4538, %rd4535, %rd4536;
	add.s64 	%rd4539, %rd4538, %rd4537;
	shr.u64 	%rd4540, %rd4539, 32;
	and.b64  	%rd4541, %rd4514, 4294967295;
	mul.wide.u32 	%rd4542, %r29, %r30;
	add.s64 	%rd4543, %rd4540, %rd4541;
	add.s64 	%rd4544, %rd4543, %rd4542;
	shr.u64 	%rd4545, %rd4544, 32;
	and.b64  	%rd4546, %rd4519, 4294967295;
	mul.wide.u32 	%rd4547, %r28, %r30;
	add.s64 	%rd4548, %rd4545, %rd4546;
	add.s64 	%rd4549, %rd4548, %rd4547;
	shr.u64 	%rd4550, %rd4549, 32;
	and.b64  	%rd4551, %rd4523, 4294967295;
	mul.wide.u32 	%rd4552, %r27, %r30;
	add.s64 	%rd4553, %rd4550, %rd4551;
	add.s64 	%rd4554, %rd4553, %rd4552;
	shr.u64 	%rd4555, %rd4554, 32;
	mul.wide.u32 	%rd4556, %r26, %r30;
	add.s64 	%rd4557, %rd4555, %rd4524;
	add.s64 	%rd4558, %rd4557, %rd4556;
	shr.u64 	%rd4559, %rd4558, 32;
	and.b64  	%rd4560, %rd4530, 4294967295;
	add.s64 	%rd4561, %rd4440, %rd4560;
	shr.u64 	%rd4562, %rd4561, 32;
	and.b64  	%rd4563, %rd4534, 4294967295;
	add.s64 	%rd4564, %rd4562, %rd4563;
	add.s64 	%rd4565, %rd4564, %rd4471;
	shr.u64 	%rd4566, %rd4565, 32;
	and.b64  	%rd4567, %rd4539, 4294967295;
	add.s64 	%rd4568, %rd4566, %rd4567;
	add.s64 	%rd4569, %rd4568, %rd4507;
	shr.u64 	%rd4570, %rd4569, 32;
	and.b64  	%rd4571, %rd4544, 4294967295;
	add.s64 	%rd4572, %rd4570, %rd4571;
	add.s64 	%rd4573, %rd4572, %rd4542;
	shr.u64 	%rd4574, %rd4573, 32;
	and.b64  	%rd4575, %rd4549, 4294967295;
	mul.wide.u32 	%rd4576, %r29, %r29;
	add.s64 	%rd4577, %rd4574, %rd4575;
	add.s64 	%rd4578, %rd4577, %rd4576;
	shr.u64 	%rd4579, %rd4578, 32;
	and.b64  	%rd4580, %rd4554, 4294967295;
	mul.wide.u32 	%rd4581, %r28, %r29;
	add.s64 	%rd4582, %rd4579, %rd4580;
	add.s64 	%rd4583, %rd4582, %rd4581;
	shr.u64 	%rd4584, %rd4583, 32;
	and.b64  	%rd4585, %rd4558, 4294967295;
	mul.wide.u32 	%rd4586, %r27, %r29;
	add.s64 	%rd4587, %rd4584, %rd4585;
	add.s64 	%rd4588, %rd4587, %rd4586;
	shr.u64 	%rd4589, %rd4588, 32;
	mul.wide.u32 	%rd4590, %r26, %r29;
	add.s64 	%rd4591, %rd4589, %rd4559;
	add.s64 	%rd4592, %rd4591, %rd4590;
	shr.u64 	%rd4593, %rd4592, 32;
	and.b64  	%rd4594, %rd4565, 4294967295;
	add.s64 	%rd4595, %rd4443, %rd4594;
	shr.u64 	%rd4596, %rd4595, 32;
	and.b64  	%rd4597, %rd4569, 4294967295;
	add.s64 	%rd4598, %rd4596, %rd4597;
	add.s64 	%rd4599, %rd4598, %rd4476;
	shr.u64 	%rd4600, %rd4599, 32;
	and.b64  	%rd4601, %rd4573, 4294967295;
	add.s64 	%rd4602, %rd4600, %rd4601;
	add.s64 	%rd4603, %rd4602, %rd4512;
	shr.u64 	%rd4604, %rd4603, 32;
	and.b64  	%rd4605, %rd4578, 4294967295;
	add.s64 	%rd4606, %rd4604, %rd4605;
	add.s64 	%rd4607, %rd4606, %rd4547;
	shr.u64 	%rd4608, %rd4607, 32;
	and.b64  	%rd4609, %rd4583, 4294967295;
	add.s64 	%rd4610, %rd4608, %rd4609;
	add.s64 	%rd4611, %rd4610, %rd4581;
	shr.u64 	%rd4612, %rd4611, 32;
	and.b64  	%rd4613, %rd4588, 4294967295;
	mul.wide.u32 	%rd4614, %r28, %r28;
	add.s64 	%rd4615, %rd4612, %rd4613;
	add.s64 	%rd4616, %rd4615, %rd4614;
	shr.u64 	%rd4617, %rd4616, 32;
	and.b64  	%rd4618, %rd4592, 4294967295;
	mul.wide.u32 	%rd4619, %r27, %r28;
	add.s64 	%rd4620, %rd4617, %rd4618;
	add.s64 	%rd4621, %rd4620, %rd4619;
	shr.u64 	%rd4622, %rd4621, 32;
	mul.wide.u32 	%rd4623, %r26, %r28;
	add.s64 	%rd4624, %rd4622, %rd4593;
	add.s64 	%rd4625, %rd4624, %rd4623;
	shr.u64 	%rd4626, %rd4625, 32;
	and.b64  	%rd4627, %rd4599, 4294967295;
	add.s64 	%rd4628, %rd4446, %rd4627;
	shr.u64 	%rd4629, %rd4628, 32;
	and.b64  	%rd4630, %rd4603, 4294967295;
	add.s64 	%rd4631, %rd4629, %rd4630;
	add.s64 	%rd4632, %rd4631, %rd4481;
	shr.u64 	%rd4633, %rd4632, 32;
	and.b64  	%rd4634, %rd4607, 4294967295;
	add.s64 	%rd4635, %rd4633, %rd4634;
	add.s64 	%rd4636, %rd4635, %rd4517;
	shr.u64 	%rd4637, %rd4636, 32;
	and.b64  	%rd4638, %rd4611, 4294967295;
	add.s64 	%rd4639, %rd4637, %rd4638;
	add.s64 	%rd4640, %rd4639, %rd4552;
	shr.u64 	%rd4641, %rd4640, 32;
	and.b64  	%rd4642, %rd4616, 4294967295;
	add.s64 	%rd4643, %rd4641, %rd4642;
	add.s64 	%rd4644, %rd4643, %rd4586;
	shr.u64 	%rd4645, %rd4644, 32;
	and.b64  	%rd4646, %rd4621, 4294967295;
	add.s64 	%rd4647, %rd4645, %rd4646;
	add.s64 	%rd4648, %rd4647, %rd4619;
	shr.u64 	%rd4649, %rd4648, 32;
	and.b64  	%rd4650, %rd4625, 4294967295;
	mul.wide.u32 	%rd4651, %r27, %r27;
	add.s64 	%rd4652, %rd4649, %rd4650;
	add.s64 	%rd4653, %rd4652, %rd4651;
	shr.u64 	%rd4654, %rd4653, 32;
	mul.wide.u32 	%rd4655, %r26, %r27;
	add.s64 	%rd4656, %rd4654, %rd4626;
	add.s64 	%rd4657, %rd4656, %rd4655;
	shr.u64 	%rd4658, %rd4657, 32;
	and.b64  	%rd4659, %rd4632, 4294967295;
	add.s64 	%rd4660, %rd4449, %rd4659;
	shr.u64 	%rd4661, %rd4660, 32;
	and.b64  	%rd4662, %rd4636, 4294967295;
	add.s64 	%rd4663, %rd4661, %rd4662;
	add.s64 	%rd4664, %rd4663, %rd4485;
	shr.u64 	%rd4665, %rd4664, 32;
	and.b64  	%rd4666, %rd4640, 4294967295;
	add.s64 	%rd4667, %rd4665, %rd4666;
	add.s64 	%rd4668, %rd4667, %rd4521;
	shr.u64 	%rd4669, %rd4668, 32;
	and.b64  	%rd4670, %rd4644, 4294967295;
	add.s64 	%rd4671, %rd4669, %rd4670;
	add.s64 	%rd4672, %rd4671, %rd4556;
	shr.u64 	%rd4673, %rd4672, 32;
	and.b64  	%rd4674, %rd4648, 4294967295;
	add.s64 	%rd4675, %rd4673, %rd4674;
	add.s64 	%rd4676, %rd4675, %rd4590;
	shr.u64 	%rd4677, %rd4676, 32;
	and.b64  	%rd4678, %rd4653, 4294967295;
	add.s64 	%rd4679, %rd4677, %rd4678;
	add.s64 	%rd4680, %rd4679, %rd4623;
	shr.u64 	%rd4681, %rd4680, 32;
	and.b64  	%rd4682, %rd4657, 4294967295;
	add.s64 	%rd4683, %rd4681, %rd4682;
	add.s64 	%rd4684, %rd4683, %rd4655;
	shr.u64 	%rd4685, %rd4684, 32;
	mul.wide.u32 	%rd4686, %r26, %r26;
	add.s64 	%rd4687, %rd4685, %rd4658;
	add.s64 	%rd4688, %rd4687, %rd4686;
	shr.u64 	%rd4689, %rd4688, 32;
	{ .reg .b32 tmp; mov.b64 {tmp, %r2366}, %rd4688; }
	and.b64  	%rd4690, %rd4664, 4294967295;
	mul.lo.s64 	%rd4691, %rd4690, 977;
	cvt.u32.u64 	%r2367, %rd4691;
	shr.u64 	%rd4692, %rd4691, 32;
	and.b64  	%rd4693, %rd4668, 4294967295;
	mad.lo.s64 	%rd4694, %rd4693, 977, %rd4692;
	shr.u64 	%rd4695, %rd4694, 32;
	and.b64  	%rd4696, %rd4672, 4294967295;
	mad.lo.s64 	%rd4697, %rd4696, 977, %rd4695;
	shr.u64 	%rd4698, %rd4697, 32;
	and.b64  	%rd4699, %rd4676, 4294967295;
	mad.lo.s64 	%rd4700, %rd4699, 977, %rd4698;
	shr.u64 	%rd4701, %rd4700, 32;
	and.b64  	%rd4702, %rd4680, 4294967295;
	mad.lo.s64 	%rd4703, %rd4702, 977, %rd4701;
	shr.u64 	%rd4704, %rd4703, 32;
	and.b64  	%rd4705, %rd4684, 4294967295;
	mad.lo.s64 	%rd4706, %rd4705, 977, %rd4704;
	shr.u64 	%rd4707, %rd4706, 32;
	and.b64  	%rd4708, %rd4688, 4294967295;
	mad.lo.s64 	%rd4709, %rd4708, 977, %rd4707;
	shr.u64 	%rd4710, %rd4709, 32;
	mad.lo.s64 	%rd4711, %rd4689, 977, %rd4710;
	{ .reg .b32 tmp; mov.b64 {tmp, %r2368}, %rd4711; }
	add.s32 	%r4275, %r2365, %r2367;
	setp.lt.u32 	%p543, %r4275, %r2365;
	selp.u64 	%rd4712, 1, 0, %p543;
	and.b64  	%rd4713, %rd4453, 4294967295;
	and.b64  	%rd4714, %rd4694, 4294967295;
	add.s64 	%rd4715, %rd4713, %rd4712;
	add.s64 	%rd4716, %rd4715, %rd4714;
	shr.u64 	%rd4717, %rd4716, 32;
	and.b64  	%rd4718, %rd4490, 4294967295;
	and.b64  	%rd4719, %rd4697, 4294967295;
	add.s64 	%rd4720, %rd4717, %rd4718;
	add.s64 	%rd4721, %rd4720, %rd4719;
	shr.u64 	%rd4722, %rd4721, 32;
	and.b64  	%rd4723, %rd4526, 4294967295;
	and.b64  	%rd4724, %rd4700, 4294967295;
	add.s64 	%rd4725, %rd4722, %rd4723;
	add.s64 	%rd4726, %rd4725, %rd4724;
	shr.u64 	%rd4727, %rd4726, 32;
	and.b64  	%rd4728, %rd4561, 4294967295;
	and.b64  	%rd4729, %rd4703, 4294967295;
	add.s64 	%rd4730, %rd4727, %rd4728;
	add.s64 	%rd4731, %rd4730, %rd4729;
	shr.u64 	%rd4732, %rd4731, 32;
	and.b64  	%rd4733, %rd4595, 4294967295;
	and.b64  	%rd4734, %rd4706, 4294967295;
	add.s64 	%rd4735, %rd4732, %rd4733;
	add.s64 	%rd4736, %rd4735, %rd4734;
	shr.u64 	%rd4737, %rd4736, 32;
	and.b64  	%rd4738, %rd4628, 4294967295;
	and.b64  	%rd4739, %rd4709, 4294967295;
	add.s64 	%rd4740, %rd4737, %rd4738;
	add.s64 	%rd4741, %rd4740, %rd4739;
	shr.u64 	%rd4742, %rd4741, 32;
	and.b64  	%rd4743, %rd4660, 4294967295;
	and.b64  	%rd4744, %rd4711, 4294967295;
	add.s64 	%rd4745, %rd4742, %rd4743;
	add.s64 	%rd4746, %rd4745, %rd4744;
	{ .reg .b32 tmp; mov.b64 {tmp, %r2369}, %rd4746; }
	add.s32 	%r2370, %r2369, %r2368;
	and.b64  	%rd4747, %rd4716, 4294967295;
	add.s64 	%rd14277, %rd4747, %rd4690;
	shr.u64 	%rd4748, %rd14277, 32;
	and.b64  	%rd4749, %rd4721, 4294967295;
	add.s64 	%rd4750, %rd4748, %rd4749;
	add.s64 	%rd14278, %rd4750, %rd4693;
	shr.u64 	%rd4751, %rd14278, 32;
	and.b64  	%rd4752, %rd4726, 4294967295;
	add.s64 	%rd4753, %rd4751, %rd4752;
	add.s64 	%rd14279, %rd4753, %rd4696;
	shr.u64 	%rd4754, %rd14279, 32;
	and.b64  	%rd4755, %rd4731, 4294967295;
	add.s64 	%rd4756, %rd4754, %rd4755;
	add.s64 	%rd14280, %rd4756, %rd4699;
	shr.u64 	%rd4757, %rd14280, 32;
	and.b64  	%rd4758, %rd4736, 4294967295;
	add.s64 	%rd4759, %rd4757, %rd4758;
	add.s64 	%rd14281, %rd4759, %rd4702;
	shr.u64 	%rd4760, %rd14281, 32;
	and.b64  	%rd4761, %rd4741, 4294967295;
	add.s64 	%rd4762, %rd4760, %rd4761;
	add.s64 	%rd14282, %rd4762, %rd4705;
	shr.u64 	%rd4763, %rd14282, 32;
	and.b64  	%rd4764, %rd4746, 4294967295;
	add.s64 	%rd4765, %rd4763, %rd4764;
	add.s64 	%rd14283, %rd4765, %rd4708;
	{ .reg .b32 tmp; mov.b64 {tmp, %r2371}, %rd14283; }
	add.s32 	%r2372, %r2370, %r2371;
	add.s32 	%r436, %r2372, %r2366;
	setp.eq.s32 	%p544, %r436, 0;
	mov.pred 	%p2236, 0;
	@%p544 bra 	$L__BB3_286;
	cvt.u64.u32 	%rd4766, %r436;
	mul.wide.u32 	%rd4767, %r436, 977;
	cvt.u32.u64 	%r2373, %rd4767;
	shr.u64 	%rd4768, %rd4767, 32;
	add.s64 	%rd4769, %rd4768, %rd4766;
	shr.u64 	%rd4770, %rd4769, 32;
	add.s32 	%r437, %r4275, %r2373;
	setp.lt.u32 	%p545, %r437, %r4275;
	selp.u64 	%rd4771, 1, 0, %p545;
	and.b64  	%rd4772, %rd14277, 4294967295;
	and.b64  	%rd4773, %rd4769, 4294967295;
	add.s64 	%rd4774, %rd4772, %rd4771;
	add.s64 	%rd14277, %rd4774, %rd4773;
	shr.u64 	%rd4775, %rd14277, 32;
	and.b64  	%rd4776, %rd14278, 4294967295;
	add.s64 	%rd4777, %rd4775, %rd4776;
	add.s64 	%rd14278, %rd4777, %rd4770;
	shr.u64 	%rd4778, %rd14278, 32;
	and.b64  	%rd4779, %rd14279, 4294967295;
	add.s64 	%rd14279, %rd4778, %rd4779;
	shr.u64 	%rd4780, %rd14279, 32;
	and.b64  	%rd4781, %rd14280, 4294967295;
	add.s64 	%rd14280, %rd4780, %rd4781;
	shr.u64 	%rd4782, %rd14280, 32;
	and.b64  	%rd4783, %rd14281, 4294967295;
	add.s64 	%rd14281, %rd4782, %rd4783;
	shr.u64 	%rd4784, %rd14281, 32;
	and.b64  	%rd4785, %rd14282, 4294967295;
	add.s64 	%rd14282, %rd4784, %rd4785;
	shr.u64 	%rd4786, %rd14282, 32;
	and.b64  	%rd4787, %rd14283, 4294967295;
	add.s64 	%rd14283, %rd4786, %rd4787;
	setp.gt.u64 	%p2236, %rd14283, 4294967295;
	mov.u32 	%r4275, %r437;
$L__BB3_286:
	cvt.u32.u64 	%r4282, %rd14283;
	cvt.u32.u64 	%r4281, %rd14282;
	cvt.u32.u64 	%r4280, %rd14281;
	cvt.u32.u64 	%r4279, %rd14280;
	cvt.u32.u64 	%r4278, %rd14279;
	cvt.u32.u64 	%r4277, %rd14278;
	cvt.u32.u64 	%r4276, %rd14277;
	setp.lt.u32 	%p546, %r2304, %r4282;
	or.pred  	%p547, %p2236, %p546;
	@%p547 bra 	$L__BB3_300;
	setp.gt.u32 	%p548, %r2304, %r4282;
	@%p548 bra 	$L__BB3_301;
	cvt.u32.u64 	%r2374, %rd13;
	setp.lt.u32 	%p549, %r2374, %r4281;
	@%p549 bra 	$L__BB3_300;
	setp.gt.u32 	%p550, %r2374, %r4281;
	@%p550 bra 	$L__BB3_301;
	cvt.u32.u64 	%r2376, %rd12;
	setp.lt.u32 	%p551, %r2376, %r4280;
	@%p551 bra 	$L__BB3_300;
	setp.gt.u32 	%p552, %r2376, %r4280;
	@%p552 bra 	$L__BB3_301;
	cvt.u32.u64 	%r2378, %rd11;
	setp.lt.u32 	%p553, %r2378, %r4279;
	@%p553 bra 	$L__BB3_300;
	setp.gt.u32 	%p554, %r2378, %r4279;
	@%p554 bra 	$L__BB3_301;
	cvt.u32.u64 	%r2380, %rd204;
	setp.lt.u32 	%p555, %r2380, %r4278;
	@%p555 bra 	$L__BB3_300;
	setp.gt.u32 	%p556, %r2380, %r4278;
	@%p556 bra 	$L__BB3_301;
	cvt.u32.u64 	%r2382, %rd205;
	setp.lt.u32 	%p557, %r2382, %r4277;
	@%p557 bra 	$L__BB3_300;
	setp.gt.u32 	%p558, %r2382, %r4277;
	@%p558 bra 	$L__BB3_301;
	cvt.u32.u64 	%r2384, %rd206;
	setp.lt.u32 	%p559, %r2384, %r4276;
	@%p559 bra 	$L__BB3_300;
	setp.gt.u32 	%p560, %r2384, %r4276;
	setp.lt.u32 	%p561, %r4275, %r394;
	or.pred  	%p562, %p560, %p561;
	@%p562 bra 	$L__BB3_301;
$L__BB3_300:
	cvt.u32.u64 	%r2386, %rd204;
	cvt.u32.u64 	%r2387, %rd205;
	cvt.u32.u64 	%r2388, %rd206;
	cvt.u32.u64 	%r2389, %rd12;
	cvt.u32.u64 	%r2390, %rd11;
	cvt.u32.u64 	%r2391, %rd13;
	setp.lt.u32 	%p563, %r4275, %r394;
	selp.s64 	%rd4789, -1, 0, %p563;
	sub.s32 	%r4275, %r4275, %r394;
	and.b64  	%rd4790, %rd14277, 4294967295;
	add.s64 	%rd4791, %rd4790, %rd4789;
	setp.lt.u64 	%p564, %rd4791, %rd206;
	selp.s64 	%rd4792, -1, 0, %p564;
	cvt.u32.u64 	%r2392, %rd4791;
	sub.s32 	%r4276, %r2392, %r2388;
	and.b64  	%rd4793, %rd14278, 4294967295;
	add.s64 	%rd4794, %rd4793, %rd4792;
	setp.lt.u64 	%p565, %rd4794, %rd205;
	selp.s64 	%rd4795, -1, 0, %p565;
	cvt.u32.u64 	%r2393, %rd4794;
	sub.s32 	%r4277, %r2393, %r2387;
	and.b64  	%rd4796, %rd14279, 4294967295;
	add.s64 	%rd4797, %rd4796, %rd4795;
	setp.lt.u64 	%p566, %rd4797, %rd204;
	selp.s64 	%rd4798, -1, 0, %p566;
	cvt.u32.u64 	%r2394, %rd4797;
	sub.s32 	%r4278, %r2394, %r2386;
	and.b64  	%rd4799, %rd14280, 4294967295;
	add.s64 	%rd4800, %rd4799, %rd4798;
	setp.lt.u64 	%p567, %rd4800, %rd11;
	selp.s64 	%rd4801, -1, 0, %p567;
	cvt.u32.u64 	%r2395, %rd4800;
	sub.s32 	%r4279, %r2395, %r2390;
	and.b64  	%rd4802, %rd14281, 4294967295;
	add.s64 	%rd4803, %rd4802, %rd4801;
	setp.lt.u64 	%p568, %rd4803, %rd12;
	selp.s64 	%rd4804, -1, 0, %p568;
	cvt.u32.u64 	%r2396, %rd4803;
	sub.s32 	%r4280, %r2396, %r2389;
	and.b64  	%rd4805, %rd14282, 4294967295;
	add.s64 	%rd4806, %rd4805, %rd4804;
	setp.lt.u64 	%p569, %rd4806, %rd13;
	selp.s32 	%r2397, -1, 0, %p569;
	cvt.u32.u64 	%r2398, %rd4806;
	sub.s32 	%r4281, %r2398, %r2391;
	add.s32 	%r2399, %r4282, %r2397;
	sub.s32 	%r4282, %r2399, %r2304;
$L__BB3_301:
	setp.gt.u32 	%p570, %r4282, %r2304;
	@%p570 bra 	$L__BB3_314;
	bra.uni 	$L__BB3_315;
$L__BB3_302:
	cvt.u32.u64 	%r2400, %rd13;
	setp.gt.u32 	%p572, %r4281, %r2400;
	@%p572 bra 	$L__BB3_314;
	setp.lt.u32 	%p573, %r4281, %r2400;
	@%p573 bra 	$L__BB3_316;
	cvt.u32.u64 	%r2402, %rd12;
	setp.gt.u32 	%p574, %r4280, %r2402;
	@%p574 bra 	$L__BB3_314;
	setp.lt.u32 	%p575, %r4280, %r2402;
	@%p575 bra 	$L__BB3_316;
	cvt.u32.u64 	%r2404, %rd11;
	setp.gt.u32 	%p576, %r4279, %r2404;
	@%p576 bra 	$L__BB3_314;
	setp.lt.u32 	%p577, %r4279, %r2404;
	@%p577 bra 	$L__BB3_316;
	cvt.u32.u64 	%r2406, %rd204;
	setp.gt.u32 	%p578, %r4278, %r2406;
	@%p578 bra 	$L__BB3_314;
	setp.lt.u32 	%p579, %r4278, %r2406;
	@%p579 bra 	$L__BB3_316;
	cvt.u32.u64 	%r2408, %rd205;
	setp.gt.u32 	%p580, %r4277, %r2408;
	@%p580 bra 	$L__BB3_314;
	setp.lt.u32 	%p581, %r4277, %r2408;
	@%p581 bra 	$L__BB3_316;
	cvt.u32.u64 	%r2410, %rd206;
	setp.gt.u32 	%p582, %r4276, %r2410;
	@%p582 bra 	$L__BB3_314;
	setp.lt.u32 	%p583, %r4276, %r2410;
	setp.lt.u32 	%p584, %r4275, %r394;
	or.pred  	%p585, %p583, %p584;
	@%p585 bra 	$L__BB3_316;
$L__BB3_314:
	cvt.u32.u64 	%r2412, %rd13;
	cvt.u32.u64 	%r2413, %rd204;
	cvt.u32.u64 	%r2414, %rd205;
	cvt.u32.u64 	%r2415, %rd206;
	cvt.u32.u64 	%r2416, %rd12;
	cvt.u32.u64 	%r2417, %rd11;
	setp.lt.u32 	%p586, %r4275, %r394;
	selp.s64 	%rd4807, -1, 0, %p586;
	sub.s32 	%r4275, %r4275, %r394;
	cvt.u64.u32 	%rd4808, %r4276;
	add.s64 	%rd4809, %rd4807, %rd4808;
	setp.lt.u64 	%p587, %rd4809, %rd206;
	selp.s64 	%rd4810, -1, 0, %p587;
	cvt.u32.u64 	%r2418, %rd4809;
	sub.s32 	%r4276, %r2418, %r2415;
	cvt.u64.u32 	%rd4811, %r4277;
	add.s64 	%rd4812, %rd4810, %rd4811;
	setp.lt.u64 	%p588, %rd4812, %rd205;
	selp.s64 	%rd4813, -1, 0, %p588;
	cvt.u32.u64 	%r2419, %rd4812;
	sub.s32 	%r4277, %r2419, %r2414;
	cvt.u64.u32 	%rd4814, %r4278;
	add.s64 	%rd4815, %rd4813, %rd4814;
	setp.lt.u64 	%p589, %rd4815, %rd204;
	selp.s64 	%rd4816, -1, 0, %p589;
	cvt.u32.u64 	%r2420, %rd4815;
	sub.s32 	%r4278, %r2420, %r2413;
	cvt.u64.u32 	%rd4817, %r4279;
	add.s64 	%rd4818, %rd4816, %rd4817;
	setp.lt.u64 	%p590, %rd4818, %rd11;
	selp.s64 	%rd4819, -1, 0, %p590;
	cvt.u32.u64 	%r2421, %rd4818;
	sub.s32 	%r4279, %r2421, %r2417;
	cvt.u64.u32 	%rd4820, %r4280;
	add.s64 	%rd4821, %rd4819, %rd4820;
	setp.lt.u64 	%p591, %rd4821, %rd12;
	selp.s64 	%rd4822, -1, 0, %p591;
	cvt.u32.u64 	%r2422, %rd4821;
	sub.s32 	%r4280, %r2422, %r2416;
	cvt.u64.u32 	%rd4823, %r4281;
	add.s64 	%rd4824, %rd4822, %rd4823;
	setp.lt.u64 	%p592, %rd4824, %rd13;
	selp.s32 	%r2423, -1, 0, %p592;
	cvt.u32.u64 	%r2424, %rd4824;
	sub.s32 	%r4281, %r2424, %r2412;
	add.s32 	%r2425, %r4282, %r2423;
	sub.s32 	%r4282, %r2425, %r2304;
	bra.uni 	$L__BB3_316;
$L__BB3_315:
	setp.lt.u32 	%p571, %r4282, %r2304;
	@%p571 bra 	$L__BB3_316;
	bra.uni 	$L__BB3_302;
$L__BB3_316:
	mul.wide.u32 	%rd4825, %r4275, %r4648;
	cvt.u32.u64 	%r2426, %rd4825;
	shr.u64 	%rd4826, %rd4825, 32;
	mul.wide.u32 	%rd4827, %r4276, %r4648;
	add.s64 	%rd4828, %rd4826, %rd4827;
	shr.u64 	%rd4829, %rd4828, 32;
	mul.wide.u32 	%rd4830, %r4277, %r4648;
	add.s64 	%rd4831, %rd4829, %rd4830;
	shr.u64 	%rd4832, %rd4831, 32;
	mul.wide.u32 	%rd4833, %r4278, %r4648;
	add.s64 	%rd4834, %rd4832, %rd4833;
	shr.u64 	%rd4835, %rd4834, 32;
	mul.wide.u32 	%rd4836, %r4279, %r4648;
	add.s64 	%rd4837, %rd4835, %rd4836;
	shr.u64 	%rd4838, %rd4837, 32;
	mul.wide.u32 	%rd4839, %r4280, %r4648;
	add.s64 	%rd4840, %rd4838, %rd4839;
	shr.u64 	%rd4841, %rd4840, 32;
	mul.wide.u32 	%rd4842, %r4281, %r4648;
	add.s64 	%rd4843, %rd4841, %rd4842;
	shr.u64 	%rd4844, %rd4843, 32;
	mul.wide.u32 	%rd4845, %r4282, %r4648;
	add.s64 	%rd4846, %rd4844, %rd4845;
	shr.u64 	%rd4847, %rd4846, 32;
	and.b64  	%rd4848, %rd4828, 4294967295;
	mul.wide.u32 	%rd4849, %r4275, %r4647;
	add.s64 	%rd4850, %rd4849, %rd4848;
	shr.u64 	%rd4851, %rd4850, 32;
	and.b64  	%rd4852, %rd4831, 4294967295;
	mul.wide.u32 	%rd4853, %r4276, %r4647;
	add.s64 	%rd4854, %rd4851, %rd4852;
	add.s64 	%rd4855, %rd4854, %rd4853;
	shr.u64 	%rd4856, %rd4855, 32;
	and.b64  	%rd4857, %rd4834, 4294967295;
	mul.wide.u32 	%rd4858, %r4277, %r4647;
	add.s64 	%rd4859, %rd4856, %rd4857;
	add.s64 	%rd4860, %rd4859, %rd4858;
	shr.u64 	%rd4861, %rd4860, 32;
	and.b64  	%rd4862, %rd4837, 4294967295;
	mul.wide.u32 	%rd4863, %r4278, %r4647;
	add.s64 	%rd4864, %rd4861, %rd4862;
	add.s64 	%rd4865, %rd4864, %rd4863;
	shr.u64 	%rd4866, %rd4865, 32;
	and.b64  	%rd4867, %rd4840, 4294967295;
	mul.wide.u32 	%rd4868, %r4279, %r4647;
	add.s64 	%rd4869, %rd4866, %rd4867;
	add.s64 	%rd4870, %rd4869, %rd4868;
	shr.u64 	%rd4871, %rd4870, 32;
	and.b64  	%rd4872, %rd4843, 4294967295;
	mul.wide.u32 	%rd4873, %r4280, %r4647;
	add.s64 	%rd4874, %rd4871, %rd4872;
	add.s64 	%rd4875, %rd4874, %rd4873;
	shr.u64 	%rd4876, %rd4875, 32;
	and.b64  	%rd4877, %rd4846, 4294967295;
	mul.wide.u32 	%rd4878, %r4281, %r4647;
	add.s64 	%rd4879, %rd4876, %rd4877;
	add.s64 	%rd4880, %rd4879, %rd4878;
	shr.u64 	%rd4881, %rd4880, 32;
	mul.wide.u32 	%rd4882, %r4282, %r4647;
	add.s64 	%rd4883, %rd4881, %rd4847;
	add.s64 	%rd4884, %rd4883, %rd4882;
	shr.u64 	%rd4885, %rd4884, 32;
	and.b64  	%rd4886, %rd4855, 4294967295;
	mul.wide.u32 	%rd4887, %r4275, %r4646;
	add.s64 	%rd4888, %rd4887, %rd4886;
	shr.u64 	%rd4889, %rd4888, 32;
	and.b64  	%rd4890, %rd4860, 4294967295;
	mul.wide.u32 	%rd4891, %r4276, %r4646;
	add.s64 	%rd4892, %rd4889, %rd4890;
	add.s64 	%rd4893, %rd4892, %rd4891;
	shr.u64 	%rd4894, %rd4893, 32;
	and.b64  	%rd4895, %rd4865, 4294967295;
	mul.wide.u32 	%rd4896, %r4277, %r4646;
	add.s64 	%rd4897, %rd4894, %rd4895;
	add.s64 	%rd4898, %rd4897, %rd4896;
	shr.u64 	%rd4899, %rd4898, 32;
	and.b64  	%rd4900, %rd4870, 4294967295;
	mul.wide.u32 	%rd4901, %r4278, %r4646;
	add.s64 	%rd4902, %rd4899, %rd4900;
	add.s64 	%rd4903, %rd4902, %rd4901;
	shr.u64 	%rd4904, %rd4903, 32;
	and.b64  	%rd4905, %rd4875, 4294967295;
	mul.wide.u32 	%rd4906, %r4279, %r4646;
	add.s64 	%rd4907, %rd4904, %rd4905;
	add.s64 	%rd4908, %rd4907, %rd4906;
	shr.u64 	%rd4909, %rd4908, 32;
	and.b64  	%rd4910, %rd4880, 4294967295;
	mul.wide.u32 	%rd4911, %r4280, %r4646;
	add.s64 	%rd4912, %rd4909, %rd4910;
	add.s64 	%rd4913, %rd4912, %rd4911;
	shr.u64 	%rd4914, %rd4913, 32;
	and.b64  	%rd4915, %rd4884, 4294967295;
	mul.wide.u32 	%rd4916, %r4281, %r4646;
	add.s64 	%rd4917, %rd4914, %rd4915;
	add.s64 	%rd4918, %rd4917, %rd4916;
	shr.u64 	%rd4919, %rd4918, 32;
	mul.wide.u32 	%rd4920, %r4282, %r4646;
	add.s64 	%rd4921, %rd4919, %rd4885;
	add.s64 	%rd4922, %rd4921, %rd4920;
	shr.u64 	%rd4923, %rd4922, 32;
	and.b64  	%rd4924, %rd4893, 4294967295;
	mul.wide.u32 	%rd4925, %r4275, %r4645;
	add.s64 	%rd4926, %rd4925, %rd4924;
	shr.u64 	%rd4927, %rd4926, 32;
	and.b64  	%rd4928, %rd4898, 4294967295;
	mul.wide.u32 	%rd4929, %r4276, %r4645;
	add.s64 	%rd4930, %rd4927, %rd4928;
	add.s64 	%rd4931, %rd4930, %rd4929;
	shr.u64 	%rd4932, %rd4931, 32;
	and.b64  	%rd4933, %rd4903, 4294967295;
	mul.wide.u32 	%rd4934, %r4277, %r4645;
	add.s64 	%rd4935, %rd4932, %rd4933;
	add.s64 	%rd4936, %rd4935, %rd4934;
	shr.u64 	%rd4937, %rd4936, 32;
	and.b64  	%rd4938, %rd4908, 4294967295;
	mul.wide.u32 	%rd4939, %r4278, %r4645;
	add.s64 	%rd4940, %rd4937, %rd4938;
	add.s64 	%rd4941, %rd4940, %rd4939;
	shr.u64 	%rd4942, %rd4941, 32;
	and.b64  	%rd4943, %rd4913, 4294967295;
	mul.wide.u32 	%rd4944, %r4279, %r4645;
	add.s64 	%rd4945, %rd4942, %rd4943;
	add.s64 	%rd4946, %rd4945, %rd4944;
	shr.u64 	%rd4947, %rd4946, 32;
	and.b64  	%rd4948, %rd4918, 4294967295;
	mul.wide.u32 	%rd4949, %r4280, %r4645;
	add.s64 	%rd4950, %rd4947, %rd4948;
	add.s64 	%rd4951, %rd4950, %rd4949;
	shr.u64 	%rd4952, %rd4951, 32;
	and.b64  	%rd4953, %rd4922, 4294967295;
	mul.wide.u32 	%rd4954, %r4281, %r4645;
	add.s64 	%rd4955, %rd4952, %rd4953;
	add.s64 	%rd4956, %rd4955, %rd4954;
	shr.u64 	%rd4957, %rd4956, 32;
	mul.wide.u32 	%rd4958, %r4282, %r4645;
	add.s64 	%rd4959, %rd4957, %rd4923;
	add.s64 	%rd4960, %rd4959, %rd4958;
	shr.u64 	%rd4961, %rd4960, 32;
	and.b64  	%rd4962, %rd4931, 4294967295;
	mul.wide.u32 	%rd4963, %r4275, %r4644;
	add.s64 	%rd4964, %rd4963, %rd4962;
	shr.u64 	%rd4965, %rd4964, 32;
	and.b64  	%rd4966, %rd4936, 4294967295;
	mul.wide.u32 	%rd4967, %r4276, %r4644;
	add.s64 	%rd4968, %rd4965, %rd4966;
	add.s64 	%rd4969, %rd4968, %rd4967;
	shr.u64 	%rd4970, %rd4969, 32;
	and.b64  	%rd4971, %rd4941, 4294967295;
	mul.wide.u32 	%rd4972, %r4277, %r4644;
	add.s64 	%rd4973, %rd4970, %rd4971;
	add.s64 	%rd4974, %rd4973, %rd4972;
	shr.u64 	%rd4975, %rd4974, 32;
	and.b64  	%rd4976, %rd4946, 4294967295;
	mul.wide.u32 	%rd4977, %r4278, %r4644;
	add.s64 	%rd4978, %rd4975, %rd4976;
	add.s64 	%rd4979, %rd4978, %rd4977;
	shr.u64 	%rd4980, %rd4979, 32;
	and.b64  	%rd4981, %rd4951, 4294967295;
	mul.wide.u32 	%rd4982, %r4279, %r4644;
	add.s64 	%rd4983, %rd4980, %rd4981;
	add.s64 	%rd4984, %rd4983, %rd4982;
	shr.u64 	%rd4985, %rd4984, 32;
	and.b64  	%rd4986, %rd4956, 4294967295;
	mul.wide.u32 	%rd4987, %r4280, %r4644;
	add.s64 	%rd4988, %rd4985, %rd4986;
	add.s64 	%rd4989, %rd4988, %rd4987;
	shr.u64 	%rd4990, %rd4989, 32;
	and.b64  	%rd4991, %rd4960, 4294967295;
	mul.wide.u32 	%rd4992, %r4281, %r4644;
	add.s64 	%rd4993, %rd4990, %rd4991;
	add.s64 	%rd4994, %rd4993, %rd4992;
	shr.u64 	%rd4995, %rd4994, 32;
	mul.wide.u32 	%rd4996, %r4282, %r4644;
	add.s64 	%rd4997, %rd4995, %rd4961;
	add.s64 	%rd4998, %rd4997, %rd4996;
	shr.u64 	%rd4999, %rd4998, 32;
	and.b64  	%rd5000, %rd4969, 4294967295;
	mul.wide.u32 	%rd5001, %r4275, %r4643;
	add.s64 	%rd5002, %rd5001, %rd5000;
	shr.u64 	%rd5003, %rd5002, 32;
	and.b64  	%rd5004, %rd4974, 4294967295;
	mul.wide.u32 	%rd5005, %r4276, %r4643;
	add.s64 	%rd5006, %rd5003, %rd5004;
	add.s64 	%rd5007, %rd5006, %rd5005;
	shr.u64 	%rd5008, %rd5007, 32;
	and.b64  	%rd5009, %rd4979, 4294967295;
	mul.wide.u32 	%rd5010, %r4277, %r4643;
	add.s64 	%rd5011, %rd5008, %rd5009;
	add.s64 	%rd5012, %rd5011, %rd5010;
	shr.u64 	%rd5013, %rd5012, 32;
	and.b64  	%rd5014, %rd4984, 4294967295;
	mul.wide.u32 	%rd5015, %r4278, %r4643;
	add.s64 	%rd5016, %rd5013, %rd5014;
	add.s64 	%rd5017, %rd5016, %rd5015;
	shr.u64 	%rd5018, %rd5017, 32;
	and.b64  	%rd5019, %rd4989, 4294967295;
	mul.wide.u32 	%rd5020, %r4279, %r4643;
	add.s64 	%rd5021, %rd5018, %rd5019;
	add.s64 	%rd5022, %rd5021, %rd5020;
	shr.u64 	%rd5023, %rd5022, 32;
	and.b64  	%rd5024, %rd4994, 4294967295;
	mul.wide.u32 	%rd5025, %r4280, %r4643;
	add.s64 	%rd5026, %rd5023, %rd5024;
	add.s64 	%rd5027, %rd5026, %rd5025;
	shr.u64 	%rd5028, %rd5027, 32;
	and.b64  	%rd5029, %rd4998, 4294967295;
	mul.wide.u32 	%rd5030, %r4281, %r4643;
	add.s64 	%rd5031, %rd5028, %rd5029;
	add.s64 	%rd5032, %rd5031, %rd5030;
	shr.u64 	%rd5033, %rd5032, 32;
	mul.wide.u32 	%rd5034, %r4282, %r4643;
	add.s64 	%rd5035, %rd5033, %rd4999;
	add.s64 	%rd5036, %rd5035, %rd5034;
	shr.u64 	%rd5037, %rd5036, 32;
	and.b64  	%rd5038, %rd5007, 4294967295;
	mul.wide.u32 	%rd5039, %r4275, %r4642;
	add.s64 	%rd5040, %rd5039, %rd5038;
	shr.u64 	%rd5041, %rd5040, 32;
	and.b64  	%rd5042, %rd5012, 4294967295;
	mul.wide.u32 	%rd5043, %r4276, %r4642;
	add.s64 	%rd5044, %rd5041, %rd5042;
	add.s64 	%rd5045, %rd5044, %rd5043;
	shr.u64 	%rd5046, %rd5045, 32;
	and.b64  	%rd5047, %rd5017, 4294967295;
	mul.wide.u32 	%rd5048, %r4277, %r4642;
	add.s64 	%rd5049, %rd5046, %rd5047;
	add.s64 	%rd5050, %rd5049, %rd5048;
	shr.u64 	%rd5051, %rd5050, 32;
	and.b64  	%rd5052, %rd5022, 4294967295;
	mul.wide.u32 	%rd5053, %r4278, %r4642;
	add.s64 	%rd5054, %rd5051, %rd5052;
	add.s64 	%rd5055, %rd5054, %rd5053;
	shr.u64 	%rd5056, %rd5055, 32;
	and.b64  	%rd5057, %rd5027, 4294967295;
	mul.wide.u32 	%rd5058, %r4279, %r4642;
	add.s64 	%rd5059, %rd5056, %rd5057;
	add.s64 	%rd5060, %rd5059, %rd5058;
	shr.u64 	%rd5061, %rd5060, 32;
	and.b64  	%rd5062, %rd5032, 4294967295;
	mul.wide.u32 	%rd5063, %r4280, %r4642;
	add.s64 	%rd5064, %rd5061, %rd5062;
	add.s64 	%rd5065, %rd5064, %rd5063;
	shr.u64 	%rd5066, %rd5065, 32;
	and.b64  	%rd5067, %rd5036, 4294967295;
	mul.wide.u32 	%rd5068, %r4281, %r4642;
	add.s64 	%rd5069, %rd5066, %rd5067;
	add.s64 	%rd5070, %rd5069, %rd5068;
	shr.u64 	%rd5071, %rd5070, 32;
	mul.wide.u32 	%rd5072, %r4282, %r4642;
	add.s64 	%rd5073, %rd5071, %rd5037;
	add.s64 	%rd5074, %rd5073, %rd5072;
	shr.u64 	%rd5075, %rd5074, 32;
	and.b64  	%rd5076, %rd5045, 4294967295;
	mul.wide.u32 	%rd5077, %r4275, %r4641;
	add.s64 	%rd5078, %rd5077, %rd5076;
	shr.u64 	%rd5079, %rd5078, 32;
	and.b64  	%rd5080, %rd5050, 4294967295;
	mul.wide.u32 	%rd5081, %r4276, %r4641;
	add.s64 	%rd5082, %rd5079, %rd5080;
	add.s64 	%rd5083, %rd5082, %rd5081;
	shr.u64 	%rd5084, %rd5083, 32;
	and.b64  	%rd5085, %rd5055, 4294967295;
	mul.wide.u32 	%rd5086, %r4277, %r4641;
	add.s64 	%rd5087, %rd5084, %rd5085;
	add.s64 	%rd5088, %rd5087, %rd5086;
	shr.u64 	%rd5089, %rd5088, 32;
	and.b64  	%rd5090, %rd5060, 4294967295;
	mul.wide.u32 	%rd5091, %r4278, %r4641;
	add.s64 	%rd5092, %rd5089, %rd5090;
	add.s64 	%rd5093, %rd5092, %rd5091;
	shr.u64 	%rd5094, %rd5093, 32;
	and.b64  	%rd5095, %rd5065, 4294967295;
	mul.wide.u32 	%rd5096, %r4279, %r4641;
	add.s64 	%rd5097, %rd5094, %rd5095;
	add.s64 	%rd5098, %rd5097, %rd5096;
	shr.u64 	%rd5099, %rd5098, 32;
	and.b64  	%rd5100, %rd5070, 4294967295;
	mul.wide.u32 	%rd5101, %r4280, %r4641;
	add.s64 	%rd5102, %rd5099, %rd5100;
	add.s64 	%rd5103, %rd5102, %rd5101;
	shr.u64 	%rd5104, %rd5103, 32;
	and.b64  	%rd5105, %rd5074, 4294967295;
	mul.wide.u32 	%rd5106, %r4281, %r4641;
	add.s64 	%rd5107, %rd5104, %rd5105;
	add.s64 	%rd5108, %rd5107, %rd5106;
	shr.u64 	%rd5109, %rd5108, 32;
	mul.wide.u32 	%rd5110, %r4282, %r4641;
	add.s64 	%rd5111, %rd5109, %rd5075;
	add.s64 	%rd5112, %rd5111, %rd5110;
	shr.u64 	%rd5113, %rd5112, 32;
	{ .reg .b32 tmp; mov.b64 {tmp, %r2427}, %rd5112; }
	and.b64  	%rd5114, %rd5083, 4294967295;
	mul.lo.s64 	%rd5115, %rd5114, 977;
	cvt.u32.u64 	%r2428, %rd5115;
	shr.u64 	%rd5116, %rd5115, 32;
	and.b64  	%rd5117, %rd5088, 4294967295;
	mad.lo.s64 	%rd5118, %rd5117, 977, %rd5116;
	shr.u64 	%rd5119, %rd5118, 32;
	and.b64  	%rd5120, %rd5093, 4294967295;
	mad.lo.s64 	%rd5121, %rd5120, 977, %rd5119;
	shr.u64 	%rd5122, %rd5121, 32;
	and.b64  	%rd5123, %rd5098, 4294967295;
	mad.lo.s64 	%rd5124, %rd5123, 977, %rd5122;
	shr.u64 	%rd5125, %rd5124, 32;
	and.b64  	%rd5126, %rd5103, 4294967295;
	mad.lo.s64 	%rd5127, %rd5126, 977, %rd5125;
	shr.u64 	%rd5128, %rd5127, 32;
	and.b64  	%rd5129, %rd5108, 4294967295;
	mad.lo.s64 	%rd5130, %rd5129, 977, %rd5128;
	shr.u64 	%rd5131, %rd5130, 32;
	and.b64  	%rd5132, %rd5112, 4294967295;
	mad.lo.s64 	%rd5133, %rd5132, 977, %rd5131;
	shr.u64 	%rd5134, %rd5133, 32;
	mad.lo.s64 	%rd5135, %rd5113, 977, %rd5134;
	{ .reg .b32 tmp; mov.b64 {tmp, %r2429}, %rd5135; }
	add.s32 	%r4292, %r2426, %r2428;
	setp.lt.u32 	%p594, %r4292, %r2426;
	selp.u64 	%rd5136, 1, 0, %p594;
	and.b64  	%rd5137, %rd4850, 4294967295;
	and.b64  	%rd5138, %rd5118, 4294967295;
	add.s64 	%rd5139, %rd5137, %rd5136;
	add.s64 	%rd5140, %rd5139, %rd5138;
	shr.u64 	%rd5141, %rd5140, 32;
	and.b64  	%rd5142, %rd4888, 4294967295;
	and.b64  	%rd5143, %rd5121, 4294967295;
	add.s64 	%rd5144, %rd5141, %rd5142;
	add.s64 	%rd5145, %rd5144, %rd5143;
	shr.u64 	%rd5146, %rd5145, 32;
	and.b64  	%rd5147, %rd4926, 4294967295;
	and.b64  	%rd5148, %rd5124, 4294967295;
	add.s64 	%rd5149, %rd5146, %rd5147;
	add.s64 	%rd5150, %rd5149, %rd5148;
	shr.u64 	%rd5151, %rd5150, 32;
	and.b64  	%rd5152, %rd4964, 4294967295;
	and.b64  	%rd5153, %rd5127, 4294967295;
	add.s64 	%rd5154, %rd5151, %rd5152;
	add.s64 	%rd5155, %rd5154, %rd5153;
	shr.u64 	%rd5156, %rd5155, 32;
	and.b64  	%rd5157, %rd5002, 4294967295;
	and.b64  	%rd5158, %rd5130, 4294967295;
	add.s64 	%rd5159, %rd5156, %rd5157;
	add.s64 	%rd5160, %rd5159, %rd5158;
	shr.u64 	%rd5161, %rd5160, 32;
	and.b64  	%rd5162, %rd5040, 4294967295;
	and.b64  	%rd5163, %rd5133, 4294967295;
	add.s64 	%rd5164, %rd5161, %rd5162;
	add.s64 	%rd5165, %rd5164, %rd5163;
	shr.u64 	%rd5166, %rd5165, 32;
	and.b64  	%rd5167, %rd5078, 4294967295;
	and.b64  	%rd5168, %rd5135, 4294967295;
	add.s64 	%rd5169, %rd5166, %rd5167;
	add.s64 	%rd5170, %rd5169, %rd5168;
	{ .reg .b32 tmp; mov.b64 {tmp, %r2430}, %rd5170; }
	add.s32 	%r2431, %r2430, %r2429;
	and.b64  	%rd5171, %rd5140, 4294967295;
	add.s64 	%rd14284, %rd5171, %rd5114;
	shr.u64 	%rd5172, %rd14284, 32;
	and.b64  	%rd5173, %rd5145, 4294967295;
	add.s64 	%rd5174, %rd5172, %rd5173;
	add.s64 	%rd14285, %rd5174, %rd5117;
	shr.u64 	%rd5175, %rd14285, 32;
	and.b64  	%rd5176, %rd5150, 4294967295;
	add.s64 	%rd5177, %rd5175, %rd5176;
	add.s64 	%rd14286, %rd5177, %rd5120;
	shr.u64 	%rd5178, %rd14286, 32;
	and.b64  	%rd5179, %rd5155, 4294967295;
	add.s64 	%rd5180, %rd5178, %rd5179;
	add.s64 	%rd14287, %rd5180, %rd5123;
	shr.u64 	%rd5181, %rd14287, 32;
	and.b64  	%rd5182, %rd5160, 4294967295;
	add.s64 	%rd5183, %rd5181, %rd5182;
	add.s64 	%rd14288, %rd5183, %rd5126;
	shr.u64 	%rd5184, %rd14288, 32;
	and.b64  	%rd5185, %rd5165, 4294967295;
	add.s64 	%rd5186, %rd5184, %rd5185;
	add.s64 	%rd14289, %rd5186, %rd5129;
	shr.u64 	%rd5187, %rd14289, 32;
	and.b64  	%rd5188, %rd5170, 4294967295;
	add.s64 	%rd5189, %rd5187, %rd5188;
	add.s64 	%rd14290, %rd5189, %rd5132;
	{ .reg .b32 tmp; mov.b64 {tmp, %r2432}, %rd14290; }
	add.s32 	%r2433, %r2431, %r2432;
	add.s32 	%r479, %r2433, %r2427;
	setp.eq.s32 	%p595, %r479, 0;
	mov.pred 	%p2237, 0;
	@%p595 bra 	$L__BB3_318;
	cvt.u64.u32 	%rd5190, %r479;
	mul.wide.u32 	%rd5191, %r479, 977;
	cvt.u32.u64 	%r2434, %rd5191;
	shr.u64 	%rd5192, %rd5191, 32;
	add.s64 	%rd5193, %rd5192, %rd5190;
	shr.u64 	%rd5194, %rd5193, 32;
	add.s32 	%r480, %r4292, %r2434;
	setp.lt.u32 	%p596, %r480, %r4292;
	selp.u64 	%rd5195, 1, 0, %p596;
	and.b64  	%rd5196, %rd14284, 4294967295;
	and.b64  	%rd5197, %rd5193, 4294967295;
	add.s64 	%rd5198, %rd5196, %rd5195;
	add.s64 	%rd14284, %rd5198, %rd5197;
	shr.u64 	%rd5199, %rd14284, 32;
	and.b64  	%rd5200, %rd14285, 4294967295;
	add.s64 	%rd5201, %rd5199, %rd5200;
	add.s64 	%rd14285, %rd5201, %rd5194;
	shr.u64 	%rd5202, %rd14285, 32;
	and.b64  	%rd5203, %rd14286, 4294967295;
	add.s64 	%rd14286, %rd5202, %rd5203;
	shr.u64 	%rd5204, %rd14286, 32;
	and.b64  	%rd5205, %rd14287, 4294967295;
	add.s64 	%rd14287, %rd5204, %rd5205;
	shr.u64 	%rd5206, %rd14287, 32;
	and.b64  	%rd5207, %rd14288, 4294967295;
	add.s64 	%rd14288, %rd5206, %rd5207;
	shr.u64 	%rd5208, %rd14288, 32;
	and.b64  	%rd5209, %rd14289, 4294967295;
	add.s64 	%rd14289, %rd5208, %rd5209;
	shr.u64 	%rd5210, %rd14289, 32;
	and.b64  	%rd5211, %rd14290, 4294967295;
	add.s64 	%rd14290, %rd5210, %rd5211;
	setp.gt.u64 	%p2237, %rd14290, 4294967295;
	mov.u32 	%r4292, %r480;
$L__BB3_318:
	cvt.u32.u64 	%r4299, %rd14290;
	cvt.u32.u64 	%r4298, %rd14289;
	cvt.u32.u64 	%r4297, %rd14288;
	cvt.u32.u64 	%r4296, %rd14287;
	cvt.u32.u64 	%r4295, %rd14286;
	cvt.u32.u64 	%r4294, %rd14285;
	cvt.u32.u64 	%r4293, %rd14284;
	setp.lt.u32 	%p597, %r2304, %r4299;
	or.pred  	%p598, %p2237, %p597;
	@%p598 bra 	$L__BB3_332;
	setp.gt.u32 	%p599, %r2304, %r4299;
	@%p599 bra 	$L__BB3_333;
	cvt.u32.u64 	%r2435, %rd13;
	setp.lt.u32 	%p600, %r2435, %r4298;
	@%p600 bra 	$L__BB3_332;
	setp.gt.u32 	%p601, %r2435, %r4298;
	@%p601 bra 	$L__BB3_333;
	cvt.u32.u64 	%r2437, %rd12;
	setp.lt.u32 	%p602, %r2437, %r4297;
	@%p602 bra 	$L__BB3_332;
	setp.gt.u32 	%p603, %r2437, %r4297;
	@%p603 bra 	$L__BB3_333;
	cvt.u32.u64 	%r2439, %rd11;
	setp.lt.u32 	%p604, %r2439, %r4296;
	@%p604 bra 	$L__BB3_332;
	setp.gt.u32 	%p605, %r2439, %r4296;
	@%p605 bra 	$L__BB3_333;
	cvt.u32.u64 	%r2441, %rd204;
	setp.lt.u32 	%p606, %r2441, %r4295;
	@%p606 bra 	$L__BB3_332;
	setp.gt.u32 	%p607, %r2441, %r4295;
	@%p607 bra 	$L__BB3_333;
	cvt.u32.u64 	%r2443, %rd205;
	setp.lt.u32 	%p608, %r2443, %r4294;
	@%p608 bra 	$L__BB3_332;
	setp.gt.u32 	%p609, %r2443, %r4294;
	@%p609 bra 	$L__BB3_333;
	cvt.u32.u64 	%r2445, %rd206;
	setp.lt.u32 	%p610, %r2445, %r4293;
	@%p610 bra 	$L__BB3_332;
	setp.gt.u32 	%p611, %r2445, %r4293;
	setp.lt.u32 	%p612, %r4292, %r394;
	or.pred  	%p613, %p611, %p612;
	@%p613 bra 	$L__BB3_333;
$L__BB3_332:
	cvt.u32.u64 	%r2447, %rd204;
	cvt.u32.u64 	%r2448, %rd205;
	cvt.u32.u64 	%r2449, %rd206;
	cvt.u32.u64 	%r2450, %rd12;
	cvt.u32.u64 	%r2451, %rd11;
	cvt.u32.u64 	%r2452, %rd13;
	setp.lt.u32 	%p614, %r4292, %r394;
	selp.s64 	%rd5213, -1, 0, %p614;
	sub.s32 	%r4292, %r4292, %r394;
	and.b64  	%rd5214, %rd14284, 4294967295;
	add.s64 	%rd5215, %rd5214, %rd5213;
	setp.lt.u64 	%p615, %rd5215, %rd206;
	selp.s64 	%rd5216, -1, 0, %p615;
	cvt.u32.u64 	%r2453, %rd5215;
	sub.s32 	%r4293, %r2453, %r2449;
	and.b64  	%rd5217, %rd14285, 4294967295;
	add.s64 	%rd5218, %rd5217, %rd5216;
	setp.lt.u64 	%p616, %rd5218, %rd205;
	selp.s64 	%rd5219, -1, 0, %p616;
	cvt.u32.u64 	%r2454, %rd5218;
	sub.s32 	%r4294, %r2454, %r2448;
	and.b64  	%rd5220, %rd14286, 4294967295;
	add.s64 	%rd5221, %rd5220, %rd5219;
	setp.lt.u64 	%p617, %rd5221, %rd204;
	selp.s64 	%rd5222, -1, 0, %p617;
	cvt.u32.u64 	%r2455, %rd5221;
	sub.s32 	%r4295, %r2455, %r2447;
	and.b64  	%rd5223, %rd14287, 4294967295;
	add.s64 	%rd5224, %rd5223, %rd5222;
	setp.lt.u64 	%p618, %rd5224, %rd11;
	selp.s64 	%rd5225, -1, 0, %p618;
	cvt.u32.u64 	%r2456, %rd5224;
	sub.s32 	%r4296, %r2456, %r2451;
	and.b64  	%rd5226, %rd14288, 4294967295;
	add.s64 	%rd5227, %rd5226, %rd5225;
	setp.lt.u64 	%p619, %rd5227, %rd12;
	selp.s64 	%rd5228, -1, 0, %p619;
	cvt.u32.u64 	%r2457, %rd5227;
	sub.s32 	%r4297, %r2457, %r2450;
	and.b64  	%rd5229, %rd14289, 4294967295;
	add.s64 	%rd5230, %rd5229, %rd5228;
	setp.lt.u64 	%p620, %rd5230, %rd13;
	selp.s32 	%r2458, -1, 0, %p620;
	cvt.u32.u64 	%r2459, %rd5230;
	sub.s32 	%r4298, %r2459, %r2452;
	add.s32 	%r2460, %r4299, %r2458;
	sub.s32 	%r4299, %r2460, %r2304;
$L__BB3_333:
	setp.gt.u32 	%p621, %r4299, %r2304;
	@%p621 bra 	$L__BB3_346;
	bra.uni 	$L__BB3_347;
$L__BB3_334:
	cvt.u32.u64 	%r2461, %rd13;
	setp.gt.u32 	%p623, %r4298, %r2461;
	@%p623 bra 	$L__BB3_346;
	setp.lt.u32 	%p624, %r4298, %r2461;
	@%p624 bra 	$L__BB3_348;
	cvt.u32.u64 	%r2463, %rd12;
	setp.gt.u32 	%p625, %r4297, %r2463;
	@%p625 bra 	$L__BB3_346;
	setp.lt.u32 	%p626, %r4297, %r2463;
	@%p626 bra 	$L__BB3_348;
	cvt.u32.u64 	%r2465, %rd11;
	setp.gt.u32 	%p627, %r4296, %r2465;
	@%p627 bra 	$L__BB3_346;
	setp.lt.u32 	%p628, %r4296, %r2465;
	@%p628 bra 	$L__BB3_348;
	cvt.u32.u64 	%r2467, %rd204;
	setp.gt.u32 	%p629, %r4295, %r2467;
	@%p629 bra 	$L__BB3_346;
	setp.lt.u32 	%p630, %r4295, %r2467;
	@%p630 bra 	$L__BB3_348;
	cvt.u32.u64 	%r2469, %rd205;
	setp.gt.u32 	%p631, %r4294, %r2469;
	@%p631 bra 	$L__BB3_346;
	setp.lt.u32 	%p632, %r4294, %r2469;
	@%p632 bra 	$L__BB3_348;
	cvt.u32.u64 	%r2471, %rd206;
	setp.gt.u32 	%p633, %r4293, %r2471;
	@%p633 bra 	$L__BB3_346;
	setp.lt.u32 	%p634, %r4293, %r2471;
	setp.lt.u32 	%p635, %r4292, %r394;
	or.pred  	%p636, %p634, %p635;
	@%p636 bra 	$L__BB3_348;
$L__BB3_346:
	cvt.u32.u64 	%r2473, %rd13;
	cvt.u32.u64 	%r2474, %rd204;
	cvt.u32.u64 	%r2475, %rd205;
	cvt.u32.u64 	%r2476, %rd206;
	cvt.u32.u64 	%r2477, %rd12;
	cvt.u32.u64 	%r2478, %rd11;
	setp.lt.u32 	%p637, %r4292, %r394;
	selp.s64 	%rd5231, -1, 0, %p637;
	sub.s32 	%r4292, %r4292, %r394;
	cvt.u64.u32 	%rd5232, %r4293;
	add.s64 	%rd5233, %rd5231, %rd5232;
	setp.lt.u64 	%p638, %rd5233, %rd206;
	selp.s64 	%rd5234, -1, 0, %p638;
	cvt.u32.u64 	%r2479, %rd5233;
	sub.s32 	%r4293, %r2479, %r2476;
	cvt.u64.u32 	%rd5235, %r4294;
	add.s64 	%rd5236, %rd5234, %rd5235;
	setp.lt.u64 	%p639, %rd5236, %rd205;
	selp.s64 	%rd5237, -1, 0, %p639;
	cvt.u32.u64 	%r2480, %rd5236;
	sub.s32 	%r4294, %r2480, %r2475;
	cvt.u64.u32 	%rd5238, %r4295;
	add.s64 	%rd5239, %rd5237, %rd5238;
	setp.lt.u64 	%p640, %rd5239, %rd204;
	selp.s64 	%rd5240, -1, 0, %p640;
	cvt.u32.u64 	%r2481, %rd5239;
	sub.s32 	%r4295, %r2481, %r2474;
	cvt.u64.u32 	%rd5241, %r4296;
	add.s64 	%rd5242, %rd5240, %rd5241;
	setp.lt.u64 	%p641, %rd5242, %rd11;
	selp.s64 	%rd5243, -1, 0, %p641;
	cvt.u32.u64 	%r2482, %rd5242;
	sub.s32 	%r4296, %r2482, %r2478;
	cvt.u64.u32 	%rd5244, %r4297;
	add.s64 	%rd5245, %rd5243, %rd5244;
	setp.lt.u64 	%p642, %rd5245, %rd12;
	selp.s64 	%rd5246, -1, 0, %p642;
	cvt.u32.u64 	%r2483, %rd5245;
	sub.s32 	%r4297, %r2483, %r2477;
	cvt.u64.u32 	%rd5247, %r4298;
	add.s64 	%rd5248, %rd5246, %rd5247;
	setp.lt.u64 	%p643, %rd5248, %rd13;
	selp.s32 	%r2484, -1, 0, %p643;
	cvt.u32.u64 	%r2485, %rd5248;
	sub.s32 	%r4298, %r2485, %r2473;
	add.s32 	%r2486, %r4299, %r2484;
	sub.s32 	%r4299, %r2486, %r2304;
	bra.uni 	$L__BB3_348;
$L__BB3_347:
	setp.lt.u32 	%p622, %r4299, %r2304;
	@%p622 bra 	$L__BB3_348;
	bra.uni 	$L__BB3_334;
$L__BB3_348:
	shl.b32 	%r2487, %r4292, 2;
	shr.u32 	%r2488, %r4292, 30;
	cvt.u64.u32 	%rd5249, %r2488;
	mul.wide.u32 	%rd5250, %r4293, 4;
	or.b64  	%rd5251, %rd5250, %rd5249;
	shr.u64 	%rd5252, %rd5250, 32;
	mul.wide.u32 	%rd5253, %r4294, 4;
	or.b64  	%rd5254, %rd5253, %rd5252;
	shr.u64 	%rd5255, %rd5253, 32;
	mul.wide.u32 	%rd5256, %r4295, 4;
	or.b64  	%rd5257, %rd5256, %rd5255;
	shr.u64 	%rd5258, %rd5256, 32;
	mul.wide.u32 	%rd5259, %r4296, 4;
	add.s64 	%rd5260, %rd5259, %rd5258;
	shr.u64 	%rd5261, %rd5260, 32;
	mul.wide.u32 	%rd5262, %r4297, 4;
	add.s64 	%rd5263, %rd5262, %rd5261;
	shr.u64 	%rd5264, %rd5263, 32;
	mul.wide.u32 	%rd5265, %r4298, 4;
	add.s64 	%rd5266, %rd5265, %rd5264;
	shr.u64 	%rd5267, %rd5266, 32;
	mul.wide.u32 	%rd5268, %r4299, 4;
	add.s64 	%rd5269, %rd5268, %rd5267;
	shr.u64 	%rd5270, %rd5269, 32;
	{ .reg .b32 tmp; mov.b64 {tmp, %r2489}, %rd5269; }
	mad.lo.s32 	%r4309, %r2489, 977, %r2487;
	setp.lt.u32 	%p645, %r4309, %r2487;
	selp.u64 	%rd5271, 1, 0, %p645;
	and.b64  	%rd5272, %rd5251, 4294967295;
	add.s64 	%rd5273, %rd5272, %rd5271;
	shr.u64 	%rd5274, %rd5273, 32;
	and.b64  	%rd5275, %rd5254, 4294967295;
	add.s64 	%rd5276, %rd5274, %rd5275;
	shr.u64 	%rd5277, %rd5276, 32;
	and.b64  	%rd5278, %rd5257, 4294967295;
	add.s64 	%rd5279, %rd5277, %rd5278;
	shr.u64 	%rd5280, %rd5279, 32;
	and.b64  	%rd5281, %rd5260, 4294967295;
	add.s64 	%rd5282, %rd5280, %rd5281;
	shr.u64 	%rd5283, %rd5282, 32;
	and.b64  	%rd5284, %rd5263, 4294967295;
	add.s64 	%rd5285, %rd5283, %rd5284;
	shr.u64 	%rd5286, %rd5285, 32;
	and.b64  	%rd5287, %rd5266, 4294967295;
	add.s64 	%rd5288, %rd5286, %rd5287;
	shr.u64 	%rd5289, %rd5288, 32;
	and.b64  	%rd5290, %rd5269, 4294967295;
	add.s64 	%rd5291, %rd5289, %rd5290;
	{ .reg .b32 tmp; mov.b64 {tmp, %r2490}, %rd5291; }
	and.b64  	%rd5292, %rd5273, 4294967295;
	add.s64 	%rd14291, %rd5292, %rd5270;
	shr.u64 	%rd5293, %rd14291, 32;
	and.b64  	%rd5294, %rd5276, 4294967295;
	add.s64 	%rd14292, %rd5293, %rd5294;
	shr.u64 	%rd5295, %rd14292, 32;
	and.b64  	%rd5296, %rd5279, 4294967295;
	add.s64 	%rd14293, %rd5295, %rd5296;
	shr.u64 	%rd5297, %rd14293, 32;
	and.b64  	%rd5298, %rd5282, 4294967295;
	add.s64 	%rd14294, %rd5297, %rd5298;
	shr.u64 	%rd5299, %rd14294, 32;
	and.b64  	%rd5300, %rd5285, 4294967295;
	add.s64 	%rd14295, %rd5299, %rd5300;
	shr.u64 	%rd5301, %rd14295, 32;
	and.b64  	%rd5302, %rd5288, 4294967295;
	add.s64 	%rd14296, %rd5301, %rd5302;
	shr.u64 	%rd5303, %rd14296, 32;
	and.b64  	%rd5304, %rd5291, 4294967295;
	add.s64 	%rd14297, %rd5303, %rd5304;
	{ .reg .b32 tmp; mov.b64 {tmp, %r2491}, %rd14297; }
	add.s32 	%r522, %r2490, %r2491;
	setp.eq.s32 	%p646, %r522, 0;
	mov.pred 	%p2238, 0;
	@%p646 bra 	$L__BB3_350;
	mad.lo.s32 	%r523, %r522, 977, %r4309;
	setp.lt.u32 	%p647, %r523, %r4309;
	selp.u64 	%rd5305, 1, 0, %p647;
	and.b64  	%rd5306, %rd14291, 4294967295;
	cvt.u64.u32 	%rd5307, %r522;
	add.s64 	%rd5308, %rd5306, %rd5305;
	add.s64 	%rd14291, %rd5308, %rd5307;
	shr.u64 	%rd5309, %rd14291, 32;
	and.b64  	%rd5310, %rd14292, 4294967295;
	add.s64 	%rd14292, %rd5309, %rd5310;
	shr.u64 	%rd5311, %rd14292, 32;
	and.b64  	%rd5312, %rd14293, 4294967295;
	add.s64 	%rd14293, %rd5311, %rd5312;
	shr.u64 	%rd5313, %rd14293, 32;
	and.b64  	%rd5314, %rd14294, 4294967295;
	add.s64 	%rd14294, %rd5313, %rd5314;
	shr.u64 	%rd5315, %rd14294, 32;
	and.b64  	%rd5316, %rd14295, 4294967295;
	add.s64 	%rd14295, %rd5315, %rd5316;
	shr.u64 	%rd5317, %rd14295, 32;
	and.b64  	%rd5318, %rd14296, 4294967295;
	add.s64 	%rd14296, %rd5317, %rd5318;
	shr.u64 	%rd5319, %rd14296, 32;
	and.b64  	%rd5320, %rd14297, 4294967295;
	add.s64 	%rd14297, %rd5319, %rd5320;
	setp.gt.u64 	%p2238, %rd14297, 4294967295;
	mov.u32 	%r4309, %r523;
$L__BB3_350:
	cvt.u32.u64 	%r4316, %rd14297;
	cvt.u32.u64 	%r4315, %rd14296;
	cvt.u32.u64 	%r4314, %rd14295;
	cvt.u32.u64 	%r4313, %rd14294;
	cvt.u32.u64 	%r4312, %rd14293;
	cvt.u32.u64 	%r4311, %rd14292;
	cvt.u32.u64 	%r4310, %rd14291;
	setp.lt.u32 	%p648, %r2304, %r4316;
	or.pred  	%p649, %p2238, %p648;
	@%p649 bra 	$L__BB3_364;
	setp.gt.u32 	%p650, %r2304, %r4316;
	@%p650 bra 	$L__BB3_365;
	cvt.u32.u64 	%r2492, %rd13;
	setp.lt.u32 	%p651, %r2492, %r4315;
	@%p651 bra 	$L__BB3_364;
	setp.gt.u32 	%p652, %r2492, %r4315;
	@%p652 bra 	$L__BB3_365;
	cvt.u32.u64 	%r2494, %rd12;
	setp.lt.u32 	%p653, %r2494, %r4314;
	@%p653 bra 	$L__BB3_364;
	setp.gt.u32 	%p654, %r2494, %r4314;
	@%p654 bra 	$L__BB3_365;
	cvt.u32.u64 	%r2496, %rd11;
	setp.lt.u32 	%p655, %r2496, %r4313;
	@%p655 bra 	$L__BB3_364;
	setp.gt.u32 	%p656, %r2496, %r4313;
	@%p656 bra 	$L__BB3_365;
	cvt.u32.u64 	%r2498, %rd204;
	setp.lt.u32 	%p657, %r2498, %r4312;
	@%p657 bra 	$L__BB3_364;
	setp.gt.u32 	%p658, %r2498, %r4312;
	@%p658 bra 	$L__BB3_365;
	cvt.u32.u64 	%r2500, %rd205;
	setp.lt.u32 	%p659, %r2500, %r4311;
	@%p659 bra 	$L__BB3_364;
	setp.gt.u32 	%p660, %r2500, %r4311;
	@%p660 bra 	$L__BB3_365;
	cvt.u32.u64 	%r2502, %rd206;
	setp.lt.u32 	%p661, %r2502, %r4310;
	@%p661 bra 	$L__BB3_364;
	setp.gt.u32 	%p662, %r2502, %r4310;
	setp.lt.u32 	%p663, %r4309, %r394;
	or.pred  	%p664, %p662, %p663;
	@%p664 bra 	$L__BB3_365;
$L__BB3_364:
	cvt.u32.u64 	%r2504, %rd204;
	cvt.u32.u64 	%r2505, %rd205;
	cvt.u32.u64 	%r2506, %rd206;
	cvt.u32.u64 	%r2507, %rd13;
	cvt.u32.u64 	%r2508, %rd12;
	cvt.u32.u64 	%r2509, %rd11;
	setp.lt.u32 	%p665, %r4309, %r394;
	selp.s64 	%rd5322, -1, 0, %p665;
	sub.s32 	%r4309, %r4309, %r394;
	and.b64  	%rd5323, %rd14291, 4294967295;
	add.s64 	%rd5324, %rd5323, %rd5322;
	setp.lt.u64 	%p666, %rd5324, %rd206;
	selp.s64 	%rd5325, -1, 0, %p666;
	cvt.u32.u64 	%r2510, %rd5324;
	sub.s32 	%r4310, %r2510, %r2506;
	and.b64  	%rd5326, %rd14292, 4294967295;
	add.s64 	%rd5327, %rd5326, %rd5325;
	setp.lt.u64 	%p667, %rd5327, %rd205;
	selp.s64 	%rd5328, -1, 0, %p667;
	cvt.u32.u64 	%r2511, %rd5327;
	sub.s32 	%r4311, %r2511, %r2505;
	and.b64  	%rd5329, %rd14293, 4294967295;
	add.s64 	%rd5330, %rd5329, %rd5328;
	setp.lt.u64 	%p668, %rd5330, %rd204;
	selp.s64 	%rd5331, -1, 0, %p668;
	cvt.u32.u64 	%r2512, %rd5330;
	sub.s32 	%r4312, %r2512, %r2504;
	and.b64  	%rd5332, %rd14294, 4294967295;
	add.s64 	%rd5333, %rd5332, %rd5331;
	setp.lt.u64 	%p669, %rd5333, %rd11;
	selp.s64 	%rd5334, -1, 0, %p669;
	cvt.u32.u64 	%r2513, %rd5333;
	sub.s32 	%r4313, %r2513, %r2509;
	and.b64  	%rd5335, %rd14295, 4294967295;
	add.s64 	%rd5336, %rd5335, %rd5334;
	setp.lt.u64 	%p670, %rd5336, %rd12;
	selp.s64 	%rd5337, -1, 0, %p670;
	cvt.u32.u64 	%r2514, %rd5336;
	sub.s32 	%r4314, %r2514, %r2508;
	and.b64  	%rd5338, %rd14296, 4294967295;
	add.s64 	%rd5339, %rd5338, %rd5337;
	setp.lt.u64 	%p671, %rd5339, %rd13;
	selp.s32 	%r2515, -1, 0, %p671;
	cvt.u32.u64 	%r2516, %rd5339;
	sub.s32 	%r4315, %r2516, %r2507;
	add.s32 	%r2517, %r4316, %r2515;
	sub.s32 	%r4316, %r2517, %r2304;
$L__BB3_365:
	setp.gt.u32 	%p672, %r4316, %r2304;
	@%p672 bra 	$L__BB3_378;
	bra.uni 	$L__BB3_379;
$L__BB3_366:
	cvt.u32.u64 	%r2518, %rd13;
	setp.gt.u32 	%p674, %r4315, %r2518;
	@%p674 bra 	$L__BB3_378;
	setp.lt.u32 	%p675, %r4315, %r2518;
	@%p675 bra 	$L__BB3_380;
	cvt.u32.u64 	%r2520, %rd12;
	setp.gt.u32 	%p676, %r4314, %r2520;
	@%p676 bra 	$L__BB3_378;
	setp.lt.u32 	%p677, %r4314, %r2520;
	@%p677 bra 	$L__BB3_380;
	cvt.u32.u64 	%r2522, %rd11;
	setp.gt.u32 	%p678, %r4313, %r2522;
	@%p678 bra 	$L__BB3_378;
	setp.lt.u32 	%p679, %r4313, %r2522;
	@%p679 bra 	$L__BB3_380;
	cvt.u32.u64 	%r2524, %rd204;
	setp.gt.u32 	%p680, %r4312, %r2524;
	@%p680 bra 	$L__BB3_378;
	setp.lt.u32 	%p681, %r4312, %r2524;
	@%p681 bra 	$L__BB3_380;
	cvt.u32.u64 	%r2526, %rd205;
	setp.gt.u32 	%p682, %r4311, %r2526;
	@%p682 bra 	$L__BB3_378;
	setp.lt.u32 	%p683, %r4311, %r2526;
	@%p683 bra 	$L__BB3_380;
	cvt.u32.u64 	%r2528, %rd206;
	setp.gt.u32 	%p684, %r4310, %r2528;
	@%p684 bra 	$L__BB3_378;
	setp.lt.u32 	%p685, %r4310, %r2528;
	setp.lt.u32 	%p686, %r4309, %r394;
	or.pred  	%p687, %p685, %p686;
	@%p687 bra 	$L__BB3_380;
$L__BB3_378:
	cvt.u32.u64 	%r2530, %rd204;
	cvt.u32.u64 	%r2531, %rd205;
	cvt.u32.u64 	%r2532, %rd206;
	cvt.u32.u64 	%r2533, %rd13;
	cvt.u32.u64 	%r2534, %rd12;
	cvt.u32.u64 	%r2535, %rd11;
	setp.lt.u32 	%p688, %r4309, %r394;
	selp.s64 	%rd5340, -1, 0, %p688;
	sub.s32 	%r4309, %r4309, %r394;
	cvt.u64.u32 	%rd5341, %r4310;
	add.s64 	%rd5342, %rd5340, %rd5341;
	setp.lt.u64 	%p689, %rd5342, %rd206;
	selp.s64 	%rd5343, -1, 0, %p689;
	cvt.u32.u64 	%r2536, %rd5342;
	sub.s32 	%r4310, %r2536, %r2532;
	cvt.u64.u32 	%rd5344, %r4311;
	add.s64 	%rd5345, %rd5343, %rd5344;
	setp.lt.u64 	%p690, %rd5345, %rd205;
	selp.s64 	%rd5346, -1, 0, %p690;
	cvt.u32.u64 	%r2537, %rd5345;
	sub.s32 	%r4311, %r2537, %r2531;
	cvt.u64.u32 	%rd5347, %r4312;
	add.s64 	%rd5348, %rd5346, %rd5347;
	setp.lt.u64 	%p691, %rd5348, %rd204;
	selp.s64 	%rd5349, -1, 0, %p691;
	cvt.u32.u64 	%r2538, %rd5348;
	sub.s32 	%r4312, %r2538, %r2530;
	cvt.u64.u32 	%rd5350, %r4313;
	add.s64 	%rd5351, %rd5349, %rd5350;
	setp.lt.u64 	%p692, %rd5351, %rd11;
	selp.s64 	%rd5352, -1, 0, %p692;
	cvt.u32.u64 	%r2539, %rd5351;
	sub.s32 	%r4313, %r2539, %r2535;
	cvt.u64.u32 	%rd5353, %r4314;
	add.s64 	%rd5354, %rd5352, %rd5353;
	setp.lt.u64 	%p693, %rd5354, %rd12;
	selp.s64 	%rd5355, -1, 0, %p693;
	cvt.u32.u64 	%r2540, %rd5354;
	sub.s32 	%r4314, %r2540, %r2534;
	cvt.u64.u32 	%rd5356, %r4315;
	add.s64 	%rd5357, %rd5355, %rd5356;
	setp.lt.u64 	%p694, %rd5357, %rd13;
	selp.s32 	%r2541, -1, 0, %p694;
	cvt.u32.u64 	%r2542, %rd5357;
	sub.s32 	%r4315, %r2542, %r2533;
	add.s32 	%r2543, %r4316, %r2541;
	sub.s32 	%r4316, %r2543, %r2304;
	bra.uni 	$L__BB3_380;
$L__BB3_379:
	setp.lt.u32 	%p673, %r4316, %r2304;
	@%p673 bra 	$L__BB3_380;
	bra.uni 	$L__BB3_366;
$L__BB3_380:
	mul.wide.u32 	%rd5358, %r4275, %r4275;
	cvt.u32.u64 	%r2544, %rd5358;
	shr.u64 	%rd5359, %rd5358, 32;
	mul.wide.u32 	%rd5360, %r4276, %r4275;
	add.s64 	%rd5361, %rd5359, %rd5360;
	shr.u64 	%rd5362, %rd5361, 32;
	mul.wide.u32 	%rd5363, %r4277, %r4275;
	add.s64 	%rd5364, %rd5362, %rd5363;
	shr.u64 	%rd5365, %rd5364, 32;
	mul.wide.u32 	%rd5366, %r4278, %r4275;
	add.s64 	%rd5367, %rd5365, %rd5366;
	shr.u64 	%rd5368, %rd5367, 32;
	mul.wide.u32 	%rd5369, %r4279, %r4275;
	add.s64 	%rd5370, %rd5368, %rd5369;
	shr.u64 	%rd5371, %rd5370, 32;
	mul.wide.u32 	%rd5372, %r4280, %r4275;
	add.s64 	%rd5373, %rd5371, %rd5372;
	shr.u64 	%rd5374, %rd5373, 32;
	mul.wide.u32 	%rd5375, %r4281, %r4275;
	add.s64 	%rd5376, %rd5374, %rd5375;
	shr.u64 	%rd5377, %rd5376, 32;
	mul.wide.u32 	%rd5378, %r4282, %r4275;
	add.s64 	%rd5379, %rd5377, %rd5378;
	shr.u64 	%rd5380, %rd5379, 32;
	and.b64  	%rd5381, %rd5361, 4294967295;
	add.s64 	%rd5382, %rd5360, %rd5381;
	shr.u64 	%rd5383, %rd5382, 32;
	and.b64  	%rd5384, %rd5364, 4294967295;
	mul.wide.u32 	%rd5385, %r4276, %r4276;
	add.s64 	%rd5386, %rd5383, %rd5384;
	add.s64 	%rd5387, %rd5386, %rd5385;
	shr.u64 	%rd5388, %rd5387, 32;
	and.b64  	%rd5389, %rd5367, 4294967295;
	mul.wide.u32 	%rd5390, %r4277, %r4276;
	add.s64 	%rd5391, %rd5388, %rd5389;
	add.s64 	%rd5392, %rd5391, %rd5390;
	shr.u64 	%rd5393, %rd5392, 32;
	and.b64  	%rd5394, %rd5370, 4294967295;
	mul.wide.u32 	%rd5395, %r4278, %r4276;
	add.s64 	%rd5396, %rd5393, %rd5394;
	add.s64 	%rd5397, %rd5396, %rd5395;
	shr.u64 	%rd5398, %rd5397, 32;
	and.b64  	%rd5399, %rd5373, 4294967295;
	mul.wide.u32 	%rd5400, %r4279, %r4276;
	add.s64 	%rd5401, %rd5398, %rd5399;
	add.s64 	%rd5402, %rd5401, %rd5400;
	shr.u64 	%rd5403, %rd5402, 32;
	and.b64  	%rd5404, %rd5376, 4294967295;
	mul.wide.u32 	%rd5405, %r4280, %r4276;
	add.s64 	%rd5406, %rd5403, %rd5404;
	add.s64 	%rd5407, %rd5406, %rd5405;
	shr.u64 	%rd5408, %rd5407, 32;
	and.b64  	%rd5409, %rd5379, 4294967295;
	mul.wide.u32 	%rd5410, %r4281, %r4276;
	add.s64 	%rd5411, %rd5408, %rd5409;
	add.s64 	%rd5412, %rd5411, %rd5410;
	shr.u64 	%rd5413, %rd5412, 32;
	mul.wide.u32 	%rd5414, %r4282, %r4276;
	add.s64 	%rd5415, %rd5413, %rd5380;
	add.s64 	%rd5416, %rd5415, %rd5414;
	shr.u64 	%rd5417, %rd5416, 32;
	and.b64  	%rd5418, %rd5387, 4294967295;
	add.s64 	%rd5419, %rd5363, %rd5418;
	shr.u64 	%rd5420, %rd5419, 32;
	and.b64  	%rd5421, %rd5392, 4294967295;
	add.s64 	%rd5422, %rd5420, %rd5421;
	add.s64 	%rd5423, %rd5422, %rd5390;
	shr.u64 	%rd5424, %rd5423, 32;
	and.b64  	%rd5425, %rd5397, 4294967295;
	mul.wide.u32 	%rd5426, %r4277, %r4277;
	add.s64 	%rd5427, %rd5424, %rd5425;
	add.s64 	%rd5428, %rd5427, %rd5426;
	shr.u64 	%rd5429, %rd5428, 32;
	and.b64  	%rd5430, %rd5402, 4294967295;
	mul.wide.u32 	%rd5431, %r4278, %r4277;
	add.s64 	%rd5432, %rd5429, %rd5430;
	add.s64 	%rd5433, %rd5432, %rd5431;
	shr.u64 	%rd5434, %rd5433, 32;
	and.b64  	%rd5435, %rd5407, 4294967295;
	mul.wide.u32 	%rd5436, %r4279, %r4277;
	add.s64 	%rd5437, %rd5434, %rd5435;
	add.s64 	%rd5438, %rd5437, %rd5436;
	shr.u64 	%rd5439, %rd5438, 32;
	and.b64  	%rd5440, %rd5412, 4294967295;
	mul.wide.u32 	%rd5441, %r4280, %r4277;
	add.s64 	%rd5442, %rd5439, %rd5440;
	add.s64 	%rd5443, %rd5442, %rd5441;
	shr.u64 	%rd5444, %rd5443, 32;
	and.b64  	%rd5445, %rd5416, 4294967295;
	mul.wide.u32 	%rd5446, %r4281, %r4277;
	add.s64 	%rd5447, %rd5444, %rd5445;
	add.s64 	%rd5448, %rd5447, %rd5446;
	shr.u64 	%rd5449, %rd5448, 32;
	mul.wide.u32 	%rd5450, %r4282, %r4277;
	add.s64 	%rd5451, %rd5449, %rd5417;
	add.s64 	%rd5452, %rd5451, %rd5450;
	shr.u64 	%rd5453, %rd5452, 32;
	and.b64  	%rd5454, %rd5423, 4294967295;
	add.s64 	%rd5455, %rd5366, %rd5454;
	shr.u64 	%rd5456, %rd5455, 32;
	and.b64  	%rd5457, %rd5428, 4294967295;
	add.s64 	%rd5458, %rd5456, %rd5457;
	add.s64 	%rd5459, %rd5458, %rd5395;
	shr.u64 	%rd5460, %rd5459, 32;
	and.b64  	%rd5461, %rd5433, 4294967295;
	add.s64 	%rd5462, %rd5460, %rd5461;
	add.s64 	%rd5463, %rd5462, %rd5431;
	shr.u64 	%rd5464, %rd5463, 32;
	and.b64  	%rd5465, %rd5438, 4294967295;
	mul.wide.u32 	%rd5466, %r4278, %r4278;
	add.s64 	%rd5467, %rd5464, %rd5465;
	add.s64 	%rd5468, %rd5467, %rd5466;
	shr.u64 	%rd5469, %rd5468, 32;
	and.b64  	%rd5470, %rd5443, 4294967295;
	mul.wide.u32 	%rd5471, %r4279, %r4278;
	add.s64 	%rd5472, %rd5469, %rd5470;
	add.s64 	%rd5473, %rd5472, %rd5471;
	shr.u64 	%rd5474, %rd5473, 32;
	and.b64  	%rd5475, %rd5448, 4294967295;
	mul.wide.u32 	%rd5476, %r4280, %r4278;
	add.s64 	%rd5477, %rd5474, %rd5475;
	add.s64 	%rd5478, %rd5477, %rd5476;
	shr.u64 	%rd5479, %rd5478, 32;
	and.b64  	%rd5480, %rd5452, 4294967295;
	mul.wide.u32 	%rd5481, %r4281, %r4278;
	add.s64 	%rd5482, %rd5479, %rd5480;
	add.s64 	%rd5483, %rd5482, %rd5481;
	shr.u64 	%rd5484, %rd5483, 32;
	mul.wide.u32 	%rd5485, %r4282, %r4278;
	add.s64 	%rd5486, %rd5484, %rd5453;
	add.s64 	%rd5487, %rd5486, %rd5485;
	shr.u64 	%rd5488, %rd5487, 32;
	and.b64  	%rd5489, %rd5459, 4294967295;
	add.s64 	%rd5490, %rd5369, %rd5489;
	shr.u64 	%rd5491, %rd5490, 32;
	and.b64  	%rd5492, %rd5463, 4294967295;
	add.s64 	%rd5493, %rd5491, %rd5492;
	add.s64 	%rd5494, %rd5493, %rd5400;
	shr.u64 	%rd5495, %rd5494, 32;
	and.b64  	%rd5496, %rd5468, 4294967295;
	add.s64 	%rd5497, %rd5495, %rd5496;
	add.s64 	%rd5498, %rd5497, %rd5436;
	shr.u64 	%rd5499, %rd5498, 32;
	and.b64  	%rd5500, %rd5473, 4294967295;
	add.s64 	%rd5501, %rd5499, %rd5500;
	add.s64 	%rd5502, %rd5501, %rd5471;
	shr.u64 	%rd5503, %rd5502, 32;
	and.b64  	%rd5504, %rd5478, 4294967295;
	mul.wide.u32 	%rd5505, %r4279, %r4279;
	add.s64 	%rd5506, %rd5503, %rd5504;
	add.s64 	%rd5507, %rd5506, %rd5505;
	shr.u64 	%rd5508, %rd5507, 32;
	and.b64  	%rd5509, %rd5483, 4294967295;
	mul.wide.u32 	%rd5510, %r4280, %r4279;
	add.s64 	%rd5511, %rd5508, %rd5509;
	add.s64 	%rd5512, %rd5511, %rd5510;
	shr.u64 	%rd5513, %rd5512, 32;
	and.b64  	%rd5514, %rd5487, 4294967295;
	mul.wide.u32 	%rd5515, %r4281, %r4279;
	add.s64 	%rd5516, %rd5513, %rd5514;
	add.s64 	%rd5517, %rd5516, %rd5515;
	shr.u64 	%rd5518, %rd5517, 32;
	mul.wide.u32 	%rd5519, %r4282, %r4279;
	add.s64 	%rd5520, %rd5518, %rd5488;
	add.s64 	%rd5521, %rd5520, %rd5519;
	shr.u64 	%rd5522, %rd5521, 32;
	and.b64  	%rd5523, %rd5494, 4294967295;
	add.s64 	%rd5524, %rd5372, %rd5523;
	shr.u64 	%rd5525, %rd5524, 32;
	and.b64  	%rd5526, %rd5498, 4294967295;
	add.s64 	%rd5527, %rd5525, %rd5526;
	add.s64 	%rd5528, %rd5527, %rd5405;
	shr.u64 	%rd5529, %rd5528, 32;
	and.b64  	%rd5530, %rd5502, 4294967295;
	add.s64 	%rd5531, %rd5529, %rd5530;
	add.s64 	%rd5532, %rd5531, %rd5441;
	shr.u64 	%rd5533, %rd5532, 32;
	and.b64  	%rd5534, %rd5507, 4294967295;
	add.s64 	%rd5535, %rd5533, %rd5534;
	add.s64 	%rd5536, %rd5535, %rd5476;
	shr.u64 	%rd5537, %rd5536, 32;
	and.b64  	%rd5538, %rd5512, 4294967295;
	add.s64 	%rd5539, %rd5537, %rd5538;
	add.s64 	%rd5540, %rd5539, %rd5510;
	shr.u64 	%rd5541, %rd5540, 32;
	and.b64  	%rd5542, %rd5517, 4294967295;
	mul.wide.u32 	%rd5543, %r4280, %r4280;
	add.s64 	%rd5544, %rd5541, %rd5542;
	add.s64 	%rd5545, %rd5544, %rd5543;
	shr.u64 	%rd5546, %rd5545, 32;
	and.b64  	%rd5547, %rd5521, 4294967295;
	mul.wide.u32 	%rd5548, %r4281, %r4280;
	add.s64 	%rd5549, %rd5546, %rd5547;
	add.s64 	%rd5550, %rd5549, %rd5548;
	shr.u64 	%rd5551, %rd5550, 32;
	mul.wide.u32 	%rd5552, %r4282, %r4280;
	add.s64 	%rd5553, %rd5551, %rd5522;
	add.s64 	%rd5554, %rd5553, %rd5552;
	shr.u64 	%rd5555, %rd5554, 32;
	and.b64  	%rd5556, %rd5528, 4294967295;
	add.s64 	%rd5557, %rd5375, %rd5556;
	shr.u64 	%rd5558, %rd5557, 32;
	and.b64  	%rd5559, %rd5532, 4294967295;
	add.s64 	%rd5560, %rd5558, %rd5559;
	add.s64 	%rd5561, %rd5560, %rd5410;
	shr.u64 	%rd5562, %rd5561, 32;
	and.b64  	%rd5563, %rd5536, 4294967295;
	add.s64 	%rd5564, %rd5562, %rd5563;
	add.s64 	%rd5565, %rd5564, %rd5446;
	shr.u64 	%rd5566, %rd5565, 32;
	and.b64  	%rd5567, %rd5540, 4294967295;
	add.s64 	%rd5568, %rd5566, %rd5567;
	add.s64 	%rd5569, %rd5568, %rd5481;
	shr.u64 	%rd5570, %rd5569, 32;
	and.b64  	%rd5571, %rd5545, 4294967295;
	add.s64 	%rd5572, %rd5570, %rd5571;
	add.s64 	%rd5573, %rd5572, %rd5515;
	shr.u64 	%rd5574, %rd5573, 32;
	and.b64  	%rd5575, %rd5550, 4294967295;
	add.s64 	%rd5576, %rd5574, %rd5575;
	add.s64 	%rd5577, %rd5576, %rd5548;
	shr.u64 	%rd5578, %rd5577, 32;
	and.b64  	%rd5579, %rd5554, 4294967295;
	mul.wide.u32 	%rd5580, %r4281, %r4281;
	add.s64 	%rd5581, %rd5578, %rd5579;
	add.s64 	%rd5582, %rd5581, %rd5580;
	shr.u64 	%rd5583, %rd5582, 32;
	mul.wide.u32 	%rd5584, %r4282, %r4281;
	add.s64 	%rd5585, %rd5583, %rd5555;
	add.s64 	%rd5586, %rd5585, %rd5584;
	shr.u64 	%rd5587, %rd5586, 32;
	and.b64  	%rd5588, %rd5561, 4294967295;
	add.s64 	%rd5589, %rd5378, %rd5588;
	shr.u64 	%rd5590, %rd5589, 32;
	and.b64  	%rd5591, %rd5565, 4294967295;
	add.s64 	%rd5592, %rd5590, %rd5591;
	add.s64 	%rd5593, %rd5592, %rd5414;
	shr.u64 	%rd5594, %rd5593, 32;
	and.b64  	%rd5595, %rd5569, 4294967295;
	add.s64 	%rd5596, %rd5594, %rd5595;
	add.s64 	%rd5597, %rd5596, %rd5450;
	shr.u64 	%rd5598, %rd5597, 32;
	and.b64  	%rd5599, %rd5573, 4294967295;
	add.s64 	%rd5600, %rd5598, %rd5599;
	add.s64 	%rd5601, %rd5600, %rd5485;
	shr.u64 	%rd5602, %rd5601, 32;
	and.b64  	%rd5603, %rd5577, 4294967295;
	add.s64 	%rd5604, %rd5602, %rd5603;
	add.s64 	%rd5605, %rd5604, %rd5519;
	shr.u64 	%rd5606, %rd5605, 32;
	and.b64  	%rd5607, %rd5582, 4294967295;
	add.s64 	%rd5608, %rd5606, %rd5607;
	add.s64 	%rd5609, %rd5608, %rd5552;
	shr.u64 	%rd5610, %rd5609, 32;
	and.b64  	%rd5611, %rd5586, 4294967295;
	add.s64 	%rd5612, %rd5610, %rd5611;
	add.s64 	%rd5613, %rd5612, %rd5584;
	shr.u64 	%rd5614, %rd5613, 32;
	mul.wide.u32 	%rd5615, %r4282, %r4282;
	add.s64 	%rd5616, %rd5614, %rd5587;
	add.s64 	%rd5617, %rd5616, %rd5615;
	shr.u64 	%rd5618, %rd5617, 32;
	{ .reg .b32 tmp; mov.b64 {tmp, %r2545}, %rd5617; }
	and.b64  	%rd5619, %rd5593, 4294967295;
	mul.lo.s64 	%rd5620, %rd5619, 977;
	cvt.u32.u64 	%r2546, %rd5620;
	shr.u64 	%rd5621, %rd5620, 32;
	and.b64  	%rd5622, %rd5597, 4294967295;
	mad.lo.s64 	%rd5623, %rd5622, 977, %rd5621;
	shr.u64 	%rd5624, %rd5623, 32;
	and.b64  	%rd5625, %rd5601, 4294967295;
	mad.lo.s64 	%rd5626, %rd5625, 977, %rd5624;
	shr.u64 	%rd5627, %rd5626, 32;
	and.b64  	%rd5628, %rd5605, 4294967295;
	mad.lo.s64 	%rd5629, %rd5628, 977, %rd5627;
	shr.u64 	%rd5630, %rd5629, 32;
	and.b64  	%rd5631, %rd5609, 4294967295;
	mad.lo.s64 	%rd5632, %rd5631, 977, %rd5630;
	shr.u64 	%rd5633, %rd5632, 32;
	and.b64  	%rd5634, %rd5613, 4294967295;
	mad.lo.s64 	%rd5635, %rd5634, 977, %rd5633;
	shr.u64 	%rd5636, %rd5635, 32;
	and.b64  	%rd5637, %rd5617, 4294967295;
	mad.lo.s64 	%rd5638, %rd5637, 977, %rd5636;
	shr.u64 	%rd5639, %rd5638, 32;
	mad.lo.s64 	%rd5640, %rd5618, 977, %rd5639;
	{ .reg .b32 tmp; mov.b64 {tmp, %r2547}, %rd5640; }
	add.s32 	%r4326, %r2544, %r2546;
	setp.lt.u32 	%p696, %r4326, %r2544;
	selp.u64 	%rd5641, 1, 0, %p696;
	and.b64  	%rd5642, %rd5382, 4294967295;
	and.b64  	%rd5643, %rd5623, 4294967295;
	add.s64 	%rd5644, %rd5642, %rd5641;
	add.s64 	%rd5645, %rd5644, %rd5643;
	shr.u64 	%rd5646, %rd5645, 32;
	and.b64  	%rd5647, %rd5419, 4294967295;
	and.b64  	%rd5648, %rd5626, 4294967295;
	add.s64 	%rd5649, %rd5646, %rd5647;
	add.s64 	%rd5650, %rd5649, %rd5648;
	shr.u64 	%rd5651, %rd5650, 32;
	and.b64  	%rd5652, %rd5455, 4294967295;
	and.b64  	%rd5653, %rd5629, 4294967295;
	add.s64 	%rd5654, %rd5651, %rd5652;
	add.s64 	%rd5655, %rd5654, %rd5653;
	shr.u64 	%rd5656, %rd5655, 32;
	and.b64  	%rd5657, %rd5490, 4294967295;
	and.b64  	%rd5658, %rd5632, 4294967295;
	add.s64 	%rd5659, %rd5656, %rd5657;
	add.s64 	%rd5660, %rd5659, %rd5658;
	shr.u64 	%rd5661, %rd5660, 32;
	and.b64  	%rd5662, %rd5524, 4294967295;
	and.b64  	%rd5663, %rd5635, 4294967295;
	add.s64 	%rd5664, %rd5661, %rd5662;
	add.s64 	%rd5665, %rd5664, %rd5663;
	shr.u64 	%rd5666, %rd5665, 32;
	and.b64  	%rd5667, %rd5557, 4294967295;
	and.b64  	%rd5668, %rd5638, 4294967295;
	add.s64 	%rd5669, %rd5666, %rd5667;
	add.s64 	%rd5670, %rd5669, %rd5668;
	shr.u64 	%rd5671, %rd5670, 32;
	and.b64  	%rd5672, %rd5589, 4294967295;
	and.b64  	%rd5673, %rd5640, 4294967295;
	add.s64 	%rd5674, %rd5671, %rd5672;
	add.s64 	%rd5675, %rd5674, %rd5673;
	{ .reg .b32 tmp; mov.b64 {tmp, %r2548}, %rd5675; }
	add.s32 	%r2549, %r2548, %r2547;
	and.b64  	%rd5676, %rd5645, 4294967295;
	add.s64 	%rd14298, %rd5676, %rd5619;
	shr.u64 	%rd5677, %rd14298, 32;
	and.b64  	%rd5678, %rd5650, 4294967295;
	add.s64 	%rd5679, %rd5677, %rd5678;
	add.s64 	%rd14299, %rd5679, %rd5622;
	shr.u64 	%rd5680, %rd14299, 32;
	and.b64  	%rd5681, %rd5655, 4294967295;
	add.s64 	%rd5682, %rd5680, %rd5681;
	add.s64 	%rd14300, %rd5682, %rd5625;
	shr.u64 	%rd5683, %rd14300, 32;
	and.b64  	%rd5684, %rd5660, 4294967295;
	add.s64 	%rd5685, %rd5683, %rd5684;
	add.s64 	%rd14301, %rd5685, %rd5628;
	shr.u64 	%rd5686, %rd14301, 32;
	and.b64  	%rd5687, %rd5665, 4294967295;
	add.s64 	%rd5688, %rd5686, %rd5687;
	add.s64 	%rd14302, %rd5688, %rd5631;
	shr.u64 	%rd5689, %rd14302, 32;
	and.b64  	%rd5690, %rd5670, 4294967295;
	add.s64 	%rd5691, %rd5689, %rd5690;
	add.s64 	%rd14303, %rd5691, %rd5634;
	shr.u64 	%rd5692, %rd14303, 32;
	and.b64  	%rd5693, %rd5675, 4294967295;
	add.s64 	%rd5694, %rd5692, %rd5693;
	add.s64 	%rd14304, %rd5694, %rd5637;
	{ .reg .b32 tmp; mov.b64 {tmp, %r2550}, %rd14304; }
	add.s32 	%r2551, %r2549, %r2550;
	add.s32 	%r565, %r2551, %r2545;
	setp.eq.s32 	%p697, %r565, 0;
	mov.pred 	%p2239, 0;
	@%p697 bra 	$L__BB3_382;
	cvt.u64.u32 	%rd5695, %r565;
	mul.wide.u32 	%rd5696, %r565, 977;
	cvt.u32.u64 	%r2552, %rd5696;
	shr.u64 	%rd5697, %rd5696, 32;
	add.s64 	%rd5698, %rd5697, %rd5695;
	shr.u64 	%rd5699, %rd5698, 32;
	add.s32 	%r566, %r4326, %r2552;
	setp.lt.u32 	%p698, %r566, %r4326;
	selp.u64 	%rd5700, 1, 0, %p698;
	and.b64  	%rd5701, %rd14298, 4294967295;
	and.b64  	%rd5702, %rd5698, 4294967295;
	add.s64 	%rd5703, %rd5701, %rd5700;
	add.s64 	%rd14298, %rd5703, %rd5702;
	shr.u64 	%rd5704, %rd14298, 32;
	and.b64  	%rd5705, %rd14299, 4294967295;
	add.s64 	%rd5706, %rd5704, %rd5705;
	add.s64 	%rd14299, %rd5706, %rd5699;
	shr.u64 	%rd5707, %rd14299, 32;
	and.b64  	%rd5708, %rd14300, 4294967295;
	add.s64 	%rd14300, %rd5707, %rd5708;
	shr.u64 	%rd5709, %rd14300, 32;
	and.b64  	%rd5710, %rd14301, 4294967295;
	add.s64 	%rd14301, %rd5709, %rd5710;
	shr.u64 	%rd5711, %rd14301, 32;
	and.b64  	%rd5712, %rd14302, 4294967295;
	add.s64 	%rd14302, %rd5711, %rd5712;
	shr.u64 	%rd5713, %rd14302, 32;
	and.b64  	%rd5714, %rd14303, 4294967295;
	add.s64 	%rd14303, %rd5713, %rd5714;
	shr.u64 	%rd5715, %rd14303, 32;
	and.b64  	%rd5716, %rd14304, 4294967295;
	add.s64 	%rd14304, %rd5715, %rd5716;
	setp.gt.u64 	%p2239, %rd14304, 4294967295;
	mov.u32 	%r4326, %r566;
$L__BB3_382:
	ld.const.u32 	%rd291, [const_p+8];
	ld.const.u32 	%rd292, [const_p+4];
	ld.const.u32 	%r568, [const_p];
	cvt.u32.u64 	%r4333, %rd14304;
	cvt.u32.u64 	%r4332, %rd14303;
	cvt.u32.u64 	%r4331, %rd14302;
	cvt.u32.u64 	%r4330, %rd14301;
	cvt.u32.u64 	%r4329, %rd14300;
	cvt.u32.u64 	%r4328, %rd14299;
	cvt.u32.u64 	%r4327, %rd14298;
	ld.const.u32 	%r2553, [const_p+28];
	setp.lt.u32 	%p699, %r2553, %r4333;
	or.pred  	%p700, %p2239, %p699;
	@%p700 bra 	$L__BB3_396;
	setp.gt.u32 	%p701, %r2553, %r4333;
	@%p701 bra 	$L__BB3_397;
	cvt.u32.u64 	%r2554, %rd13;
	setp.lt.u32 	%p702, %r2554, %r4332;
	@%p702 bra 	$L__BB3_396;
	setp.gt.u32 	%p703, %r2554, %r4332;
	@%p703 bra 	$L__BB3_397;
	cvt.u32.u64 	%r2556, %rd12;
	setp.lt.u32 	%p704, %r2556, %r4331;
	@%p704 bra 	$L__BB3_396;
	setp.gt.u32 	%p705, %r2556, %r4331;
	@%p705 bra 	$L__BB3_397;
	cvt.u32.u64 	%r2558, %rd11;
	setp.lt.u32 	%p706, %r2558, %r4330;
	@%p706 bra 	$L__BB3_396;
	setp.gt.u32 	%p707, %r2558, %r4330;
	@%p707 bra 	$L__BB3_397;
	cvt.u32.u64 	%r2560, %rd204;
	setp.lt.u32 	%p708, %r2560, %r4329;
	@%p708 bra 	$L__BB3_396;
	setp.gt.u32 	%p709, %r2560, %r4329;
	@%p709 bra 	$L__BB3_397;
	cvt.u32.u64 	%r2562, %rd291;
	setp.lt.u32 	%p710, %r2562, %r4328;
	@%p710 bra 	$L__BB3_396;
	setp.gt.u32 	%p711, %r2562, %r4328;
	@%p711 bra 	$L__BB3_397;
	cvt.u32.u64 	%r2564, %rd292;
	setp.lt.u32 	%p712, %r2564, %r4327;
	@%p712 bra 	$L__BB3_396;
	setp.gt.u32 	%p713, %r2564, %r4327;
	setp.lt.u32 	%p714, %r4326, %r568;
	or.pred  	%p715, %p713, %p714;
	@%p715 bra 	$L__BB3_397;
$L__BB3_396:
	cvt.u32.u64 	%r2566, %rd204;
	cvt.u32.u64 	%r2567, %rd291;
	cvt.u32.u64 	%r2568, %rd292;
	cvt.u32.u64 	%r2569, %rd13;
	cvt.u32.u64 	%r2570, %rd12;
	cvt.u32.u64 	%r2571, %rd11;
	setp.lt.u32 	%p716, %r4326, %r568;
	selp.s64 	%rd5718, -1, 0, %p716;
	sub.s32 	%r4326, %r4326, %r568;
	and.b64  	%rd5719, %rd14298, 4294967295;
	add.s64 	%rd5720, %rd5719, %rd5718;
	setp.lt.u64 	%p717, %rd5720, %rd292;
	selp.s64 	%rd5721, -1, 0, %p717;
	cvt.u32.u64 	%r2572, %rd5720;
	sub.s32 	%r4327, %r2572, %r2568;
	and.b64  	%rd5722, %rd14299, 4294967295;
	add.s64 	%rd5723, %rd5722, %rd5721;
	setp.lt.u64 	%p718, %rd5723, %rd291;
	selp.s64 	%rd5724, -1, 0, %p718;
	cvt.u32.u64 	%r2573, %rd5723;
	sub.s32 	%r4328, %r2573, %r2567;
	and.b64  	%rd5725, %rd14300, 4294967295;
	add.s64 	%rd5726, %rd5725, %rd5724;
	setp.lt.u64 	%p719, %rd5726, %rd204;
	selp.s64 	%rd5727, -1, 0, %p719;
	cvt.u32.u64 	%r2574, %rd5726;
	sub.s32 	%r4329, %r2574, %r2566;
	and.b64  	%rd5728, %rd14301, 4294967295;
	add.s64 	%rd5729, %rd5728, %rd5727;
	setp.lt.u64 	%p720, %rd5729, %rd11;
	selp.s64 	%rd5730, -1, 0, %p720;
	cvt.u32.u64 	%r2575, %rd5729;
	sub.s32 	%r4330, %r2575, %r2571;
	and.b64  	%rd5731, %rd14302, 4294967295;
	add.s64 	%rd5732, %rd5731, %rd5730;
	setp.lt.u64 	%p721, %rd5732, %rd12;
	selp.s64 	%rd5733, -1, 0, %p721;
	cvt.u32.u64 	%r2576, %rd5732;
	sub.s32 	%r4331, %r2576, %r2570;
	and.b64  	%rd5734, %rd14303, 4294967295;
	add.s64 	%rd5735, %rd5734, %rd5733;
	setp.lt.u64 	%p722, %rd5735, %rd13;
	selp.s32 	%r2577, -1, 0, %p722;
	cvt.u32.u64 	%r2578, %rd5735;
	sub.s32 	%r4332, %r2578, %r2569;
	add.s32 	%r2579, %r4333, %r2577;
	sub.s32 	%r4333, %r2579, %r2553;
$L__BB3_397:
	setp.gt.u32 	%p723, %r4333, %r2553;
	@%p723 bra 	$L__BB3_410;
	bra.uni 	$L__BB3_411;
$L__BB3_398:
	cvt.u32.u64 	%r2580, %rd13;
	setp.gt.u32 	%p725, %r4332, %r2580;
	@%p725 bra 	$L__BB3_410;
	setp.lt.u32 	%p726, %r4332, %r2580;
	@%p726 bra 	$L__BB3_412;
	cvt.u32.u64 	%r2582, %rd12;
	setp.gt.u32 	%p727, %r4331, %r2582;
	@%p727 bra 	$L__BB3_410;
	setp.lt.u32 	%p728, %r4331, %r2582;
	@%p728 bra 	$L__BB3_412;
	cvt.u32.u64 	%r2584, %rd11;
	setp.gt.u32 	%p729, %r4330, %r2584;
	@%p729 bra 	$L__BB3_410;
	setp.lt.u32 	%p730, %r4330, %r2584;
	@%p730 bra 	$L__BB3_412;
	cvt.u32.u64 	%r2586, %rd204;
	setp.gt.u32 	%p731, %r4329, %r2586;
	@%p731 bra 	$L__BB3_410;
	setp.lt.u32 	%p732, %r4329, %r2586;
	@%p732 bra 	$L__BB3_412;
	cvt.u32.u64 	%r2588, %rd291;
	setp.gt.u32 	%p733, %r4328, %r2588;
	@%p733 bra 	$L__BB3_410;
	setp.lt.u32 	%p734, %r4328, %r2588;
	@%p734 bra 	$L__BB3_412;
	cvt.u32.u64 	%r2590, %rd292;
	setp.gt.u32 	%p735, %r4327, %r2590;
	@%p735 bra 	$L__BB3_410;
	setp.lt.u32 	%p736, %r4327, %r2590;
	setp.lt.u32 	%p737, %r4326, %r568;
	or.pred  	%p738, %p736, %p737;
	@%p738 bra 	$L__BB3_412;
$L__BB3_410:
	cvt.u32.u64 	%r2592, %rd204;
	cvt.u32.u64 	%r2593, %rd291;
	cvt.u32.u64 	%r2594, %rd292;
	cvt.u32.u64 	%r2595, %rd13;
	cvt.u32.u64 	%r2596, %rd12;
	cvt.u32.u64 	%r2597, %rd11;
	setp.lt.u32 	%p739, %r4326, %r568;
	selp.s64 	%rd5736, -1, 0, %p739;
	sub.s32 	%r4326, %r4326, %r568;
	cvt.u64.u32 	%rd5737, %r4327;
	add.s64 	%rd5738, %rd5736, %rd5737;
	setp.lt.u64 	%p740, %rd5738, %rd292;
	selp.s64 	%rd5739, -1, 0, %p740;
	cvt.u32.u64 	%r2598, %rd5738;
	sub.s32 	%r4327, %r2598, %r2594;
	cvt.u64.u32 	%rd5740, %r4328;
	add.s64 	%rd5741, %rd5739, %rd5740;
	setp.lt.u64 	%p741, %rd5741, %rd291;
	selp.s64 	%rd5742, -1, 0, %p741;
	cvt.u32.u64 	%r2599, %rd5741;
	sub.s32 	%r4328, %r2599, %r2593;
	cvt.u64.u32 	%rd5743, %r4329;
	add.s64 	%rd5744, %rd5742, %rd5743;
	setp.lt.u64 	%p742, %rd5744, %rd204;
	selp.s64 	%rd5745, -1, 0, %p742;
	cvt.u32.u64 	%r2600, %rd5744;
	sub.s32 	%r4329, %r2600, %r2592;
	cvt.u64.u32 	%rd5746, %r4330;
	add.s64 	%rd5747, %rd5745, %rd5746;
	setp.lt.u64 	%p743, %rd5747, %rd11;
	selp.s64 	%rd5748, -1, 0, %p743;
	cvt.u32.u64 	%r2601, %rd5747;
	sub.s32 	%r4330, %r2601, %r2597;
	cvt.u64.u32 	%rd5749, %r4331;
	add.s64 	%rd5750, %rd5748, %rd5749;
	setp.lt.u64 	%p744, %rd5750, %rd12;
	selp.s64 	%rd5751, -1, 0, %p744;
	cvt.u32.u64 	%r2602, %rd5750;
	sub.s32 	%r4331, %r2602, %r2596;
	cvt.u64.u32 	%rd5752, %r4332;
	add.s64 	%rd5753, %rd5751, %rd5752;
	setp.lt.u64 	%p745, %rd5753, %rd13;
	selp.s32 	%r2603, -1, 0, %p745;
	cvt.u32.u64 	%r2604, %rd5753;
	sub.s32 	%r4332, %r2604, %r2595;
	add.s32 	%r2605, %r4333, %r2603;
	sub.s32 	%r4333, %r2605, %r2553;
	bra.uni 	$L__BB3_412;
$L__BB3_411:
	setp.lt.u32 	%p724, %r4333, %r2553;
	@%p724 bra 	$L__BB3_412;
	bra.uni 	$L__BB3_398;
$L__BB3_412:
	shl.b32 	%r2606, %r4326, 3;
	shr.u32 	%r2607, %r4326, 29;
	cvt.u64.u32 	%rd5754, %r2607;
	mul.wide.u32 	%rd5755, %r4327, 8;
	or.b64  	%rd5756, %rd5755, %rd5754;
	shr.u64 	%rd5757, %rd5755, 32;
	mul.wide.u32 	%rd5758, %r4328, 8;
	or.b64  	%rd5759, %rd5758, %rd5757;
	shr.u64 	%rd5760, %rd5758, 32;
	mul.wide.u32 	%rd5761, %r4329, 8;
	or.b64  	%rd5762, %rd5761, %rd5760;
	shr.u64 	%rd5763, %rd5761, 32;
	mul.wide.u32 	%rd5764, %r4330, 8;
	add.s64 	%rd5765, %rd5764, %rd5763;
	shr.u64 	%rd5766, %rd5765, 32;
	mul.wide.u32 	%rd5767, %r4331, 8;
	add.s64 	%rd5768, %rd5767, %rd5766;
	shr.u64 	%rd5769, %rd5768, 32;
	mul.wide.u32 	%rd5770, %r4332, 8;
	add.s64 	%rd5771, %rd5770, %rd5769;
	shr.u64 	%rd5772, %rd5771, 32;
	mul.wide.u32 	%rd5773, %r4333, 8;
	add.s64 	%rd5774, %rd5773, %rd5772;
	shr.u64 	%rd5775, %rd5774, 32;
	{ .reg .b32 tmp; mov.b64 {tmp, %r2608}, %rd5774; }
	mad.lo.s32 	%r4343, %r2608, 977, %r2606;
	setp.lt.u32 	%p747, %r4343, %r2606;
	selp.u64 	%rd5776, 1, 0, %p747;
	and.b64  	%rd5777, %rd5756, 4294967295;
	add.s64 	%rd5778, %rd5777, %rd5776;
	shr.u64 	%rd5779, %rd5778, 32;
	and.b64  	%rd5780, %rd5759, 4294967295;
	add.s64 	%rd5781, %rd5779, %rd5780;
	shr.u64 	%rd5782, %rd5781, 32;
	and.b64  	%rd5783, %rd5762, 4294967295;
	add.s64 	%rd5784, %rd5782, %rd5783;
	shr.u64 	%rd5785, %rd5784, 32;
	and.b64  	%rd5786, %rd5765, 4294967295;
	add.s64 	%rd5787, %rd5785, %rd5786;
	shr.u64 	%rd5788, %rd5787, 32;
	and.b64  	%rd5789, %rd5768, 4294967295;
	add.s64 	%rd5790, %rd5788, %rd5789;
	shr.u64 	%rd5791, %rd5790, 32;
	and.b64  	%rd5792, %rd5771, 4294967295;
	add.s64 	%rd5793, %rd5791, %rd5792;
	shr.u64 	%rd5794, %rd5793, 32;
	and.b64  	%rd5795, %rd5774, 4294967295;
	add.s64 	%rd5796, %rd5794, %rd5795;
	{ .reg .b32 tmp; mov.b64 {tmp, %r2609}, %rd5796; }
	and.b64  	%rd5797, %rd5778, 4294967295;
	add.s64 	%rd14305, %rd5797, %rd5775;
	shr.u64 	%rd5798, %rd14305, 32;
	and.b64  	%rd5799, %rd5781, 4294967295;
	add.s64 	%rd14306, %rd5798, %rd5799;
	shr.u64 	%rd5800, %rd14306, 32;
	and.b64  	%rd5801, %rd5784, 4294967295;
	add.s64 	%rd14307, %rd5800, %rd5801;
	shr.u64 	%rd5802, %rd14307, 32;
	and.b64  	%rd5803, %rd5787, 4294967295;
	add.s64 	%rd14308, %rd5802, %rd5803;
	shr.u64 	%rd5804, %rd14308, 32;
	and.b64  	%rd5805, %rd5790, 4294967295;
	add.s64 	%rd14309, %rd5804, %rd5805;
	shr.u64 	%rd5806, %rd14309, 32;
	and.b64  	%rd5807, %rd5793, 4294967295;
	add.s64 	%rd14310, %rd5806, %rd5807;
	shr.u64 	%rd5808, %rd14310, 32;
	and.b64  	%rd5809, %rd5796, 4294967295;
	add.s64 	%rd14311, %rd5808, %rd5809;
	{ .reg .b32 tmp; mov.b64 {tmp, %r2610}, %rd14311; }
	add.s32 	%r610, %r2609, %r2610;
	setp.eq.s32 	%p748, %r610, 0;
	mov.pred 	%p2240, 0;
	@%p748 bra 	$L__BB3_414;
	mad.lo.s32 	%r611, %r610, 977, %r4343;
	setp.lt.u32 	%p749, %r611, %r4343;
	selp.u64 	%rd5810, 1, 0, %p749;
	and.b64  	%rd5811, %rd14305, 4294967295;
	cvt.u64.u32 	%rd5812, %r610;
	add.s64 	%rd5813, %rd5811, %rd5810;
	add.s64 	%rd14305, %rd5813, %rd5812;
	shr.u64 	%rd5814, %rd14305, 32;
	and.b64  	%rd5815, %rd14306, 4294967295;
	add.s64 	%rd14306, %rd5814, %rd5815;
	shr.u64 	%rd5816, %rd14306, 32;
	and.b64  	%rd5817, %rd14307, 4294967295;
	add.s64 	%rd14307, %rd5816, %rd5817;
	shr.u64 	%rd5818, %rd14307, 32;
	and.b64  	%rd5819, %rd14308, 4294967295;
	add.s64 	%rd14308, %rd5818, %rd5819;
	shr.u64 	%rd5820, %rd14308, 32;
	and.b64  	%rd5821, %rd14309, 4294967295;
	add.s64 	%rd14309, %rd5820, %rd5821;
	shr.u64 	%rd5822, %rd14309, 32;
	and.b64  	%rd5823, %rd14310, 4294967295;
	add.s64 	%rd14310, %rd5822, %rd5823;
	shr.u64 	%rd5824, %rd14310, 32;
	and.b64  	%rd5825, %rd14311, 4294967295;
	add.s64 	%rd14311, %rd5824, %rd5825;
	setp.gt.u64 	%p2240, %rd14311, 4294967295;
	mov.u32 	%r4343, %r611;
$L__BB3_414:
	cvt.u32.u64 	%r4350, %rd14311;
	cvt.u32.u64 	%r4349, %rd14310;
	cvt.u32.u64 	%r4348, %rd14309;
	cvt.u32.u64 	%r4347, %rd14308;
	cvt.u32.u64 	%r4346, %rd14307;
	cvt.u32.u64 	%r4345, %rd14306;
	cvt.u32.u64 	%r4344, %rd14305;
	setp.lt.u32 	%p750, %r2553, %r4350;
	or.pred  	%p751, %p2240, %p750;
	@%p751 bra 	$L__BB3_428;
	setp.gt.u32 	%p752, %r2553, %r4350;
	@%p752 bra 	$L__BB3_429;
	cvt.u32.u64 	%r2611, %rd13;
	setp.lt.u32 	%p753, %r2611, %r4349;
	@%p753 bra 	$L__BB3_428;
	setp.gt.u32 	%p754, %r2611, %r4349;
	@%p754 bra 	$L__BB3_429;
	cvt.u32.u64 	%r2613, %rd12;
	setp.lt.u32 	%p755, %r2613, %r4348;
	@%p755 bra 	$L__BB3_428;
	setp.gt.u32 	%p756, %r2613, %r4348;
	@%p756 bra 	$L__BB3_429;
	cvt.u32.u64 	%r2615, %rd11;
	setp.lt.u32 	%p757, %r2615, %r4347;
	@%p757 bra 	$L__BB3_428;
	setp.gt.u32 	%p758, %r2615, %r4347;
	@%p758 bra 	$L__BB3_429;
	cvt.u32.u64 	%r2617, %rd204;
	setp.lt.u32 	%p759, %r2617, %r4346;
	@%p759 bra 	$L__BB3_428;
	setp.gt.u32 	%p760, %r2617, %r4346;
	@%p760 bra 	$L__BB3_429;
	cvt.u32.u64 	%r2619, %rd291;
	setp.lt.u32 	%p761, %r2619, %r4345;
	@%p761 bra 	$L__BB3_428;
	setp.gt.u32 	%p762, %r2619, %r4345;
	@%p762 bra 	$L__BB3_429;
	cvt.u32.u64 	%r2621, %rd292;
	setp.lt.u32 	%p763, %r2621, %r4344;
	@%p763 bra 	$L__BB3_428;
	setp.gt.u32 	%p764, %r2621, %r4344;
	setp.lt.u32 	%p765, %r4343, %r568;
	or.pred  	%p766, %p764, %p765;
	@%p766 bra 	$L__BB3_429;
$L__BB3_428:
	cvt.u32.u64 	%r2623, %rd204;
	cvt.u32.u64 	%r2624, %rd291;
	cvt.u32.u64 	%r2625, %rd292;
	cvt.u32.u64 	%r2626, %rd13;
	cvt.u32.u64 	%r2627, %rd12;
	cvt.u32.u64 	%r2628, %rd11;
	setp.lt.u32 	%p767, %r4343, %r568;
	selp.s64 	%rd5827, -1, 0, %p767;
	sub.s32 	%r4343, %r4343, %r568;
	and.b64  	%rd5828, %rd14305, 4294967295;
	add.s64 	%rd5829, %rd5828, %rd5827;
	setp.lt.u64 	%p768, %rd5829, %rd292;
	selp.s64 	%rd5830, -1, 0, %p768;
	cvt.u32.u64 	%r2629, %rd5829;
	sub.s32 	%r4344, %r2629, %r2625;
	and.b64  	%rd5831, %rd14306, 4294967295;
	add.s64 	%rd5832, %rd5831, %rd5830;
	setp.lt.u64 	%p769, %rd5832, %rd291;
	selp.s64 	%rd5833, -1, 0, %p769;
	cvt.u32.u64 	%r2630, %rd5832;
	sub.s32 	%r4345, %r2630, %r2624;
	and.b64  	%rd5834, %rd14307, 4294967295;
	add.s64 	%rd5835, %rd5834, %rd5833;
	setp.lt.u64 	%p770, %rd5835, %rd204;
	selp.s64 	%rd5836, -1, 0, %p770;
	cvt.u32.u64 	%r2631, %rd5835;
	sub.s32 	%r4346, %r2631, %r2623;
	and.b64  	%rd5837, %rd14308, 4294967295;
	add.s64 	%rd5838, %rd5837, %rd5836;
	setp.lt.u64 	%p771, %rd5838, %rd11;
	selp.s64 	%rd5839, -1, 0, %p771;
	cvt.u32.u64 	%r2632, %rd5838;
	sub.s32 	%r4347, %r2632, %r2628;
	and.b64  	%rd5840, %rd14309, 4294967295;
	add.s64 	%rd5841, %rd5840, %rd5839;
	setp.lt.u64 	%p772, %rd5841, %rd12;
	selp.s64 	%rd5842, -1, 0, %p772;
	cvt.u32.u64 	%r2633, %rd5841;
	sub.s32 	%r4348, %r2633, %r2627;
	and.b64  	%rd5843, %rd14310, 4294967295;
	add.s64 	%rd5844, %rd5843, %rd5842;
	setp.lt.u64 	%p773, %rd5844, %rd13;
	selp.s32 	%r2634, -1, 0, %p773;
	cvt.u32.u64 	%r2635, %rd5844;
	sub.s32 	%r4349, %r2635, %r2626;
	add.s32 	%r2636, %r4350, %r2634;
	sub.s32 	%r4350, %r2636, %r2553;
$L__BB3_429:
	setp.gt.u32 	%p774, %r4350, %r2553;
	@%p774 bra 	$L__BB3_442;
	bra.uni 	$L__BB3_443;
$L__BB3_430:
	cvt.u32.u64 	%r2637, %rd13;
	setp.gt.u32 	%p776, %r4349, %r2637;
	@%p776 bra 	$L__BB3_442;
	setp.lt.u32 	%p777, %r4349, %r2637;
	@%p777 bra 	$L__BB3_444;
	cvt.u32.u64 	%r2639, %rd12;
	setp.gt.u32 	%p778, %r4348, %r2639;
	@%p778 bra 	$L__BB3_442;
	setp.lt.u32 	%p779, %r4348, %r2639;
	@%p779 bra 	$L__BB3_444;
	cvt.u32.u64 	%r2641, %rd11;
	setp.gt.u32 	%p780, %r4347, %r2641;
	@%p780 bra 	$L__BB3_442;
	setp.lt.u32 	%p781, %r4347, %r2641;
	@%p781 bra 	$L__BB3_444;
	cvt.u32.u64 	%r2643, %rd204;
	setp.gt.u32 	%p782, %r4346, %r2643;
	@%p782 bra 	$L__BB3_442;
	setp.lt.u32 	%p783, %r4346, %r2643;
	@%p783 bra 	$L__BB3_444;
	cvt.u32.u64 	%r2645, %rd291;
	setp.gt.u32 	%p784, %r4345, %r2645;
	@%p784 bra 	$L__BB3_442;
	setp.lt.u32 	%p785, %r4345, %r2645;
	@%p785 bra 	$L__BB3_444;
	cvt.u32.u64 	%r2647, %rd292;
	setp.gt.u32 	%p786, %r4344, %r2647;
	@%p786 bra 	$L__BB3_442;
	setp.lt.u32 	%p787, %r4344, %r2647;
	setp.lt.u32 	%p788, %r4343, %r568;
	or.pred  	%p789, %p787, %p788;
	@%p789 bra 	$L__BB3_444;
$L__BB3_442:
	cvt.u32.u64 	%r2649, %rd204;
	cvt.u32.u64 	%r2650, %rd291;
	cvt.u32.u64 	%r2651, %rd292;
	cvt.u32.u64 	%r2652, %rd13;
	cvt.u32.u64 	%r2653, %rd12;
	cvt.u32.u64 	%r2654, %rd11;
	setp.lt.u32 	%p790, %r4343, %r568;
	selp.s64 	%rd5845, -1, 0, %p790;
	sub.s32 	%r4343, %r4343, %r568;
	cvt.u64.u32 	%rd5846, %r4344;
	add.s64 	%rd5847, %rd5845, %rd5846;
	setp.lt.u64 	%p791, %rd5847, %rd292;
	selp.s64 	%rd5848, -1, 0, %p791;
	cvt.u32.u64 	%r2655, %rd5847;
	sub.s32 	%r4344, %r2655, %r2651;
	cvt.u64.u32 	%rd5849, %r4345;
	add.s64 	%rd5850, %rd5848, %rd5849;
	setp.lt.u64 	%p792, %rd5850, %rd291;
	selp.s64 	%rd5851, -1, 0, %p792;
	cvt.u32.u64 	%r2656, %rd5850;
	sub.s32 	%r4345, %r2656, %r2650;
	cvt.u64.u32 	%rd5852, %r4346;
	add.s64 	%rd5853, %rd5851, %rd5852;
	setp.lt.u64 	%p793, %rd5853, %rd204;
	selp.s64 	%rd5854, -1, 0, %p793;
	cvt.u32.u64 	%r2657, %rd5853;
	sub.s32 	%r4346, %r2657, %r2649;
	cvt.u64.u32 	%rd5855, %r4347;
	add.s64 	%rd5856, %rd5854, %rd5855;
	setp.lt.u64 	%p794, %rd5856, %rd11;
	selp.s64 	%rd5857, -1, 0, %p794;
	cvt.u32.u64 	%r2658, %rd5856;
	sub.s32 	%r4347, %r2658, %r2654;
	cvt.u64.u32 	%rd5858, %r4348;
	add.s64 	%rd5859, %rd5857, %rd5858;
	setp.lt.u64 	%p795, %rd5859, %rd12;
	selp.s64 	%rd5860, -1, 0, %p795;
	cvt.u32.u64 	%r2659, %rd5859;
	sub.s32 	%r4348, %r2659, %r2653;
	cvt.u64.u32 	%rd5861, %r4349;
	add.s64 	%rd5862, %rd5860, %rd5861;
	setp.lt.u64 	%p796, %rd5862, %rd13;
	selp.s32 	%r2660, -1, 0, %p796;
	cvt.u32.u64 	%r2661, %rd5862;
	sub.s32 	%r4349, %r2661, %r2652;
	add.s32 	%r2662, %r4350, %r2660;
	sub.s32 	%r4350, %r2662, %r2553;
	bra.uni 	$L__BB3_444;
$L__BB3_443:
	setp.lt.u32 	%p775, %r4350, %r2553;
	@%p775 bra 	$L__BB3_444;
	bra.uni 	$L__BB3_430;
$L__BB3_444:
	mul.wide.u32 	%rd5863, %r4648, %r4648;
	cvt.u32.u64 	%r2663, %rd5863;
	shr.u64 	%rd5864, %rd5863, 32;
	mul.wide.u32 	%rd5865, %r4647, %r4648;
	add.s64 	%rd5866, %rd5864, %rd5865;
	shr.u64 	%rd5867, %rd5866, 32;
	mul.wide.u32 	%rd5868, %r4646, %r4648;
	add.s64 	%rd5869, %rd5867, %rd5868;
	shr.u64 	%rd5870, %rd5869, 32;
	mul.wide.u32 	%rd5871, %r4645, %r4648;
	add.s64 	%rd5872, %rd5870, %rd5871;
	shr.u64 	%rd5873, %rd5872, 32;
	mul.wide.u32 	%rd5874, %r4644, %r4648;
	add.s64 	%rd5875, %rd5873, %rd5874;
	shr.u64 	%rd5876, %rd5875, 32;
	mul.wide.u32 	%rd5877, %r4643, %r4648;
	add.s64 	%rd5878, %rd5876, %rd5877;
	shr.u64 	%rd5879, %rd5878, 32;
	mul.wide.u32 	%rd5880, %r4642, %r4648;
	add.s64 	%rd5881, %rd5879, %rd5880;
	shr.u64 	%rd5882, %rd5881, 32;
	mul.wide.u32 	%rd5883, %r4641, %r4648;
	add.s64 	%rd5884, %rd5882, %rd5883;
	shr.u64 	%rd5885, %rd5884, 32;
	and.b64  	%rd5886, %rd5866, 4294967295;
	add.s64 	%rd5887, %rd5865, %rd5886;
	shr.u64 	%rd5888, %rd5887, 32;
	and.b64  	%rd5889, %rd5869, 4294967295;
	mul.wide.u32 	%rd5890, %r4647, %r4647;
	add.s64 	%rd5891, %rd5888, %rd5889;
	add.s64 	%rd5892, %rd5891, %rd5890;
	shr.u64 	%rd5893, %rd5892, 32;
	and.b64  	%rd5894, %rd5872, 4294967295;
	mul.wide.u32 	%rd5895, %r4646, %r4647;
	add.s64 	%rd5896, %rd5893, %rd5894;
	add.s64 	%rd5897, %rd5896, %rd5895;
	shr.u64 	%rd5898, %rd5897, 32;
	and.b64  	%rd5899, %rd5875, 4294967295;
	mul.wide.u32 	%rd5900, %r4645, %r4647;
	add.s64 	%rd5901, %rd5898, %rd5899;
	add.s64 	%rd5902, %rd5901, %rd5900;
	shr.u64 	%rd5903, %rd5902, 32;
	and.b64  	%rd5904, %rd5878, 4294967295;
	mul.wide.u32 	%rd5905, %r4644, %r4647;
	add.s64 	%rd5906, %rd5903, %rd5904;
	add.s64 	%rd5907, %rd5906, %rd5905;
	shr.u64 	%rd5908, %rd5907, 32;
	and.b64  	%rd5909, %rd5881, 4294967295;
	mul.wide.u32 	%rd5910, %r4643, %r4647;
	add.s64 	%rd5911, %rd5908, %rd5909;
	add.s64 	%rd5912, %rd5911, %rd5910;
	shr.u64 	%rd5913, %rd5912, 32;
	and.b64  	%rd5914, %rd5884, 4294967295;
	mul.wide.u32 	%rd5915, %r4642, %r4647;
	add.s64 	%rd5916, %rd5913, %rd5914;
	add.s64 	%rd5917, %rd5916, %rd5915;
	shr.u64 	%rd5918, %rd5917, 32;
	mul.wide.u32 	%rd5919, %r4641, %r4647;
	add.s64 	%rd5920, %rd5918, %rd5885;
	add.s64 	%rd5921, %rd5920, %rd5919;
	shr.u64 	%rd5922, %rd5921, 32;
	and.b64  	%rd5923, %rd5892, 4294967295;
	add.s64 	%rd5924, %rd5868, %rd5923;
	shr.u64 	%rd5925, %rd5924, 32;
	and.b64  	%rd5926, %rd5897, 4294967295;
	add.s64 	%rd5927, %rd5925, %rd5926;
	add.s64 	%rd5928, %rd5927, %rd5895;
	shr.u64 	%rd5929, %rd5928, 32;
	and.b64  	%rd5930, %rd5902, 4294967295;
	mul.wide.u32 	%rd5931, %r4646, %r4646;
	add.s64 	%rd5932, %rd5929, %rd5930;
	add.s64 	%rd5933, %rd5932, %rd5931;
	shr.u64 	%rd5934, %rd5933, 32;
	and.b64  	%rd5935, %rd5907, 4294967295;
	mul.wide.u32 	%rd5936, %r4645, %r4646;
	add.s64 	%rd5937, %rd5934, %rd5935;
	add.s64 	%rd5938, %rd5937, %rd5936;
	shr.u64 	%rd5939, %rd5938, 32;
	and.b64  	%rd5940, %rd5912, 4294967295;
	mul.wide.u32 	%rd5941, %r4644, %r4646;
	add.s64 	%rd5942, %rd5939, %rd5940;
	add.s64 	%rd5943, %rd5942, %rd5941;
	shr.u64 	%rd5944, %rd5943, 32;
	and.b64  	%rd5945, %rd5917, 4294967295;
	mul.wide.u32 	%rd5946, %r4643, %r4646;
	add.s64 	%rd5947, %rd5944, %rd5945;
	add.s64 	%rd5948, %rd5947, %rd5946;
	shr.u64 	%rd5949, %rd5948, 32;
	and.b64  	%rd5950, %rd5921, 4294967295;
	mul.wide.u32 	%rd5951, %r4642, %r4646;
	add.s64 	%rd5952, %rd5949, %rd5950;
	add.s64 	%rd5953, %rd5952, %rd5951;
	shr.u64 	%rd5954, %rd5953, 32;
	mul.wide.u32 	%rd5955, %r4641, %r4646;
	add.s64 	%rd5956, %rd5954, %rd5922;
	add.s64 	%rd5957, %rd5956, %rd5955;
	shr.u64 	%rd5958, %rd5957, 32;
	and.b64  	%rd5959, %rd5928, 4294967295;
	add.s64 	%rd5960, %rd5871, %rd5959;
	shr.u64 	%rd5961, %rd5960, 32;
	and.b64  	%rd5962, %rd5933, 4294967295;
	add.s64 	%rd5963, %rd5961, %rd5962;
	add.s64 	%rd5964, %rd5963, %rd5900;
	shr.u64 	%rd5965, %rd5964, 32;
	and.b64  	%rd5966, %rd5938, 4294967295;
	add.s64 	%rd5967, %rd5965, %rd5966;
	add.s64 	%rd5968, %rd5967, %rd5936;
	shr.u64 	%rd5969, %rd5968, 32;
	and.b64  	%rd5970, %rd5943, 4294967295;
	mul.wide.u32 	%rd5971, %r4645, %r4645;
	add.s64 	%rd5972, %rd5969, %rd5970;
	add.s64 	%rd5973, %rd5972, %rd5971;
	shr.u64 	%rd5974, %rd5973, 32;
	and.b64  	%rd5975, %rd5948, 4294967295;
	mul.wide.u32 	%rd5976, %r4644, %r4645;
	add.s64 	%rd5977, %rd5974, %rd5975;
	add.s64 	%rd5978, %rd5977, %rd5976;
	shr.u64 	%rd5979, %rd5978, 32;
	and.b64  	%rd5980, %rd5953, 4294967295;
	mul.wide.u32 	%rd5981, %r4643, %r4645;
	add.s64 	%rd5982, %rd5979, %rd5980;
	add.s64 	%rd5983, %rd5982, %rd5981;
	shr.u64 	%rd5984, %rd5983, 32;
	and.b64  	%rd5985, %rd5957, 4294967295;
	mul.wide.u32 	%rd5986, %r4642, %r4645;
	add.s64 	%rd5987, %rd5984, %rd5985;
	add.s64 	%rd5988, %rd5987, %rd5986;
	shr.u64 	%rd5989, %rd5988, 32;
	mul.wide.u32 	%rd5990, %r4641, %r4645;
	add.s64 	%rd5991, %rd5989, %rd5958;
	add.s64 	%rd5992, %rd5991, %rd5990;
	shr.u64 	%rd5993, %rd5992, 32;
	and.b64  	%rd5994, %rd5964, 4294967295;
	add.s64 	%rd5995, %rd5874, %rd5994;
	shr.u64 	%rd5996, %rd5995, 32;
	and.b64  	%rd5997, %rd5968, 4294967295;
	add.s64 	%rd5998, %rd5996, %rd5997;
	add.s64 	%rd5999, %rd5998, %rd5905;
	shr.u64 	%rd6000, %rd5999, 32;
	and.b64  	%rd6001, %rd5973, 4294967295;
	add.s64 	%rd6002, %rd6000, %rd6001;
	add.s64 	%rd6003, %rd6002, %rd5941;
	shr.u64 	%rd6004, %rd6003, 32;
	and.b64  	%rd6005, %rd5978, 4294967295;
	add.s64 	%rd6006, %rd6004, %rd6005;
	add.s64 	%rd6007, %rd6006, %rd5976;
	shr.u64 	%rd6008, %rd6007, 32;
	and.b64  	%rd6009, %rd5983, 4294967295;
	mul.wide.u32 	%rd6010, %r4644, %r4644;
	add.s64 	%rd6011, %rd6008, %rd6009;
	add.s64 	%rd6012, %rd6011, %rd6010;
	shr.u64 	%rd6013, %rd6012, 32;
	and.b64  	%rd6014, %rd5988, 4294967295;
	mul.wide.u32 	%rd6015, %r4643, %r4644;
	add.s64 	%rd6016, %rd6013, %rd6014;
	add.s64 	%rd6017, %rd6016, %rd6015;
	shr.u64 	%rd6018, %rd6017, 32;
	and.b64  	%rd6019, %rd5992, 4294967295;
	mul.wide.u32 	%rd6020, %r4642, %r4644;
	add.s64 	%rd6021, %rd6018, %rd6019;
	add.s64 	%rd6022, %rd6021, %rd6020;
	shr.u64 	%rd6023, %rd6022, 32;
	mul.wide.u32 	%rd6024, %r4641, %r4644;
	add.s64 	%rd6025, %rd6023, %rd5993;
	add.s64 	%rd6026, %rd6025, %rd6024;
	shr.u64 	%rd6027, %rd6026, 32;
	and.b64  	%rd6028, %rd5999, 4294967295;
	add.s64 	%rd6029, %rd5877, %rd6028;
	shr.u64 	%rd6030, %rd6029, 32;
	and.b64  	%rd6031, %rd6003, 4294967295;
	add.s64 	%rd6032, %rd6030, %rd6031;
	add.s64 	%rd6033, %rd6032, %rd5910;
	shr.u64 	%rd6034, %rd6033, 32;
	and.b64  	%rd6035, %rd6007, 4294967295;
	add.s64 	%rd6036, %rd6034, %rd6035;
	add.s64 	%rd6037, %rd6036, %rd5946;
	shr.u64 	%rd6038, %rd6037, 32;
	and.b64  	%rd6039, %rd6012, 4294967295;
	add.s64 	%rd6040, %rd6038, %rd6039;
	add.s64 	%rd6041, %rd6040, %rd5981;
	shr.u64 	%rd6042, %rd6041, 32;
	and.b64  	%rd6043, %rd6017, 4294967295;
	add.s64 	%rd6044, %rd6042, %rd6043;
	add.s64 	%rd6045, %rd6044, %rd6015;
	shr.u64 	%rd6046, %rd6045, 32;
	and.b64  	%rd6047, %rd6022, 4294967295;
	mul.wide.u32 	%rd6048, %r4643, %r4643;
	add.s64 	%rd6049, %rd6046, %rd6047;
	add.s64 	%rd6050, %rd6049, %rd6048;
	shr.u64 	%rd6051, %rd6050, 32;
	and.b64  	%rd6052, %rd6026, 4294967295;
	mul.wide.u32 	%rd6053, %r4642, %r4643;
	add.s64 	%rd6054, %rd6051, %rd6052;
	add.s64 	%rd6055, %rd6054, %rd6053;
	shr.u64 	%rd6056, %rd6055, 32;
	mul.wide.u32 	%rd6057, %r4641, %r4643;
	add.s64 	%rd6058, %rd6056, %rd6027;
	add.s64 	%rd6059, %rd6058, %rd6057;
	shr.u64 	%rd6060, %rd6059, 32;
	and.b64  	%rd6061, %rd6033, 4294967295;
	add.s64 	%rd6062, %rd5880, %rd6061;
	shr.u64 	%rd6063, %rd6062, 32;
	and.b64  	%rd6064, %rd6037, 4294967295;
	add.s64 	%rd6065, %rd6063, %rd6064;
	add.s64 	%rd6066, %rd6065, %rd5915;
	shr.u64 	%rd6067, %rd6066, 32;
	and.b64  	%rd6068, %rd6041, 4294967295;
	add.s64 	%rd6069, %rd6067, %rd6068;
	add.s64 	%rd6070, %rd6069, %rd5951;
	shr.u64 	%rd6071, %rd6070, 32;
	and.b64  	%rd6072, %rd6045, 4294967295;
	add.s64 	%rd6073, %rd6071, %rd6072;
	add.s64 	%rd6074, %rd6073, %rd5986;
	shr.u64 	%rd6075, %rd6074, 32;
	and.b64  	%rd6076, %rd6050, 4294967295;
	add.s64 	%rd6077, %rd6075, %rd6076;
	add.s64 	%rd6078, %rd6077, %rd6020;
	shr.u64 	%rd6079, %rd6078, 32;
	and.b64  	%rd6080, %rd6055, 4294967295;
	add.s64 	%rd6081, %rd6079, %rd6080;
	add.s64 	%rd6082, %rd6081, %rd6053;
	shr.u64 	%rd6083, %rd6082, 32;
	and.b64  	%rd6084, %rd6059, 4294967295;
	mul.wide.u32 	%rd6085, %r4642, %r4642;
	add.s64 	%rd6086, %rd6083, %rd6084;
	add.s64 	%rd6087, %rd6086, %rd6085;
	shr.u64 	%rd6088, %rd6087, 32;
	mul.wide.u32 	%rd6089, %r4641, %r4642;
	add.s64 	%rd6090, %rd6088, %rd6060;
	add.s64 	%rd6091, %rd6090, %rd6089;
	shr.u64 	%rd6092, %rd6091, 32;
	and.b64  	%rd6093, %rd6066, 4294967295;
	add.s64 	%rd6094, %rd5883, %rd6093;
	shr.u64 	%rd6095, %rd6094, 32;
	and.b64  	%rd6096, %rd6070, 4294967295;
	add.s64 	%rd6097, %rd6095, %rd6096;
	add.s64 	%rd6098, %rd6097, %rd5919;
	shr.u64 	%rd6099, %rd6098, 32;
	and.b64  	%rd6100, %rd6074, 4294967295;
	add.s64 	%rd6101, %rd6099, %rd6100;
	add.s64 	%rd6102, %rd6101, %rd5955;
	shr.u64 	%rd6103, %rd6102, 32;
	and.b64  	%rd6104, %rd6078, 4294967295;
	add.s64 	%rd6105, %rd6103, %rd6104;
	add.s64 	%rd6106, %rd6105, %rd5990;
	shr.u64 	%rd6107, %rd6106, 32;
	and.b64  	%rd6108, %rd6082, 4294967295;
	add.s64 	%rd6109, %rd6107, %rd6108;
	add.s64 	%rd6110, %rd6109, %rd6024;
	shr.u64 	%rd6111, %rd6110, 32;
	and.b64  	%rd6112, %rd6087, 4294967295;
	add.s64 	%rd6113, %rd6111, %rd6112;
	add.s64 	%rd6114, %rd6113, %rd6057;
	shr.u64 	%rd6115, %rd6114, 32;
	and.b64  	%rd6116, %rd6091, 4294967295;
	add.s64 	%rd6117, %rd6115, %rd6116;
	add.s64 	%rd6118, %rd6117, %rd6089;
	shr.u64 	%rd6119, %rd6118, 32;
	mul.wide.u32 	%rd6120, %r4641, %r4641;
	add.s64 	%rd6121, %rd6119, %rd6092;
	add.s64 	%rd6122, %rd6121, %rd6120;
	shr.u64 	%rd6123, %rd6122, 32;
	{ .reg .b32 tmp; mov.b64 {tmp, %r2664}, %rd6122; }
	and.b64  	%rd6124, %rd6098, 4294967295;
	mul.lo.s64 	%rd6125, %rd6124, 977;
	cvt.u32.u64 	%r2665, %rd6125;
	shr.u64 	%rd6126, %rd6125, 32;
	and.b64  	%rd6127, %rd6102, 4294967295;
	mad.lo.s64 	%rd6128, %rd6127, 977, %rd6126;
	shr.u64 	%rd6129, %rd6128, 32;
	and.b64  	%rd6130, %rd6106, 4294967295;
	mad.lo.s64 	%rd6131, %rd6130, 977, %rd6129;
	shr.u64 	%rd6132, %rd6131, 32;
	and.b64  	%rd6133, %rd6110, 4294967295;
	mad.lo.s64 	%rd6134, %rd6133, 977, %rd6132;
	shr.u64 	%rd6135, %rd6134, 32;
	and.b64  	%rd6136, %rd6114, 4294967295;
	mad.lo.s64 	%rd6137, %rd6136, 977, %rd6135;
	shr.u64 	%rd6138, %rd6137, 32;
	and.b64  	%rd6139, %rd6118, 4294967295;
	mad.lo.s64 	%rd6140, %rd6139, 977, %rd6138;
	shr.u64 	%rd6141, %rd6140, 32;
	and.b64  	%rd6142, %rd6122, 4294967295;
	mad.lo.s64 	%rd6143, %rd6142, 977, %rd6141;
	shr.u64 	%rd6144, %rd6143, 32;
	mad.lo.s64 	%rd6145, %rd6123, 977, %rd6144;
	{ .reg .b32 tmp; mov.b64 {tmp, %r2666}, %rd6145; }
	add.s32 	%r4360, %r2663, %r2665;
	setp.lt.u32 	%p798, %r4360, %r2663;
	selp.u64 	%rd6146, 1, 0, %p798;
	and.b64  	%rd6147, %rd5887, 4294967295;
	and.b64  	%rd6148, %rd6128, 4294967295;
	add.s64 	%rd6149, %rd6147, %rd6146;
	add.s64 	%rd6150, %rd6149, %rd6148;
	shr.u64 	%rd6151, %rd6150, 32;
	and.b64  	%rd6152, %rd5924, 4294967295;
	and.b64  	%rd6153, %rd6131, 4294967295;
	add.s64 	%rd6154, %rd6151, %rd6152;
	add.s64 	%rd6155, %rd6154, %rd6153;
	shr.u64 	%rd6156, %rd6155, 32;
	and.b64  	%rd6157, %rd5960, 4294967295;
	and.b64  	%rd6158, %rd6134, 4294967295;
	add.s64 	%rd6159, %rd6156, %rd6157;
	add.s64 	%rd6160, %rd6159, %rd6158;
	shr.u64 	%rd6161, %rd6160, 32;
	and.b64  	%rd6162, %rd5995, 4294967295;
	and.b64  	%rd6163, %rd6137, 4294967295;
	add.s64 	%rd6164, %rd6161, %rd6162;
	add.s64 	%rd6165, %rd6164, %rd6163;
	shr.u64 	%rd6166, %rd6165, 32;
	and.b64  	%rd6167, %rd6029, 4294967295;
	and.b64  	%rd6168, %rd6140, 4294967295;
	add.s64 	%rd6169, %rd6166, %rd6167;
	add.s64 	%rd6170, %rd6169, %rd6168;
	shr.u64 	%rd6171, %rd6170, 32;
	and.b64  	%rd6172, %rd6062, 4294967295;
	and.b64  	%rd6173, %rd6143, 4294967295;
	add.s64 	%rd6174, %rd6171, %rd6172;
	add.s64 	%rd6175, %rd6174, %rd6173;
	shr.u64 	%rd6176, %rd6175, 32;
	and.b64  	%rd6177, %rd6094, 4294967295;
	and.b64  	%rd6178, %rd6145, 4294967295;
	add.s64 	%rd6179, %rd6176, %rd6177;
	add.s64 	%rd6180, %rd6179, %rd6178;
	{ .reg .b32 tmp; mov.b64 {tmp, %r2667}, %rd6180; }
	add.s32 	%r2668, %r2667, %r2666;
	and.b64  	%rd6181, %rd6150, 4294967295;
	add.s64 	%rd14312, %rd6181, %rd6124;
	shr.u64 	%rd6182, %rd14312, 32;
	and.b64  	%rd6183, %rd6155, 4294967295;
	add.s64 	%rd6184, %rd6182, %rd6183;
	add.s64 	%rd14313, %rd6184, %rd6127;
	shr.u64 	%rd6185, %rd14313, 32;
	and.b64  	%rd6186, %rd6160, 4294967295;
	add.s64 	%rd6187, %rd6185, %rd6186;
	add.s64 	%rd14314, %rd6187, %rd6130;
	shr.u64 	%rd6188, %rd14314, 32;
	and.b64  	%rd6189, %rd6165, 4294967295;
	add.s64 	%rd6190, %rd6188, %rd6189;
	add.s64 	%rd14315, %rd6190, %rd6133;
	shr.u64 	%rd6191, %rd14315, 32;
	and.b64  	%rd6192, %rd6170, 4294967295;
	add.s64 	%rd6193, %rd6191, %rd6192;
	add.s64 	%rd14316, %rd6193, %rd6136;
	shr.u64 	%rd6194, %rd14316, 32;
	and.b64  	%rd6195, %rd6175, 4294967295;
	add.s64 	%rd6196, %rd6194, %rd6195;
	add.s64 	%rd14317, %rd6196, %rd6139;
	shr.u64 	%rd6197, %rd14317, 32;
	and.b64  	%rd6198, %rd6180, 4294967295;
	add.s64 	%rd6199, %rd6197, %rd6198;
	add.s64 	%rd14318, %rd6199, %rd6142;
	{ .reg .b32 tmp; mov.b64 {tmp, %r2669}, %rd14318; }
	add.s32 	%r2670, %r2668, %r2669;
	add.s32 	%r653, %r2670, %r2664;
	setp.eq.s32 	%p799, %r653, 0;
	mov.pred 	%p2241, 0;
	@%p799 bra 	$L__BB3_446;
	cvt.u64.u32 	%rd6200, %r653;
	mul.wide.u32 	%rd6201, %r653, 977;
	cvt.u32.u64 	%r2671, %rd6201;
	shr.u64 	%rd6202, %rd6201, 32;
	add.s64 	%rd6203, %rd6202, %rd6200;
	shr.u64 	%rd6204, %rd6203, 32;
	add.s32 	%r654, %r4360, %r2671;
	setp.lt.u32 	%p800, %r654, %r4360;
	selp.u64 	%rd6205, 1, 0, %p800;
	and.b64  	%rd6206, %rd14312, 4294967295;
	and.b64  	%rd6207, %rd6203, 4294967295;
	add.s64 	%rd6208, %rd6206, %rd6205;
	add.s64 	%rd14312, %rd6208, %rd6207;
	shr.u64 	%rd6209, %rd14312, 32;
	and.b64  	%rd6210, %rd14313, 4294967295;
	add.s64 	%rd6211, %rd6209, %rd6210;
	add.s64 	%rd14313, %rd6211, %rd6204;
	shr.u64 	%rd6212, %rd14313, 32;
	and.b64  	%rd6213, %rd14314, 4294967295;
	add.s64 	%rd14314, %rd6212, %rd6213;
	shr.u64 	%rd6214, %rd14314, 32;
	and.b64  	%rd6215, %rd14315, 4294967295;
	add.s64 	%rd14315, %rd6214, %rd6215;
	shr.u64 	%rd6216, %rd14315, 32;
	and.b64  	%rd6217, %rd14316, 4294967295;
	add.s64 	%rd14316, %rd6216, %rd6217;
	shr.u64 	%rd6218, %rd14316, 32;
	and.b64  	%rd6219, %rd14317, 4294967295;
	add.s64 	%rd14317, %rd6218, %rd6219;
	shr.u64 	%rd6220, %rd14317, 32;
	and.b64  	%rd6221, %rd14318, 4294967295;
	add.s64 	%rd14318, %rd6220, %rd6221;
	setp.gt.u64 	%p2241, %rd14318, 4294967295;
	mov.u32 	%r4360, %r654;
$L__BB3_446:
	ld.const.u32 	%rd335, [const_p+8];
	ld.const.u32 	%rd336, [const_p+4];
	ld.const.u32 	%r656, [const_p];
	cvt.u32.u64 	%r4367, %rd14318;
	cvt.u32.u64 	%r4366, %rd14317;
	cvt.u32.u64 	%r4365, %rd14316;
	cvt.u32.u64 	%r4364, %rd14315;
	cvt.u32.u64 	%r4363, %rd14314;
	cvt.u32.u64 	%r4362, %rd14313;
	cvt.u32.u64 	%r4361, %rd14312;
	ld.const.u32 	%r2672, [const_p+28];
	setp.lt.u32 	%p801, %r2672, %r4367;
	or.pred  	%p802, %p2241, %p801;
	@%p802 bra 	$L__BB3_460;
	setp.gt.u32 	%p803, %r2672, %r4367;
	@%p803 bra 	$L__BB3_461;
	cvt.u32.u64 	%r2673, %rd13;
	setp.lt.u32 	%p804, %r2673, %r4366;
	@%p804 bra 	$L__BB3_460;
	setp.gt.u32 	%p805, %r2673, %r4366;
	@%p805 bra 	$L__BB3_461;
	cvt.u32.u64 	%r2675, %rd12;
	setp.lt.u32 	%p806, %r2675, %r4365;
	@%p806 bra 	$L__BB3_460;
	setp.gt.u32 	%p807, %r2675, %r4365;
	@%p807 bra 	$L__BB3_461;
	cvt.u32.u64 	%r2677, %rd11;
	setp.lt.u32 	%p808, %r2677, %r4364;
	@%p808 bra 	$L__BB3_460;
	setp.gt.u32 	%p809, %r2677, %r4364;
	@%p809 bra 	$L__BB3_461;
	cvt.u32.u64 	%r2679, %rd204;
	setp.lt.u32 	%p810, %r2679, %r4363;
	@%p810 bra 	$L__BB3_460;
	setp.gt.u32 	%p811, %r2679, %r4363;
	@%p811 bra 	$L__BB3_461;
	cvt.u32.u64 	%r2681, %rd335;
	setp.lt.u32 	%p812, %r2681, %r4362;
	@%p812 bra 	$L__BB3_460;
	setp.gt.u32 	%p813, %r2681, %r4362;
	@%p813 bra 	$L__BB3_461;
	cvt.u32.u64 	%r2683, %rd336;
	setp.lt.u32 	%p814, %r2683, %r4361;
	@%p814 bra 	$L__BB3_460;
	setp.gt.u32 	%p815, %r2683, %r4361;
	setp.lt.u32 	%p816, %r4360, %r656;
	or.pred  	%p817, %p815, %p816;
	@%p817 bra 	$L__BB3_461;
$L__BB3_460:
	cvt.u32.u64 	%r2685, %rd204;
	cvt.u32.u64 	%r2686, %rd335;
	cvt.u32.u64 	%r2687, %rd336;
	cvt.u32.u64 	%r2688, %rd13;
	cvt.u32.u64 	%r2689, %rd12;
	cvt.u32.u64 	%r2690, %rd11;
	setp.lt.u32 	%p818, %r4360, %r656;
	selp.s64 	%rd6223, -1, 0, %p818;
	sub.s32 	%r4360, %r4360, %r656;
	and.b64  	%rd6224, %rd14312, 4294967295;
	add.s64 	%rd6225, %rd6224, %rd6223;
	setp.lt.u64 	%p819, %rd6225, %rd336;
	selp.s64 	%rd6226, -1, 0, %p819;
	cvt.u32.u64 	%r2691, %rd6225;
	sub.s32 	%r4361, %r2691, %r2687;
	and.b64  	%rd6227, %rd14313, 4294967295;
	add.s64 	%rd6228, %rd6227, %rd6226;
	setp.lt.u64 	%p820, %rd6228, %rd335;
	selp.s64 	%rd6229, -1, 0, %p820;
	cvt.u32.u64 	%r2692, %rd6228;
	sub.s32 	%r4362, %r2692, %r2686;
	and.b64  	%rd6230, %rd14314, 4294967295;
	add.s64 	%rd6231, %rd6230, %rd6229;
	setp.lt.u64 	%p821, %rd6231, %rd204;
	selp.s64 	%rd6232, -1, 0, %p821;
	cvt.u32.u64 	%r2693, %rd6231;
	sub.s32 	%r4363, %r2693, %r2685;
	and.b64  	%rd6233, %rd14315, 4294967295;
	add.s64 	%rd6234, %rd6233, %rd6232;
	setp.lt.u64 	%p822, %rd6234, %rd11;
	selp.s64 	%rd6235, -1, 0, %p822;
	cvt.u32.u64 	%r2694, %rd6234;
	sub.s32 	%r4364, %r2694, %r2690;
	and.b64  	%rd6236, %rd14316, 4294967295;
	add.s64 	%rd6237, %rd6236, %rd6235;
	setp.lt.u64 	%p823, %rd6237, %rd12;
	selp.s64 	%rd6238, -1, 0, %p823;
	cvt.u32.u64 	%r2695, %rd6237;
	sub.s32 	%r4365, %r2695, %r2689;
	and.b64  	%rd6239, %rd14317, 4294967295;
	add.s64 	%rd6240, %rd6239, %rd6238;
	setp.lt.u64 	%p824, %rd6240, %rd13;
	selp.s32 	%r2696, -1, 0, %p824;
	cvt.u32.u64 	%r2697, %rd6240;
	sub.s32 	%r4366, %r2697, %r2688;
	add.s32 	%r2698, %r4367, %r2696;
	sub.s32 	%r4367, %r2698, %r2672;
$L__BB3_461:
	setp.gt.u32 	%p825, %r4367, %r2672;
	@%p825 bra 	$L__BB3_474;
	bra.uni 	$L__BB3_475;
$L__BB3_462:
	cvt.u32.u64 	%r2699, %rd13;
	setp.gt.u32 	%p827, %r4366, %r2699;
	@%p827 bra 	$L__BB3_474;
	setp.lt.u32 	%p828, %r4366, %r2699;
	@%p828 bra 	$L__BB3_476;
	cvt.u32.u64 	%r2701, %rd12;
	setp.gt.u32 	%p829, %r4365, %r2701;
	@%p829 bra 	$L__BB3_474;
	setp.lt.u32 	%p830, %r4365, %r2701;
	@%p830 bra 	$L__BB3_476;
	cvt.u32.u64 	%r2703, %rd11;
	setp.gt.u32 	%p831, %r4364, %r2703;
	@%p831 bra 	$L__BB3_474;
	setp.lt.u32 	%p832, %r4364, %r2703;
	@%p832 bra 	$L__BB3_476;
	cvt.u32.u64 	%r2705, %rd204;
	setp.gt.u32 	%p833, %r4363, %r2705;
	@%p833 bra 	$L__BB3_474;
	setp.lt.u32 	%p834, %r4363, %r2705;
	@%p834 bra 	$L__BB3_476;
	cvt.u32.u64 	%r2707, %rd335;
	setp.gt.u32 	%p835, %r4362, %r2707;
	@%p835 bra 	$L__BB3_474;
	setp.lt.u32 	%p836, %r4362, %r2707;
	@%p836 bra 	$L__BB3_476;
	cvt.u32.u64 	%r2709, %rd336;
	setp.gt.u32 	%p837, %r4361, %r2709;
	@%p837 bra 	$L__BB3_474;
	setp.lt.u32 	%p838, %r4361, %r2709;
	setp.lt.u32 	%p839, %r4360, %r656;
	or.pred  	%p840, %p838, %p839;
	@%p840 bra 	$L__BB3_476;
$L__BB3_474:
	cvt.u32.u64 	%r2711, %rd204;
	cvt.u32.u64 	%r2712, %rd335;
	cvt.u32.u64 	%r2713, %rd336;
	cvt.u32.u64 	%r2714, %rd13;
	cvt.u32.u64 	%r2715, %rd12;
	cvt.u32.u64 	%r2716, %rd11;
	setp.lt.u32 	%p841, %r4360, %r656;
	selp.s64 	%rd6241, -1, 0, %p841;
	sub.s32 	%r4360, %r4360, %r656;
	cvt.u64.u32 	%rd6242, %r4361;
	add.s64 	%rd6243, %rd6241, %rd6242;
	setp.lt.u64 	%p842, %rd6243, %rd336;
	selp.s64 	%rd6244, -1, 0, %p842;
	cvt.u32.u64 	%r2717, %rd6243;
	sub.s32 	%r4361, %r2717, %r2713;
	cvt.u64.u32 	%rd6245, %r4362;
	add.s64 	%rd6246, %rd6244, %rd6245;
	setp.lt.u64 	%p843, %rd6246, %rd335;
	selp.s64 	%rd6247, -1, 0, %p843;
	cvt.u32.u64 	%r2718, %rd6246;
	sub.s32 	%r4362, %r2718, %r2712;
	cvt.u64.u32 	%rd6248, %r4363;
	add.s64 	%rd6249, %rd6247, %rd6248;
	setp.lt.u64 	%p844, %rd6249, %rd204;
	selp.s64 	%rd6250, -1, 0, %p844;
	cvt.u32.u64 	%r2719, %rd6249;
	sub.s32 	%r4363, %r2719, %r2711;
	cvt.u64.u32 	%rd6251, %r4364;
	add.s64 	%rd6252, %rd6250, %rd6251;
	setp.lt.u64 	%p845, %rd6252, %rd11;
	selp.s64 	%rd6253, -1, 0, %p845;
	cvt.u32.u64 	%r2720, %rd6252;
	sub.s32 	%r4364, %r2720, %r2716;
	cvt.u64.u32 	%rd6254, %r4365;
	add.s64 	%rd6255, %rd6253, %rd6254;
	setp.lt.u64 	%p846, %rd6255, %rd12;
	selp.s64 	%rd6256, -1, 0, %p846;
	cvt.u32.u64 	%r2721, %rd6255;
	sub.s32 	%r4365, %r2721, %r2715;
	cvt.u64.u32 	%rd6257, %r4366;
	add.s64 	%rd6258, %rd6256, %rd6257;
	setp.lt.u64 	%p847, %rd6258, %rd13;
	selp.s32 	%r2722, -1, 0, %p847;
	cvt.u32.u64 	%r2723, %rd6258;
	sub.s32 	%r4366, %r2723, %r2714;
	add.s32 	%r2724, %r4367, %r2722;
	sub.s32 	%r4367, %r2724, %r2672;
	bra.uni 	$L__BB3_476;
$L__BB3_475:
	setp.lt.u32 	%p826, %r4367, %r2672;
	@%p826 bra 	$L__BB3_476;
	bra.uni 	$L__BB3_462;
$L__BB3_476:
	mul.wide.u32 	%rd6259, %r4360, 3;
	cvt.u32.u64 	%r2725, %rd6259;
	shr.u64 	%rd6260, %rd6259, 32;
	mul.wide.u32 	%rd6261, %r4361, 3;
	add.s64 	%rd6262, %rd6261, %rd6260;
	shr.u64 	%rd6263, %rd6262, 32;
	mul.wide.u32 	%rd6264, %r4362, 3;
	add.s64 	%rd6265, %rd6264, %rd6263;
	shr.u64 	%rd6266, %rd6265, 32;
	mul.wide.u32 	%rd6267, %r4363, 3;
	add.s64 	%rd6268, %rd6267, %rd6266;
	shr.u64 	%rd6269, %rd6268, 32;
	mul.wide.u32 	%rd6270, %r4364, 3;
	add.s64 	%rd6271, %rd6270, %rd6269;
	shr.u64 	%rd6272, %rd6271, 32;
	mul.wide.u32 	%rd6273, %r4365, 3;
	add.s64 	%rd6274, %rd6273, %rd6272;
	shr.u64 	%rd6275, %rd6274, 32;
	mul.wide.u32 	%rd6276, %r4366, 3;
	add.s64 	%rd6277, %rd6276, %rd6275;
	shr.u64 	%rd6278, %rd6277, 32;
	mul.wide.u32 	%rd6279, %r4367, 3;
	add.s64 	%rd6280, %rd6279, %rd6278;
	shr.u64 	%rd6281, %rd6280, 32;
	{ .reg .b32 tmp; mov.b64 {tmp, %r2726}, %rd6280; }
	mul.lo.s32 	%r2727, %r2726, 977;
	add.s32 	%r4377, %r2727, %r2725;
	setp.lt.u32 	%p849, %r4377, %r2727;
	selp.u64 	%rd6282, 1, 0, %p849;
	and.b64  	%rd6283, %rd6262, 4294967295;
	add.s64 	%rd6284, %rd6283, %rd6282;
	shr.u64 	%rd6285, %rd6284, 32;
	and.b64  	%rd6286, %rd6265, 4294967295;
	add.s64 	%rd6287, %rd6285, %rd6286;
	shr.u64 	%rd6288, %rd6287, 32;
	and.b64  	%rd6289, %rd6268, 4294967295;
	add.s64 	%rd6290, %rd6288, %rd6289;
	shr.u64 	%rd6291, %rd6290, 32;
	and.b64  	%rd6292, %rd6271, 4294967295;
	add.s64 	%rd6293, %rd6291, %rd6292;
	shr.u64 	%rd6294, %rd6293, 32;
	and.b64  	%rd6295, %rd6274, 4294967295;
	add.s64 	%rd6296, %rd6294, %rd6295;
	shr.u64 	%rd6297, %rd6296, 32;
	and.b64  	%rd6298, %rd6277, 4294967295;
	add.s64 	%rd6299, %rd6297, %rd6298;
	shr.u64 	%rd6300, %rd6299, 32;
	and.b64  	%rd6301, %rd6280, 4294967295;
	add.s64 	%rd6302, %rd6300, %rd6301;
	{ .reg .b32 tmp; mov.b64 {tmp, %r2728}, %rd6302; }
	and.b64  	%rd6303, %rd6284, 4294967295;
	add.s64 	%rd14319, %rd6303, %rd6281;
	shr.u64 	%rd6304, %rd14319, 32;
	and.b64  	%rd6305, %rd6287, 4294967295;
	add.s64 	%rd14320, %rd6304, %rd6305;
	shr.u64 	%rd6306, %rd14320, 32;
	and.b64  	%rd6307, %rd6290, 4294967295;
	add.s64 	%rd14321, %rd6306, %rd6307;
	shr.u64 	%rd6308, %rd14321, 32;
	and.b64  	%rd6309, %rd6293, 4294967295;
	add.s64 	%rd14322, %rd6308, %rd6309;
	shr.u64 	%rd6310, %rd14322, 32;
	and.b64  	%rd6311, %rd6296, 4294967295;
	add.s64 	%rd14323, %rd6310, %rd6311;
	shr.u64 	%rd6312, %rd14323, 32;
	and.b64  	%rd6313, %rd6299, 4294967295;
	add.s64 	%rd14324, %rd6312, %rd6313;
	shr.u64 	%rd6314, %rd14324, 32;
	and.b64  	%rd6315, %rd6302, 4294967295;
	add.s64 	%rd14325, %rd6314, %rd6315;
	{ .reg .b32 tmp; mov.b64 {tmp, %r2729}, %rd14325; }
	add.s32 	%r698, %r2728, %r2729;
	setp.eq.s32 	%p850, %r698, 0;
	mov.pred 	%p2242, 0;
	@%p850 bra 	$L__BB3_478;
	mad.lo.s32 	%r699, %r698, 977, %r4377;
	setp.lt.u32 	%p851, %r699, %r4377;
	selp.u64 	%rd6316, 1, 0, %p851;
	and.b64  	%rd6317, %rd14319, 4294967295;
	cvt.u64.u32 	%rd6318, %r698;
	add.s64 	%rd6319, %rd6317, %rd6316;
	add.s64 	%rd14319, %rd6319, %rd6318;
	shr.u64 	%rd6320, %rd14319, 32;
	and.b64  	%rd6321, %rd14320, 4294967295;
	add.s64 	%rd14320, %rd6320, %rd6321;
	shr.u64 	%rd6322, %rd14320, 32;
	and.b64  	%rd6323, %rd14321, 4294967295;
	add.s64 	%rd14321, %rd6322, %rd6323;
	shr.u64 	%rd6324, %rd14321, 32;
	and.b64  	%rd6325, %rd14322, 4294967295;
	add.s64 	%rd14322, %rd6324, %rd6325;
	shr.u64 	%rd6326, %rd14322, 32;
	and.b64  	%rd6327, %rd14323, 4294967295;
	add.s64 	%rd14323, %rd6326, %rd6327;
	shr.u64 	%rd6328, %rd14323, 32;
	and.b64  	%rd6329, %rd14324, 4294967295;
	add.s64 	%rd14324, %rd6328, %rd6329;
	shr.u64 	%rd6330, %rd14324, 32;
	and.b64  	%rd6331, %rd14325, 4294967295;
	add.s64 	%rd14325, %rd6330, %rd6331;
	setp.gt.u64 	%p2242, %rd14325, 4294967295;
	mov.u32 	%r4377, %r699;
$L__BB3_478:
	cvt.u32.u64 	%r4384, %rd14325;
	cvt.u32.u64 	%r4383, %rd14324;
	cvt.u32.u64 	%r4382, %rd14323;
	cvt.u32.u64 	%r4381, %rd14322;
	cvt.u32.u64 	%r4380, %rd14321;
	cvt.u32.u64 	%r4379, %rd14320;
	cvt.u32.u64 	%r4378, %rd14319;
	setp.lt.u32 	%p852, %r2672, %r4384;
	or.pred  	%p853, %p2242, %p852;
	@%p853 bra 	$L__BB3_492;
	setp.gt.u32 	%p854, %r2672, %r4384;
	@%p854 bra 	$L__BB3_493;
	cvt.u32.u64 	%r2730, %rd13;
	setp.lt.u32 	%p855, %r2730, %r4383;
	@%p855 bra 	$L__BB3_492;
	setp.gt.u32 	%p856, %r2730, %r4383;
	@%p856 bra 	$L__BB3_493;
	cvt.u32.u64 	%r2732, %rd12;
	setp.lt.u32 	%p857, %r2732, %r4382;
	@%p857 bra 	$L__BB3_492;
	setp.gt.u32 	%p858, %r2732, %r4382;
	@%p858 bra 	$L__BB3_493;
	cvt.u32.u64 	%r2734, %rd11;
	setp.lt.u32 	%p859, %r2734, %r4381;
	@%p859 bra 	$L__BB3_492;
	setp.gt.u32 	%p860, %r2734, %r4381;
	@%p860 bra 	$L__BB3_493;
	cvt.u32.u64 	%r2736, %rd204;
	setp.lt.u32 	%p861, %r2736, %r4380;
	@%p861 bra 	$L__BB3_492;
	setp.gt.u32 	%p862, %r2736, %r4380;
	@%p862 bra 	$L__BB3_493;
	cvt.u32.u64 	%r2738, %rd335;
	setp.lt.u32 	%p863, %r2738, %r4379;
	@%p863 bra 	$L__BB3_492;
	setp.gt.u32 	%p864, %r2738, %r4379;
	@%p864 bra 	$L__BB3_493;
	cvt.u32.u64 	%r2740, %rd336;
	setp.lt.u32 	%p865, %r2740, %r4378;
	@%p865 bra 	$L__BB3_492;
	setp.gt.u32 	%p866, %r2740, %r4378;
	setp.lt.u32 	%p867, %r4377, %r656;
	or.pred  	%p868, %p866, %p867;
	@%p868 bra 	$L__BB3_493;
$L__BB3_492:
	cvt.u32.u64 	%r2742, %rd204;
	cvt.u32.u64 	%r2743, %rd335;
	cvt.u32.u64 	%r2744, %rd336;
	cvt.u32.u64 	%r2745, %rd13;
	cvt.u32.u64 	%r2746, %rd12;
	cvt.u32.u64 	%r2747, %rd11;
	setp.lt.u32 	%p869, %r4377, %r656;
	selp.s64 	%rd6333, -1, 0, %p869;
	sub.s32 	%r4377, %r4377, %r656;
	and.b64  	%rd6334, %rd14319, 4294967295;
	add.s64 	%rd6335, %rd6334, %rd6333;
	setp.lt.u64 	%p870, %rd6335, %rd336;
	selp.s64 	%rd6336, -1, 0, %p870;
	cvt.u32.u64 	%r2748, %rd6335;
	sub.s32 	%r4378, %r2748, %r2744;
	and.b64  	%rd6337, %rd14320, 4294967295;
	add.s64 	%rd6338, %rd6337, %rd6336;
	setp.lt.u64 	%p871, %rd6338, %rd335;
	selp.s64 	%rd6339, -1, 0, %p871;
	cvt.u32.u64 	%r2749, %rd6338;
	sub.s32 	%r4379, %r2749, %r2743;
	and.b64  	%rd6340, %rd14321, 4294967295;
	add.s64 	%rd6341, %rd6340, %rd6339;
	setp.lt.u64 	%p872, %rd6341, %rd204;
	selp.s64 	%rd6342, -1, 0, %p872;
	cvt.u32.u64 	%r2750, %rd6341;
	sub.s32 	%r4380, %r2750, %r2742;
	and.b64  	%rd6343, %rd14322, 4294967295;
	add.s64 	%rd6344, %rd6343, %rd6342;
	setp.lt.u64 	%p873, %rd6344, %rd11;
	selp.s64 	%rd6345, -1, 0, %p873;
	cvt.u32.u64 	%r2751, %rd6344;
	sub.s32 	%r4381, %r2751, %r2747;
	and.b64  	%rd6346, %rd14323, 4294967295;
	add.s64 	%rd6347, %rd6346, %rd6345;
	setp.lt.u64 	%p874, %rd6347, %rd12;
	selp.s64 	%rd6348, -1, 0, %p874;
	cvt.u32.u64 	%r2752, %rd6347;
	sub.s32 	%r4382, %r2752, %r2746;
	and.b64  	%rd6349, %rd14324, 4294967295;
	add.s64 	%rd6350, %rd6349, %rd6348;
	setp.lt.u64 	%p875, %rd6350, %rd13;
	selp.s32 	%r2753, -1, 0, %p875;
	cvt.u32.u64 	%r2754, %rd6350;
	sub.s32 	%r4383, %r2754, %r2745;
	add.s32 	%r2755, %r4384, %r2753;
	sub.s32 	%r4384, %r2755, %r2672;
$L__BB3_493:
	setp.gt.u32 	%p876, %r4384, %r2672;
	@%p876 bra 	$L__BB3_506;
	bra.uni 	$L__BB3_507;
$L__BB3_494:
	cvt.u32.u64 	%r2756, %rd13;
	setp.gt.u32 	%p878, %r4383, %r2756;
	@%p878 bra 	$L__BB3_506;
	setp.lt.u32 	%p879, %r4383, %r2756;
	@%p879 bra 	$L__BB3_508;
	cvt.u32.u64 	%r2758, %rd12;
	setp.gt.u32 	%p880, %r4382, %r2758;
	@%p880 bra 	$L__BB3_506;
	setp.lt.u32 	%p881, %r4382, %r2758;
	@%p881 bra 	$L__BB3_508;
	cvt.u32.u64 	%r2760, %rd11;
	setp.gt.u32 	%p882, %r4381, %r2760;
	@%p882 bra 	$L__BB3_506;
	setp.lt.u32 	%p883, %r4381, %r2760;
	@%p883 bra 	$L__BB3_508;
	cvt.u32.u64 	%r2762, %rd204;
	setp.gt.u32 	%p884, %r4380, %r2762;
	@%p884 bra 	$L__BB3_506;
	setp.lt.u32 	%p885, %r4380, %r2762;
	@%p885 bra 	$L__BB3_508;
	cvt.u32.u64 	%r2764, %rd335;
	setp.gt.u32 	%p886, %r4379, %r2764;
	@%p886 bra 	$L__BB3_506;
	setp.lt.u32 	%p887, %r4379, %r2764;
	@%p887 bra 	$L__BB3_508;
	cvt.u32.u64 	%r2766, %rd336;
	setp.gt.u32 	%p888, %r4378, %r2766;
	@%p888 bra 	$L__BB3_506;
	setp.lt.u32 	%p889, %r4378, %r2766;
	setp.lt.u32 	%p890, %r4377, %r656;
	or.pred  	%p891, %p889, %p890;
	@%p891 bra 	$L__BB3_508;
$L__BB3_506:
	cvt.u32.u64 	%r2768, %rd204;
	cvt.u32.u64 	%r2769, %rd335;
	cvt.u32.u64 	%r2770, %rd336;
	cvt.u32.u64 	%r2771, %rd13;
	cvt.u32.u64 	%r2772, %rd12;
	cvt.u32.u64 	%r2773, %rd11;
	setp.lt.u32 	%p892, %r4377, %r656;
	selp.s64 	%rd6351, -1, 0, %p892;
	sub.s32 	%r4377, %r4377, %r656;
	cvt.u64.u32 	%rd6352, %r4378;
	add.s64 	%rd6353, %rd6351, %rd6352;
	setp.lt.u64 	%p893, %rd6353, %rd336;
	selp.s64 	%rd6354, -1, 0, %p893;
	cvt.u32.u64 	%r2774, %rd6353;
	sub.s32 	%r4378, %r2774, %r2770;
	cvt.u64.u32 	%rd6355, %r4379;
	add.s64 	%rd6356, %rd6354, %rd6355;
	setp.lt.u64 	%p894, %rd6356, %rd335;
	selp.s64 	%rd6357, -1, 0, %p894;
	cvt.u32.u64 	%r2775, %rd6356;
	sub.s32 	%r4379, %r2775, %r2769;
	cvt.u64.u32 	%rd6358, %r4380;
	add.s64 	%rd6359, %rd6357, %rd6358;
	setp.lt.u64 	%p895, %rd6359, %rd204;
	selp.s64 	%rd6360, -1, 0, %p895;
	cvt.u32.u64 	%r2776, %rd6359;
	sub.s32 	%r4380, %r2776, %r2768;
	cvt.u64.u32 	%rd6361, %r4381;
	add.s64 	%rd6362, %rd6360, %rd6361;
	setp.lt.u64 	%p896, %rd6362, %rd11;
	selp.s64 	%rd6363, -1, 0, %p896;
	cvt.u32.u64 	%r2777, %rd6362;
	sub.s32 	%r4381, %r2777, %r2773;
	cvt.u64.u32 	%rd6364, %r4382;
	add.s64 	%rd6365, %rd6363, %rd6364;
	setp.lt.u64 	%p897, %rd6365, %rd12;
	selp.s64 	%rd6366, -1, 0, %p897;
	cvt.u32.u64 	%r2778, %rd6365;
	sub.s32 	%r4382, %r2778, %r2772;
	cvt.u64.u32 	%rd6367, %r4383;
	add.s64 	%rd6368, %rd6366, %rd6367;
	setp.lt.u64 	%p898, %rd6368, %rd13;
	selp.s32 	%r2779, -1, 0, %p898;
	cvt.u32.u64 	%r2780, %rd6368;
	sub.s32 	%r4383, %r2780, %r2771;
	add.s32 	%r2781, %r4384, %r2779;
	sub.s32 	%r4384, %r2781, %r2672;
	bra.uni 	$L__BB3_508;
$L__BB3_507:
	setp.lt.u32 	%p877, %r4384, %r2672;
	@%p877 bra 	$L__BB3_508;
	bra.uni 	$L__BB3_494;
$L__BB3_508:
	mul.wide.u32 	%rd6369, %r4377, %r4377;
	cvt.u32.u64 	%r2782, %rd6369;
	shr.u64 	%rd6370, %rd6369, 32;
	mul.wide.u32 	%rd6371, %r4378, %r4377;
	add.s64 	%rd6372, %rd6370, %rd6371;
	shr.u64 	%rd6373, %rd6372, 32;
	mul.wide.u32 	%rd6374, %r4379, %r4377;
	add.s64 	%rd6375, %rd6373, %rd6374;
	shr.u64 	%rd6376, %rd6375, 32;
	mul.wide.u32 	%rd6377, %r4380, %r4377;
	add.s64 	%rd6378, %rd6376, %rd6377;
	shr.u64 	%rd6379, %rd6378, 32;
	mul.wide.u32 	%rd6380, %r4381, %r4377;
	add.s64 	%rd6381, %rd6379, %rd6380;
	shr.u64 	%rd6382, %rd6381, 32;
	mul.wide.u32 	%rd6383, %r4382, %r4377;
	add.s64 	%rd6384, %rd6382, %rd6383;
	shr.u64 	%rd6385, %rd6384, 32;
	mul.wide.u32 	%rd6386, %r4383, %r4377;
	add.s64 	%rd6387, %rd6385, %rd6386;
	shr.u64 	%rd6388, %rd6387, 32;
	mul.wide.u32 	%rd6389, %r4384, %r4377;
	add.s64 	%rd6390, %rd6388, %rd6389;
	shr.u64 	%rd6391, %rd6390, 32;
	and.b64  	%rd6392, %rd6372, 4294967295;
	add.s64 	%rd6393, %rd6371, %rd6392;
	shr.u64 	%rd6394, %rd6393, 32;
	and.b64  	%rd6395, %rd6375, 4294967295;
	mul.wide.u32 	%rd6396, %r4378, %r4378;
	add.s64 	%rd6397, %rd6394, %rd6395;
	add.s64 	%rd6398, %rd6397, %rd6396;
	shr.u64 	%rd6399, %rd6398, 32;
	and.b64  	%rd6400, %rd6378, 4294967295;
	mul.wide.u32 	%rd6401, %r4379, %r4378;
	add.s64 	%rd6402, %rd6399, %rd6400;
	add.s64 	%rd6403, %rd6402, %rd6401;
	shr.u64 	%rd6404, %rd6403, 32;
	and.b64  	%rd6405, %rd6381, 4294967295;
	mul.wide.u32 	%rd6406, %r4380, %r4378;
	add.s64 	%rd6407, %rd6404, %rd6405;
	add.s64 	%rd6408, %rd6407, %rd6406;
	shr.u64 	%rd6409, %rd6408, 32;
	and.b64  	%rd6410, %rd6384, 4294967295;
	mul.wide.u32 	%rd6411, %r4381, %r4378;
	add.s64 	%rd6412, %rd6409, %rd6410;
	add.s64 	%rd6413, %rd6412, %rd6411;
	shr.u64 	%rd6414, %rd6413, 32;
	and.b64  	%rd6415, %rd6387, 4294967295;
	mul.wide.u32 	%rd6416, %r4382, %r4378;
	add.s64 	%rd6417, %rd6414, %rd6415;
	add.s64 	%rd6418, %rd6417, %rd6416;
	shr.u64 	%rd6419, %rd6418, 32;
	and.b64  	%rd6420, %rd6390, 4294967295;
	mul.wide.u32 	%rd6421, %r4383, %r4378;
	add.s64 	%rd6422, %rd6419, %rd6420;
	add.s64 	%rd6423, %rd6422, %rd6421;
	shr.u64 	%rd6424, %rd6423, 32;
	mul.wide.u32 	%rd6425, %r4384, %r4378;
	add.s64 	%rd6426, %rd6424, %rd6391;
	add.s64 	%rd6427, %rd6426, %rd6425;
	shr.u64 	%rd6428, %rd6427, 32;
	and.b64  	%rd6429, %rd6398, 4294967295;
	add.s64 	%rd6430, %rd6374, %rd6429;
	shr.u64 	%rd6431, %rd6430, 32;
	and.b64  	%rd6432, %rd6403, 4294967295;
	add.s64 	%rd6433, %rd6431, %rd6432;
	add.s64 	%rd6434, %rd6433, %rd6401;
	shr.u64 	%rd6435, %rd6434, 32;
	and.b64  	%rd6436, %rd6408, 4294967295;
	mul.wide.u32 	%rd6437, %r4379, %r4379;
	add.s64 	%rd6438, %rd6435, %rd6436;
	add.s64 	%rd6439, %rd6438, %rd6437;
	shr.u64 	%rd6440, %rd6439, 32;
	and.b64  	%rd6441, %rd6413, 4294967295;
	mul.wide.u32 	%rd6442, %r4380, %r4379;
	add.s64 	%rd6443, %rd6440, %rd6441;
	add.s64 	%rd6444, %rd6443, %rd6442;
	shr.u64 	%rd6445, %rd6444, 32;
	and.b64  	%rd6446, %rd6418, 4294967295;
	mul.wide.u32 	%rd6447, %r4381, %r4379;
	add.s64 	%rd6448, %rd6445, %rd6446;
	add.s64 	%rd6449, %rd6448, %rd6447;
	shr.u64 	%rd6450, %rd6449, 32;
	and.b64  	%rd6451, %rd6423, 4294967295;
	mul.wide.u32 	%rd6452, %r4382, %r4379;
	add.s64 	%rd6453, %rd6450, %rd6451;
	add.s64 	%rd6454, %rd6453, %rd6452;
	shr.u64 	%rd6455, %rd6454, 32;
	and.b64  	%rd6456, %rd6427, 4294967295;
	mul.wide.u32 	%rd6457, %r4383, %r4379;
	add.s64 	%rd6458, %rd6455, %rd6456;
	add.s64 	%rd6459, %rd6458, %rd6457;
	shr.u64 	%rd6460, %rd6459, 32;
	mul.wide.u32 	%rd6461, %r4384, %r4379;
	add.s64 	%rd6462, %rd6460, %rd6428;
	add.s64 	%rd6463, %rd6462, %rd6461;
	shr.u64 	%rd6464, %rd6463, 32;
	and.b64  	%rd6465, %rd6434, 4294967295;
	add.s64 	%rd6466, %rd6377, %rd6465;
	shr.u64 	%rd6467, %rd6466, 32;
	and.b64  	%rd6468, %rd6439, 4294967295;
	add.s64 	%rd6469, %rd6467, %rd6468;
	add.s64 	%rd6470, %rd6469, %rd6406;
	shr.u64 	%rd6471, %rd6470, 32;
	and.b64  	%rd6472, %rd6444, 4294967295;
	add.s64 	%rd6473, %rd6471, %rd6472;
	add.s64 	%rd6474, %rd6473, %rd6442;
	shr.u64 	%rd6475, %rd6474, 32;
	and.b64  	%rd6476, %rd6449, 4294967295;
	mul.wide.u32 	%rd6477, %r4380, %r4380;
	add.s64 	%rd6478, %rd6475, %rd6476;
	add.s64 	%rd6479, %rd6478, %rd6477;
	shr.u64 	%rd6480, %rd6479, 32;
	and.b64  	%rd6481, %rd6454, 4294967295;
	mul.wide.u32 	%rd6482, %r4381, %r4380;
	add.s64 	%rd6483, %rd6480, %rd6481;
	add.s64 	%rd6484, %rd6483, %rd6482;
	shr.u64 	%rd6485, %rd6484, 32;
	and.b64  	%rd6486, %rd6459, 4294967295;
	mul.wide.u32 	%rd6487, %r4382, %r4380;
	add.s64 	%rd6488, %rd6485, %rd6486;
	add.s64 	%rd6489, %rd6488, %rd6487;
	shr.u64 	%rd6490, %rd6489, 32;
	and.b64  	%rd6491, %rd6463, 4294967295;
	mul.wide.u32 	%rd6492, %r4383, %r4380;
	add.s64 	%rd6493, %rd6490, %rd6491;
	add.s64 	%rd6494, %rd6493, %rd6492;
	shr.u64 	%rd6495, %rd6494, 32;
	mul.wide.u32 	%rd6496, %r4384, %r4380;
	add.s64 	%rd6497, %rd6495, %rd6464;
	add.s64 	%rd6498, %rd6497, %rd6496;
	shr.u64 	%rd6499, %rd6498, 32;
	and.b64  	%rd6500, %rd6470, 4294967295;
	add.s64 	%rd6501, %rd6380, %rd6500;
	shr.u64 	%rd6502, %rd6501, 32;
	and.b64  	%rd6503, %rd6474, 4294967295;
	add.s64 	%rd6504, %rd6502, %rd6503;
	add.s64 	%rd6505, %rd6504, %rd6411;
	shr.u64 	%rd6506, %rd6505, 32;
	and.b64  	%rd6507, %rd6479, 4294967295;
	add.s64 	%rd6508, %rd6506, %rd6507;
	add.s64 	%rd6509, %rd6508, %rd6447;
	shr.u64 	%rd6510, %rd6509, 32;
	and.b64  	%rd6511, %rd6484, 4294967295;
	add.s64 	%rd6512, %rd6510, %rd6511;
	add.s64 	%rd6513, %rd6512, %rd6482;
	shr.u64 	%rd6514, %rd6513, 32;
	and.b64  	%rd6515, %rd6489, 4294967295;
	mul.wide.u32 	%rd6516, %r4381, %r4381;
	add.s64 	%rd6517, %rd6514, %rd6515;
	add.s64 	%rd6518, %rd6517, %rd6516;
	shr.u64 	%rd6519, %rd6518, 32;
	and.b64  	%rd6520, %rd6494, 4294967295;
	mul.wide.u32 	%rd6521, %r4382, %r4381;
	add.s64 	%rd6522, %rd6519, %rd6520;
	add.s64 	%rd6523, %rd6522, %rd6521;
	shr.u64 	%rd6524, %rd6523, 32;
	and.b64  	%rd6525, %rd6498, 4294967295;
	mul.wide.u32 	%rd6526, %r4383, %r4381;
	add.s64 	%rd6527, %rd6524, %rd6525;
	add.s64 	%rd6528, %rd6527, %rd6526;
	shr.u64 	%rd6529, %rd6528, 32;
	mul.wide.u32 	%rd6530, %r4384, %r4381;
	add.s64 	%rd6531, %rd6529, %rd6499;
	add.s64 	%rd6532, %rd6531, %rd6530;
	shr.u64 	%rd6533, %rd6532, 32;
	and.b64  	%rd6534, %rd6505, 4294967295;
	add.s64 	%rd6535, %rd6383, %rd6534;
	shr.u64 	%rd6536, %rd6535, 32;
	and.b64  	%rd6537, %rd6509, 4294967295;
	add.s64 	%rd6538, %rd6536, %rd6537;
	add.s64 	%rd6539, %rd6538, %rd6416;
	shr.u64 	%rd6540, %rd6539, 32;
	and.b64  	%rd6541, %rd6513, 4294967295;
	add.s64 	%rd6542, %rd6540, %rd6541;
	add.s64 	%rd6543, %rd6542, %rd6452;
	shr.u64 	%rd6544, %rd6543, 32;
	and.b64  	%rd6545, %rd6518, 4294967295;
	add.s64 	%rd6546, %rd6544, %rd6545;
	add.s64 	%rd6547, %rd6546, %rd6487;
	shr.u64 	%rd6548, %rd6547, 32;
	and.b64  	%rd6549, %rd6523, 4294967295;
	add.s64 	%rd6550, %rd6548, %rd6549;
	add.s64 	%rd6551, %rd6550, %rd6521;
	shr.u64 	%rd6552, %rd6551, 32;
	and.b64  	%rd6553, %rd6528, 4294967295;
	mul.wide.u32 	%rd6554, %r4382, %r4382;
	add.s64 	%rd6555, %rd6552, %rd6553;
	add.s64 	%rd6556, %rd6555, %rd6554;
	shr.u64 	%rd6557, %rd6556, 32;
	and.b64  	%rd6558, %rd6532, 4294967295;
	mul.wide.u32 	%rd6559, %r4383, %r4382;
	add.s64 	%rd6560, %rd6557, %rd6558;
	add.s64 	%rd6561, %rd6560, %rd6559;
	shr.u64 	%rd6562, %rd6561, 32;
	mul.wide.u32 	%rd6563, %r4384, %r4382;
	add.s64 	%rd6564, %rd6562, %rd6533;
	add.s64 	%rd6565, %rd6564, %rd6563;
	shr.u64 	%rd6566, %rd6565, 32;
	and.b64  	%rd6567, %rd6539, 4294967295;
	add.s64 	%rd6568, %rd6386, %rd6567;
	shr.u64 	%rd6569, %rd6568, 32;
	and.b64  	%rd6570, %rd6543, 4294967295;
	add.s64 	%rd6571, %rd6569, %rd6570;
	add.s64 	%rd6572, %rd6571, %rd6421;
	shr.u64 	%rd6573, %rd6572, 32;
	and.b64  	%rd6574, %rd6547, 4294967295;
	add.s64 	%rd6575, %rd6573, %rd6574;
	add.s64 	%rd6576, %rd6575, %rd6457;
	shr.u64 	%rd6577, %rd6576, 32;
	and.b64  	%rd6578, %rd6551, 4294967295;
	add.s64 	%rd6579, %rd6577, %rd6578;
	add.s64 	%rd6580, %rd6579, %rd6492;
	shr.u64 	%rd6581, %rd6580, 32;
	and.b64  	%rd6582, %rd6556, 4294967295;
	add.s64 	%rd6583, %rd6581, %rd6582;
	add.s64 	%rd6584, %rd6583, %rd6526;
	shr.u64 	%rd6585, %rd6584, 32;
	and.b64  	%rd6586, %rd6561, 4294967295;
	add.s64 	%rd6587, %rd6585, %rd6586;
	add.s64 	%rd6588, %rd6587, %rd6559;
	shr.u64 	%rd6589, %rd6588, 32;
	and.b64  	%rd6590, %rd6565, 4294967295;
	mul.wide.u32 	%rd6591, %r4383, %r4383;
	add.s64 	%rd6592, %rd6589, %rd6590;
	add.s64 	%rd6593, %rd6592, %rd6591;
	shr.u64 	%rd6594, %rd6593, 32;
	mul.wide.u32 	%rd6595, %r4384, %r4383;
	add.s64 	%rd6596, %rd6594, %rd6566;
	add.s64 	%rd6597, %rd6596, %rd6595;
	shr.u64 	%rd6598, %rd6597, 32;
	and.b64  	%rd6599, %rd6572, 4294967295;
	add.s64 	%rd6600, %rd6389, %rd6599;
	shr.u64 	%rd6601, %rd6600, 32;
	and.b64  	%rd6602, %rd6576, 4294967295;
	add.s64 	%rd6603, %rd6601, %rd6602;
	add.s64 	%rd6604, %rd6603, %rd6425;
	shr.u64 	%rd6605, %rd6604, 32;
	and.b64  	%rd6606, %rd6580, 4294967295;
	add.s64 	%rd6607, %rd6605, %rd6606;
	add.s64 	%rd6608, %rd6607, %rd6461;
	shr.u64 	%rd6609, %rd6608, 32;
	and.b64  	%rd6610, %rd6584, 4294967295;
	add.s64 	%rd6611, %rd6609, %rd6610;
	add.s64 	%rd6612, %rd6611, %rd6496;
	shr.u64 	%rd6613, %rd6612, 32;
	and.b64  	%rd6614, %rd6588, 4294967295;
	add.s64 	%rd6615, %rd6613, %rd6614;
	add.s64 	%rd6616, %rd6615, %rd6530;
	shr.u64 	%rd6617, %rd6616, 32;
	and.b64  	%rd6618, %rd6593, 4294967295;
	add.s64 	%rd6619, %rd6617, %rd6618;
	add.s64 	%rd6620, %rd6619, %rd6563;
	shr.u64 	%rd6621, %rd6620, 32;
	and.b64  	%rd6622, %rd6597, 4294967295;
	add.s64 	%rd6623, %rd6621, %rd6622;
	add.s64 	%rd6624, %rd6623, %rd6595;
	shr.u64 	%rd6625, %rd6624, 32;
	mul.wide.u32 	%rd6626, %r4384, %r4384;
	add.s64 	%rd6627, %rd6625, %rd6598;
	add.s64 	%rd6628, %rd6627, %rd6626;
	shr.u64 	%rd6629, %rd6628, 32;
	{ .reg .b32 tmp; mov.b64 {tmp, %r2783}, %rd6628; }
	and.b64  	%rd6630, %rd6604, 4294967295;
	mul.lo.s64 	%rd6631, %rd6630, 977;
	cvt.u32.u64 	%r2784, %rd6631;
	shr.u64 	%rd6632, %rd6631, 32;
	and.b64  	%rd6633, %rd6608, 4294967295;
	mad.lo.s64 	%rd6634, %rd6633, 977, %rd6632;
	shr.u64 	%rd6635, %rd6634, 32;
	and.b64  	%rd6636, %rd6612, 4294967295;
	mad.lo.s64 	%rd6637, %rd6636, 977, %rd6635;
	shr.u64 	%rd6638, %rd6637, 32;
	and.b64  	%rd6639, %rd6616, 4294967295;
	mad.lo.s64 	%rd6640, %rd6639, 977, %rd6638;
	shr.u64 	%rd6641, %rd6640, 32;
	and.b64  	%rd6642, %rd6620, 4294967295;
	mad.lo.s64 	%rd6643, %rd6642, 977, %rd6641;
	shr.u64 	%rd6644, %rd6643, 32;
	and.b64  	%rd6645, %rd6624, 4294967295;
	mad.lo.s64 	%rd6646, %rd6645, 977, %rd6644;
	shr.u64 	%rd6647, %rd6646, 32;
	and.b64  	%rd6648, %rd6628, 4294967295;
	mad.lo.s64 	%rd6649, %rd6648, 977, %rd6647;
	shr.u64 	%rd6650, %rd6649, 32;
	mad.lo.s64 	%rd6651, %rd6629, 977, %rd6650;
	{ .reg .b32 tmp; mov.b64 {tmp, %r2785}, %rd6651; }
	add.s32 	%r4394, %r2782, %r2784;
	setp.lt.u32 	%p900, %r4394, %r2782;
	selp.u64 	%rd6652, 1, 0, %p900;
	and.b64  	%rd6653, %rd6393, 4294967295;
	and.b64  	%rd6654, %rd6634, 4294967295;
	add.s64 	%rd6655, %rd6653, %rd6652;
	add.s64 	%rd6656, %rd6655, %rd6654;
	shr.u64 	%rd6657, %rd6656, 32;
	and.b64  	%rd6658, %rd6430, 4294967295;
	and.b64  	%rd6659, %rd6637, 4294967295;
	add.s64 	%rd6660, %rd6657, %rd6658;
	add.s64 	%rd6661, %rd6660, %rd6659;
	shr.u64 	%rd6662, %rd6661, 32;
	and.b64  	%rd6663, %rd6466, 4294967295;
	and.b64  	%rd6664, %rd6640, 4294967295;
	add.s64 	%rd6665, %rd6662, %rd6663;
	add.s64 	%rd6666, %rd6665, %rd6664;
	shr.u64 	%rd6667, %rd6666, 32;
	and.b64  	%rd6668, %rd6501, 4294967295;
	and.b64  	%rd6669, %rd6643, 4294967295;
	add.s64 	%rd6670, %rd6667, %rd6668;
	add.s64 	%rd6671, %rd6670, %rd6669;
	shr.u64 	%rd6672, %rd6671, 32;
	and.b64  	%rd6673, %rd6535, 4294967295;
	and.b64  	%rd6674, %rd6646, 4294967295;
	add.s64 	%rd6675, %rd6672, %rd6673;
	add.s64 	%rd6676, %rd6675, %rd6674;
	shr.u64 	%rd6677, %rd6676, 32;
	and.b64  	%rd6678, %rd6568, 4294967295;
	and.b64  	%rd6679, %rd6649, 4294967295;
	add.s64 	%rd6680, %rd6677, %rd6678;
	add.s64 	%rd6681, %rd6680, %rd6679;
	shr.u64 	%rd6682, %rd6681, 32;
	and.b64  	%rd6683, %rd6600, 4294967295;
	and.b64  	%rd6684, %rd6651, 4294967295;
	add.s64 	%rd6685, %rd6682, %rd6683;
	add.s64 	%rd6686, %rd6685, %rd6684;
	{ .reg .b32 tmp; mov.b64 {tmp, %r2786}, %rd6686; }
	add.s32 	%r2787, %r2786, %r2785;
	and.b64  	%rd6687, %rd6656, 4294967295;
	add.s64 	%rd14326, %rd6687, %rd6630;
	shr.u64 	%rd6688, %rd14326, 32;
	and.b64  	%rd6689, %rd6661, 4294967295;
	add.s64 	%rd6690, %rd6688, %rd6689;
	add.s64 	%rd14327, %rd6690, %rd6633;
	shr.u64 	%rd6691, %rd14327, 32;
	and.b64  	%rd6692, %rd6666, 4294967295;
	add.s64 	%rd6693, %rd6691, %rd6692;
	add.s64 	%rd14328, %rd6693, %rd6636;
	shr.u64 	%rd6694, %rd14328, 32;
	and.b64  	%rd6695, %rd6671, 4294967295;
	add.s64 	%rd6696, %rd6694, %rd6695;
	add.s64 	%rd14329, %rd6696, %rd6639;
	shr.u64 	%rd6697, %rd14329, 32;
	and.b64  	%rd6698, %rd6676, 4294967295;
	add.s64 	%rd6699, %rd6697, %rd6698;
	add.s64 	%rd14330, %rd6699, %rd6642;
	shr.u64 	%rd6700, %rd14330, 32;
	and.b64  	%rd6701, %rd6681, 4294967295;
	add.s64 	%rd6702, %rd6700, %rd6701;
	add.s64 	%rd14331, %rd6702, %rd6645;
	shr.u64 	%rd6703, %rd14331, 32;
	and.b64  	%rd6704, %rd6686, 4294967295;
	add.s64 	%rd6705, %rd6703, %rd6704;
	add.s64 	%rd14332, %rd6705, %rd6648;
	{ .reg .b32 tmp; mov.b64 {tmp, %r2788}, %rd14332; }
	add.s32 	%r2789, %r2787, %r2788;
	add.s32 	%r741, %r2789, %r2783;
	setp.eq.s32 	%p901, %r741, 0;
	mov.pred 	%p2243, 0;
	@%p901 bra 	$L__BB3_510;
	cvt.u64.u32 	%rd6706, %r741;
	mul.wide.u32 	%rd6707, %r741, 977;
	cvt.u32.u64 	%r2790, %rd6707;
	shr.u64 	%rd6708, %rd6707, 32;
	add.s64 	%rd6709, %rd6708, %rd6706;
	shr.u64 	%rd6710, %rd6709, 32;
	add.s32 	%r742, %r4394, %r2790;
	setp.lt.u32 	%p902, %r742, %r4394;
	selp.u64 	%rd6711, 1, 0, %p902;
	and.b64  	%rd6712, %rd14326, 4294967295;
	and.b64  	%rd6713, %rd6709, 4294967295;
	add.s64 	%rd6714, %rd6712, %rd6711;
	add.s64 	%rd14326, %rd6714, %rd6713;
	shr.u64 	%rd6715, %rd14326, 32;
	and.b64  	%rd6716, %rd14327, 4294967295;
	add.s64 	%rd6717, %rd6715, %rd6716;
	add.s64 	%rd14327, %rd6717, %rd6710;
	shr.u64 	%rd6718, %rd14327, 32;
	and.b64  	%rd6719, %rd14328, 4294967295;
	add.s64 	%rd14328, %rd6718, %rd6719;
	shr.u64 	%rd6720, %rd14328, 32;
	and.b64  	%rd6721, %rd14329, 4294967295;
	add.s64 	%rd14329, %rd6720, %rd6721;
	shr.u64 	%rd6722, %rd14329, 32;
	and.b64  	%rd6723, %rd14330, 4294967295;
	add.s64 	%rd14330, %rd6722, %rd6723;
	shr.u64 	%rd6724, %rd14330, 32;
	and.b64  	%rd6725, %rd14331, 4294967295;
	add.s64 	%rd14331, %rd6724, %rd6725;
	shr.u64 	%rd6726, %rd14331, 32;
	and.b64  	%rd6727, %rd14332, 4294967295;
	add.s64 	%rd14332, %rd6726, %rd6727;
	setp.gt.u64 	%p2243, %rd14332, 4294967295;
	mov.u32 	%r4394, %r742;
$L__BB3_510:
	ld.const.u32 	%rd379, [const_p+12];
	ld.const.u32 	%rd380, [const_p+8];
	ld.const.u32 	%rd381, [const_p+4];
	ld.const.u32 	%r744, [const_p];
	cvt.u32.u64 	%r4401, %rd14332;
	cvt.u32.u64 	%r4400, %rd14331;
	cvt.u32.u64 	%r4399, %rd14330;
	cvt.u32.u64 	%r4398, %rd14329;
	cvt.u32.u64 	%r4397, %rd14328;
	cvt.u32.u64 	%r4396, %rd14327;
	cvt.u32.u64 	%r4395, %rd14326;
	ld.const.u32 	%r2791, [const_p+28];
	setp.lt.u32 	%p903, %r2791, %r4401;
	or.pred  	%p904, %p2243, %p903;
	@%p904 bra 	$L__BB3_524;
	setp.gt.u32 	%p905, %r2791, %r4401;
	@%p905 bra 	$L__BB3_525;
	cvt.u32.u64 	%r2792, %rd13;
	setp.lt.u32 	%p906, %r2792, %r4400;
	@%p906 bra 	$L__BB3_524;
	cvt.u32.u64 	%r2793, %rd13;
	setp.gt.u32 	%p907, %r2793, %r4400;
	@%p907 bra 	$L__BB3_525;
	cvt.u32.u64 	%r2794, %rd12;
	setp.lt.u32 	%p908, %r2794, %r4399;
	@%p908 bra 	$L__BB3_524;
	cvt.u32.u64 	%r2795, %rd12;
	setp.gt.u32 	%p909, %r2795, %r4399;
	@%p909 bra 	$L__BB3_525;
	cvt.u32.u64 	%r2796, %rd11;
	setp.lt.u32 	%p910, %r2796, %r4398;
	@%p910 bra 	$L__BB3_524;
	cvt.u32.u64 	%r2797, %rd11;
	setp.gt.u32 	%p911, %r2797, %r4398;
	@%p911 bra 	$L__BB3_525;
	cvt.u32.u64 	%r2798, %rd379;
	setp.lt.u32 	%p912, %r2798, %r4397;
	@%p912 bra 	$L__BB3_524;
	cvt.u32.u64 	%r2799, %rd379;
	setp.gt.u32 	%p913, %r2799, %r4397;
	@%p913 bra 	$L__BB3_525;
	cvt.u32.u64 	%r2800, %rd380;
	setp.lt.u32 	%p914, %r2800, %r4396;
	@%p914 bra 	$L__BB3_524;
	cvt.u32.u64 	%r2801, %rd380;
	setp.gt.u32 	%p915, %r2801, %r4396;
	@%p915 bra 	$L__BB3_525;
	cvt.u32.u64 	%r2802, %rd381;
	setp.lt.u32 	%p916, %r2802, %r4395;
	@%p916 bra 	$L__BB3_524;
	cvt.u32.u64 	%r2803, %rd381;
	setp.gt.u32 	%p917, %r2803, %r4395;
	setp.lt.u32 	%p918, %r4394, %r744;
	or.pred  	%p919, %p917, %p918;
	@%p919 bra 	$L__BB3_525;
$L__BB3_524:
	cvt.u32.u64 	%r2804, %rd379;
	cvt.u32.u64 	%r2805, %rd380;
	cvt.u32.u64 	%r2806, %rd381;
	cvt.u32.u64 	%r2807, %rd13;
	cvt.u32.u64 	%r2808, %rd12;
	cvt.u32.u64 	%r2809, %rd11;
	setp.lt.u32 	%p920, %r4394, %r744;
	selp.s64 	%rd6729, -1, 0, %p920;
	sub.s32 	%r4394, %r4394, %r744;
	and.b64  	%rd6730, %rd14326, 4294967295;
	add.s64 	%rd6731, %rd6730, %rd6729;
	setp.lt.u64 	%p921, %rd6731, %rd381;
	selp.s64 	%rd6732, -1, 0, %p921;
	cvt.u32.u64 	%r2810, %rd6731;
	sub.s32 	%r4395, %r2810, %r2806;
	and.b64  	%rd6733, %rd14327, 4294967295;
	add.s64 	%rd6734, %rd6733, %rd6732;
	setp.lt.u64 	%p922, %rd6734, %rd380;
	selp.s64 	%rd6735, -1, 0, %p922;
	cvt.u32.u64 	%r2811, %rd6734;
	sub.s32 	%r4396, %r2811, %r2805;
	and.b64  	%rd6736, %rd14328, 4294967295;
	add.s64 	%rd6737, %rd6736, %rd6735;
	setp.lt.u64 	%p923, %rd6737, %rd379;
	selp.s64 	%rd6738, -1, 0, %p923;
	cvt.u32.u64 	%r2812, %rd6737;
	sub.s32 	%r4397, %r2812, %r2804;
	and.b64  	%rd6739, %rd14329, 4294967295;
	add.s64 	%rd6740, %rd6739, %rd6738;
	setp.lt.u64 	%p924, %rd6740, %rd11;
	selp.s64 	%rd6741, -1, 0, %p924;
	cvt.u32.u64 	%r2813, %rd6740;
	sub.s32 	%r4398, %r2813, %r2809;
	and.b64  	%rd6742, %rd14330, 4294967295;
	add.s64 	%rd6743, %rd6742, %rd6741;
	setp.lt.u64 	%p925, %rd6743, %rd12;
	selp.s64 	%rd6744, -1, 0, %p925;
	cvt.u32.u64 	%r2814, %rd6743;
	sub.s32 	%r4399, %r2814, %r2808;
	and.b64  	%rd6745, %rd14331, 4294967295;
	add.s64 	%rd6746, %rd6745, %rd6744;
	setp.lt.u64 	%p926, %rd6746, %rd13;
	selp.s32 	%r2815, -1, 0, %p926;
	cvt.u32.u64 	%r2816, %rd6746;
	sub.s32 	%r4400, %r2816, %r2807;
	add.s32 	%r2817, %r4401, %r2815;
	sub.s32 	%r4401, %r2817, %r2791;
$L__BB3_525:
	setp.gt.u32 	%p927, %r4401, %r2791;
	@%p927 bra 	$L__BB3_538;
	bra.uni 	$L__BB3_539;
$L__BB3_526:
	cvt.u32.u64 	%r2818, %rd13;
	setp.gt.u32 	%p929, %r4400, %r2818;
	@%p929 bra 	$L__BB3_538;
	setp.lt.u32 	%p930, %r4400, %r2818;
	@%p930 bra 	$L__BB3_540;
	cvt.u32.u64 	%r2820, %rd12;
	setp.gt.u32 	%p931, %r4399, %r2820;
	@%p931 bra 	$L__BB3_538;
	setp.lt.u32 	%p932, %r4399, %r2820;
	@%p932 bra 	$L__BB3_540;
	cvt.u32.u64 	%r2822, %rd11;
	setp.gt.u32 	%p933, %r4398, %r2822;
	@%p933 bra 	$L__BB3_538;
	setp.lt.u32 	%p934, %r4398, %r2822;
	@%p934 bra 	$L__BB3_540;
	cvt.u32.u64 	%r2824, %rd379;
	setp.gt.u32 	%p935, %r4397, %r2824;
	@%p935 bra 	$L__BB3_538;
	setp.lt.u32 	%p936, %r4397, %r2824;
	@%p936 bra 	$L__BB3_540;
	cvt.u32.u64 	%r2826, %rd380;
	setp.gt.u32 	%p937, %r4396, %r2826;
	@%p937 bra 	$L__BB3_538;
	setp.lt.u32 	%p938, %r4396, %r2826;
	@%p938 bra 	$L__BB3_540;
	cvt.u32.u64 	%r2828, %rd381;
	setp.gt.u32 	%p939, %r4395, %r2828;
	@%p939 bra 	$L__BB3_538;
	setp.lt.u32 	%p940, %r4395, %r2828;
	setp.lt.u32 	%p941, %r4394, %r744;
	or.pred  	%p942, %p940, %p941;
	@%p942 bra 	$L__BB3_540;
$L__BB3_538:
	cvt.u32.u64 	%r2830, %rd379;
	cvt.u32.u64 	%r2831, %rd380;
	cvt.u32.u64 	%r2832, %rd381;
	cvt.u32.u64 	%r2833, %rd13;
	cvt.u32.u64 	%r2834, %rd12;
	cvt.u32.u64 	%r2835, %rd11;
	setp.lt.u32 	%p943, %r4394, %r744;
	selp.s64 	%rd6747, -1, 0, %p943;
	sub.s32 	%r4394, %r4394, %r744;
	cvt.u64.u32 	%rd6748, %r4395;
	add.s64 	%rd6749, %rd6747, %rd6748;
	setp.lt.u64 	%p944, %rd6749, %rd381;
	selp.s64 	%rd6750, -1, 0, %p944;
	cvt.u32.u64 	%r2836, %rd6749;
	sub.s32 	%r4395, %r2836, %r2832;
	cvt.u64.u32 	%rd6751, %r4396;
	add.s64 	%rd6752, %rd6750, %rd6751;
	setp.lt.u64 	%p945, %rd6752, %rd380;
	selp.s64 	%rd6753, -1, 0, %p945;
	cvt.u32.u64 	%r2837, %rd6752;
	sub.s32 	%r4396, %r2837, %r2831;
	cvt.u64.u32 	%rd6754, %r4397;
	add.s64 	%rd6755, %rd6753, %rd6754;
	setp.lt.u64 	%p946, %rd6755, %rd379;
	selp.s64 	%rd6756, -1, 0, %p946;
	cvt.u32.u64 	%r2838, %rd6755;
	sub.s32 	%r4397, %r2838, %r2830;
	cvt.u64.u32 	%rd6757, %r4398;
	add.s64 	%rd6758, %rd6756, %rd6757;
	setp.lt.u64 	%p947, %rd6758, %rd11;
	selp.s64 	%rd6759, -1, 0, %p947;
	cvt.u32.u64 	%r2839, %rd6758;
	sub.s32 	%r4398, %r2839, %r2835;
	cvt.u64.u32 	%rd6760, %r4399;
	add.s64 	%rd6761, %rd6759, %rd6760;
	setp.lt.u64 	%p948, %rd6761, %rd12;
	selp.s64 	%rd6762, -1, 0, %p948;
	cvt.u32.u64 	%r2840, %rd6761;
	sub.s32 	%r4399, %r2840, %r2834;
	cvt.u64.u32 	%rd6763, %r4400;
	add.s64 	%rd6764, %rd6762, %rd6763;
	setp.lt.u64 	%p949, %rd6764, %rd13;
	selp.s32 	%r2841, -1, 0, %p949;
	cvt.u32.u64 	%r2842, %rd6764;
	sub.s32 	%r4400, %r2842, %r2833;
	add.s32 	%r2843, %r4401, %r2841;
	sub.s32 	%r4401, %r2843, %r2791;
	bra.uni 	$L__BB3_540;
$L__BB3_539:
	setp.lt.u32 	%p928, %r4401, %r2791;
	@%p928 bra 	$L__BB3_540;
	bra.uni 	$L__BB3_526;
$L__BB3_540:
	shl.b32 	%r2844, %r4309, 1;
	shr.u32 	%r2845, %r4309, 31;
	cvt.u64.u32 	%rd382, %r4310;
	cvt.u64.u32 	%rd6765, %r2845;
	mul.wide.u32 	%rd6766, %r4310, 2;
	or.b64  	%rd6767, %rd6766, %rd6765;
	shr.u64 	%rd6768, %rd6766, 32;
	cvt.u64.u32 	%rd383, %r4311;
	mul.wide.u32 	%rd6769, %r4311, 2;
	or.b64  	%rd6770, %rd6769, %rd6768;
	shr.u64 	%rd6771, %rd6769, 32;
	cvt.u64.u32 	%rd384, %r4312;
	mul.wide.u32 	%rd6772, %r4312, 2;
	or.b64  	%rd6773, %rd6772, %rd6771;
	shr.u64 	%rd6774, %rd6772, 32;
	cvt.u64.u32 	%rd385, %r4313;
	mul.wide.u32 	%rd6775, %r4313, 2;
	add.s64 	%rd6776, %rd6775, %rd6774;
	shr.u64 	%rd6777, %rd6776, 32;
	cvt.u64.u32 	%rd386, %r4314;
	mul.wide.u32 	%rd6778, %r4314, 2;
	add.s64 	%rd6779, %rd6778, %rd6777;
	shr.u64 	%rd6780, %rd6779, 32;
	cvt.u64.u32 	%rd387, %r4315;
	mul.wide.u32 	%rd6781, %r4315, 2;
	add.s64 	%rd6782, %rd6781, %rd6780;
	shr.u64 	%rd6783, %rd6782, 32;
	mul.wide.u32 	%rd6784, %r4316, 2;
	add.s64 	%rd6785, %rd6784, %rd6783;
	shr.u64 	%rd6786, %rd6785, 32;
	{ .reg .b32 tmp; mov.b64 {tmp, %r2846}, %rd6785; }
	mad.lo.s32 	%r4411, %r2846, 977, %r2844;
	setp.lt.u32 	%p951, %r4411, %r2844;
	selp.u64 	%rd6787, 1, 0, %p951;
	and.b64  	%rd6788, %rd6767, 4294967295;
	add.s64 	%rd6789, %rd6788, %rd6787;
	shr.u64 	%rd6790, %rd6789, 32;
	and.b64  	%rd6791, %rd6770, 4294967295;
	add.s64 	%rd6792, %rd6790, %rd6791;
	shr.u64 	%rd6793, %rd6792, 32;
	and.b64  	%rd6794, %rd6773, 4294967295;
	add.s64 	%rd6795, %rd6793, %rd6794;
	shr.u64 	%rd6796, %rd6795, 32;
	and.b64  	%rd6797, %rd6776, 4294967295;
	add.s64 	%rd6798, %rd6796, %rd6797;
	shr.u64 	%rd6799, %rd6798, 32;
	and.b64  	%rd6800, %rd6779, 4294967295;
	add.s64 	%rd6801, %rd6799, %rd6800;
	shr.u64 	%rd6802, %rd6801, 32;
	and.b64  	%rd6803, %rd6782, 4294967295;
	add.s64 	%rd6804, %rd6802, %rd6803;
	shr.u64 	%rd6805, %rd6804, 32;
	and.b64  	%rd6806, %rd6785, 4294967295;
	add.s64 	%rd6807, %rd6805, %rd6806;
	{ .reg .b32 tmp; mov.b64 {tmp, %r2847}, %rd6807; }
	and.b64  	%rd6808, %rd6789, 4294967295;
	add.s64 	%rd14333, %rd6808, %rd6786;
	shr.u64 	%rd6809, %rd14333, 32;
	and.b64  	%rd6810, %rd6792, 4294967295;
	add.s64 	%rd14334, %rd6809, %rd6810;
	shr.u64 	%rd6811, %rd14334, 32;
	and.b64  	%rd6812, %rd6795, 4294967295;
	add.s64 	%rd14335, %rd6811, %rd6812;
	shr.u64 	%rd6813, %rd14335, 32;
	and.b64  	%rd6814, %rd6798, 4294967295;
	add.s64 	%rd14336, %rd6813, %rd6814;
	shr.u64 	%rd6815, %rd14336, 32;
	and.b64  	%rd6816, %rd6801, 4294967295;
	add.s64 	%rd14337, %rd6815, %rd6816;
	shr.u64 	%rd6817, %rd14337, 32;
	and.b64  	%rd6818, %rd6804, 4294967295;
	add.s64 	%rd14338, %rd6817, %rd6818;
	shr.u64 	%rd6819, %rd14338, 32;
	and.b64  	%rd6820, %rd6807, 4294967295;
	add.s64 	%rd14339, %rd6819, %rd6820;
	{ .reg .b32 tmp; mov.b64 {tmp, %r2848}, %rd14339; }
	add.s32 	%r786, %r2847, %r2848;
	setp.eq.s32 	%p952, %r786, 0;
	mov.pred 	%p2244, 0;
	@%p952 bra 	$L__BB3_542;
	mad.lo.s32 	%r787, %r786, 977, %r4411;
	setp.lt.u32 	%p953, %r787, %r4411;
	selp.u64 	%rd6821, 1, 0, %p953;
	and.b64  	%rd6822, %rd14333, 4294967295;
	cvt.u64.u32 	%rd6823, %r786;
	add.s64 	%rd6824, %rd6822, %rd6821;
	add.s64 	%rd14333, %rd6824, %rd6823;
	shr.u64 	%rd6825, %rd14333, 32;
	and.b64  	%rd6826, %rd14334, 4294967295;
	add.s64 	%rd14334, %rd6825, %rd6826;
	shr.u64 	%rd6827, %rd14334, 32;
	and.b64  	%rd6828, %rd14335, 4294967295;
	add.s64 	%rd14335, %rd6827, %rd6828;
	shr.u64 	%rd6829, %rd14335, 32;
	and.b64  	%rd6830, %rd14336, 4294967295;
	add.s64 	%rd14336, %rd6829, %rd6830;
	shr.u64 	%rd6831, %rd14336, 32;
	and.b64  	%rd6832, %rd14337, 4294967295;
	add.s64 	%rd14337, %rd6831, %rd6832;
	shr.u64 	%rd6833, %rd14337, 32;
	and.b64  	%rd6834, %rd14338, 4294967295;
	add.s64 	%rd14338, %rd6833, %rd6834;
	shr.u64 	%rd6835, %rd14338, 32;
	and.b64  	%rd6836, %rd14339, 4294967295;
	add.s64 	%rd14339, %rd6835, %rd6836;
	setp.gt.u64 	%p2244, %rd14339, 4294967295;
	mov.u32 	%r4411, %r787;
$L__BB3_542:
	cvt.u32.u64 	%r4418, %rd14339;
	cvt.u32.u64 	%r4417, %rd14338;
	cvt.u32.u64 	%r4416, %rd14337;
	cvt.u32.u64 	%r4415, %rd14336;
	cvt.u32.u64 	%r4414, %rd14335;
	cvt.u32.u64 	%r4413, %rd14334;
	cvt.u32.u64 	%r4412, %rd14333;
	setp.lt.u32 	%p954, %r2791, %r4418;
	or.pred  	%p955, %p2244, %p954;
	@%p955 bra 	$L__BB3_556;
	setp.gt.u32 	%p956, %r2791, %r4418;
	@%p956 bra 	$L__BB3_557;
	cvt.u32.u64 	%r2849, %rd13;
	setp.lt.u32 	%p957, %r2849, %r4417;
	@%p957 bra 	$L__BB3_556;
	cvt.u32.u64 	%r2850, %rd13;
	setp.gt.u32 	%p958, %r2850, %r4417;
	@%p958 bra 	$L__BB3_557;
	cvt.u32.u64 	%r2851, %rd12;
	setp.lt.u32 	%p959, %r2851, %r4416;
	@%p959 bra 	$L__BB3_556;
	cvt.u32.u64 	%r2852, %rd12;
	setp.gt.u32 	%p960, %r2852, %r4416;
	@%p960 bra 	$L__BB3_557;
	cvt.u32.u64 	%r2853, %rd11;
	setp.lt.u32 	%p961, %r2853, %r4415;
	@%p961 bra 	$L__BB3_556;
	cvt.u32.u64 	%r2854, %rd11;
	setp.gt.u32 	%p962, %r2854, %r4415;
	@%p962 bra 	$L__BB3_557;
	cvt.u32.u64 	%r2855, %rd379;
	setp.lt.u32 	%p963, %r2855, %r4414;
	@%p963 bra 	$L__BB3_556;
	cvt.u32.u64 	%r2856, %rd379;
	setp.gt.u32 	%p964, %r2856, %r4414;
	@%p964 bra 	$L__BB3_557;
	cvt.u32.u64 	%r2857, %rd380;
	setp.lt.u32 	%p965, %r2857, %r4413;
	@%p965 bra 	$L__BB3_556;
	cvt.u32.u64 	%r2858, %rd380;
	setp.gt.u32 	%p966, %r2858, %r4413;
	@%p966 bra 	$L__BB3_557;
	cvt.u32.u64 	%r2859, %rd381;
	setp.lt.u32 	%p967, %r2859, %r4412;
	@%p967 bra 	$L__BB3_556;
	cvt.u32.u64 	%r2860, %rd381;
	setp.gt.u32 	%p968, %r2860, %r4412;
	setp.lt.u32 	%p969, %r4411, %r744;
	or.pred  	%p970, %p968, %p969;
	@%p970 bra 	$L__BB3_557;
$L__BB3_556:
	cvt.u32.u64 	%r2861, %rd379;
	cvt.u32.u64 	%r2862, %rd380;
	cvt.u32.u64 	%r2863, %rd381;
	cvt.u32.u64 	%r2864, %rd13;
	cvt.u32.u64 	%r2865, %rd12;
	cvt.u32.u64 	%r2866, %rd11;
	setp.lt.u32 	%p971, %r4411, %r744;
	selp.s64 	%rd6838, -1, 0, %p971;
	sub.s32 	%r4411, %r4411, %r744;
	and.b64  	%rd6839, %rd14333, 4294967295;
	add.s64 	%rd6840, %rd6839, %rd6838;
	setp.lt.u64 	%p972, %rd6840, %rd381;
	selp.s64 	%rd6841, -1, 0, %p972;
	cvt.u32.u64 	%r2867, %rd6840;
	sub.s32 	%r4412, %r2867, %r2863;
	and.b64  	%rd6842, %rd14334, 4294967295;
	add.s64 	%rd6843, %rd6842, %rd6841;
	setp.lt.u64 	%p973, %rd6843, %rd380;
	selp.s64 	%rd6844, -1, 0, %p973;
	cvt.u32.u64 	%r2868, %rd6843;
	sub.s32 	%r4413, %r2868, %r2862;
	and.b64  	%rd6845, %rd14335, 4294967295;
	add.s64 	%rd6846, %rd6845, %rd6844;
	setp.lt.u64 	%p974, %rd6846, %rd379;
	selp.s64 	%rd6847, -1, 0, %p974;
	cvt.u32.u64 	%r2869, %rd6846;
	sub.s32 	%r4414, %r2869, %r2861;
	and.b64  	%rd6848, %rd14336, 4294967295;
	add.s64 	%rd6849, %rd6848, %rd6847;
	setp.lt.u64 	%p975, %rd6849, %rd11;
	selp.s64 	%rd6850, -1, 0, %p975;
	cvt.u32.u64 	%r2870, %rd6849;
	sub.s32 	%r4415, %r2870, %r2866;
	and.b64  	%rd6851, %rd14337, 4294967295;
	add.s64 	%rd6852, %rd6851, %rd6850;
	setp.lt.u64 	%p976, %rd6852, %rd12;
	selp.s64 	%rd6853, -1, 0, %p976;
	cvt.u32.u64 	%r2871, %rd6852;
	sub.s32 	%r4416, %r2871, %r2865;
	and.b64  	%rd6854, %rd14338, 4294967295;
	add.s64 	%rd6855, %rd6854, %rd6853;
	setp.lt.u64 	%p977, %rd6855, %rd13;
	selp.s32 	%r2872, -1, 0, %p977;
	cvt.u32.u64 	%r2873, %rd6855;
	sub.s32 	%r4417, %r2873, %r2864;
	add.s32 	%r2874, %r4418, %r2872;
	sub.s32 	%r4418, %r2874, %r2791;
$L__BB3_557:
	setp.gt.u32 	%p978, %r4418, %r2791;
	@%p978 bra 	$L__BB3_570;
	bra.uni 	$L__BB3_571;
$L__BB3_558:
	cvt.u32.u64 	%r2875, %rd13;
	setp.gt.u32 	%p980, %r4417, %r2875;
	@%p980 bra 	$L__BB3_570;
	cvt.u32.u64 	%r2876, %rd13;
	setp.lt.u32 	%p981, %r4417, %r2876;
	@%p981 bra 	$L__BB3_572;
	cvt.u32.u64 	%r2877, %rd12;
	setp.gt.u32 	%p982, %r4416, %r2877;
	@%p982 bra 	$L__BB3_570;
	cvt.u32.u64 	%r2878, %rd12;
	setp.lt.u32 	%p983, %r4416, %r2878;
	@%p983 bra 	$L__BB3_572;
	cvt.u32.u64 	%r2879, %rd11;
	setp.gt.u32 	%p984, %r4415, %r2879;
	@%p984 bra 	$L__BB3_570;
	cvt.u32.u64 	%r2880, %rd11;
	setp.lt.u32 	%p985, %r4415, %r2880;
	@%p985 bra 	$L__BB3_572;
	cvt.u32.u64 	%r2881, %rd379;
	setp.gt.u32 	%p986, %r4414, %r2881;
	@%p986 bra 	$L__BB3_570;
	cvt.u32.u64 	%r2882, %rd379;
	setp.lt.u32 	%p987, %r4414, %r2882;
	@%p987 bra 	$L__BB3_572;
	cvt.u32.u64 	%r2883, %rd380;
	setp.gt.u32 	%p988, %r4413, %r2883;
	@%p988 bra 	$L__BB3_570;
	cvt.u32.u64 	%r2884, %rd380;
	setp.lt.u32 	%p989, %r4413, %r2884;
	@%p989 bra 	$L__BB3_572;
	cvt.u32.u64 	%r2885, %rd381;
	setp.gt.u32 	%p990, %r4412, %r2885;
	@%p990 bra 	$L__BB3_570;
	cvt.u32.u64 	%r2886, %rd381;
	setp.lt.u32 	%p991, %r4412, %r2886;
	setp.lt.u32 	%p992, %r4411, %r744;
	or.pred  	%p993, %p991, %p992;
	@%p993 bra 	$L__BB3_572;
$L__BB3_570:
	cvt.u32.u64 	%r2887, %rd379;
	cvt.u32.u64 	%r2888, %rd380;
	cvt.u32.u64 	%r2889, %rd381;
	cvt.u32.u64 	%r2890, %rd13;
	cvt.u32.u64 	%r2891, %rd12;
	cvt.u32.u64 	%r2892, %rd11;
	setp.lt.u32 	%p994, %r4411, %r744;
	selp.s64 	%rd6856, -1, 0, %p994;
	sub.s32 	%r4411, %r4411, %r744;
	cvt.u64.u32 	%rd6857, %r4412;
	add.s64 	%rd6858, %rd6856, %rd6857;
	setp.lt.u64 	%p995, %rd6858, %rd381;
	selp.s64 	%rd6859, -1, 0, %p995;
	cvt.u32.u64 	%r2893, %rd6858;
	sub.s32 	%r4412, %r2893, %r2889;
	cvt.u64.u32 	%rd6860, %r4413;
	add.s64 	%rd6861, %rd6859, %rd6860;
	setp.lt.u64 	%p996, %rd6861, %rd380;
	selp.s64 	%rd6862, -1, 0, %p996;
	cvt.u32.u64 	%r2894, %rd6861;
	sub.s32 	%r4413, %r2894, %r2888;
	cvt.u64.u32 	%rd6863, %r4414;
	add.s64 	%rd6864, %rd6862, %rd6863;
	setp.lt.u64 	%p997, %rd6864, %rd379;
	selp.s64 	%rd6865, -1, 0, %p997;
	cvt.u32.u64 	%r2895, %rd6864;
	sub.s32 	%r4414, %r2895, %r2887;
	cvt.u64.u32 	%rd6866, %r4415;
	add.s64 	%rd6867, %rd6865, %rd6866;
	setp.lt.u64 	%p998, %rd6867, %rd11;
	selp.s64 	%rd6868, -1, 0, %p998;
	cvt.u32.u64 	%r2896, %rd6867;
	sub.s32 	%r4415, %r2896, %r2892;
	cvt.u64.u32 	%rd6869, %r4416;
	add.s64 	%rd6870, %rd6868, %rd6869;
	setp.lt.u64 	%p999, %rd6870, %rd12;
	selp.s64 	%rd6871, -1, 0, %p999;
	cvt.u32.u64 	%r2897, %rd6870;
	sub.s32 	%r4416, %r2897, %r2891;
	cvt.u64.u32 	%rd6872, %r4417;
	add.s64 	%rd6873, %rd6871, %rd6872;
	setp.lt.u64 	%p1000, %rd6873, %rd13;
	selp.s32 	%r2898, -1, 0, %p1000;
	cvt.u32.u64 	%r2899, %rd6873;
	sub.s32 	%r4417, %r2899, %r2890;
	add.s32 	%r2900, %r4418, %r2898;
	sub.s32 	%r4418, %r2900, %r2791;
	bra.uni 	$L__BB3_572;
$L__BB3_571:
	setp.lt.u32 	%p979, %r4418, %r2791;
	@%p979 bra 	$L__BB3_572;
	bra.uni 	$L__BB3_558;
$L__BB3_572:
	setp.gt.u32 	%p1001, %r4401, %r4418;
	@%p1001 bra 	$L__BB3_573;
	bra.uni 	$L__BB3_586;
$L__BB3_573:
	setp.lt.u32 	%p1025, %r4394, %r4411;
	selp.s64 	%rd6916, -1, 0, %p1025;
	cvt.u64.u32 	%rd6917, %r4395;
	add.s64 	%rd14340, %rd6916, %rd6917;
	cvt.u64.u32 	%rd6918, %r4412;
	setp.lt.u64 	%p1026, %rd14340, %rd6918;
	selp.s64 	%rd6919, -1, 0, %p1026;
	cvt.u64.u32 	%rd6920, %r4396;
	add.s64 	%rd14341, %rd6919, %rd6920;
	cvt.u64.u32 	%rd6921, %r4413;
	setp.lt.u64 	%p1027, %rd14341, %rd6921;
	selp.s64 	%rd6922, -1, 0, %p1027;
	cvt.u64.u32 	%rd6923, %r4397;
	add.s64 	%rd14342, %rd6922, %rd6923;
	cvt.u64.u32 	%rd6924, %r4414;
	setp.lt.u64 	%p1028, %rd14342, %rd6924;
	selp.s64 	%rd6925, -1, 0, %p1028;
	cvt.u64.u32 	%rd6926, %r4398;
	add.s64 	%rd14343, %rd6925, %rd6926;
	cvt.u64.u32 	%rd6927, %r4415;
	setp.lt.u64 	%p1029, %rd14343, %rd6927;
	selp.s64 	%rd6928, -1, 0, %p1029;
	cvt.u64.u32 	%rd6929, %r4399;
	add.s64 	%rd14344, %rd6928, %rd6929;
	cvt.u64.u32 	%rd6930, %r4416;
	setp.lt.u64 	%p1030, %rd14344, %rd6930;
	selp.s64 	%rd6931, -1, 0, %p1030;
	cvt.u64.u32 	%rd6932, %r4400;
	add.s64 	%rd14345, %rd6931, %rd6932;
	cvt.u64.u32 	%rd6933, %r4417;
	setp.lt.u64 	%p1031, %rd14345, %rd6933;
	selp.s32 	%r2905, -1, 0, %p1031;
	add.s32 	%r4420, %r4401, %r2905;
	bra.uni 	$L__BB3_588;
$L__BB3_574:
	setp.gt.u32 	%p1003, %r4400, %r4417;
	@%p1003 bra 	$L__BB3_573;
	setp.lt.u32 	%p1004, %r4400, %r4417;
	@%p1004 bra 	$L__BB3_587;
	setp.gt.u32 	%p1005, %r4399, %r4416;
	@%p1005 bra 	$L__BB3_573;
	setp.lt.u32 	%p1006, %r4399, %r4416;
	@%p1006 bra 	$L__BB3_587;
	setp.gt.u32 	%p1007, %r4398, %r4415;
	@%p1007 bra 	$L__BB3_573;
	setp.lt.u32 	%p1008, %r4398, %r4415;
	@%p1008 bra 	$L__BB3_587;
	setp.gt.u32 	%p1009, %r4397, %r4414;
	@%p1009 bra 	$L__BB3_573;
	setp.lt.u32 	%p1010, %r4397, %r4414;
	@%p1010 bra 	$L__BB3_587;
	setp.gt.u32 	%p1011, %r4396, %r4413;
	@%p1011 bra 	$L__BB3_573;
	setp.lt.u32 	%p1012, %r4396, %r4413;
	@%p1012 bra 	$L__BB3_587;
	setp.gt.u32 	%p1013, %r4395, %r4412;
	@%p1013 bra 	$L__BB3_573;
	setp.lt.u32 	%p1014, %r4395, %r4412;
	setp.lt.u32 	%p1015, %r4394, %r4411;
	or.pred  	%p1016, %p1014, %p1015;
	@%p1016 bra 	$L__BB3_587;
	bra.uni 	$L__BB3_573;
$L__BB3_586:
	setp.ge.u32 	%p1002, %r4401, %r4418;
	@%p1002 bra 	$L__BB3_574;
$L__BB3_587:
	add.s32 	%r828, %r4394, %r744;
	setp.lt.u32 	%p1017, %r828, %r4394;
	selp.u64 	%rd6874, 1, 0, %p1017;
	cvt.u64.u32 	%rd6875, %r4395;
	add.s64 	%rd6876, %rd6874, %rd6875;
	add.s64 	%rd6877, %rd6876, %rd381;
	shr.u64 	%rd6878, %rd6877, 32;
	cvt.u64.u32 	%rd6879, %r4396;
	add.s64 	%rd6880, %rd6878, %rd6879;
	add.s64 	%rd6881, %rd6880, %rd380;
	shr.u64 	%rd6882, %rd6881, 32;
	cvt.u64.u32 	%rd6883, %r4397;
	add.s64 	%rd6884, %rd6882, %rd6883;
	add.s64 	%rd6885, %rd6884, %rd379;
	shr.u64 	%rd6886, %rd6885, 32;
	cvt.u64.u32 	%rd6887, %r4398;
	add.s64 	%rd6888, %rd6886, %rd6887;
	add.s64 	%rd6889, %rd6888, %rd11;
	shr.u64 	%rd6890, %rd6889, 32;
	cvt.u64.u32 	%rd6891, %r4399;
	add.s64 	%rd6892, %rd6890, %rd6891;
	add.s64 	%rd6893, %rd6892, %rd12;
	shr.u64 	%rd6894, %rd6893, 32;
	cvt.u64.u32 	%rd6895, %r4400;
	add.s64 	%rd6896, %rd6894, %rd6895;
	add.s64 	%rd6897, %rd6896, %rd13;
	{ .reg .b32 tmp; mov.b64 {tmp, %r2901}, %rd6897; }
	add.s32 	%r2902, %r4401, %r2901;
	add.s32 	%r2903, %r2902, %r2791;
	setp.lt.u32 	%p1018, %r828, %r4411;
	selp.s64 	%rd6898, -1, 0, %p1018;
	and.b64  	%rd6899, %rd6877, 4294967295;
	add.s64 	%rd14340, %rd6899, %rd6898;
	cvt.u64.u32 	%rd6900, %r4412;
	setp.lt.u64 	%p1019, %rd14340, %rd6900;
	selp.s64 	%rd6901, -1, 0, %p1019;
	and.b64  	%rd6902, %rd6881, 4294967295;
	add.s64 	%rd14341, %rd6902, %rd6901;
	cvt.u64.u32 	%rd6903, %r4413;
	setp.lt.u64 	%p1020, %rd14341, %rd6903;
	selp.s64 	%rd6904, -1, 0, %p1020;
	and.b64  	%rd6905, %rd6885, 4294967295;
	add.s64 	%rd14342, %rd6905, %rd6904;
	cvt.u64.u32 	%rd6906, %r4414;
	setp.lt.u64 	%p1021, %rd14342, %rd6906;
	selp.s64 	%rd6907, -1, 0, %p1021;
	and.b64  	%rd6908, %rd6889, 4294967295;
	add.s64 	%rd14343, %rd6908, %rd6907;
	cvt.u64.u32 	%rd6909, %r4415;
	setp.lt.u64 	%p1022, %rd14343, %rd6909;
	selp.s64 	%rd6910, -1, 0, %p1022;
	and.b64  	%rd6911, %rd6893, 4294967295;
	add.s64 	%rd14344, %rd6911, %rd6910;
	cvt.u64.u32 	%rd6912, %r4416;
	setp.lt.u64 	%p1023, %rd14344, %rd6912;
	selp.s64 	%rd6913, -1, 0, %p1023;
	and.b64  	%rd6914, %rd6897, 4294967295;
	add.s64 	%rd14345, %rd6914, %rd6913;
	cvt.u64.u32 	%rd6915, %r4417;
	setp.lt.u64 	%p1024, %rd14345, %rd6915;
	selp.s32 	%r2904, -1, 0, %p1024;
	add.s32 	%r4420, %r2903, %r2904;
	mov.u32 	%r4394, %r828;
$L__BB3_588:
	sub.s32 	%r4641, %r4420, %r4418;
	cvt.u32.u64 	%r2906, %rd14345;
	sub.s32 	%r4642, %r2906, %r4417;
	cvt.u32.u64 	%r2907, %rd14344;
	sub.s32 	%r4643, %r2907, %r4416;
	cvt.u32.u64 	%r2908, %rd14343;
	sub.s32 	%r4644, %r2908, %r4415;
	cvt.u32.u64 	%r2909, %rd14342;
	sub.s32 	%r4645, %r2909, %r4414;
	cvt.u32.u64 	%r2910, %rd14341;
	sub.s32 	%r4646, %r2910, %r4413;
	cvt.u32.u64 	%r2911, %rd14340;
	sub.s32 	%r4647, %r2911, %r4412;
	sub.s32 	%r4648, %r4394, %r4411;
	setp.gt.u32 	%p1032, %r4316, %r4641;
	@%p1032 bra 	$L__BB3_589;
	bra.uni 	$L__BB3_602;
$L__BB3_589:
	setp.lt.u32 	%p1056, %r4309, %r4648;
	selp.s64 	%rd6970, -1, 0, %p1056;
	add.s64 	%rd14346, %rd6970, %rd382;
	cvt.u64.u32 	%rd6971, %r4647;
	setp.lt.u64 	%p1057, %rd14346, %rd6971;
	selp.s64 	%rd6972, -1, 0, %p1057;
	add.s64 	%rd14347, %rd6972, %rd383;
	cvt.u64.u32 	%rd6973, %r4646;
	setp.lt.u64 	%p1058, %rd14347, %rd6973;
	selp.s64 	%rd6974, -1, 0, %p1058;
	add.s64 	%rd14348, %rd6974, %rd384;
	cvt.u64.u32 	%rd6975, %r4645;
	setp.lt.u64 	%p1059, %rd14348, %rd6975;
	selp.s64 	%rd6976, -1, 0, %p1059;
	add.s64 	%rd14349, %rd6976, %rd385;
	cvt.u64.u32 	%rd6977, %r4644;
	setp.lt.u64 	%p1060, %rd14349, %rd6977;
	selp.s64 	%rd6978, -1, 0, %p1060;
	add.s64 	%rd14350, %rd6978, %rd386;
	cvt.u64.u32 	%rd6979, %r4643;
	setp.lt.u64 	%p1061, %rd14350, %rd6979;
	selp.s64 	%rd6980, -1, 0, %p1061;
	add.s64 	%rd14351, %rd6980, %rd387;
	cvt.u64.u32 	%rd6981, %r4642;
	setp.lt.u64 	%p1062, %rd14351, %rd6981;
	selp.s32 	%r2916, -1, 0, %p1062;
	add.s32 	%r4422, %r4316, %r2916;
	bra.uni 	$L__BB3_604;
$L__BB3_590:
	setp.gt.u32 	%p1034, %r4315, %r4642;
	@%p1034 bra 	$L__BB3_589;
	setp.lt.u32 	%p1035, %r4315, %r4642;
	@%p1035 bra 	$L__BB3_603;
	setp.gt.u32 	%p1036, %r4314, %r4643;
	@%p1036 bra 	$L__BB3_589;
	setp.lt.u32 	%p1037, %r4314, %r4643;
	@%p1037 bra 	$L__BB3_603;
	setp.gt.u32 	%p1038, %r4313, %r4644;
	@%p1038 bra 	$L__BB3_589;
	setp.lt.u32 	%p1039, %r4313, %r4644;
	@%p1039 bra 	$L__BB3_603;
	setp.gt.u32 	%p1040, %r4312, %r4645;
	@%p1040 bra 	$L__BB3_589;
	setp.lt.u32 	%p1041, %r4312, %r4645;
	@%p1041 bra 	$L__BB3_603;
	setp.gt.u32 	%p1042, %r4311, %r4646;
	@%p1042 bra 	$L__BB3_589;
	setp.lt.u32 	%p1043, %r4311, %r4646;
	@%p1043 bra 	$L__BB3_603;
	setp.gt.u32 	%p1044, %r4310, %r4647;
	@%p1044 bra 	$L__BB3_589;
	setp.lt.u32 	%p1045, %r4310, %r4647;
	setp.lt.u32 	%p1046, %r4309, %r4648;
	or.pred  	%p1047, %p1045, %p1046;
	@%p1047 bra 	$L__BB3_603;
	bra.uni 	$L__BB3_589;
$L__BB3_602:
	setp.ge.u32 	%p1033, %r4316, %r4641;
	@%p1033 bra 	$L__BB3_590;
$L__BB3_603:
	add.s32 	%r841, %r4309, %r744;
	setp.lt.u32 	%p1048, %r841, %r4309;
	selp.u64 	%rd6934, 1, 0, %p1048;
	add.s64 	%rd6935, %rd6934, %rd382;
	add.s64 	%rd6936, %rd6935, %rd381;
	shr.u64 	%rd6937, %rd6936, 32;
	add.s64 	%rd6938, %rd6937, %rd383;
	add.s64 	%rd6939, %rd6938, %rd380;
	shr.u64 	%rd6940, %rd6939, 32;
	add.s64 	%rd6941, %rd6940, %rd384;
	add.s64 	%rd6942, %rd6941, %rd379;
	shr.u64 	%rd6943, %rd6942, 32;
	add.s64 	%rd6944, %rd6943, %rd385;
	add.s64 	%rd6945, %rd6944, %rd11;
	shr.u64 	%rd6946, %rd6945, 32;
	add.s64 	%rd6947, %rd6946, %rd386;
	add.s64 	%rd6948, %rd6947, %rd12;
	shr.u64 	%rd6949, %rd6948, 32;
	add.s64 	%rd6950, %rd6949, %rd387;
	add.s64 	%rd6951, %rd6950, %rd13;
	{ .reg .b32 tmp; mov.b64 {tmp, %r2912}, %rd6951; }
	add.s32 	%r2913, %r4316, %r2912;
	add.s32 	%r2914, %r2913, %r2791;
	setp.lt.u32 	%p1049, %r841, %r4648;
	selp.s64 	%rd6952, -1, 0, %p1049;
	and.b64  	%rd6953, %rd6936, 4294967295;
	add.s64 	%rd14346, %rd6953, %rd6952;
	cvt.u64.u32 	%rd6954, %r4647;
	setp.lt.u64 	%p1050, %rd14346, %rd6954;
	selp.s64 	%rd6955, -1, 0, %p1050;
	and.b64  	%rd6956, %rd6939, 4294967295;
	add.s64 	%rd14347, %rd6956, %rd6955;
	cvt.u64.u32 	%rd6957, %r4646;
	setp.lt.u64 	%p1051, %rd14347, %rd6957;
	selp.s64 	%rd6958, -1, 0, %p1051;
	and.b64  	%rd6959, %rd6942, 4294967295;
	add.s64 	%rd14348, %rd6959, %rd6958;
	cvt.u64.u32 	%rd6960, %r4645;
	setp.lt.u64 	%p1052, %rd14348, %rd6960;
	selp.s64 	%rd6961, -1, 0, %p1052;
	and.b64  	%rd6962, %rd6945, 4294967295;
	add.s64 	%rd14349, %rd6962, %rd6961;
	cvt.u64.u32 	%rd6963, %r4644;
	setp.lt.u64 	%p1053, %rd14349, %rd6963;
	selp.s64 	%rd6964, -1, 0, %p1053;
	and.b64  	%rd6965, %rd6948, 4294967295;
	add.s64 	%rd14350, %rd6965, %rd6964;
	cvt.u64.u32 	%rd6966, %r4643;
	setp.lt.u64 	%p1054, %rd14350, %rd6966;
	selp.s64 	%rd6967, -1, 0, %p1054;
	and.b64  	%rd6968, %rd6951, 4294967295;
	add.s64 	%rd14351, %rd6968, %rd6967;
	cvt.u64.u32 	%rd6969, %r4642;
	setp.lt.u64 	%p1055, %rd14351, %rd6969;
	selp.s32 	%r2915, -1, 0, %p1055;
	add.s32 	%r4422, %r2914, %r2915;
	mov.u32 	%r4309, %r841;
$L__BB3_604:
	sub.s32 	%r2917, %r4422, %r4641;
	cvt.u32.u64 	%r2918, %rd14351;
	sub.s32 	%r2919, %r2918, %r4642;
	cvt.u32.u64 	%r2920, %rd14350;
	sub.s32 	%r2921, %r2920, %r4643;
	cvt.u32.u64 	%r2922, %rd14349;
	sub.s32 	%r2923, %r2922, %r4644;
	cvt.u32.u64 	%r2924, %rd14348;
	sub.s32 	%r2925, %r2924, %r4645;
	cvt.u32.u64 	%r2926, %rd14347;
	sub.s32 	%r2927, %r2926, %r4646;
	cvt.u32.u64 	%r2928, %rd14346;
	sub.s32 	%r2929, %r2928, %r4647;
	sub.s32 	%r2930, %r4309, %r4648;
	mul.wide.u32 	%rd6982, %r2930, %r4377;
	cvt.u32.u64 	%r2931, %rd6982;
	shr.u64 	%rd6983, %rd6982, 32;
	mul.wide.u32 	%rd6984, %r2929, %r4377;
	add.s64 	%rd6985, %rd6983, %rd6984;
	shr.u64 	%rd6986, %rd6985, 32;
	mul.wide.u32 	%rd6987, %r2927, %r4377;
	add.s64 	%rd6988, %rd6986, %rd6987;
	shr.u64 	%rd6989, %rd6988, 32;
	mul.wide.u32 	%rd6990, %r2925, %r4377;
	add.s64 	%rd6991, %rd6989, %rd6990;
	shr.u64 	%rd6992, %rd6991, 32;
	mul.wide.u32 	%rd6993, %r2923, %r4377;
	add.s64 	%rd6994, %rd6992, %rd6993;
	shr.u64 	%rd6995, %rd6994, 32;
	mul.wide.u32 	%rd6996, %r2921, %r4377;
	add.s64 	%rd6997, %rd6995, %rd6996;
	shr.u64 	%rd6998, %rd6997, 32;
	mul.wide.u32 	%rd6999, %r2919, %r4377;
	add.s64 	%rd7000, %rd6998, %rd6999;
	shr.u64 	%rd7001, %rd7000, 32;
	mul.wide.u32 	%rd7002, %r2917, %r4377;
	add.s64 	%rd7003, %rd7001, %rd7002;
	shr.u64 	%rd7004, %rd7003, 32;
	and.b64  	%rd7005, %rd6985, 4294967295;
	mul.wide.u32 	%rd7006, %r2930, %r4378;
	add.s64 	%rd7007, %rd7006, %rd7005;
	shr.u64 	%rd7008, %rd7007, 32;
	and.b64  	%rd7009, %rd6988, 4294967295;
	mul.wide.u32 	%rd7010, %r2929, %r4378;
	add.s64 	%rd7011, %rd7008, %rd7009;
	add.s64 	%rd7012, %rd7011, %rd7010;
	shr.u64 	%rd7013, %rd7012, 32;
	and.b64  	%rd7014, %rd6991, 4294967295;
	mul.wide.u32 	%rd7015, %r2927, %r4378;
	add.s64 	%rd7016, %rd7013, %rd7014;
	add.s64 	%rd7017, %rd7016, %rd7015;
	shr.u64 	%rd7018, %rd7017, 32;
	and.b64  	%rd7019, %rd6994, 4294967295;
	mul.wide.u32 	%rd7020, %r2925, %r4378;
	add.s64 	%rd7021, %rd7018, %rd7019;
	add.s64 	%rd7022, %rd7021, %rd7020;
	shr.u64 	%rd7023, %rd7022, 32;
	and.b64  	%rd7024, %rd6997, 4294967295;
	mul.wide.u32 	%rd7025, %r2923, %r4378;
	add.s64 	%rd7026, %rd7023, %rd7024;
	add.s64 	%rd7027, %rd7026, %rd7025;
	shr.u64 	%rd7028, %rd7027, 32;
	and.b64  	%rd7029, %rd7000, 4294967295;
	mul.wide.u32 	%rd7030, %r2921, %r4378;
	add.s64 	%rd7031, %rd7028, %rd7029;
	add.s64 	%rd7032, %rd7031, %rd7030;
	shr.u64 	%rd7033, %rd7032, 32;
	and.b64  	%rd7034, %rd7003, 4294967295;
	mul.wide.u32 	%rd7035, %r2919, %r4378;
	add.s64 	%rd7036, %rd7033, %rd7034;
	add.s64 	%rd7037, %rd7036, %rd7035;
	shr.u64 	%rd7038, %rd7037, 32;
	mul.wide.u32 	%rd7039, %r2917, %r4378;
	add.s64 	%rd7040, %rd7038, %rd7004;
	add.s64 	%rd7041, %rd7040, %rd7039;
	shr.u64 	%rd7042, %rd7041, 32;
	and.b64  	%rd7043, %rd7012, 4294967295;
	mul.wide.u32 	%rd7044, %r2930, %r4379;
	add.s64 	%rd7045, %rd7044, %rd7043;
	shr.u64 	%rd7046, %rd7045, 32;
	and.b64  	%rd7047, %rd7017, 4294967295;
	mul.wide.u32 	%rd7048, %r2929, %r4379;
	add.s64 	%rd7049, %rd7046, %rd7047;
	add.s64 	%rd7050, %rd7049, %rd7048;
	shr.u64 	%rd7051, %rd7050, 32;
	and.b64  	%rd7052, %rd7022, 4294967295;
	mul.wide.u32 	%rd7053, %r2927, %r4379;
	add.s64 	%rd7054, %rd7051, %rd7052;
	add.s64 	%rd7055, %rd7054, %rd7053;
	shr.u64 	%rd7056, %rd7055, 32;
	and.b64  	%rd7057, %rd7027, 4294967295;
	mul.wide.u32 	%rd7058, %r2925, %r4379;
	add.s64 	%rd7059, %rd7056, %rd7057;
	add.s64 	%rd7060, %rd7059, %rd7058;
	shr.u64 	%rd7061, %rd7060, 32;
	and.b64  	%rd7062, %rd7032, 4294967295;
	mul.wide.u32 	%rd7063, %r2923, %r4379;
	add.s64 	%rd7064, %rd7061, %rd7062;
	add.s64 	%rd7065, %rd7064, %rd7063;
	shr.u64 	%rd7066, %rd7065, 32;
	and.b64  	%rd7067, %rd7037, 4294967295;
	mul.wide.u32 	%rd7068, %r2921, %r4379;
	add.s64 	%rd7069, %rd7066, %rd7067;
	add.s64 	%rd7070, %rd7069, %rd7068;
	shr.u64 	%rd7071, %rd7070, 32;
	and.b64  	%rd7072, %rd7041, 4294967295;
	mul.wide.u32 	%rd7073, %r2919, %r4379;
	add.s64 	%rd7074, %rd7071, %rd7072;
	add.s64 	%rd7075, %rd7074, %rd7073;
	shr.u64 	%rd7076, %rd7075, 32;
	mul.wide.u32 	%rd7077, %r2917, %r4379;
	add.s64 	%rd7078, %rd7076, %rd7042;
	add.s64 	%rd7079, %rd7078, %rd7077;
	shr.u64 	%rd7080, %rd7079, 32;
	and.b64  	%rd7081, %rd7050, 4294967295;
	mul.wide.u32 	%rd7082, %r2930, %r4380;
	add.s64 	%rd7083, %rd7082, %rd7081;
	shr.u64 	%rd7084, %rd7083, 32;
	and.b64  	%rd7085, %rd7055, 4294967295;
	mul.wide.u32 	%rd7086, %r2929, %r4380;
	add.s64 	%rd7087, %rd7084, %rd7085;
	add.s64 	%rd7088, %rd7087, %rd7086;
	shr.u64 	%rd7089, %rd7088, 32;
	and.b64  	%rd7090, %rd7060, 4294967295;
	mul.wide.u32 	%rd7091, %r2927, %r4380;
	add.s64 	%rd7092, %rd7089, %rd7090;
	add.s64 	%rd7093, %rd7092, %rd7091;
	shr.u64 	%rd7094, %rd7093, 32;
	and.b64  	%rd7095, %rd7065, 4294967295;
	mul.wide.u32 	%rd7096, %r2925, %r4380;
	add.s64 	%rd7097, %rd7094, %rd7095;
	add.s64 	%rd7098, %rd7097, %rd7096;
	shr.u64 	%rd7099, %rd7098, 32;
	and.b64  	%rd7100, %rd7070, 4294967295;
	mul.wide.u32 	%rd7101, %r2923, %r4380;
	add.s64 	%rd7102, %rd7099, %rd7100;
	add.s64 	%rd7103, %rd7102, %rd7101;
	shr.u64 	%rd7104, %rd7103, 32;
	and.b64  	%rd7105, %rd7075, 4294967295;
	mul.wide.u32 	%rd7106, %r2921, %r4380;
	add.s64 	%rd7107, %rd7104, %rd7105;
	add.s64 	%rd7108, %rd7107, %rd7106;
	shr.u64 	%rd7109, %rd7108, 32;
	and.b64  	%rd7110, %rd7079, 4294967295;
	mul.wide.u32 	%rd7111, %r2919, %r4380;
	add.s64 	%rd7112, %rd7109, %rd7110;
	add.s64 	%rd7113, %rd7112, %rd7111;
	shr.u64 	%rd7114, %rd7113, 32;
	mul.wide.u32 	%rd7115, %r2917, %r4380;
	add.s64 	%rd7116, %rd7114, %rd7080;
	add.s64 	%rd7117, %rd7116, %rd7115;
	shr.u64 	%rd7118, %rd7117, 32;
	and.b64  	%rd7119, %rd7088, 4294967295;
	mul.wide.u32 	%rd7120, %r2930, %r4381;
	add.s64 	%rd7121, %rd7120, %rd7119;
	shr.u64 	%rd7122, %rd7121, 32;
	and.b64  	%rd7123, %rd7093, 4294967295;
	mul.wide.u32 	%rd7124, %r2929, %r4381;
	add.s64 	%rd7125, %rd7122, %rd7123;
	add.s64 	%rd7126, %rd7125, %rd7124;
	shr.u64 	%rd7127, %rd7126, 32;
	and.b64  	%rd7128, %rd7098, 4294967295;
	mul.wide.u32 	%rd7129, %r2927, %r4381;
	add.s64 	%rd7130, %rd7127, %rd7128;
	add.s64 	%rd7131, %rd7130, %rd7129;
	shr.u64 	%rd7132, %rd7131, 32;
	and.b64  	%rd7133, %rd7103, 4294967295;
	mul.wide.u32 	%rd7134, %r2925, %r4381;
	add.s64 	%rd7135, %rd7132, %rd7133;
	add.s64 	%rd7136, %rd7135, %rd7134;
	shr.u64 	%rd7137, %rd7136, 32;
	and.b64  	%rd7138, %rd7108, 4294967295;
	mul.wide.u32 	%rd7139, %r2923, %r4381;
	add.s64 	%rd7140, %rd7137, %rd7138;
	add.s64 	%rd7141, %rd7140, %rd7139;
	shr.u64 	%rd7142, %rd7141, 32;
	and.b64  	%rd7143, %rd7113, 4294967295;
	mul.wide.u32 	%rd7144, %r2921, %r4381;
	add.s64 	%rd7145, %rd7142, %rd7143;
	add.s64 	%rd7146, %rd7145, %rd7144;
	shr.u64 	%rd7147, %rd7146, 32;
	and.b64  	%rd7148, %rd7117, 4294967295;
	mul.wide.u32 	%rd7149, %r2919, %r4381;
	add.s64 	%rd7150, %rd7147, %rd7148;
	add.s64 	%rd7151, %rd7150, %rd7149;
	shr.u64 	%rd7152, %rd7151, 32;
	mul.wide.u32 	%rd7153, %r2917, %r4381;
	add.s64 	%rd7154, %rd7152, %rd7118;
	add.s64 	%rd7155, %rd7154, %rd7153;
	shr.u64 	%rd7156, %rd7155, 32;
	and.b64  	%rd7157, %rd7126, 4294967295;
	mul.wide.u32 	%rd7158, %r2930, %r4382;
	add.s64 	%rd7159, %rd7158, %rd7157;
	shr.u64 	%rd7160, %rd7159, 32;
	and.b64  	%rd7161, %rd7131, 4294967295;
	mul.wide.u32 	%rd7162, %r2929, %r4382;
	add.s64 	%rd7163, %rd7160, %rd7161;
	add.s64 	%rd7164, %rd7163, %rd7162;
	shr.u64 	%rd7165, %rd7164, 32;
	and.b64  	%rd7166, %rd7136, 4294967295;
	mul.wide.u32 	%rd7167, %r2927, %r4382;
	add.s64 	%rd7168, %rd7165, %rd7166;
	add.s64 	%rd7169, %rd7168, %rd7167;
	shr.u64 	%rd7170, %rd7169, 32;
	and.b64  	%rd7171, %rd7141, 4294967295;
	mul.wide.u32 	%rd7172, %r2925, %r4382;
	add.s64 	%rd7173, %rd7170, %rd7171;
	add.s64 	%rd7174, %rd7173, %rd7172;
	shr.u64 	%rd7175, %rd7174, 32;
	and.b64  	%rd7176, %rd7146, 4294967295;
	mul.wide.u32 	%rd7177, %r2923, %r4382;
	add.s64 	%rd7178, %rd7175, %rd7176;
	add.s64 	%rd7179, %rd7178, %rd7177;
	shr.u64 	%rd7180, %rd7179, 32;
	and.b64  	%rd7181, %rd7151, 4294967295;
	mul.wide.u32 	%rd7182, %r2921, %r4382;
	add.s64 	%rd7183, %rd7180, %rd7181;
	add.s64 	%rd7184, %rd7183, %rd7182;
	shr.u64 	%rd7185, %rd7184, 32;
	and.b64  	%rd7186, %rd7155, 4294967295;
	mul.wide.u32 	%rd7187, %r2919, %r4382;
	add.s64 	%rd7188, %rd7185, %rd7186;
	add.s64 	%rd7189, %rd7188, %rd7187;
	shr.u64 	%rd7190, %rd7189, 32;
	mul.wide.u32 	%rd7191, %r2917, %r4382;
	add.s64 	%rd7192, %rd7190, %rd7156;
	add.s64 	%rd7193, %rd7192, %rd7191;
	shr.u64 	%rd7194, %rd7193, 32;
	and.b64  	%rd7195, %rd7164, 4294967295;
	mul.wide.u32 	%rd7196, %r2930, %r4383;
	add.s64 	%rd7197, %rd7196, %rd7195;
	shr.u64 	%rd7198, %rd7197, 32;
	and.b64  	%rd7199, %rd7169, 4294967295;
	mul.wide.u32 	%rd7200, %r2929, %r4383;
	add.s64 	%rd7201, %rd7198, %rd7199;
	add.s64 	%rd7202, %rd7201, %rd7200;
	shr.u64 	%rd7203, %rd7202, 32;
	and.b64  	%rd7204, %rd7174, 4294967295;
	mul.wide.u32 	%rd7205, %r2927, %r4383;
	add.s64 	%rd7206, %rd7203, %rd7204;
	add.s64 	%rd7207, %rd7206, %rd7205;
	shr.u64 	%rd7208, %rd7207, 32;
	and.b64  	%rd7209, %rd7179, 4294967295;
	mul.wide.u32 	%rd7210, %r2925, %r4383;
	add.s64 	%rd7211, %rd7208, %rd7209;
	add.s64 	%rd7212, %rd7211, %rd7210;
	shr.u64 	%rd7213, %rd7212, 32;
	and.b64  	%rd7214, %rd7184, 4294967295;
	mul.wide.u32 	%rd7215, %r2923, %r4383;
	add.s64 	%rd7216, %rd7213, %rd7214;
	add.s64 	%rd7217, %rd7216, %rd7215;
	shr.u64 	%rd7218, %rd7217, 32;
	and.b64  	%rd7219, %rd7189, 4294967295;
	mul.wide.u32 	%rd7220, %r2921, %r4383;
	add.s64 	%rd7221, %rd7218, %rd7219;
	add.s64 	%rd7222, %rd7221, %rd7220;
	shr.u64 	%rd7223, %rd7222, 32;
	and.b64  	%rd7224, %rd7193, 4294967295;
	mul.wide.u32 	%rd7225, %r2919, %r4383;
	add.s64 	%rd7226, %rd7223, %rd7224;
	add.s64 	%rd7227, %rd7226, %rd7225;
	shr.u64 	%rd7228, %rd7227, 32;
	mul.wide.u32 	%rd7229, %r2917, %r4383;
	add.s64 	%rd7230, %rd7228, %rd7194;
	add.s64 	%rd7231, %rd7230, %rd7229;
	shr.u64 	%rd7232, %rd7231, 32;
	and.b64  	%rd7233, %rd7202, 4294967295;
	mul.wide.u32 	%rd7234, %r2930, %r4384;
	add.s64 	%rd7235, %rd7234, %rd7233;
	shr.u64 	%rd7236, %rd7235, 32;
	and.b64  	%rd7237, %rd7207, 4294967295;
	mul.wide.u32 	%rd7238, %r2929, %r4384;
	add.s64 	%rd7239, %rd7236, %rd7237;
	add.s64 	%rd7240, %rd7239, %rd7238;
	shr.u64 	%rd7241, %rd7240, 32;
	and.b64  	%rd7242, %rd7212, 4294967295;
	mul.wide.u32 	%rd7243, %r2927, %r4384;
	add.s64 	%rd7244, %rd7241, %rd7242;
	add.s64 	%rd7245, %rd7244, %rd7243;
	shr.u64 	%rd7246, %rd7245, 32;
	and.b64  	%rd7247, %rd7217, 4294967295;
	mul.wide.u32 	%rd7248, %r2925, %r4384;
	add.s64 	%rd7249, %rd7246, %rd7247;
	add.s64 	%rd7250, %rd7249, %rd7248;
	shr.u64 	%rd7251, %rd7250, 32;
	and.b64  	%rd7252, %rd7222, 4294967295;
	mul.wide.u32 	%rd7253, %r2923, %r4384;
	add.s64 	%rd7254, %rd7251, %rd7252;
	add.s64 	%rd7255, %rd7254, %rd7253;
	shr.u64 	%rd7256, %rd7255, 32;
	and.b64  	%rd7257, %rd7227, 4294967295;
	mul.wide.u32 	%rd7258, %r2921, %r4384;
	add.s64 	%rd7259, %rd7256, %rd7257;
	add.s64 	%rd7260, %rd7259, %rd7258;
	shr.u64 	%rd7261, %rd7260, 32;
	and.b64  	%rd7262, %rd7231, 4294967295;
	mul.wide.u32 	%rd7263, %r2919, %r4384;
	add.s64 	%rd7264, %rd7261, %rd7262;
	add.s64 	%rd7265, %rd7264, %rd7263;
	shr.u64 	%rd7266, %rd7265, 32;
	mul.wide.u32 	%rd7267, %r2917, %r4384;
	add.s64 	%rd7268, %rd7266, %rd7232;
	add.s64 	%rd7269, %rd7268, %rd7267;
	shr.u64 	%rd7270, %rd7269, 32;
	{ .reg .b32 tmp; mov.b64 {tmp, %r2932}, %rd7269; }
	and.b64  	%rd7271, %rd7240, 4294967295;
	mul.lo.s64 	%rd7272, %rd7271, 977;
	cvt.u32.u64 	%r2933, %rd7272;
	shr.u64 	%rd7273, %rd7272, 32;
	and.b64  	%rd7274, %rd7245, 4294967295;
	mad.lo.s64 	%rd7275, %rd7274, 977, %rd7273;
	shr.u64 	%rd7276, %rd7275, 32;
	and.b64  	%rd7277, %rd7250, 4294967295;
	mad.lo.s64 	%rd7278, %rd7277, 977, %rd7276;
	shr.u64 	%rd7279, %rd7278, 32;
	and.b64  	%rd7280, %rd7255, 4294967295;
	mad.lo.s64 	%rd7281, %rd7280, 977, %rd7279;
	shr.u64 	%rd7282, %rd7281, 32;
	and.b64  	%rd7283, %rd7260, 4294967295;
	mad.lo.s64 	%rd7284, %rd7283, 977, %rd7282;
	shr.u64 	%rd7285, %rd7284, 32;
	and.b64  	%rd7286, %rd7265, 4294967295;
	mad.lo.s64 	%rd7287, %rd7286, 977, %rd7285;
	shr.u64 	%rd7288, %rd7287, 32;
	and.b64  	%rd7289, %rd7269, 4294967295;
	mad.lo.s64 	%rd7290, %rd7289, 977, %rd7288;
	shr.u64 	%rd7291, %rd7290, 32;
	mad.lo.s64 	%rd7292, %rd7270, 977, %rd7291;
	{ .reg .b32 tmp; mov.b64 {tmp, %r2934}, %rd7292; }
	add.s32 	%r4432, %r2931, %r2933;
	setp.lt.u32 	%p1064, %r4432, %r2931;
	selp.u64 	%rd7293, 1, 0, %p1064;
	and.b64  	%rd7294, %rd7007, 4294967295;
	and.b64  	%rd7295, %rd7275, 4294967295;
	add.s64 	%rd7296, %rd7294, %rd7293;
	add.s64 	%rd7297, %rd7296, %rd7295;
	shr.u64 	%rd7298, %rd7297, 32;
	and.b64  	%rd7299, %rd7045, 4294967295;
	and.b64  	%rd7300, %rd7278, 4294967295;
	add.s64 	%rd7301, %rd7298, %rd7299;
	add.s64 	%rd7302, %rd7301, %rd7300;
	shr.u64 	%rd7303, %rd7302, 32;
	and.b64  	%rd7304, %rd7083, 4294967295;
	and.b64  	%rd7305, %rd7281, 4294967295;
	add.s64 	%rd7306, %rd7303, %rd7304;
	add.s64 	%rd7307, %rd7306, %rd7305;
	shr.u64 	%rd7308, %rd7307, 32;
	and.b64  	%rd7309, %rd7121, 4294967295;
	and.b64  	%rd7310, %rd7284, 4294967295;
	add.s64 	%rd7311, %rd7308, %rd7309;
	add.s64 	%rd7312, %rd7311, %rd7310;
	shr.u64 	%rd7313, %rd7312, 32;
	and.b64  	%rd7314, %rd7159, 4294967295;
	and.b64  	%rd7315, %rd7287, 4294967295;
	add.s64 	%rd7316, %rd7313, %rd7314;
	add.s64 	%rd7317, %rd7316, %rd7315;
	shr.u64 	%rd7318, %rd7317, 32;
	and.b64  	%rd7319, %rd7197, 4294967295;
	and.b64  	%rd7320, %rd7290, 4294967295;
	add.s64 	%rd7321, %rd7318, %rd7319;
	add.s64 	%rd7322, %rd7321, %rd7320;
	shr.u64 	%rd7323, %rd7322, 32;
	and.b64  	%rd7324, %rd7235, 4294967295;
	and.b64  	%rd7325, %rd7292, 4294967295;
	add.s64 	%rd7326, %rd7323, %rd7324;
	add.s64 	%rd7327, %rd7326, %rd7325;
	{ .reg .b32 tmp; mov.b64 {tmp, %r2935}, %rd7327; }
	add.s32 	%r2936, %r2935, %r2934;
	and.b64  	%rd7328, %rd7297, 4294967295;
	add.s64 	%rd14352, %rd7328, %rd7271;
	shr.u64 	%rd7329, %rd14352, 32;
	and.b64  	%rd7330, %rd7302, 4294967295;
	add.s64 	%rd7331, %rd7329, %rd7330;
	add.s64 	%rd14353, %rd7331, %rd7274;
	shr.u64 	%rd7332, %rd14353, 32;
	and.b64  	%rd7333, %rd7307, 4294967295;
	add.s64 	%rd7334, %rd7332, %rd7333;
	add.s64 	%rd14354, %rd7334, %rd7277;
	shr.u64 	%rd7335, %rd14354, 32;
	and.b64  	%rd7336, %rd7312, 4294967295;
	add.s64 	%rd7337, %rd7335, %rd7336;
	add.s64 	%rd14355, %rd7337, %rd7280;
	shr.u64 	%rd7338, %rd14355, 32;
	and.b64  	%rd7339, %rd7317, 4294967295;
	add.s64 	%rd7340, %rd7338, %rd7339;
	add.s64 	%rd14356, %rd7340, %rd7283;
	shr.u64 	%rd7341, %rd14356, 32;
	and.b64  	%rd7342, %rd7322, 4294967295;
	add.s64 	%rd7343, %rd7341, %rd7342;
	add.s64 	%rd14357, %rd7343, %rd7286;
	shr.u64 	%rd7344, %rd14357, 32;
	and.b64  	%rd7345, %rd7327, 4294967295;
	add.s64 	%rd7346, %rd7344, %rd7345;
	add.s64 	%rd14358, %rd7346, %rd7289;
	{ .reg .b32 tmp; mov.b64 {tmp, %r2937}, %rd14358; }
	add.s32 	%r2938, %r2936, %r2937;
	add.s32 	%r847, %r2938, %r2932;
	setp.eq.s32 	%p1065, %r847, 0;
	mov.pred 	%p2245, 0;
	@%p1065 bra 	$L__BB3_606;
	cvt.u64.u32 	%rd7347, %r847;
	mul.wide.u32 	%rd7348, %r847, 977;
	cvt.u32.u64 	%r2939, %rd7348;
	shr.u64 	%rd7349, %rd7348, 32;
	add.s64 	%rd7350, %rd7349, %rd7347;
	shr.u64 	%rd7351, %rd7350, 32;
	add.s32 	%r848, %r4432, %r2939;
	setp.lt.u32 	%p1066, %r848, %r4432;
	selp.u64 	%rd7352, 1, 0, %p1066;
	and.b64  	%rd7353, %rd14352, 4294967295;
	and.b64  	%rd7354, %rd7350, 4294967295;
	add.s64 	%rd7355, %rd7353, %rd7352;
	add.s64 	%rd14352, %rd7355, %rd7354;
	shr.u64 	%rd7356, %rd14352, 32;
	and.b64  	%rd7357, %rd14353, 4294967295;
	add.s64 	%rd7358, %rd7356, %rd7357;
	add.s64 	%rd14353, %rd7358, %rd7351;
	shr.u64 	%rd7359, %rd14353, 32;
	and.b64  	%rd7360, %rd14354, 4294967295;
	add.s64 	%rd14354, %rd7359, %rd7360;
	shr.u64 	%rd7361, %rd14354, 32;
	and.b64  	%rd7362, %rd14355, 4294967295;
	add.s64 	%rd14355, %rd7361, %rd7362;
	shr.u64 	%rd7363, %rd14355, 32;
	and.b64  	%rd7364, %rd14356, 4294967295;
	add.s64 	%rd14356, %rd7363, %rd7364;
	shr.u64 	%rd7365, %rd14356, 32;
	and.b64  	%rd7366, %rd14357, 4294967295;
	add.s64 	%rd14357, %rd7365, %rd7366;
	shr.u64 	%rd7367, %rd14357, 32;
	and.b64  	%rd7368, %rd14358, 4294967295;
	add.s64 	%rd14358, %rd7367, %rd7368;
	setp.gt.u64 	%p2245, %rd14358, 4294967295;
	mov.u32 	%r4432, %r848;
$L__BB3_606:
	cvt.u32.u64 	%r4439, %rd14358;
	cvt.u32.u64 	%r4438, %rd14357;
	cvt.u32.u64 	%r4437, %rd14356;
	cvt.u32.u64 	%r4436, %rd14355;
	cvt.u32.u64 	%r4435, %rd14354;
	cvt.u32.u64 	%r4434, %rd14353;
	cvt.u32.u64 	%r4433, %rd14352;
	setp.lt.u32 	%p1067, %r2791, %r4439;
	or.pred  	%p1068, %p2245, %p1067;
	@%p1068 bra 	$L__BB3_620;
	setp.gt.u32 	%p1069, %r2791, %r4439;
	@%p1069 bra 	$L__BB3_621;
	cvt.u32.u64 	%r2940, %rd13;
	setp.lt.u32 	%p1070, %r2940, %r4438;
	@%p1070 bra 	$L__BB3_620;
	setp.gt.u32 	%p1071, %r2940, %r4438;
	@%p1071 bra 	$L__BB3_621;
	cvt.u32.u64 	%r2942, %rd12;
	setp.lt.u32 	%p1072, %r2942, %r4437;
	@%p1072 bra 	$L__BB3_620;
	setp.gt.u32 	%p1073, %r2942, %r4437;
	@%p1073 bra 	$L__BB3_621;
	cvt.u32.u64 	%r2944, %rd11;
	setp.lt.u32 	%p1074, %r2944, %r4436;
	@%p1074 bra 	$L__BB3_620;
	setp.gt.u32 	%p1075, %r2944, %r4436;
	@%p1075 bra 	$L__BB3_621;
	cvt.u32.u64 	%r2946, %rd379;
	setp.lt.u32 	%p1076, %r2946, %r4435;
	@%p1076 bra 	$L__BB3_620;
	setp.gt.u32 	%p1077, %r2946, %r4435;
	@%p1077 bra 	$L__BB3_621;
	cvt.u32.u64 	%r2948, %rd380;
	setp.lt.u32 	%p1078, %r2948, %r4434;
	@%p1078 bra 	$L__BB3_620;
	setp.gt.u32 	%p1079, %r2948, %r4434;
	@%p1079 bra 	$L__BB3_621;
	cvt.u32.u64 	%r2950, %rd381;
	setp.lt.u32 	%p1080, %r2950, %r4433;
	@%p1080 bra 	$L__BB3_620;
	setp.gt.u32 	%p1081, %r2950, %r4433;
	setp.lt.u32 	%p1082, %r4432, %r744;
	or.pred  	%p1083, %p1081, %p1082;
	@%p1083 bra 	$L__BB3_621;
$L__BB3_620:
	cvt.u32.u64 	%r2952, %rd379;
	cvt.u32.u64 	%r2953, %rd380;
	cvt.u32.u64 	%r2954, %rd381;
	cvt.u32.u64 	%r2955, %rd13;
	cvt.u32.u64 	%r2956, %rd12;
	cvt.u32.u64 	%r2957, %rd11;
	setp.lt.u32 	%p1084, %r4432, %r744;
	selp.s64 	%rd7370, -1, 0, %p1084;
	sub.s32 	%r4432, %r4432, %r744;
	and.b64  	%rd7371, %rd14352, 4294967295;
	add.s64 	%rd7372, %rd7371, %rd7370;
	setp.lt.u64 	%p1085, %rd7372, %rd381;
	selp.s64 	%rd7373, -1, 0, %p1085;
	cvt.u32.u64 	%r2958, %rd7372;
	sub.s32 	%r4433, %r2958, %r2954;
	and.b64  	%rd7374, %rd14353, 4294967295;
	add.s64 	%rd7375, %rd7374, %rd7373;
	setp.lt.u64 	%p1086, %rd7375, %rd380;
	selp.s64 	%rd7376, -1, 0, %p1086;
	cvt.u32.u64 	%r2959, %rd7375;
	sub.s32 	%r4434, %r2959, %r2953;
	and.b64  	%rd7377, %rd14354, 4294967295;
	add.s64 	%rd7378, %rd7377, %rd7376;
	setp.lt.u64 	%p1087, %rd7378, %rd379;
	selp.s64 	%rd7379, -1, 0, %p1087;
	cvt.u32.u64 	%r2960, %rd7378;
	sub.s32 	%r4435, %r2960, %r2952;
	and.b64  	%rd7380, %rd14355, 4294967295;
	add.s64 	%rd7381, %rd7380, %rd7379;
	setp.lt.u64 	%p1088, %rd7381, %rd11;
	selp.s64 	%rd7382, -1, 0, %p1088;
	cvt.u32.u64 	%r2961, %rd7381;
	sub.s32 	%r4436, %r2961, %r2957;
	and.b64  	%rd7383, %rd14356, 4294967295;
	add.s64 	%rd7384, %rd7383, %rd7382;
	setp.lt.u64 	%p1089, %rd7384, %rd12;
	selp.s64 	%rd7385, -1, 0, %p1089;
	cvt.u32.u64 	%r2962, %rd7384;
	sub.s32 	%r4437, %r2962, %r2956;
	and.b64  	%rd7386, %rd14357, 4294967295;
	add.s64 	%rd7387, %rd7386, %rd7385;
	setp.lt.u64 	%p1090, %rd7387, %rd13;
	selp.s32 	%r2963, -1, 0, %p1090;
	cvt.u32.u64 	%r2964, %rd7387;
	sub.s32 	%r4438, %r2964, %r2955;
	add.s32 	%r2965, %r4439, %r2963;
	sub.s32 	%r4439, %r2965, %r2791;
$L__BB3_621:
	setp.gt.u32 	%p1091, %r4439, %r2791;
	@%p1091 bra 	$L__BB3_634;
	bra.uni 	$L__BB3_635;
$L__BB3_622:
	cvt.u32.u64 	%r2966, %rd13;
	setp.gt.u32 	%p1093, %r4438, %r2966;
	@%p1093 bra 	$L__BB3_634;
	setp.lt.u32 	%p1094, %r4438, %r2966;
	@%p1094 bra 	$L__BB3_636;
	cvt.u32.u64 	%r2968, %rd12;
	setp.gt.u32 	%p1095, %r4437, %r2968;
	@%p1095 bra 	$L__BB3_634;
	setp.lt.u32 	%p1096, %r4437, %r2968;
	@%p1096 bra 	$L__BB3_636;
	cvt.u32.u64 	%r2970, %rd11;
	setp.gt.u32 	%p1097, %r4436, %r2970;
	@%p1097 bra 	$L__BB3_634;
	setp.lt.u32 	%p1098, %r4436, %r2970;
	@%p1098 bra 	$L__BB3_636;
	cvt.u32.u64 	%r2972, %rd379;
	setp.gt.u32 	%p1099, %r4435, %r2972;
	@%p1099 bra 	$L__BB3_634;
	setp.lt.u32 	%p1100, %r4435, %r2972;
	@%p1100 bra 	$L__BB3_636;
	cvt.u32.u64 	%r2974, %rd380;
	setp.gt.u32 	%p1101, %r4434, %r2974;
	@%p1101 bra 	$L__BB3_634;
	setp.lt.u32 	%p1102, %r4434, %r2974;
	@%p1102 bra 	$L__BB3_636;
	cvt.u32.u64 	%r2976, %rd381;
	setp.gt.u32 	%p1103, %r4433, %r2976;
	@%p1103 bra 	$L__BB3_634;
	setp.lt.u32 	%p1104, %r4433, %r2976;
	setp.lt.u32 	%p1105, %r4432, %r744;
	or.pred  	%p1106, %p1104, %p1105;
	@%p1106 bra 	$L__BB3_636;
$L__BB3_634:
	cvt.u32.u64 	%r2978, %rd379;
	cvt.u32.u64 	%r2979, %rd380;
	cvt.u32.u64 	%r2980, %rd381;
	cvt.u32.u64 	%r2981, %rd13;
	cvt.u32.u64 	%r2982, %rd12;
	cvt.u32.u64 	%r2983, %rd11;
	setp.lt.u32 	%p1107, %r4432, %r744;
	selp.s64 	%rd7388, -1, 0, %p1107;
	sub.s32 	%r4432, %r4432, %r744;
	cvt.u64.u32 	%rd7389, %r4433;
	add.s64 	%rd7390, %rd7388, %rd7389;
	setp.lt.u64 	%p1108, %rd7390, %rd381;
	selp.s64 	%rd7391, -1, 0, %p1108;
	cvt.u32.u64 	%r2984, %rd7390;
	sub.s32 	%r4433, %r2984, %r2980;
	cvt.u64.u32 	%rd7392, %r4434;
	add.s64 	%rd7393, %rd7391, %rd7392;
	setp.lt.u64 	%p1109, %rd7393, %rd380;
	selp.s64 	%rd7394, -1, 0, %p1109;
	cvt.u32.u64 	%r2985, %rd7393;
	sub.s32 	%r4434, %r2985, %r2979;
	cvt.u64.u32 	%rd7395, %r4435;
	add.s64 	%rd7396, %rd7394, %rd7395;
	setp.lt.u64 	%p1110, %rd7396, %rd379;
	selp.s64 	%rd7397, -1, 0, %p1110;
	cvt.u32.u64 	%r2986, %rd7396;
	sub.s32 	%r4435, %r2986, %r2978;
	cvt.u64.u32 	%rd7398, %r4436;
	add.s64 	%rd7399, %rd7397, %rd7398;
	setp.lt.u64 	%p1111, %rd7399, %rd11;
	selp.s64 	%rd7400, -1, 0, %p1111;
	cvt.u32.u64 	%r2987, %rd7399;
	sub.s32 	%r4436, %r2987, %r2983;
	cvt.u64.u32 	%rd7401, %r4437;
	add.s64 	%rd7402, %rd7400, %rd7401;
	setp.lt.u64 	%p1112, %rd7402, %rd12;
	selp.s64 	%rd7403, -1, 0, %p1112;
	cvt.u32.u64 	%r2988, %rd7402;
	sub.s32 	%r4437, %r2988, %r2982;
	cvt.u64.u32 	%rd7404, %r4438;
	add.s64 	%rd7405, %rd7403, %rd7404;
	setp.lt.u64 	%p1113, %rd7405, %rd13;
	selp.s32 	%r2989, -1, 0, %p1113;
	cvt.u32.u64 	%r2990, %rd7405;
	sub.s32 	%r4438, %r2990, %r2981;
	add.s32 	%r2991, %r4439, %r2989;
	sub.s32 	%r4439, %r2991, %r2791;
	bra.uni 	$L__BB3_636;
$L__BB3_635:
	setp.lt.u32 	%p1092, %r4439, %r2791;
	@%p1092 bra 	$L__BB3_636;
	bra.uni 	$L__BB3_622;
$L__BB3_636:
	setp.gt.u32 	%p1114, %r4439, %r4350;
	@%p1114 bra 	$L__BB3_637;
	bra.uni 	$L__BB3_650;
$L__BB3_637:
	setp.lt.u32 	%p1138, %r4432, %r4343;
	selp.s64 	%rd7448, -1, 0, %p1138;
	cvt.u64.u32 	%rd7449, %r4433;
	add.s64 	%rd14359, %rd7448, %rd7449;
	cvt.u64.u32 	%rd7450, %r4344;
	setp.lt.u64 	%p1139, %rd14359, %rd7450;
	selp.s64 	%rd7451, -1, 0, %p1139;
	cvt.u64.u32 	%rd7452, %r4434;
	add.s64 	%rd14360, %rd7451, %rd7452;
	cvt.u64.u32 	%rd7453, %r4345;
	setp.lt.u64 	%p1140, %rd14360, %rd7453;
	selp.s64 	%rd7454, -1, 0, %p1140;
	cvt.u64.u32 	%rd7455, %r4435;
	add.s64 	%rd14361, %rd7454, %rd7455;
	cvt.u64.u32 	%rd7456, %r4346;
	setp.lt.u64 	%p1141, %rd14361, %rd7456;
	selp.s64 	%rd7457, -1, 0, %p1141;
	cvt.u64.u32 	%rd7458, %r4436;
	add.s64 	%rd14362, %rd7457, %rd7458;
	cvt.u64.u32 	%rd7459, %r4347;
	setp.lt.u64 	%p1142, %rd14362, %rd7459;
	selp.s64 	%rd7460, -1, 0, %p1142;
	cvt.u64.u32 	%rd7461, %r4437;
	add.s64 	%rd14363, %rd7460, %rd7461;
	cvt.u64.u32 	%rd7462, %r4348;
	setp.lt.u64 	%p1143, %rd14363, %rd7462;
	selp.s64 	%rd7463, -1, 0, %p1143;
	cvt.u64.u32 	%rd7464, %r4438;
	add.s64 	%rd14364, %rd7463, %rd7464;
	cvt.u64.u32 	%rd7465, %r4349;
	setp.lt.u64 	%p1144, %rd14364, %rd7465;
	selp.s32 	%r2996, -1, 0, %p1144;
	add.s32 	%r4441, %r4439, %r2996;
	bra.uni 	$L__BB3_652;
$L__BB3_638:
	setp.gt.u32 	%p1116, %r4438, %r4349;
	@%p1116 bra 	$L__BB3_637;
	setp.lt.u32 	%p1117, %r4438, %r4349;
	@%p1117 bra 	$L__BB3_651;
	setp.gt.u32 	%p1118, %r4437, %r4348;
	@%p1118 bra 	$L__BB3_637;
	setp.lt.u32 	%p1119, %r4437, %r4348;
	@%p1119 bra 	$L__BB3_651;
	setp.gt.u32 	%p1120, %r4436, %r4347;
	@%p1120 bra 	$L__BB3_637;
	setp.lt.u32 	%p1121, %r4436, %r4347;
	@%p1121 bra 	$L__BB3_651;
	setp.gt.u32 	%p1122, %r4435, %r4346;
	@%p1122 bra 	$L__BB3_637;
	setp.lt.u32 	%p1123, %r4435, %r4346;
	@%p1123 bra 	$L__BB3_651;
	setp.gt.u32 	%p1124, %r4434, %r4345;
	@%p1124 bra 	$L__BB3_637;
	setp.lt.u32 	%p1125, %r4434, %r4345;
	@%p1125 bra 	$L__BB3_651;
	setp.gt.u32 	%p1126, %r4433, %r4344;
	@%p1126 bra 	$L__BB3_637;
	setp.lt.u32 	%p1127, %r4433, %r4344;
	setp.lt.u32 	%p1128, %r4432, %r4343;
	or.pred  	%p1129, %p1127, %p1128;
	@%p1129 bra 	$L__BB3_651;
	bra.uni 	$L__BB3_637;
$L__BB3_650:
	setp.ge.u32 	%p1115, %r4439, %r4350;
	@%p1115 bra 	$L__BB3_638;
$L__BB3_651:
	add.s32 	%r889, %r4432, %r744;
	setp.lt.u32 	%p1130, %r889, %r4432;
	selp.u64 	%rd7406, 1, 0, %p1130;
	cvt.u64.u32 	%rd7407, %r4433;
	add.s64 	%rd7408, %rd7406, %rd7407;
	add.s64 	%rd7409, %rd7408, %rd381;
	shr.u64 	%rd7410, %rd7409, 32;
	cvt.u64.u32 	%rd7411, %r4434;
	add.s64 	%rd7412, %rd7410, %rd7411;
	add.s64 	%rd7413, %rd7412, %rd380;
	shr.u64 	%rd7414, %rd7413, 32;
	cvt.u64.u32 	%rd7415, %r4435;
	add.s64 	%rd7416, %rd7414, %rd7415;
	add.s64 	%rd7417, %rd7416, %rd379;
	shr.u64 	%rd7418, %rd7417, 32;
	cvt.u64.u32 	%rd7419, %r4436;
	add.s64 	%rd7420, %rd7418, %rd7419;
	add.s64 	%rd7421, %rd7420, %rd11;
	shr.u64 	%rd7422, %rd7421, 32;
	cvt.u64.u32 	%rd7423, %r4437;
	add.s64 	%rd7424, %rd7422, %rd7423;
	add.s64 	%rd7425, %rd7424, %rd12;
	shr.u64 	%rd7426, %rd7425, 32;
	cvt.u64.u32 	%rd7427, %r4438;
	add.s64 	%rd7428, %rd7426, %rd7427;
	add.s64 	%rd7429, %rd7428, %rd13;
	{ .reg .b32 tmp; mov.b64 {tmp, %r2992}, %rd7429; }
	add.s32 	%r2993, %r4439, %r2992;
	add.s32 	%r2994, %r2993, %r2791;
	setp.lt.u32 	%p1131, %r889, %r4343;
	selp.s64 	%rd7430, -1, 0, %p1131;
	and.b64  	%rd7431, %rd7409, 4294967295;
	add.s64 	%rd14359, %rd7431, %rd7430;
	cvt.u64.u32 	%rd7432, %r4344;
	setp.lt.u64 	%p1132, %rd14359, %rd7432;
	selp.s64 	%rd7433, -1, 0, %p1132;
	and.b64  	%rd7434, %rd7413, 4294967295;
	add.s64 	%rd14360, %rd7434, %rd7433;
	cvt.u64.u32 	%rd7435, %r4345;
	setp.lt.u64 	%p1133, %rd14360, %rd7435;
	selp.s64 	%rd7436, -1, 0, %p1133;
	and.b64  	%rd7437, %rd7417, 4294967295;
	add.s64 	%rd14361, %rd7437, %rd7436;
	cvt.u64.u32 	%rd7438, %r4346;
	setp.lt.u64 	%p1134, %rd14361, %rd7438;
	selp.s64 	%rd7439, -1, 0, %p1134;
	and.b64  	%rd7440, %rd7421, 4294967295;
	add.s64 	%rd14362, %rd7440, %rd7439;
	cvt.u64.u32 	%rd7441, %r4347;
	setp.lt.u64 	%p1135, %rd14362, %rd7441;
	selp.s64 	%rd7442, -1, 0, %p1135;
	and.b64  	%rd7443, %rd7425, 4294967295;
	add.s64 	%rd14363, %rd7443, %rd7442;
	cvt.u64.u32 	%rd7444, %r4348;
	setp.lt.u64 	%p1136, %rd14363, %rd7444;
	selp.s64 	%rd7445, -1, 0, %p1136;
	and.b64  	%rd7446, %rd7429, 4294967295;
	add.s64 	%rd14364, %rd7446, %rd7445;
	cvt.u64.u32 	%rd7447, %r4349;
	setp.lt.u64 	%p1137, %rd14364, %rd7447;
	selp.s32 	%r2995, -1, 0, %p1137;
	add.s32 	%r4441, %r2994, %r2995;
	mov.u32 	%r4432, %r889;
$L__BB3_652:
	sub.s32 	%r4633, %r4441, %r4350;
	cvt.u32.u64 	%r2997, %rd14364;
	sub.s32 	%r4634, %r2997, %r4349;
	cvt.u32.u64 	%r2998, %rd14363;
	sub.s32 	%r4635, %r2998, %r4348;
	cvt.u32.u64 	%r2999, %rd14362;
	sub.s32 	%r4636, %r2999, %r4347;
	cvt.u32.u64 	%r3000, %rd14361;
	sub.s32 	%r4637, %r3000, %r4346;
	cvt.u32.u64 	%r3001, %rd14360;
	sub.s32 	%r4638, %r3001, %r4345;
	cvt.u32.u64 	%r3002, %rd14359;
	sub.s32 	%r4639, %r3002, %r4344;
	sub.s32 	%r4640, %r4432, %r4343;
	shl.b32 	%r3003, %r33, 1;
	shr.u32 	%r3004, %r33, 31;
	cvt.u64.u32 	%rd7466, %r3004;
	mul.wide.u32 	%rd7467, %r32, 2;
	or.b64  	%rd7468, %rd7467, %rd7466;
	shr.u64 	%rd7469, %rd7467, 32;
	mul.wide.u32 	%rd7470, %r31, 2;
	or.b64  	%rd7471, %rd7469, %rd7470;
	shr.u64 	%rd7472, %rd7470, 32;
	mul.wide.u32 	%rd7473, %r30, 2;
	or.b64  	%rd7474, %rd7472, %rd7473;
	shr.u64 	%rd7475, %rd7473, 32;
	mul.wide.u32 	%rd7476, %r29, 2;
	add.s64 	%rd7477, %rd7475, %rd7476;
	shr.u64 	%rd7478, %rd7477, 32;
	mul.wide.u32 	%rd7479, %r28, 2;
	add.s64 	%rd7480, %rd7478, %rd7479;
	shr.u64 	%rd7481, %rd7480, 32;
	mul.wide.u32 	%rd7482, %r27, 2;
	add.s64 	%rd7483, %rd7481, %rd7482;
	shr.u64 	%rd7484, %rd7483, 32;
	mul.wide.u32 	%rd7485, %r26, 2;
	add.s64 	%rd7486, %rd7484, %rd7485;
	shr.u64 	%rd7487, %rd7486, 32;
	{ .reg .b32 tmp; mov.b64 {tmp, %r3005}, %rd7486; }
	mad.lo.s32 	%r4451, %r3005, 977, %r3003;
	setp.lt.u32 	%p1146, %r4451, %r3003;
	selp.u64 	%rd7488, 1, 0, %p1146;
	and.b64  	%rd7489, %rd7468, 4294967295;
	add.s64 	%rd7490, %rd7489, %rd7488;
	shr.u64 	%rd7491, %rd7490, 32;
	and.b64  	%rd7492, %rd7471, 4294967295;
	add.s64 	%rd7493, %rd7491, %rd7492;
	shr.u64 	%rd7494, %rd7493, 32;
	and.b64  	%rd7495, %rd7474, 4294967295;
	add.s64 	%rd7496, %rd7494, %rd7495;
	shr.u64 	%rd7497, %rd7496, 32;
	and.b64  	%rd7498, %rd7477, 4294967295;
	add.s64 	%rd7499, %rd7497, %rd7498;
	shr.u64 	%rd7500, %rd7499, 32;
	and.b64  	%rd7501, %rd7480, 4294967295;
	add.s64 	%rd7502, %rd7500, %rd7501;
	shr.u64 	%rd7503, %rd7502, 32;
	and.b64  	%rd7504, %rd7483, 4294967295;
	add.s64 	%rd7505, %rd7503, %rd7504;
	shr.u64 	%rd7506, %rd7505, 32;
	and.b64  	%rd7507, %rd7486, 4294967295;
	add.s64 	%rd7508, %rd7506, %rd7507;
	{ .reg .b32 tmp; mov.b64 {tmp, %r3006}, %rd7508; }
	and.b64  	%rd7509, %rd7490, 4294967295;
	add.s64 	%rd14365, %rd7509, %rd7487;
	shr.u64 	%rd7510, %rd14365, 32;
	and.b64  	%rd7511, %rd7493, 4294967295;
	add.s64 	%rd14366, %rd7510, %rd7511;
	shr.u64 	%rd7512, %rd14366, 32;
	and.b64  	%rd7513, %rd7496, 4294967295;
	add.s64 	%rd14367, %rd7512, %rd7513;
	shr.u64 	%rd7514, %rd14367, 32;
	and.b64  	%rd7515, %rd7499, 4294967295;
	add.s64 	%rd14368, %rd7514, %rd7515;
	shr.u64 	%rd7516, %rd14368, 32;
	and.b64  	%rd7517, %rd7502, 4294967295;
	add.s64 	%rd14369, %rd7516, %rd7517;
	shr.u64 	%rd7518, %rd14369, 32;
	and.b64  	%rd7519, %rd7505, 4294967295;
	add.s64 	%rd14370, %rd7518, %rd7519;
	shr.u64 	%rd7520, %rd14370, 32;
	and.b64  	%rd7521, %rd7508, 4294967295;
	add.s64 	%rd14371, %rd7520, %rd7521;
	{ .reg .b32 tmp; mov.b64 {tmp, %r3007}, %rd14371; }
	add.s32 	%r903, %r3006, %r3007;
	setp.eq.s32 	%p1147, %r903, 0;
	mov.pred 	%p2246, 0;
	@%p1147 bra 	$L__BB3_654;
	mad.lo.s32 	%r904, %r903, 977, %r4451;
	setp.lt.u32 	%p1148, %r904, %r4451;
	selp.u64 	%rd7522, 1, 0, %p1148;
	and.b64  	%rd7523, %rd14365, 4294967295;
	cvt.u64.u32 	%rd7524, %r903;
	add.s64 	%rd7525, %rd7523, %rd7522;
	add.s64 	%rd14365, %rd7525, %rd7524;
	shr.u64 	%rd7526, %rd14365, 32;
	and.b64  	%rd7527, %rd14366, 4294967295;
	add.s64 	%rd14366, %rd7526, %rd7527;
	shr.u64 	%rd7528, %rd14366, 32;
	and.b64  	%rd7529, %rd14367, 4294967295;
	add.s64 	%rd14367, %rd7528, %rd7529;
	shr.u64 	%rd7530, %rd14367, 32;
	and.b64  	%rd7531, %rd14368, 4294967295;
	add.s64 	%rd14368, %rd7530, %rd7531;
	shr.u64 	%rd7532, %rd14368, 32;
	and.b64  	%rd7533, %rd14369, 4294967295;
	add.s64 	%rd14369, %rd7532, %rd7533;
	shr.u64 	%rd7534, %rd14369, 32;
	and.b64  	%rd7535, %rd14370, 4294967295;
	add.s64 	%rd14370, %rd7534, %rd7535;
	shr.u64 	%rd7536, %rd14370, 32;
	and.b64  	%rd7537, %rd14371, 4294967295;
	add.s64 	%rd14371, %rd7536, %rd7537;
	setp.gt.u64 	%p2246, %rd14371, 4294967295;
	mov.u32 	%r4451, %r904;
$L__BB3_654:
	cvt.u32.u64 	%r4458, %rd14371;
	cvt.u32.u64 	%r4457, %rd14370;
	cvt.u32.u64 	%r4456, %rd14369;
	cvt.u32.u64 	%r4455, %rd14368;
	cvt.u32.u64 	%r4454, %rd14367;
	cvt.u32.u64 	%r4453, %rd14366;
	cvt.u32.u64 	%r4452, %rd14365;
	setp.lt.u32 	%p1149, %r2791, %r4458;
	or.pred  	%p1150, %p2246, %p1149;
	@%p1150 bra 	$L__BB3_668;
	setp.gt.u32 	%p1151, %r2791, %r4458;
	@%p1151 bra 	$L__BB3_669;
	cvt.u32.u64 	%r3008, %rd13;
	setp.lt.u32 	%p1152, %r3008, %r4457;
	@%p1152 bra 	$L__BB3_668;
	setp.gt.u32 	%p1153, %r3008, %r4457;
	@%p1153 bra 	$L__BB3_669;
	cvt.u32.u64 	%r3010, %rd12;
	setp.lt.u32 	%p1154, %r3010, %r4456;
	@%p1154 bra 	$L__BB3_668;
	setp.gt.u32 	%p1155, %r3010, %r4456;
	@%p1155 bra 	$L__BB3_669;
	cvt.u32.u64 	%r3012, %rd11;
	setp.lt.u32 	%p1156, %r3012, %r4455;
	@%p1156 bra 	$L__BB3_668;
	setp.gt.u32 	%p1157, %r3012, %r4455;
	@%p1157 bra 	$L__BB3_669;
	cvt.u32.u64 	%r3014, %rd379;
	setp.lt.u32 	%p1158, %r3014, %r4454;
	@%p1158 bra 	$L__BB3_668;
	setp.gt.u32 	%p1159, %r3014, %r4454;
	@%p1159 bra 	$L__BB3_669;
	cvt.u32.u64 	%r3016, %rd380;
	setp.lt.u32 	%p1160, %r3016, %r4453;
	@%p1160 bra 	$L__BB3_668;
	setp.gt.u32 	%p1161, %r3016, %r4453;
	@%p1161 bra 	$L__BB3_669;
	cvt.u32.u64 	%r3018, %rd381;
	setp.lt.u32 	%p1162, %r3018, %r4452;
	@%p1162 bra 	$L__BB3_668;
	setp.gt.u32 	%p1163, %r3018, %r4452;
	setp.lt.u32 	%p1164, %r4451, %r744;
	or.pred  	%p1165, %p1163, %p1164;
	@%p1165 bra 	$L__BB3_669;
$L__BB3_668:
	cvt.u32.u64 	%r3020, %rd379;
	cvt.u32.u64 	%r3021, %rd380;
	cvt.u32.u64 	%r3022, %rd381;
	cvt.u32.u64 	%r3023, %rd13;
	cvt.u32.u64 	%r3024, %rd12;
	cvt.u32.u64 	%r3025, %rd11;
	setp.lt.u32 	%p1166, %r4451, %r744;
	selp.s64 	%rd7539, -1, 0, %p1166;
	sub.s32 	%r4451, %r4451, %r744;
	and.b64  	%rd7540, %rd14365, 4294967295;
	add.s64 	%rd7541, %rd7540, %rd7539;
	setp.lt.u64 	%p1167, %rd7541, %rd381;
	selp.s64 	%rd7542, -1, 0, %p1167;
	cvt.u32.u64 	%r3026, %rd7541;
	sub.s32 	%r4452, %r3026, %r3022;
	and.b64  	%rd7543, %rd14366, 4294967295;
	add.s64 	%rd7544, %rd7543, %rd7542;
	setp.lt.u64 	%p1168, %rd7544, %rd380;
	selp.s64 	%rd7545, -1, 0, %p1168;
	cvt.u32.u64 	%r3027, %rd7544;
	sub.s32 	%r4453, %r3027, %r3021;
	and.b64  	%rd7546, %rd14367, 4294967295;
	add.s64 	%rd7547, %rd7546, %rd7545;
	setp.lt.u64 	%p1169, %rd7547, %rd379;
	selp.s64 	%rd7548, -1, 0, %p1169;
	cvt.u32.u64 	%r3028, %rd7547;
	sub.s32 	%r4454, %r3028, %r3020;
	and.b64  	%rd7549, %rd14368, 4294967295;
	add.s64 	%rd7550, %rd7549, %rd7548;
	setp.lt.u64 	%p1170, %rd7550, %rd11;
	selp.s64 	%rd7551, -1, 0, %p1170;
	cvt.u32.u64 	%r3029, %rd7550;
	sub.s32 	%r4455, %r3029, %r3025;
	and.b64  	%rd7552, %rd14369, 4294967295;
	add.s64 	%rd7553, %rd7552, %rd7551;
	setp.lt.u64 	%p1171, %rd7553, %rd12;
	selp.s64 	%rd7554, -1, 0, %p1171;
	cvt.u32.u64 	%r3030, %rd7553;
	sub.s32 	%r4456, %r3030, %r3024;
	and.b64  	%rd7555, %rd14370, 4294967295;
	add.s64 	%rd7556, %rd7555, %rd7554;
	setp.lt.u64 	%p1172, %rd7556, %rd13;
	selp.s32 	%r3031, -1, 0, %p1172;
	cvt.u32.u64 	%r3032, %rd7556;
	sub.s32 	%r4457, %r3032, %r3023;
	add.s32 	%r3033, %r4458, %r3031;
	sub.s32 	%r4458, %r3033, %r2791;
$L__BB3_669:
	setp.gt.u32 	%p1173, %r4458, %r2791;
	@%p1173 bra 	$L__BB3_682;
	bra.uni 	$L__BB3_683;
$L__BB3_670:
	cvt.u32.u64 	%r3034, %rd13;
	setp.gt.u32 	%p1175, %r4457, %r3034;
	@%p1175 bra 	$L__BB3_682;
	setp.lt.u32 	%p1176, %r4457, %r3034;
	@%p1176 bra 	$L__BB3_684;
	cvt.u32.u64 	%r3036, %rd12;
	setp.gt.u32 	%p1177, %r4456, %r3036;
	@%p1177 bra 	$L__BB3_682;
	setp.lt.u32 	%p1178, %r4456, %r3036;
	@%p1178 bra 	$L__BB3_684;
	cvt.u32.u64 	%r3038, %rd11;
	setp.gt.u32 	%p1179, %r4455, %r3038;
	@%p1179 bra 	$L__BB3_682;
	setp.lt.u32 	%p1180, %r4455, %r3038;
	@%p1180 bra 	$L__BB3_684;
	cvt.u32.u64 	%r3040, %rd379;
	setp.gt.u32 	%p1181, %r4454, %r3040;
	@%p1181 bra 	$L__BB3_682;
	setp.lt.u32 	%p1182, %r4454, %r3040;
	@%p1182 bra 	$L__BB3_684;
	cvt.u32.u64 	%r3042, %rd380;
	setp.gt.u32 	%p1183, %r4453, %r3042;
	@%p1183 bra 	$L__BB3_682;
	setp.lt.u32 	%p1184, %r4453, %r3042;
	@%p1184 bra 	$L__BB3_684;
	cvt.u32.u64 	%r3044, %rd381;
	setp.gt.u32 	%p1185, %r4452, %r3044;
	@%p1185 bra 	$L__BB3_682;
	setp.lt.u32 	%p1186, %r4452, %r3044;
	setp.lt.u32 	%p1187, %r4451, %r744;
	or.pred  	%p1188, %p1186, %p1187;
	@%p1188 bra 	$L__BB3_684;
$L__BB3_682:
	cvt.u32.u64 	%r3046, %rd379;
	cvt.u32.u64 	%r3047, %rd380;
	cvt.u32.u64 	%r3048, %rd381;
	cvt.u32.u64 	%r3049, %rd13;
	cvt.u32.u64 	%r3050, %rd12;
	cvt.u32.u64 	%r3051, %rd11;
	setp.lt.u32 	%p1189, %r4451, %r744;
	selp.s64 	%rd7557, -1, 0, %p1189;
	sub.s32 	%r4451, %r4451, %r744;
	cvt.u64.u32 	%rd7558, %r4452;
	add.s64 	%rd7559, %rd7557, %rd7558;
	setp.lt.u64 	%p1190, %rd7559, %rd381;
	selp.s64 	%rd7560, -1, 0, %p1190;
	cvt.u32.u64 	%r3052, %rd7559;
	sub.s32 	%r4452, %r3052, %r3048;
	cvt.u64.u32 	%rd7561, %r4453;
	add.s64 	%rd7562, %rd7560, %rd7561;
	setp.lt.u64 	%p1191, %rd7562, %rd380;
	selp.s64 	%rd7563, -1, 0, %p1191;
	cvt.u32.u64 	%r3053, %rd7562;
	sub.s32 	%r4453, %r3053, %r3047;
	cvt.u64.u32 	%rd7564, %r4454;
	add.s64 	%rd7565, %rd7563, %rd7564;
	setp.lt.u64 	%p1192, %rd7565, %rd379;
	selp.s64 	%rd7566, -1, 0, %p1192;
	cvt.u32.u64 	%r3054, %rd7565;
	sub.s32 	%r4454, %r3054, %r3046;
	cvt.u64.u32 	%rd7567, %r4455;
	add.s64 	%rd7568, %rd7566, %rd7567;
	setp.lt.u64 	%p1193, %rd7568, %rd11;
	selp.s64 	%rd7569, -1, 0, %p1193;
	cvt.u32.u64 	%r3055, %rd7568;
	sub.s32 	%r4455, %r3055, %r3051;
	cvt.u64.u32 	%rd7570, %r4456;
	add.s64 	%rd7571, %rd7569, %rd7570;
	setp.lt.u64 	%p1194, %rd7571, %rd12;
	selp.s64 	%rd7572, -1, 0, %p1194;
	cvt.u32.u64 	%r3056, %rd7571;
	sub.s32 	%r4456, %r3056, %r3050;
	cvt.u64.u32 	%rd7573, %r4457;
	add.s64 	%rd7574, %rd7572, %rd7573;
	setp.lt.u64 	%p1195, %rd7574, %rd13;
	selp.s32 	%r3057, -1, 0, %p1195;
	cvt.u32.u64 	%r3058, %rd7574;
	sub.s32 	%r4457, %r3058, %r3049;
	add.s32 	%r3059, %r4458, %r3057;
	sub.s32 	%r4458, %r3059, %r2791;
	bra.uni 	$L__BB3_684;
$L__BB3_683:
	setp.lt.u32 	%p1174, %r4458, %r2791;
	@%p1174 bra 	$L__BB3_684;
	bra.uni 	$L__BB3_670;
$L__BB3_684:
	mul.wide.u32 	%rd7575, %r4632, %r4451;
	cvt.u32.u64 	%r3060, %rd7575;
	shr.u64 	%rd7576, %rd7575, 32;
	mul.wide.u32 	%rd7577, %r4631, %r4451;
	add.s64 	%rd7578, %rd7576, %rd7577;
	shr.u64 	%rd7579, %rd7578, 32;
	mul.wide.u32 	%rd7580, %r4630, %r4451;
	add.s64 	%rd7581, %rd7579, %rd7580;
	shr.u64 	%rd7582, %rd7581, 32;
	mul.wide.u32 	%rd7583, %r4629, %r4451;
	add.s64 	%rd7584, %rd7582, %rd7583;
	shr.u64 	%rd7585, %rd7584, 32;
	mul.wide.u32 	%rd7586, %r4628, %r4451;
	add.s64 	%rd7587, %rd7585, %rd7586;
	shr.u64 	%rd7588, %rd7587, 32;
	mul.wide.u32 	%rd7589, %r4627, %r4451;
	add.s64 	%rd7590, %rd7588, %rd7589;
	shr.u64 	%rd7591, %rd7590, 32;
	mul.wide.u32 	%rd7592, %r4626, %r4451;
	add.s64 	%rd7593, %rd7591, %rd7592;
	shr.u64 	%rd7594, %rd7593, 32;
	mul.wide.u32 	%rd7595, %r4625, %r4451;
	add.s64 	%rd7596, %rd7594, %rd7595;
	shr.u64 	%rd7597, %rd7596, 32;
	and.b64  	%rd7598, %rd7578, 4294967295;
	mul.wide.u32 	%rd7599, %r4632, %r4452;
	add.s64 	%rd7600, %rd7599, %rd7598;
	shr.u64 	%rd7601, %rd7600, 32;
	and.b64  	%rd7602, %rd7581, 4294967295;
	mul.wide.u32 	%rd7603, %r4631, %r4452;
	add.s64 	%rd7604, %rd7601, %rd7602;
	add.s64 	%rd7605, %rd7604, %rd7603;
	shr.u64 	%rd7606, %rd7605, 32;
	and.b64  	%rd7607, %rd7584, 4294967295;
	mul.wide.u32 	%rd7608, %r4630, %r4452;
	add.s64 	%rd7609, %rd7606, %rd7607;
	add.s64 	%rd7610, %rd7609, %rd7608;
	shr.u64 	%rd7611, %rd7610, 32;
	and.b64  	%rd7612, %rd7587, 4294967295;
	mul.wide.u32 	%rd7613, %r4629, %r4452;
	add.s64 	%rd7614, %rd7611, %rd7612;
	add.s64 	%rd7615, %rd7614, %rd7613;
	shr.u64 	%rd7616, %rd7615, 32;
	and.b64  	%rd7617, %rd7590, 4294967295;
	mul.wide.u32 	%rd7618, %r4628, %r4452;
	add.s64 	%rd7619, %rd7616, %rd7617;
	add.s64 	%rd7620, %rd7619, %rd7618;
	shr.u64 	%rd7621, %rd7620, 32;
	and.b64  	%rd7622, %rd7593, 4294967295;
	mul.wide.u32 	%rd7623, %r4627, %r4452;
	add.s64 	%rd7624, %rd7621, %rd7622;
	add.s64 	%rd7625, %rd7624, %rd7623;
	shr.u64 	%rd7626, %rd7625, 32;
	and.b64  	%rd7627, %rd7596, 4294967295;
	mul.wide.u32 	%rd7628, %r4626, %r4452;
	add.s64 	%rd7629, %rd7626, %rd7627;
	add.s64 	%rd7630, %rd7629, %rd7628;
	shr.u64 	%rd7631, %rd7630, 32;
	mul.wide.u32 	%rd7632, %r4625, %r4452;
	add.s64 	%rd7633, %rd7631, %rd7597;
	add.s64 	%rd7634, %rd7633, %rd7632;
	shr.u64 	%rd7635, %rd7634, 32;
	and.b64  	%rd7636, %rd7605, 4294967295;
	mul.wide.u32 	%rd7637, %r4632, %r4453;
	add.s64 	%rd7638, %rd7637, %rd7636;
	shr.u64 	%rd7639, %rd7638, 32;
	and.b64  	%rd7640, %rd7610, 4294967295;
	mul.wide.u32 	%rd7641, %r4631, %r4453;
	add.s64 	%rd7642, %rd7639, %rd7640;
	add.s64 	%rd7643, %rd7642, %rd7641;
	shr.u64 	%rd7644, %rd7643, 32;
	and.b64  	%rd7645, %rd7615, 4294967295;
	mul.wide.u32 	%rd7646, %r4630, %r4453;
	add.s64 	%rd7647, %rd7644, %rd7645;
	add.s64 	%rd7648, %rd7647, %rd7646;
	shr.u64 	%rd7649, %rd7648, 32;
	and.b64  	%rd7650, %rd7620, 4294967295;
	mul.wide.u32 	%rd7651, %r4629, %r4453;
	add.s64 	%rd7652, %rd7649, %rd7650;
	add.s64 	%rd7653, %rd7652, %rd7651;
	shr.u64 	%rd7654, %rd7653, 32;
	and.b64  	%rd7655, %rd7625, 4294967295;
	mul.wide.u32 	%rd7656, %r4628, %r4453;
	add.s64 	%rd7657, %rd7654, %rd7655;
	add.s64 	%rd7658, %rd7657, %rd7656;
	shr.u64 	%rd7659, %rd7658, 32;
	and.b64  	%rd7660, %rd7630, 4294967295;
	mul.wide.u32 	%rd7661, %r4627, %r4453;
	add.s64 	%rd7662, %rd7659, %rd7660;
	add.s64 	%rd7663, %rd7662, %rd7661;
	shr.u64 	%rd7664, %rd7663, 32;
	and.b64  	%rd7665, %rd7634, 4294967295;
	mul.wide.u32 	%rd7666, %r4626, %r4453;
	add.s64 	%rd7667, %rd7664, %rd7665;
	add.s64 	%rd7668, %rd7667, %rd7666;
	shr.u64 	%rd7669, %rd7668, 32;
	mul.wide.u32 	%rd7670, %r4625, %r4453;
	add.s64 	%rd7671, %rd7669, %rd7635;
	add.s64 	%rd7672, %rd7671, %rd7670;
	shr.u64 	%rd7673, %rd7672, 32;
	and.b64  	%rd7674, %rd7643, 4294967295;
	mul.wide.u32 	%rd7675, %r4632, %r4454;
	add.s64 	%rd7676, %rd7675, %rd7674;
	shr.u64 	%rd7677, %rd7676, 32;
	and.b64  	%rd7678, %rd7648, 4294967295;
	mul.wide.u32 	%rd7679, %r4631, %r4454;
	add.s64 	%rd7680, %rd7677, %rd7678;
	add.s64 	%rd7681, %rd7680, %rd7679;
	shr.u64 	%rd7682, %rd7681, 32;
	and.b64  	%rd7683, %rd7653, 4294967295;
	mul.wide.u32 	%rd7684, %r4630, %r4454;
	add.s64 	%rd7685, %rd7682, %rd7683;
	add.s64 	%rd7686, %rd7685, %rd7684;
	shr.u64 	%rd7687, %rd7686, 32;
	and.b64  	%rd7688, %rd7658, 4294967295;
	mul.wide.u32 	%rd7689, %r4629, %r4454;
	add.s64 	%rd7690, %rd7687, %rd7688;
	add.s64 	%rd7691, %rd7690, %rd7689;
	shr.u64 	%rd7692, %rd7691, 32;
	and.b64  	%rd7693, %rd7663, 4294967295;
	mul.wide.u32 	%rd7694, %r4628, %r4454;
	add.s64 	%rd7695, %rd7692, %rd7693;
	add.s64 	%rd7696, %rd7695, %rd7694;
	shr.u64 	%rd7697, %rd7696, 32;
	and.b64  	%rd7698, %rd7668, 4294967295;
	mul.wide.u32 	%rd7699, %r4627, %r4454;
	add.s64 	%rd7700, %rd7697, %rd7698;
	add.s64 	%rd7701, %rd7700, %rd7699;
	shr.u64 	%rd7702, %rd7701, 32;
	and.b64  	%rd7703, %rd7672, 4294967295;
	mul.wide.u32 	%rd7704, %r4626, %r4454;
	add.s64 	%rd7705, %rd7702, %rd7703;
	add.s64 	%rd7706, %rd7705, %rd7704;
	shr.u64 	%rd7707, %rd7706, 32;
	mul.wide.u32 	%rd7708, %r4625, %r4454;
	add.s64 	%rd7709, %rd7707, %rd7673;
	add.s64 	%rd7710, %rd7709, %rd7708;
	shr.u64 	%rd7711, %rd7710, 32;
	and.b64  	%rd7712, %rd7681, 4294967295;
	mul.wide.u32 	%rd7713, %r4632, %r4455;
	add.s64 	%rd7714, %rd7713, %rd7712;
	shr.u64 	%rd7715, %rd7714, 32;
	and.b64  	%rd7716, %rd7686, 4294967295;
	mul.wide.u32 	%rd7717, %r4631, %r4455;
	add.s64 	%rd7718, %rd7715, %rd7716;
	add.s64 	%rd7719, %rd7718, %rd7717;
	shr.u64 	%rd7720, %rd7719, 32;
	and.b64  	%rd7721, %rd7691, 4294967295;
	mul.wide.u32 	%rd7722, %r4630, %r4455;
	add.s64 	%rd7723, %rd7720, %rd7721;
	add.s64 	%rd7724, %rd7723, %rd7722;
	shr.u64 	%rd7725, %rd7724, 32;
	and.b64  	%rd7726, %rd7696, 4294967295;
	mul.wide.u32 	%rd7727, %r4629, %r4455;
	add.s64 	%rd7728, %rd7725, %rd7726;
	add.s64 	%rd7729, %rd7728, %rd7727;
	shr.u64 	%rd7730, %rd7729, 32;
	and.b64  	%rd7731, %rd7701, 4294967295;
	mul.wide.u32 	%rd7732, %r4628, %r4455;
	add.s64 	%rd7733, %rd7730, %rd7731;
	add.s64 	%rd7734, %rd7733, %rd7732;
	shr.u64 	%rd7735, %rd7734, 32;
	and.b64  	%rd7736, %rd7706, 4294967295;
	mul.wide.u32 	%rd7737, %r4627, %r4455;
	add.s64 	%rd7738, %rd7735, %rd7736;
	add.s64 	%rd7739, %rd7738, %rd7737;
	shr.u64 	%rd7740, %rd7739, 32;
	and.b64  	%rd7741, %rd7710, 4294967295;
	mul.wide.u32 	%rd7742, %r4626, %r4455;
	add.s64 	%rd7743, %rd7740, %rd7741;
	add.s64 	%rd7744, %rd7743, %rd7742;
	shr.u64 	%rd7745, %rd7744, 32;
	mul.wide.u32 	%rd7746, %r4625, %r4455;
	add.s64 	%rd7747, %rd7745, %rd7711;
	add.s64 	%rd7748, %rd7747, %rd7746;
	shr.u64 	%rd7749, %rd7748, 32;
	and.b64  	%rd7750, %rd7719, 4294967295;
	mul.wide.u32 	%rd7751, %r4632, %r4456;
	add.s64 	%rd7752, %rd7751, %rd7750;
	shr.u64 	%rd7753, %rd7752, 32;
	and.b64  	%rd7754, %rd7724, 4294967295;
	mul.wide.u32 	%rd7755, %r4631, %r4456;
	add.s64 	%rd7756, %rd7753, %rd7754;
	add.s64 	%rd7757, %rd7756, %rd7755;
	shr.u64 	%rd7758, %rd7757, 32;
	and.b64  	%rd7759, %rd7729, 4294967295;
	mul.wide.u32 	%rd7760, %r4630, %r4456;
	add.s64 	%rd7761, %rd7758, %rd7759;
	add.s64 	%rd7762, %rd7761, %rd7760;
	shr.u64 	%rd7763, %rd7762, 32;
	and.b64  	%rd7764, %rd7734, 4294967295;
	mul.wide.u32 	%rd7765, %r4629, %r4456;
	add.s64 	%rd7766, %rd7763, %rd7764;
	add.s64 	%rd7767, %rd7766, %rd7765;
	shr.u64 	%rd7768, %rd7767, 32;
	and.b64  	%rd7769, %rd7739, 4294967295;
	mul.wide.u32 	%rd7770, %r4628, %r4456;
	add.s64 	%rd7771, %rd7768, %rd7769;
	add.s64 	%rd7772, %rd7771, %rd7770;
	shr.u64 	%rd7773, %rd7772, 32;
	and.b64  	%rd7774, %rd7744, 4294967295;
	mul.wide.u32 	%rd7775, %r4627, %r4456;
	add.s64 	%rd7776, %rd7773, %rd7774;
	add.s64 	%rd7777, %rd7776, %rd7775;
	shr.u64 	%rd7778, %rd7777, 32;
	and.b64  	%rd7779, %rd7748, 4294967295;
	mul.wide.u32 	%rd7780, %r4626, %r4456;
	add.s64 	%rd7781, %rd7778, %rd7779;
	add.s64 	%rd7782, %rd7781, %rd7780;
	shr.u64 	%rd7783, %rd7782, 32;
	mul.wide.u32 	%rd7784, %r4625, %r4456;
	add.s64 	%rd7785, %rd7783, %rd7749;
	add.s64 	%rd7786, %rd7785, %rd7784;
	shr.u64 	%rd7787, %rd7786, 32;
	and.b64  	%rd7788, %rd7757, 4294967295;
	mul.wide.u32 	%rd7789, %r4632, %r4457;
	add.s64 	%rd7790, %rd7789, %rd7788;
	shr.u64 	%rd7791, %rd7790, 32;
	and.b64  	%rd7792, %rd7762, 4294967295;
	mul.wide.u32 	%rd7793, %r4631, %r4457;
	add.s64 	%rd7794, %rd7791, %rd7792;
	add.s64 	%rd7795, %rd7794, %rd7793;
	shr.u64 	%rd7796, %rd7795, 32;
	and.b64  	%rd7797, %rd7767, 4294967295;
	mul.wide.u32 	%rd7798, %r4630, %r4457;
	add.s64 	%rd7799, %rd7796, %rd7797;
	add.s64 	%rd7800, %rd7799, %rd7798;
	shr.u64 	%rd7801, %rd7800, 32;
	and.b64  	%rd7802, %rd7772, 4294967295;
	mul.wide.u32 	%rd7803, %r4629, %r4457;
	add.s64 	%rd7804, %rd7801, %rd7802;
	add.s64 	%rd7805, %rd7804, %rd7803;
	shr.u64 	%rd7806, %rd7805, 32;
	and.b64  	%rd7807, %rd7777, 4294967295;
	mul.wide.u32 	%rd7808, %r4628, %r4457;
	add.s64 	%rd7809, %rd7806, %rd7807;
	add.s64 	%rd7810, %rd7809, %rd7808;
	shr.u64 	%rd7811, %rd7810, 32;
	and.b64  	%rd7812, %rd7782, 4294967295;
	mul.wide.u32 	%rd7813, %r4627, %r4457;
	add.s64 	%rd7814, %rd7811, %rd7812;
	add.s64 	%rd7815, %rd7814, %rd7813;
	shr.u64 	%rd7816, %rd7815, 32;
	and.b64  	%rd7817, %rd7786, 4294967295;
	mul.wide.u32 	%rd7818, %r4626, %r4457;
	add.s64 	%rd7819, %rd7816, %rd7817;
	add.s64 	%rd7820, %rd7819, %rd7818;
	shr.u64 	%rd7821, %rd7820, 32;
	mul.wide.u32 	%rd7822, %r4625, %r4457;
	add.s64 	%rd7823, %rd7821, %rd7787;
	add.s64 	%rd7824, %rd7823, %rd7822;
	shr.u64 	%rd7825, %rd7824, 32;
	and.b64  	%rd7826, %rd7795, 4294967295;
	mul.wide.u32 	%rd7827, %r4632, %r4458;
	add.s64 	%rd7828, %rd7827, %rd7826;
	shr.u64 	%rd7829, %rd7828, 32;
	and.b64  	%rd7830, %rd7800, 4294967295;
	mul.wide.u32 	%rd7831, %r4631, %r4458;
	add.s64 	%rd7832, %rd7829, %rd7830;
	add.s64 	%rd7833, %rd7832, %rd7831;
	shr.u64 	%rd7834, %rd7833, 32;
	and.b64  	%rd7835, %rd7805, 4294967295;
	mul.wide.u32 	%rd7836, %r4630, %r4458;
	add.s64 	%rd7837, %rd7834, %rd7835;
	add.s64 	%rd7838, %rd7837, %rd7836;
	shr.u64 	%rd7839, %rd7838, 32;
	and.b64  	%rd7840, %rd7810, 4294967295;
	mul.wide.u32 	%rd7841, %r4629, %r4458;
	add.s64 	%rd7842, %rd7839, %rd7840;
	add.s64 	%rd7843, %rd7842, %rd7841;
	shr.u64 	%rd7844, %rd7843, 32;
	and.b64  	%rd7845, %rd7815, 4294967295;
	mul.wide.u32 	%rd7846, %r4628, %r4458;
	add.s64 	%rd7847, %rd7844, %rd7845;
	add.s64 	%rd7848, %rd7847, %rd7846;
	shr.u64 	%rd7849, %rd7848, 32;
	and.b64  	%rd7850, %rd7820, 4294967295;
	mul.wide.u32 	%rd7851, %r4627, %r4458;
	add.s64 	%rd7852, %rd7849, %rd7850;
	add.s64 	%rd7853, %rd7852, %rd7851;
	shr.u64 	%rd7854, %rd7853, 32;
	and.b64  	%rd7855, %rd7824, 4294967295;
	mul.wide.u32 	%rd7856, %r4626, %r4458;
	add.s64 	%rd7857, %rd7854, %rd7855;
	add.s64 	%rd7858, %rd7857, %rd7856;
	shr.u64 	%rd7859, %rd7858, 32;
	mul.wide.u32 	%rd7860, %r4625, %r4458;
	add.s64 	%rd7861, %rd7859, %rd7825;
	add.s64 	%rd7862, %rd7861, %rd7860;
	shr.u64 	%rd7863, %rd7862, 32;
	{ .reg .b32 tmp; mov.b64 {tmp, %r3061}, %rd7862; }
	and.b64  	%rd7864, %rd7833, 4294967295;
	mul.lo.s64 	%rd7865, %rd7864, 977;
	cvt.u32.u64 	%r3062, %rd7865;
	shr.u64 	%rd7866, %rd7865, 32;
	and.b64  	%rd7867, %rd7838, 4294967295;
	mad.lo.s64 	%rd7868, %rd7867, 977, %rd7866;
	shr.u64 	%rd7869, %rd7868, 32;
	and.b64  	%rd7870, %rd7843, 4294967295;
	mad.lo.s64 	%rd7871, %rd7870, 977, %rd7869;
	shr.u64 	%rd7872, %rd7871, 32;
	and.b64  	%rd7873, %rd7848, 4294967295;
	mad.lo.s64 	%rd7874, %rd7873, 977, %rd7872;
	shr.u64 	%rd7875, %rd7874, 32;
	and.b64  	%rd7876, %rd7853, 4294967295;
	mad.lo.s64 	%rd7877, %rd7876, 977, %rd7875;
	shr.u64 	%rd7878, %rd7877, 32;
	and.b64  	%rd7879, %rd7858, 4294967295;
	mad.lo.s64 	%rd7880, %rd7879, 977, %rd7878;
	shr.u64 	%rd7881, %rd7880, 32;
	and.b64  	%rd7882, %rd7862, 4294967295;
	mad.lo.s64 	%rd7883, %rd7882, 977, %rd7881;
	shr.u64 	%rd7884, %rd7883, 32;
	mad.lo.s64 	%rd7885, %rd7863, 977, %rd7884;
	{ .reg .b32 tmp; mov.b64 {tmp, %r3063}, %rd7885; }
	add.s32 	%r4632, %r3060, %r3062;
	setp.lt.u32 	%p1197, %r4632, %r3060;
	selp.u64 	%rd7886, 1, 0, %p1197;
	and.b64  	%rd7887, %rd7600, 4294967295;
	and.b64  	%rd7888, %rd7868, 4294967295;
	add.s64 	%rd7889, %rd7887, %rd7886;
	add.s64 	%rd7890, %rd7889, %rd7888;
	shr.u64 	%rd7891, %rd7890, 32;
	and.b64  	%rd7892, %rd7638, 4294967295;
	and.b64  	%rd7893, %rd7871, 4294967295;
	add.s64 	%rd7894, %rd7891, %rd7892;
	add.s64 	%rd7895, %rd7894, %rd7893;
	shr.u64 	%rd7896, %rd7895, 32;
	and.b64  	%rd7897, %rd7676, 4294967295;
	and.b64  	%rd7898, %rd7874, 4294967295;
	add.s64 	%rd7899, %rd7896, %rd7897;
	add.s64 	%rd7900, %rd7899, %rd7898;
	shr.u64 	%rd7901, %rd7900, 32;
	and.b64  	%rd7902, %rd7714, 4294967295;
	and.b64  	%rd7903, %rd7877, 4294967295;
	add.s64 	%rd7904, %rd7901, %rd7902;
	add.s64 	%rd7905, %rd7904, %rd7903;
	shr.u64 	%rd7906, %rd7905, 32;
	and.b64  	%rd7907, %rd7752, 4294967295;
	and.b64  	%rd7908, %rd7880, 4294967295;
	add.s64 	%rd7909, %rd7906, %rd7907;
	add.s64 	%rd7910, %rd7909, %rd7908;
	shr.u64 	%rd7911, %rd7910, 32;
	and.b64  	%rd7912, %rd7790, 4294967295;
	and.b64  	%rd7913, %rd7883, 4294967295;
	add.s64 	%rd7914, %rd7911, %rd7912;
	add.s64 	%rd7915, %rd7914, %rd7913;
	shr.u64 	%rd7916, %rd7915, 32;
	and.b64  	%rd7917, %rd7828, 4294967295;
	and.b64  	%rd7918, %rd7885, 4294967295;
	add.s64 	%rd7919, %rd7916, %rd7917;
	add.s64 	%rd7920, %rd7919, %rd7918;
	{ .reg .b32 tmp; mov.b64 {tmp, %r3064}, %rd7920; }
	add.s32 	%r3065, %r3064, %r3063;
	and.b64  	%rd7921, %rd7890, 4294967295;
	add.s64 	%rd14372, %rd7921, %rd7864;
	shr.u64 	%rd7922, %rd14372, 32;
	and.b64  	%rd7923, %rd7895, 4294967295;
	add.s64 	%rd7924, %rd7922, %rd7923;
	add.s64 	%rd14373, %rd7924, %rd7867;
	shr.u64 	%rd7925, %rd14373, 32;
	and.b64  	%rd7926, %rd7900, 4294967295;
	add.s64 	%rd7927, %rd7925, %rd7926;
	add.s64 	%rd14374, %rd7927, %rd7870;
	shr.u64 	%rd7928, %rd14374, 32;
	and.b64  	%rd7929, %rd7905, 4294967295;
	add.s64 	%rd7930, %rd7928, %rd7929;
	add.s64 	%rd14375, %rd7930, %rd7873;
	shr.u64 	%rd7931, %rd14375, 32;
	and.b64  	%rd7932, %rd7910, 4294967295;
	add.s64 	%rd7933, %rd7931, %rd7932;
	add.s64 	%rd14376, %rd7933, %rd7876;
	shr.u64 	%rd7934, %rd14376, 32;
	and.b64  	%rd7935, %rd7915, 4294967295;
	add.s64 	%rd7936, %rd7934, %rd7935;
	add.s64 	%rd14377, %rd7936, %rd7879;
	shr.u64 	%rd7937, %rd14377, 32;
	and.b64  	%rd7938, %rd7920, 4294967295;
	add.s64 	%rd7939, %rd7937, %rd7938;
	add.s64 	%rd14378, %rd7939, %rd7882;
	{ .reg .b32 tmp; mov.b64 {tmp, %r3066}, %rd14378; }
	add.s32 	%r3067, %r3065, %r3066;
	add.s32 	%r946, %r3067, %r3061;
	setp.eq.s32 	%p1198, %r946, 0;
	mov.pred 	%p2247, 0;
	@%p1198 bra 	$L__BB3_686;
	cvt.u64.u32 	%rd7940, %r946;
	mul.wide.u32 	%rd7941, %r946, 977;
	cvt.u32.u64 	%r3068, %rd7941;
	shr.u64 	%rd7942, %rd7941, 32;
	add.s64 	%rd7943, %rd7942, %rd7940;
	shr.u64 	%rd7944, %rd7943, 32;
	add.s32 	%r947, %r4632, %r3068;
	setp.lt.u32 	%p1199, %r947, %r4632;
	selp.u64 	%rd7945, 1, 0, %p1199;
	and.b64  	%rd7946, %rd14372, 4294967295;
	and.b64  	%rd7947, %rd7943, 4294967295;
	add.s64 	%rd7948, %rd7946, %rd7945;
	add.s64 	%rd14372, %rd7948, %rd7947;
	shr.u64 	%rd7949, %rd14372, 32;
	and.b64  	%rd7950, %rd14373, 4294967295;
	add.s64 	%rd7951, %rd7949, %rd7950;
	add.s64 	%rd14373, %rd7951, %rd7944;
	shr.u64 	%rd7952, %rd14373, 32;
	and.b64  	%rd7953, %rd14374, 4294967295;
	add.s64 	%rd14374, %rd7952, %rd7953;
	shr.u64 	%rd7954, %rd14374, 32;
	and.b64  	%rd7955, %rd14375, 4294967295;
	add.s64 	%rd14375, %rd7954, %rd7955;
	shr.u64 	%rd7956, %rd14375, 32;
	and.b64  	%rd7957, %rd14376, 4294967295;
	add.s64 	%rd14376, %rd7956, %rd7957;
	shr.u64 	%rd7958, %rd14376, 32;
	and.b64  	%rd7959, %rd14377, 4294967295;
	add.s64 	%rd14377, %rd7958, %rd7959;
	shr.u64 	%rd7960, %rd14377, 32;
	and.b64  	%rd7961, %rd14378, 4294967295;
	add.s64 	%rd14378, %rd7960, %rd7961;
	setp.gt.u64 	%p2247, %rd14378, 4294967295;
	mov.u32 	%r4632, %r947;
$L__BB3_686:
	cvt.u32.u64 	%r4625, %rd14378;
	cvt.u32.u64 	%r4626, %rd14377;
	cvt.u32.u64 	%r4627, %rd14376;
	cvt.u32.u64 	%r4628, %rd14375;
	cvt.u32.u64 	%r4629, %rd14374;
	cvt.u32.u64 	%r4630, %rd14373;
	cvt.u32.u64 	%r4631, %rd14372;
	setp.lt.u32 	%p1200, %r2791, %r4625;
	or.pred  	%p1201, %p2247, %p1200;
	@%p1201 bra 	$L__BB3_700;
	setp.gt.u32 	%p1202, %r2791, %r4625;
	@%p1202 bra 	$L__BB3_701;
	cvt.u32.u64 	%r3069, %rd13;
	setp.lt.u32 	%p1203, %r3069, %r4626;
	@%p1203 bra 	$L__BB3_700;
	setp.gt.u32 	%p1204, %r3069, %r4626;
	@%p1204 bra 	$L__BB3_701;
	cvt.u32.u64 	%r3071, %rd12;
	setp.lt.u32 	%p1205, %r3071, %r4627;
	@%p1205 bra 	$L__BB3_700;
	setp.gt.u32 	%p1206, %r3071, %r4627;
	@%p1206 bra 	$L__BB3_701;
	cvt.u32.u64 	%r3073, %rd11;
	setp.lt.u32 	%p1207, %r3073, %r4628;
	@%p1207 bra 	$L__BB3_700;
	setp.gt.u32 	%p1208, %r3073, %r4628;
	@%p1208 bra 	$L__BB3_701;
	cvt.u32.u64 	%r3075, %rd379;
	setp.lt.u32 	%p1209, %r3075, %r4629;
	@%p1209 bra 	$L__BB3_700;
	setp.gt.u32 	%p1210, %r3075, %r4629;
	@%p1210 bra 	$L__BB3_701;
	cvt.u32.u64 	%r3077, %rd380;
	setp.lt.u32 	%p1211, %r3077, %r4630;
	@%p1211 bra 	$L__BB3_700;
	setp.gt.u32 	%p1212, %r3077, %r4630;
	@%p1212 bra 	$L__BB3_701;
	cvt.u32.u64 	%r3079, %rd381;
	setp.lt.u32 	%p1213, %r3079, %r4631;
	@%p1213 bra 	$L__BB3_700;
	setp.gt.u32 	%p1214, %r3079, %r4631;
	setp.lt.u32 	%p1215, %r4632, %r744;
	or.pred  	%p1216, %p1214, %p1215;
	@%p1216 bra 	$L__BB3_701;
$L__BB3_700:
	cvt.u32.u64 	%r3081, %rd379;
	cvt.u32.u64 	%r3082, %rd380;
	cvt.u32.u64 	%r3083, %rd381;
	cvt.u32.u64 	%r3084, %rd11;
	cvt.u32.u64 	%r3085, %rd13;
	cvt.u32.u64 	%r3086, %rd12;
	setp.lt.u32 	%p1217, %r4632, %r744;
	selp.s64 	%rd7963, -1, 0, %p1217;
	sub.s32 	%r4632, %r4632, %r744;
	and.b64  	%rd7964, %rd14372, 4294967295;
	add.s64 	%rd7965, %rd7964, %rd7963;
	setp.lt.u64 	%p1218, %rd7965, %rd381;
	selp.s64 	%rd7966, -1, 0, %p1218;
	cvt.u32.u64 	%r3087, %rd7965;
	sub.s32 	%r4631, %r3087, %r3083;
	and.b64  	%rd7967, %rd14373, 4294967295;
	add.s64 	%rd7968, %rd7967, %rd7966;
	setp.lt.u64 	%p1219, %rd7968, %rd380;
	selp.s64 	%rd7969, -1, 0, %p1219;
	cvt.u32.u64 	%r3088, %rd7968;
	sub.s32 	%r4630, %r3088, %r3082;
	and.b64  	%rd7970, %rd14374, 4294967295;
	add.s64 	%rd7971, %rd7970, %rd7969;
	setp.lt.u64 	%p1220, %rd7971, %rd379;
	selp.s64 	%rd7972, -1, 0, %p1220;
	cvt.u32.u64 	%r3089, %rd7971;
	sub.s32 	%r4629, %r3089, %r3081;
	and.b64  	%rd7973, %rd14375, 4294967295;
	add.s64 	%rd7974, %rd7973, %rd7972;
	setp.lt.u64 	%p1221, %rd7974, %rd11;
	selp.s64 	%rd7975, -1, 0, %p1221;
	cvt.u32.u64 	%r3090, %rd7974;
	sub.s32 	%r4628, %r3090, %r3084;
	and.b64  	%rd7976, %rd14376, 4294967295;
	add.s64 	%rd7977, %rd7976, %rd7975;
	setp.lt.u64 	%p1222, %rd7977, %rd12;
	selp.s64 	%rd7978, -1, 0, %p1222;
	cvt.u32.u64 	%r3091, %rd7977;
	sub.s32 	%r4627, %r3091, %r3086;
	and.b64  	%rd7979, %rd14377, 4294967295;
	add.s64 	%rd7980, %rd7979, %rd7978;
	setp.lt.u64 	%p1223, %rd7980, %rd13;
	selp.s32 	%r3092, -1, 0, %p1223;
	cvt.u32.u64 	%r3093, %rd7980;
	sub.s32 	%r4626, %r3093, %r3085;
	add.s32 	%r3094, %r4625, %r3092;
	sub.s32 	%r4625, %r3094, %r2791;
$L__BB3_701:
	setp.gt.u32 	%p1224, %r4625, %r2791;
	@%p1224 bra 	$L__BB3_715;
	setp.lt.u32 	%p1225, %r4625, %r2791;
	mov.u16 	%rs96, %rs28;
	@%p1225 bra 	$L__BB3_1100;
	cvt.u32.u64 	%r3095, %rd13;
	setp.gt.u32 	%p1226, %r4626, %r3095;
	@%p1226 bra 	$L__BB3_715;
	setp.lt.u32 	%p1227, %r4626, %r3095;
	mov.u16 	%rs96, %rs28;
	@%p1227 bra 	$L__BB3_1100;
	cvt.u32.u64 	%r3097, %rd12;
	setp.gt.u32 	%p1228, %r4627, %r3097;
	@%p1228 bra 	$L__BB3_715;
	setp.lt.u32 	%p1229, %r4627, %r3097;
	mov.u16 	%rs96, %rs28;
	@%p1229 bra 	$L__BB3_1100;
	cvt.u32.u64 	%r3099, %rd11;
	setp.gt.u32 	%p1230, %r4628, %r3099;
	@%p1230 bra 	$L__BB3_715;
	setp.lt.u32 	%p1231, %r4628, %r3099;
	mov.u16 	%rs96, %rs28;
	@%p1231 bra 	$L__BB3_1100;
	cvt.u32.u64 	%r3101, %rd379;
	setp.gt.u32 	%p1232, %r4629, %r3101;
	@%p1232 bra 	$L__BB3_715;
	setp.lt.u32 	%p1233, %r4629, %r3101;
	mov.u16 	%rs96, %rs28;
	@%p1233 bra 	$L__BB3_1100;
	cvt.u32.u64 	%r3103, %rd380;
	setp.gt.u32 	%p1234, %r4630, %r3103;
	@%p1234 bra 	$L__BB3_715;
	setp.lt.u32 	%p1235, %r4630, %r3103;
	mov.u16 	%rs96, %rs28;
	@%p1235 bra 	$L__BB3_1100;
	cvt.u32.u64 	%r3105, %rd381;
	setp.gt.u32 	%p1236, %r4631, %r3105;
	@%p1236 bra 	$L__BB3_715;
	setp.lt.u32 	%p1237, %r4631, %r3105;
	setp.lt.u32 	%p1238, %r4632, %r744;
	or.pred  	%p1239, %p1237, %p1238;
	mov.u16 	%rs96, %rs28;
	@%p1239 bra 	$L__BB3_1100;
$L__BB3_715:
	cvt.u32.u64 	%r3107, %rd379;
	cvt.u32.u64 	%r3108, %rd380;
	cvt.u32.u64 	%r3109, %rd381;
	cvt.u32.u64 	%r3110, %rd13;
	cvt.u32.u64 	%r3111, %rd12;
	cvt.u32.u64 	%r3112, %rd11;
	setp.lt.u32 	%p1240, %r4632, %r744;
	selp.s64 	%rd7981, -1, 0, %p1240;
	sub.s32 	%r4632, %r4632, %r744;
	cvt.u64.u32 	%rd7982, %r4631;
	add.s64 	%rd7983, %rd7981, %rd7982;
	setp.lt.u64 	%p1241, %rd7983, %rd381;
	selp.s64 	%rd7984, -1, 0, %p1241;
	cvt.u32.u64 	%r3113, %rd7983;
	sub.s32 	%r4631, %r3113, %r3109;
	cvt.u64.u32 	%rd7985, %r4630;
	add.s64 	%rd7986, %rd7984, %rd7985;
	setp.lt.u64 	%p1242, %rd7986, %rd380;
	selp.s64 	%rd7987, -1, 0, %p1242;
	cvt.u32.u64 	%r3114, %rd7986;
	sub.s32 	%r4630, %r3114, %r3108;
	cvt.u64.u32 	%rd7988, %r4629;
	add.s64 	%rd7989, %rd7987, %rd7988;
	setp.lt.u64 	%p1243, %rd7989, %rd379;
	selp.s64 	%rd7990, -1, 0, %p1243;
	cvt.u32.u64 	%r3115, %rd7989;
	sub.s32 	%r4629, %r3115, %r3107;
	cvt.u64.u32 	%rd7991, %r4628;
	add.s64 	%rd7992, %rd7990, %rd7991;
	setp.lt.u64 	%p1244, %rd7992, %rd11;
	selp.s64 	%rd7993, -1, 0, %p1244;
	cvt.u32.u64 	%r3116, %rd7992;
	sub.s32 	%r4628, %r3116, %r3112;
	cvt.u64.u32 	%rd7994, %r4627;
	add.s64 	%rd7995, %rd7993, %rd7994;
	setp.lt.u64 	%p1245, %rd7995, %rd12;
	selp.s64 	%rd7996, -1, 0, %p1245;
	cvt.u32.u64 	%r3117, %rd7995;
	sub.s32 	%r4627, %r3117, %r3111;
	cvt.u64.u32 	%rd7997, %r4626;
	add.s64 	%rd7998, %rd7996, %rd7997;
	setp.lt.u64 	%p1246, %rd7998, %rd13;
	selp.s32 	%r3118, -1, 0, %p1246;
	cvt.u32.u64 	%r3119, %rd7998;
	sub.s32 	%r4626, %r3119, %r3110;
	add.s32 	%r3120, %r4625, %r3118;
	sub.s32 	%r4625, %r3120, %r2791;
	mov.u16 	%rs96, %rs28;
	bra.uni 	$L__BB3_1100;
$L__BB3_716:
	setp.gt.u32 	%p1249, %r4191, %r4174;
	@%p1249 bra 	$L__BB3_728;
	setp.lt.u32 	%p1250, %r4191, %r4174;
	@%p1250 bra 	$L__BB3_731;
	setp.gt.u32 	%p1251, %r4192, %r4175;
	@%p1251 bra 	$L__BB3_728;
	setp.lt.u32 	%p1252, %r4192, %r4175;
	@%p1252 bra 	$L__BB3_731;
	setp.gt.u32 	%p1253, %r4193, %r4176;
	@%p1253 bra 	$L__BB3_728;
	setp.lt.u32 	%p1254, %r4193, %r4176;
	@%p1254 bra 	$L__BB3_731;
	setp.gt.u32 	%p1255, %r4194, %r4177;
	@%p1255 bra 	$L__BB3_728;
	setp.lt.u32 	%p1256, %r4194, %r4177;
	@%p1256 bra 	$L__BB3_731;
	setp.gt.u32 	%p1257, %r4195, %r4178;
	@%p1257 bra 	$L__BB3_728;
	setp.lt.u32 	%p1258, %r4195, %r4178;
	@%p1258 bra 	$L__BB3_731;
	setp.gt.u32 	%p1259, %r4196, %r4179;
	@%p1259 bra 	$L__BB3_728;
	setp.lt.u32 	%p1260, %r4196, %r4179;
	setp.lt.u32 	%p1261, %r4197, %r4180;
	or.pred  	%p1262, %p1260, %p1261;
	@%p1262 bra 	$L__BB3_731;
$L__BB3_728:
	setp.lt.u32 	%p1271, %r4197, %r4180;
	selp.s64 	%rd8041, -1, 0, %p1271;
	cvt.u64.u32 	%rd8042, %r4196;
	add.s64 	%rd14379, %rd8041, %rd8042;
	cvt.u64.u32 	%rd8043, %r4179;
	setp.lt.u64 	%p1272, %rd14379, %rd8043;
	selp.s64 	%rd8044, -1, 0, %p1272;
	cvt.u64.u32 	%rd8045, %r4195;
	add.s64 	%rd14380, %rd8044, %rd8045;
	cvt.u64.u32 	%rd8046, %r4178;
	setp.lt.u64 	%p1273, %rd14380, %rd8046;
	selp.s64 	%rd8047, -1, 0, %p1273;
	cvt.u64.u32 	%rd8048, %r4194;
	add.s64 	%rd14381, %rd8047, %rd8048;
	cvt.u64.u32 	%rd8049, %r4177;
	setp.lt.u64 	%p1274, %rd14381, %rd8049;
	selp.s64 	%rd8050, -1, 0, %p1274;
	cvt.u64.u32 	%rd8051, %r4193;
	add.s64 	%rd14382, %rd8050, %rd8051;
	cvt.u64.u32 	%rd8052, %r4176;
	setp.lt.u64 	%p1275, %rd14382, %rd8052;
	selp.s64 	%rd8053, -1, 0, %p1275;
	cvt.u64.u32 	%rd8054, %r4192;
	add.s64 	%rd14383, %rd8053, %rd8054;
	cvt.u64.u32 	%rd8055, %r4175;
	setp.lt.u64 	%p1276, %rd14383, %rd8055;
	selp.s64 	%rd8056, -1, 0, %p1276;
	cvt.u64.u32 	%rd8057, %r4191;
	add.s64 	%rd14384, %rd8056, %rd8057;
	cvt.u64.u32 	%rd8058, %r4174;
	setp.lt.u64 	%p1277, %rd14384, %rd8058;
	selp.s32 	%r3125, -1, 0, %p1277;
	add.s32 	%r4469, %r4190, %r3125;
	bra.uni 	$L__BB3_732;
$L__BB3_729:
	setp.gt.u32 	%p1247, %r4190, %r4173;
	@%p1247 bra 	$L__BB3_728;
	setp.le.u32 	%p1248, %r4173, %r4190;
	@%p1248 bra 	$L__BB3_716;
$L__BB3_731:
	add.s32 	%r980, %r4197, %r394;
	setp.lt.u32 	%p1263, %r980, %r4197;
	selp.u64 	%rd7999, 1, 0, %p1263;
	cvt.u64.u32 	%rd8000, %r4196;
	add.s64 	%rd8001, %rd7999, %rd8000;
	add.s64 	%rd8002, %rd8001, %rd206;
	shr.u64 	%rd8003, %rd8002, 32;
	cvt.u64.u32 	%rd8004, %r4195;
	add.s64 	%rd8005, %rd8003, %rd8004;
	add.s64 	%rd8006, %rd8005, %rd205;
	shr.u64 	%rd8007, %rd8006, 32;
	cvt.u64.u32 	%rd8008, %r4194;
	add.s64 	%rd8009, %rd8007, %rd8008;
	add.s64 	%rd8010, %rd8009, %rd204;
	shr.u64 	%rd8011, %rd8010, 32;
	cvt.u64.u32 	%rd8012, %r4193;
	add.s64 	%rd8013, %rd8011, %rd8012;
	add.s64 	%rd8014, %rd8013, %rd11;
	shr.u64 	%rd8015, %rd8014, 32;
	cvt.u64.u32 	%rd8016, %r4192;
	add.s64 	%rd8017, %rd8015, %rd8016;
	add.s64 	%rd8018, %rd8017, %rd12;
	shr.u64 	%rd8019, %rd8018, 32;
	cvt.u64.u32 	%rd8020, %r4191;
	add.s64 	%rd8021, %rd8019, %rd8020;
	add.s64 	%rd8022, %rd8021, %rd13;
	{ .reg .b32 tmp; mov.b64 {tmp, %r3121}, %rd8022; }
	add.s32 	%r3122, %r4190, %r3121;
	add.s32 	%r3123, %r3122, %r2304;
	setp.lt.u32 	%p1264, %r980, %r4180;
	selp.s64 	%rd8023, -1, 0, %p1264;
	and.b64  	%rd8024, %rd8002, 4294967295;
	add.s64 	%rd14379, %rd8024, %rd8023;
	cvt.u64.u32 	%rd8025, %r4179;
	setp.lt.u64 	%p1265, %rd14379, %rd8025;
	selp.s64 	%rd8026, -1, 0, %p1265;
	and.b64  	%rd8027, %rd8006, 4294967295;
	add.s64 	%rd14380, %rd8027, %rd8026;
	cvt.u64.u32 	%rd8028, %r4178;
	setp.lt.u64 	%p1266, %rd14380, %rd8028;
	selp.s64 	%rd8029, -1, 0, %p1266;
	and.b64  	%rd8030, %rd8010, 4294967295;
	add.s64 	%rd14381, %rd8030, %rd8029;
	cvt.u64.u32 	%rd8031, %r4177;
	setp.lt.u64 	%p1267, %rd14381, %rd8031;
	selp.s64 	%rd8032, -1, 0, %p1267;
	and.b64  	%rd8033, %rd8014, 4294967295;
	add.s64 	%rd14382, %rd8033, %rd8032;
	cvt.u64.u32 	%rd8034, %r4176;
	setp.lt.u64 	%p1268, %rd14382, %rd8034;
	selp.s64 	%rd8035, -1, 0, %p1268;
	and.b64  	%rd8036, %rd8018, 4294967295;
	add.s64 	%rd14383, %rd8036, %rd8035;
	cvt.u64.u32 	%rd8037, %r4175;
	setp.lt.u64 	%p1269, %rd14383, %rd8037;
	selp.s64 	%rd8038, -1, 0, %p1269;
	and.b64  	%rd8039, %rd8022, 4294967295;
	add.s64 	%rd14384, %rd8039, %rd8038;
	cvt.u64.u32 	%rd8040, %r4174;
	setp.lt.u64 	%p1270, %rd14384, %rd8040;
	selp.s32 	%r3124, -1, 0, %p1270;
	add.s32 	%r4469, %r3123, %r3124;
	mov.u32 	%r4197, %r980;
$L__BB3_732:
	sub.s32 	%r985, %r4469, %r4173;
	cvt.u32.u64 	%r3126, %rd14384;
	sub.s32 	%r986, %r3126, %r4174;
	cvt.u32.u64 	%r3127, %rd14383;
	sub.s32 	%r987, %r3127, %r4175;
	cvt.u32.u64 	%r3128, %rd14382;
	sub.s32 	%r988, %r3128, %r4176;
	cvt.u32.u64 	%r3129, %rd14381;
	sub.s32 	%r989, %r3129, %r4177;
	cvt.u32.u64 	%r3130, %rd14380;
	sub.s32 	%r990, %r3130, %r4178;
	cvt.u32.u64 	%r3131, %rd14379;
	sub.s32 	%r991, %r3131, %r4179;
	sub.s32 	%r992, %r4197, %r4180;
	setp.gt.u32 	%p1278, %r4265, %r4248;
	@%p1278 bra 	$L__BB3_733;
	bra.uni 	$L__BB3_746;
$L__BB3_733:
	setp.lt.u32 	%p1302, %r4258, %r4241;
	selp.s64 	%rd8101, -1, 0, %p1302;
	cvt.u64.u32 	%rd8102, %r4259;
	add.s64 	%rd14385, %rd8101, %rd8102;
	cvt.u64.u32 	%rd8103, %r4242;
	setp.lt.u64 	%p1303, %rd14385, %rd8103;
	selp.s64 	%rd8104, -1, 0, %p1303;
	cvt.u64.u32 	%rd8105, %r4260;
	add.s64 	%rd14386, %rd8104, %rd8105;
	cvt.u64.u32 	%rd8106, %r4243;
	setp.lt.u64 	%p1304, %rd14386, %rd8106;
	selp.s64 	%rd8107, -1, 0, %p1304;
	cvt.u64.u32 	%rd8108, %r4261;
	add.s64 	%rd14387, %rd8107, %rd8108;
	cvt.u64.u32 	%rd8109, %r4244;
	setp.lt.u64 	%p1305, %rd14387, %rd8109;
	selp.s64 	%rd8110, -1, 0, %p1305;
	cvt.u64.u32 	%rd8111, %r4262;
	add.s64 	%rd14388, %rd8110, %rd8111;
	cvt.u64.u32 	%rd8112, %r4245;
	setp.lt.u64 	%p1306, %rd14388, %rd8112;
	selp.s64 	%rd8113, -1, 0, %p1306;
	cvt.u64.u32 	%rd8114, %r4263;
	add.s64 	%rd14389, %rd8113, %rd8114;
	cvt.u64.u32 	%rd8115, %r4246;
	setp.lt.u64 	%p1307, %rd14389, %rd8115;
	selp.s64 	%rd8116, -1, 0, %p1307;
	cvt.u64.u32 	%rd8117, %r4264;
	add.s64 	%rd14390, %rd8116, %rd8117;
	cvt.u64.u32 	%rd8118, %r4247;
	setp.lt.u64 	%p1308, %rd14390, %rd8118;
	selp.s32 	%r3136, -1, 0, %p1308;
	add.s32 	%r4471, %r4265, %r3136;
	bra.uni 	$L__BB3_748;
$L__BB3_734:
	setp.gt.u32 	%p1280, %r4264, %r4247;
	@%p1280 bra 	$L__BB3_733;
	setp.lt.u32 	%p1281, %r4264, %r4247;
	@%p1281 bra 	$L__BB3_747;
	setp.gt.u32 	%p1282, %r4263, %r4246;
	@%p1282 bra 	$L__BB3_733;
	setp.lt.u32 	%p1283, %r4263, %r4246;
	@%p1283 bra 	$L__BB3_747;
	setp.gt.u32 	%p1284, %r4262, %r4245;
	@%p1284 bra 	$L__BB3_733;
	setp.lt.u32 	%p1285, %r4262, %r4245;
	@%p1285 bra 	$L__BB3_747;
	setp.gt.u32 	%p1286, %r4261, %r4244;
	@%p1286 bra 	$L__BB3_733;
	setp.lt.u32 	%p1287, %r4261, %r4244;
	@%p1287 bra 	$L__BB3_747;
	setp.gt.u32 	%p1288, %r4260, %r4243;
	@%p1288 bra 	$L__BB3_733;
	setp.lt.u32 	%p1289, %r4260, %r4243;
	@%p1289 bra 	$L__BB3_747;
	setp.gt.u32 	%p1290, %r4259, %r4242;
	@%p1290 bra 	$L__BB3_733;
	setp.lt.u32 	%p1291, %r4259, %r4242;
	setp.lt.u32 	%p1292, %r4258, %r4241;
	or.pred  	%p1293, %p1291, %p1292;
	@%p1293 bra 	$L__BB3_747;
	bra.uni 	$L__BB3_733;
$L__BB3_746:
	setp.ge.u32 	%p1279, %r4265, %r4248;
	@%p1279 bra 	$L__BB3_734;
$L__BB3_747:
	add.s32 	%r993, %r4258, %r394;
	setp.lt.u32 	%p1294, %r993, %r4258;
	selp.u64 	%rd8059, 1, 0, %p1294;
	cvt.u64.u32 	%rd8060, %r4259;
	add.s64 	%rd8061, %rd8059, %rd8060;
	add.s64 	%rd8062, %rd8061, %rd206;
	shr.u64 	%rd8063, %rd8062, 32;
	cvt.u64.u32 	%rd8064, %r4260;
	add.s64 	%rd8065, %rd8063, %rd8064;
	add.s64 	%rd8066, %rd8065, %rd205;
	shr.u64 	%rd8067, %rd8066, 32;
	cvt.u64.u32 	%rd8068, %r4261;
	add.s64 	%rd8069, %rd8067, %rd8068;
	add.s64 	%rd8070, %rd8069, %rd204;
	shr.u64 	%rd8071, %rd8070, 32;
	cvt.u64.u32 	%rd8072, %r4262;
	add.s64 	%rd8073, %rd8071, %rd8072;
	add.s64 	%rd8074, %rd8073, %rd11;
	shr.u64 	%rd8075, %rd8074, 32;
	cvt.u64.u32 	%rd8076, %r4263;
	add.s64 	%rd8077, %rd8075, %rd8076;
	add.s64 	%rd8078, %rd8077, %rd12;
	shr.u64 	%rd8079, %rd8078, 32;
	cvt.u64.u32 	%rd8080, %r4264;
	add.s64 	%rd8081, %rd8079, %rd8080;
	add.s64 	%rd8082, %rd8081, %rd13;
	{ .reg .b32 tmp; mov.b64 {tmp, %r3132}, %rd8082; }
	add.s32 	%r3133, %r4265, %r3132;
	add.s32 	%r3134, %r3133, %r2304;
	setp.lt.u32 	%p1295, %r993, %r4241;
	selp.s64 	%rd8083, -1, 0, %p1295;
	and.b64  	%rd8084, %rd8062, 4294967295;
	add.s64 	%rd14385, %rd8084, %rd8083;
	cvt.u64.u32 	%rd8085, %r4242;
	setp.lt.u64 	%p1296, %rd14385, %rd8085;
	selp.s64 	%rd8086, -1, 0, %p1296;
	and.b64  	%rd8087, %rd8066, 4294967295;
	add.s64 	%rd14386, %rd8087, %rd8086;
	cvt.u64.u32 	%rd8088, %r4243;
	setp.lt.u64 	%p1297, %rd14386, %rd8088;
	selp.s64 	%rd8089, -1, 0, %p1297;
	and.b64  	%rd8090, %rd8070, 4294967295;
	add.s64 	%rd14387, %rd8090, %rd8089;
	cvt.u64.u32 	%rd8091, %r4244;
	setp.lt.u64 	%p1298, %rd14387, %rd8091;
	selp.s64 	%rd8092, -1, 0, %p1298;
	and.b64  	%rd8093, %rd8074, 4294967295;
	add.s64 	%rd14388, %rd8093, %rd8092;
	cvt.u64.u32 	%rd8094, %r4245;
	setp.lt.u64 	%p1299, %rd14388, %rd8094;
	selp.s64 	%rd8095, -1, 0, %p1299;
	and.b64  	%rd8096, %rd8078, 4294967295;
	add.s64 	%rd14389, %rd8096, %rd8095;
	cvt.u64.u32 	%rd8097, %r4246;
	setp.lt.u64 	%p1300, %rd14389, %rd8097;
	selp.s64 	%rd8098, -1, 0, %p1300;
	and.b64  	%rd8099, %rd8082, 4294967295;
	add.s64 	%rd14390, %rd8099, %rd8098;
	cvt.u64.u32 	%rd8100, %r4247;
	setp.lt.u64 	%p1301, %rd14390, %rd8100;
	selp.s32 	%r3135, -1, 0, %p1301;
	add.s32 	%r4471, %r3134, %r3135;
	mov.u32 	%r4258, %r993;
$L__BB3_748:
	sub.s32 	%r998, %r4471, %r4248;
	cvt.u32.u64 	%r3137, %rd14390;
	sub.s32 	%r999, %r3137, %r4247;
	cvt.u32.u64 	%r3138, %rd14389;
	sub.s32 	%r1000, %r3138, %r4246;
	cvt.u32.u64 	%r3139, %rd14388;
	sub.s32 	%r1001, %r3139, %r4245;
	cvt.u32.u64 	%r3140, %rd14387;
	sub.s32 	%r1002, %r3140, %r4244;
	cvt.u32.u64 	%r3141, %rd14386;
	sub.s32 	%r1003, %r3141, %r4243;
	cvt.u32.u64 	%r3142, %rd14385;
	sub.s32 	%r1004, %r3142, %r4242;
	sub.s32 	%r1005, %r4258, %r4241;
	mul.wide.u32 	%rd8119, %r992, %r992;
	cvt.u32.u64 	%r3143, %rd8119;
	shr.u64 	%rd8120, %rd8119, 32;
	mul.wide.u32 	%rd8121, %r991, %r992;
	add.s64 	%rd8122, %rd8120, %rd8121;
	shr.u64 	%rd8123, %rd8122, 32;
	mul.wide.u32 	%rd8124, %r990, %r992;
	add.s64 	%rd8125, %rd8123, %rd8124;
	shr.u64 	%rd8126, %rd8125, 32;
	mul.wide.u32 	%rd8127, %r989, %r992;
	add.s64 	%rd8128, %rd8126, %rd8127;
	shr.u64 	%rd8129, %rd8128, 32;
	mul.wide.u32 	%rd8130, %r988, %r992;
	add.s64 	%rd8131, %rd8129, %rd8130;
	shr.u64 	%rd8132, %rd8131, 32;
	mul.wide.u32 	%rd8133, %r987, %r992;
	add.s64 	%rd8134, %rd8132, %rd8133;
	shr.u64 	%rd8135, %rd8134, 32;
	mul.wide.u32 	%rd8136, %r986, %r992;
	add.s64 	%rd8137, %rd8135, %rd8136;
	shr.u64 	%rd8138, %rd8137, 32;
	mul.wide.u32 	%rd8139, %r985, %r992;
	add.s64 	%rd8140, %rd8138, %rd8139;
	shr.u64 	%rd8141, %rd8140, 32;
	and.b64  	%rd8142, %rd8122, 4294967295;
	add.s64 	%rd8143, %rd8121, %rd8142;
	shr.u64 	%rd8144, %rd8143, 32;
	and.b64  	%rd8145, %rd8125, 4294967295;
	mul.wide.u32 	%rd8146, %r991, %r991;
	add.s64 	%rd8147, %rd8144, %rd8145;
	add.s64 	%rd8148, %rd8147, %rd8146;
	shr.u64 	%rd8149, %rd8148, 32;
	and.b64  	%rd8150, %rd8128, 4294967295;
	mul.wide.u32 	%rd8151, %r990, %r991;
	add.s64 	%rd8152, %rd8149, %rd8150;
	add.s64 	%rd8153, %rd8152, %rd8151;
	shr.u64 	%rd8154, %rd8153, 32;
	and.b64  	%rd8155, %rd8131, 4294967295;
	mul.wide.u32 	%rd8156, %r989, %r991;
	add.s64 	%rd8157, %rd8154, %rd8155;
	add.s64 	%rd8158, %rd8157, %rd8156;
	shr.u64 	%rd8159, %rd8158, 32;
	and.b64  	%rd8160, %rd8134, 4294967295;
	mul.wide.u32 	%rd8161, %r988, %r991;
	add.s64 	%rd8162, %rd8159, %rd8160;
	add.s64 	%rd8163, %rd8162, %rd8161;
	shr.u64 	%rd8164, %rd8163, 32;
	and.b64  	%rd8165, %rd8137, 4294967295;
	mul.wide.u32 	%rd8166, %r987, %r991;
	add.s64 	%rd8167, %rd8164, %rd8165;
	add.s64 	%rd8168, %rd8167, %rd8166;
	shr.u64 	%rd8169, %rd8168, 32;
	and.b64  	%rd8170, %rd8140, 4294967295;
	mul.wide.u32 	%rd8171, %r986, %r991;
	add.s64 	%rd8172, %rd8169, %rd8170;
	add.s64 	%rd8173, %rd8172, %rd8171;
	shr.u64 	%rd8174, %rd8173, 32;
	mul.wide.u32 	%rd8175, %r985, %r991;
	add.s64 	%rd8176, %rd8174, %rd8141;
	add.s64 	%rd8177, %rd8176, %rd8175;
	shr.u64 	%rd8178, %rd8177, 32;
	and.b64  	%rd8179, %rd8148, 4294967295;
	add.s64 	%rd8180, %rd8124, %rd8179;
	shr.u64 	%rd8181, %rd8180, 32;
	and.b64  	%rd8182, %rd8153, 4294967295;
	add.s64 	%rd8183, %rd8181, %rd8182;
	add.s64 	%rd8184, %rd8183, %rd8151;
	shr.u64 	%rd8185, %rd8184, 32;
	and.b64  	%rd8186, %rd8158, 4294967295;
	mul.wide.u32 	%rd8187, %r990, %r990;
	add.s64 	%rd8188, %rd8185, %rd8186;
	add.s64 	%rd8189, %rd8188, %rd8187;
	shr.u64 	%rd8190, %rd8189, 32;
	and.b64  	%rd8191, %rd8163, 4294967295;
	mul.wide.u32 	%rd8192, %r989, %r990;
	add.s64 	%rd8193, %rd8190, %rd8191;
	add.s64 	%rd8194, %rd8193, %rd8192;
	shr.u64 	%rd8195, %rd8194, 32;
	and.b64  	%rd8196, %rd8168, 4294967295;
	mul.wide.u32 	%rd8197, %r988, %r990;
	add.s64 	%rd8198, %rd8195, %rd8196;
	add.s64 	%rd8199, %rd8198, %rd8197;
	shr.u64 	%rd8200, %rd8199, 32;
	and.b64  	%rd8201, %rd8173, 4294967295;
	mul.wide.u32 	%rd8202, %r987, %r990;
	add.s64 	%rd8203, %rd8200, %rd8201;
	add.s64 	%rd8204, %rd8203, %rd8202;
	shr.u64 	%rd8205, %rd8204, 32;
	and.b64  	%rd8206, %rd8177, 4294967295;
	mul.wide.u32 	%rd8207, %r986, %r990;
	add.s64 	%rd8208, %rd8205, %rd8206;
	add.s64 	%rd8209, %rd8208, %rd8207;
	shr.u64 	%rd8210, %rd8209, 32;
	mul.wide.u32 	%rd8211, %r985, %r990;
	add.s64 	%rd8212, %rd8210, %rd8178;
	add.s64 	%rd8213, %rd8212, %rd8211;
	shr.u64 	%rd8214, %rd8213, 32;
	and.b64  	%rd8215, %rd8184, 4294967295;
	add.s64 	%rd8216, %rd8127, %rd8215;
	shr.u64 	%rd8217, %rd8216, 32;
	and.b64  	%rd8218, %rd8189, 4294967295;
	add.s64 	%rd8219, %rd8217, %rd8218;
	add.s64 	%rd8220, %rd8219, %rd8156;
	shr.u64 	%rd8221, %rd8220, 32;
	and.b64  	%rd8222, %rd8194, 4294967295;
	add.s64 	%rd8223, %rd8221, %rd8222;
	add.s64 	%rd8224, %rd8223, %rd8192;
	shr.u64 	%rd8225, %rd8224, 32;
	and.b64  	%rd8226, %rd8199, 4294967295;
	mul.wide.u32 	%rd8227, %r989, %r989;
	add.s64 	%rd8228, %rd8225, %rd8226;
	add.s64 	%rd8229, %rd8228, %rd8227;
	shr.u64 	%rd8230, %rd8229, 32;
	and.b64  	%rd8231, %rd8204, 4294967295;
	mul.wide.u32 	%rd8232, %r988, %r989;
	add.s64 	%rd8233, %rd8230, %rd8231;
	add.s64 	%rd8234, %rd8233, %rd8232;
	shr.u64 	%rd8235, %rd8234, 32;
	and.b64  	%rd8236, %rd8209, 4294967295;
	mul.wide.u32 	%rd8237, %r987, %r989;
	add.s64 	%rd8238, %rd8235, %rd8236;
	add.s64 	%rd8239, %rd8238, %rd8237;
	shr.u64 	%rd8240, %rd8239, 32;
	and.b64  	%rd8241, %rd8213, 4294967295;
	mul.wide.u32 	%rd8242, %r986, %r989;
	add.s64 	%rd8243, %rd8240, %rd8241;
	add.s64 	%rd8244, %rd8243, %rd8242;
	shr.u64 	%rd8245, %rd8244, 32;
	mul.wide.u32 	%rd8246, %r985, %r989;
	add.s64 	%rd8247, %rd8245, %rd8214;
	add.s64 	%rd8248, %rd8247, %rd8246;
	shr.u64 	%rd8249, %rd8248, 32;
	and.b64  	%rd8250, %rd8220, 4294967295;
	add.s64 	%rd8251, %rd8130, %rd8250;
	shr.u64 	%rd8252, %rd8251, 32;
	and.b64  	%rd8253, %rd8224, 4294967295;
	add.s64 	%rd8254, %rd8252, %rd8253;
	add.s64 	%rd8255, %rd8254, %rd8161;
	shr.u64 	%rd8256, %rd8255, 32;
	and.b64  	%rd8257, %rd8229, 4294967295;
	add.s64 	%rd8258, %rd8256, %rd8257;
	add.s64 	%rd8259, %rd8258, %rd8197;
	shr.u64 	%rd8260, %rd8259, 32;
	and.b64  	%rd8261, %rd8234, 4294967295;
	add.s64 	%rd8262, %rd8260, %rd8261;
	add.s64 	%rd8263, %rd8262, %rd8232;
	shr.u64 	%rd8264, %rd8263, 32;
	and.b64  	%rd8265, %rd8239, 4294967295;
	mul.wide.u32 	%rd8266, %r988, %r988;
	add.s64 	%rd8267, %rd8264, %rd8265;
	add.s64 	%rd8268, %rd8267, %rd8266;
	shr.u64 	%rd8269, %rd8268, 32;
	and.b64  	%rd8270, %rd8244, 4294967295;
	mul.wide.u32 	%rd8271, %r987, %r988;
	add.s64 	%rd8272, %rd8269, %rd8270;
	add.s64 	%rd8273, %rd8272, %rd8271;
	shr.u64 	%rd8274, %rd8273, 32;
	and.b64  	%rd8275, %rd8248, 4294967295;
	mul.wide.u32 	%rd8276, %r986, %r988;
	add.s64 	%rd8277, %rd8274, %rd8275;
	add.s64 	%rd8278, %rd8277, %rd8276;
	shr.u64 	%rd8279, %rd8278, 32;
	mul.wide.u32 	%rd8280, %r985, %r988;
	add.s64 	%rd8281, %rd8279, %rd8249;
	add.s64 	%rd8282, %rd8281, %rd8280;
	shr.u64 	%rd8283, %rd8282, 32;
	and.b64  	%rd8284, %rd8255, 4294967295;
	add.s64 	%rd8285, %rd8133, %rd8284;
	shr.u64 	%rd8286, %rd8285, 32;
	and.b64  	%rd8287, %rd8259, 4294967295;
	add.s64 	%rd8288, %rd8286, %rd8287;
	add.s64 	%rd8289, %rd8288, %rd8166;
	shr.u64 	%rd8290, %rd8289, 32;
	and.b64  	%rd8291, %rd8263, 4294967295;
	add.s64 	%rd8292, %rd8290, %rd8291;
	add.s64 	%rd8293, %rd8292, %rd8202;
	shr.u64 	%rd8294, %rd8293, 32;
	and.b64  	%rd8295, %rd8268, 4294967295;
	add.s64 	%rd8296, %rd8294, %rd8295;
	add.s64 	%rd8297, %rd8296, %rd8237;
	shr.u64 	%rd8298, %rd8297, 32;
	and.b64  	%rd8299, %rd8273, 4294967295;
	add.s64 	%rd8300, %rd8298, %rd8299;
	add.s64 	%rd8301, %rd8300, %rd8271;
	shr.u64 	%rd8302, %rd8301, 32;
	and.b64  	%rd8303, %rd8278, 4294967295;
	mul.wide.u32 	%rd8304, %r987, %r987;
	add.s64 	%rd8305, %rd8302, %rd8303;
	add.s64 	%rd8306, %rd8305, %rd8304;
	shr.u64 	%rd8307, %rd8306, 32;
	and.b64  	%rd8308, %rd8282, 4294967295;
	mul.wide.u32 	%rd8309, %r986, %r987;
	add.s64 	%rd8310, %rd8307, %rd8308;
	add.s64 	%rd8311, %rd8310, %rd8309;
	shr.u64 	%rd8312, %rd8311, 32;
	mul.wide.u32 	%rd8313, %r985, %r987;
	add.s64 	%rd8314, %rd8312, %rd8283;
	add.s64 	%rd8315, %rd8314, %rd8313;
	shr.u64 	%rd8316, %rd8315, 32;
	and.b64  	%rd8317, %rd8289, 4294967295;
	add.s64 	%rd8318, %rd8136, %rd8317;
	shr.u64 	%rd8319, %rd8318, 32;
	and.b64  	%rd8320, %rd8293, 4294967295;
	add.s64 	%rd8321, %rd8319, %rd8320;
	add.s64 	%rd8322, %rd8321, %rd8171;
	shr.u64 	%rd8323, %rd8322, 32;
	and.b64  	%rd8324, %rd8297, 4294967295;
	add.s64 	%rd8325, %rd8323, %rd8324;
	add.s64 	%rd8326, %rd8325, %rd8207;
	shr.u64 	%rd8327, %rd8326, 32;
	and.b64  	%rd8328, %rd8301, 4294967295;
	add.s64 	%rd8329, %rd8327, %rd8328;
	add.s64 	%rd8330, %rd8329, %rd8242;
	shr.u64 	%rd8331, %rd8330, 32;
	and.b64  	%rd8332, %rd8306, 4294967295;
	add.s64 	%rd8333, %rd8331, %rd8332;
	add.s64 	%rd8334, %rd8333, %rd8276;
	shr.u64 	%rd8335, %rd8334, 32;
	and.b64  	%rd8336, %rd8311, 4294967295;
	add.s64 	%rd8337, %rd8335, %rd8336;
	add.s64 	%rd8338, %rd8337, %rd8309;
	shr.u64 	%rd8339, %rd8338, 32;
	and.b64  	%rd8340, %rd8315, 4294967295;
	mul.wide.u32 	%rd8341, %r986, %r986;
	add.s64 	%rd8342, %rd8339, %rd8340;
	add.s64 	%rd8343, %rd8342, %rd8341;
	shr.u64 	%rd8344, %rd8343, 32;
	mul.wide.u32 	%rd8345, %r985, %r986;
	add.s64 	%rd8346, %rd8344, %rd8316;
	add.s64 	%rd8347, %rd8346, %rd8345;
	shr.u64 	%rd8348, %rd8347, 32;
	and.b64  	%rd8349, %rd8322, 4294967295;
	add.s64 	%rd8350, %rd8139, %rd8349;
	shr.u64 	%rd8351, %rd8350, 32;
	and.b64  	%rd8352, %rd8326, 4294967295;
	add.s64 	%rd8353, %rd8351, %rd8352;
	add.s64 	%rd8354, %rd8353, %rd8175;
	shr.u64 	%rd8355, %rd8354, 32;
	and.b64  	%rd8356, %rd8330, 4294967295;
	add.s64 	%rd8357, %rd8355, %rd8356;
	add.s64 	%rd8358, %rd8357, %rd8211;
	shr.u64 	%rd8359, %rd8358, 32;
	and.b64  	%rd8360, %rd8334, 4294967295;
	add.s64 	%rd8361, %rd8359, %rd8360;
	add.s64 	%rd8362, %rd8361, %rd8246;
	shr.u64 	%rd8363, %rd8362, 32;
	and.b64  	%rd8364, %rd8338, 4294967295;
	add.s64 	%rd8365, %rd8363, %rd8364;
	add.s64 	%rd8366, %rd8365, %rd8280;
	shr.u64 	%rd8367, %rd8366, 32;
	and.b64  	%rd8368, %rd8343, 4294967295;
	add.s64 	%rd8369, %rd8367, %rd8368;
	add.s64 	%rd8370, %rd8369, %rd8313;
	shr.u64 	%rd8371, %rd8370, 32;
	and.b64  	%rd8372, %rd8347, 4294967295;
	add.s64 	%rd8373, %rd8371, %rd8372;
	add.s64 	%rd8374, %rd8373, %rd8345;
	shr.u64 	%rd8375, %rd8374, 32;
	mul.wide.u32 	%rd8376, %r985, %r985;
	add.s64 	%rd8377, %rd8375, %rd8348;
	add.s64 	%rd8378, %rd8377, %rd8376;
	shr.u64 	%rd8379, %rd8378, 32;
	{ .reg .b32 tmp; mov.b64 {tmp, %r3144}, %rd8378; }
	and.b64  	%rd8380, %rd8354, 4294967295;
	mul.lo.s64 	%rd8381, %rd8380, 977;
	cvt.u32.u64 	%r3145, %rd8381;
	shr.u64 	%rd8382, %rd8381, 32;
	and.b64  	%rd8383, %rd8358, 4294967295;
	mad.lo.s64 	%rd8384, %rd8383, 977, %rd8382;
	shr.u64 	%rd8385, %rd8384, 32;
	and.b64  	%rd8386, %rd8362, 4294967295;
	mad.lo.s64 	%rd8387, %rd8386, 977, %rd8385;
	shr.u64 	%rd8388, %rd8387, 32;
	and.b64  	%rd8389, %rd8366, 4294967295;
	mad.lo.s64 	%rd8390, %rd8389, 977, %rd8388;
	shr.u64 	%rd8391, %rd8390, 32;
	and.b64  	%rd8392, %rd8370, 4294967295;
	mad.lo.s64 	%rd8393, %rd8392, 977, %rd8391;
	shr.u64 	%rd8394, %rd8393, 32;
	and.b64  	%rd8395, %rd8374, 4294967295;
	mad.lo.s64 	%rd8396, %rd8395, 977, %rd8394;
	shr.u64 	%rd8397, %rd8396, 32;
	and.b64  	%rd8398, %rd8378, 4294967295;
	mad.lo.s64 	%rd8399, %rd8398, 977, %rd8397;
	shr.u64 	%rd8400, %rd8399, 32;
	mad.lo.s64 	%rd8401, %rd8379, 977, %rd8400;
	{ .reg .b32 tmp; mov.b64 {tmp, %r3146}, %rd8401; }
	add.s32 	%r4481, %r3143, %r3145;
	setp.lt.u32 	%p1310, %r4481, %r3143;
	selp.u64 	%rd8402, 1, 0, %p1310;
	and.b64  	%rd8403, %rd8143, 4294967295;
	and.b64  	%rd8404, %rd8384, 4294967295;
	add.s64 	%rd8405, %rd8403, %rd8402;
	add.s64 	%rd8406, %rd8405, %rd8404;
	shr.u64 	%rd8407, %rd8406, 32;
	and.b64  	%rd8408, %rd8180, 4294967295;
	and.b64  	%rd8409, %rd8387, 4294967295;
	add.s64 	%rd8410, %rd8407, %rd8408;
	add.s64 	%rd8411, %rd8410, %rd8409;
	shr.u64 	%rd8412, %rd8411, 32;
	and.b64  	%rd8413, %rd8216, 4294967295;
	and.b64  	%rd8414, %rd8390, 4294967295;
	add.s64 	%rd8415, %rd8412, %rd8413;
	add.s64 	%rd8416, %rd8415, %rd8414;
	shr.u64 	%rd8417, %rd8416, 32;
	and.b64  	%rd8418, %rd8251, 4294967295;
	and.b64  	%rd8419, %rd8393, 4294967295;
	add.s64 	%rd8420, %rd8417, %rd8418;
	add.s64 	%rd8421, %rd8420, %rd8419;
	shr.u64 	%rd8422, %rd8421, 32;
	and.b64  	%rd8423, %rd8285, 4294967295;
	and.b64  	%rd8424, %rd8396, 4294967295;
	add.s64 	%rd8425, %rd8422, %rd8423;
	add.s64 	%rd8426, %rd8425, %rd8424;
	shr.u64 	%rd8427, %rd8426, 32;
	and.b64  	%rd8428, %rd8318, 4294967295;
	and.b64  	%rd8429, %rd8399, 4294967295;
	add.s64 	%rd8430, %rd8427, %rd8428;
	add.s64 	%rd8431, %rd8430, %rd8429;
	shr.u64 	%rd8432, %rd8431, 32;
	and.b64  	%rd8433, %rd8350, 4294967295;
	and.b64  	%rd8434, %rd8401, 4294967295;
	add.s64 	%rd8435, %rd8432, %rd8433;
	add.s64 	%rd8436, %rd8435, %rd8434;
	{ .reg .b32 tmp; mov.b64 {tmp, %r3147}, %rd8436; }
	add.s32 	%r3148, %r3147, %r3146;
	and.b64  	%rd8437, %rd8406, 4294967295;
	add.s64 	%rd14391, %rd8437, %rd8380;
	shr.u64 	%rd8438, %rd14391, 32;
	and.b64  	%rd8439, %rd8411, 4294967295;
	add.s64 	%rd8440, %rd8438, %rd8439;
	add.s64 	%rd14392, %rd8440, %rd8383;
	shr.u64 	%rd8441, %rd14392, 32;
	and.b64  	%rd8442, %rd8416, 4294967295;
	add.s64 	%rd8443, %rd8441, %rd8442;
	add.s64 	%rd14393, %rd8443, %rd8386;
	shr.u64 	%rd8444, %rd14393, 32;
	and.b64  	%rd8445, %rd8421, 4294967295;
	add.s64 	%rd8446, %rd8444, %rd8445;
	add.s64 	%rd14394, %rd8446, %rd8389;
	shr.u64 	%rd8447, %rd14394, 32;
	and.b64  	%rd8448, %rd8426, 4294967295;
	add.s64 	%rd8449, %rd8447, %rd8448;
	add.s64 	%rd14395, %rd8449, %rd8392;
	shr.u64 	%rd8450, %rd14395, 32;
	and.b64  	%rd8451, %rd8431, 4294967295;
	add.s64 	%rd8452, %rd8450, %rd8451;
	add.s64 	%rd14396, %rd8452, %rd8395;
	shr.u64 	%rd8453, %rd14396, 32;
	and.b64  	%rd8454, %rd8436, 4294967295;
	add.s64 	%rd8455, %rd8453, %rd8454;
	add.s64 	%rd14397, %rd8455, %rd8398;
	{ .reg .b32 tmp; mov.b64 {tmp, %r3149}, %rd14397; }
	add.s32 	%r3150, %r3148, %r3149;
	add.s32 	%r1007, %r3150, %r3144;
	setp.eq.s32 	%p1311, %r1007, 0;
	mov.pred 	%p2248, 0;
	@%p1311 bra 	$L__BB3_750;
	cvt.u64.u32 	%rd8456, %r1007;
	mul.wide.u32 	%rd8457, %r1007, 977;
	cvt.u32.u64 	%r3151, %rd8457;
	shr.u64 	%rd8458, %rd8457, 32;
	add.s64 	%rd8459, %rd8458, %rd8456;
	shr.u64 	%rd8460, %rd8459, 32;
	add.s32 	%r1008, %r4481, %r3151;
	setp.lt.u32 	%p1312, %r1008, %r4481;
	selp.u64 	%rd8461, 1, 0, %p1312;
	and.b64  	%rd8462, %rd14391, 4294967295;
	and.b64  	%rd8463, %rd8459, 4294967295;
	add.s64 	%rd8464, %rd8462, %rd8461;
	add.s64 	%rd14391, %rd8464, %rd8463;
	shr.u64 	%rd8465, %rd14391, 32;
	and.b64  	%rd8466, %rd14392, 4294967295;
	add.s64 	%rd8467, %rd8465, %rd8466;
	add.s64 	%rd14392, %rd8467, %rd8460;
	shr.u64 	%rd8468, %rd14392, 32;
	and.b64  	%rd8469, %rd14393, 4294967295;
	add.s64 	%rd14393, %rd8468, %rd8469;
	shr.u64 	%rd8470, %rd14393, 32;
	and.b64  	%rd8471, %rd14394, 4294967295;
	add.s64 	%rd14394, %rd8470, %rd8471;
	shr.u64 	%rd8472, %rd14394, 32;
	and.b64  	%rd8473, %rd14395, 4294967295;
	add.s64 	%rd14395, %rd8472, %rd8473;
	shr.u64 	%rd8474, %rd14395, 32;
	and.b64  	%rd8475, %rd14396, 4294967295;
	add.s64 	%rd14396, %rd8474, %rd8475;
	shr.u64 	%rd8476, %rd14396, 32;
	and.b64  	%rd8477, %rd14397, 4294967295;
	add.s64 	%rd14397, %rd8476, %rd8477;
	setp.gt.u64 	%p2248, %rd14397, 4294967295;
	mov.u32 	%r4481, %r1008;
$L__BB3_750:
	ld.const.u32 	%rd583, [const_p+12];
	ld.const.u32 	%rd584, [const_p+8];
	ld.const.u32 	%rd585, [const_p+4];
	ld.const.u32 	%r1010, [const_p];
	cvt.u32.u64 	%r4488, %rd14397;
	cvt.u32.u64 	%r4487, %rd14396;
	cvt.u32.u64 	%r4486, %rd14395;
	cvt.u32.u64 	%r4485, %rd14394;
	cvt.u32.u64 	%r4484, %rd14393;
	cvt.u32.u64 	%r4483, %rd14392;
	cvt.u32.u64 	%r4482, %rd14391;
	ld.const.u32 	%r3152, [const_p+28];
	setp.lt.u32 	%p1313, %r3152, %r4488;
	or.pred  	%p1314, %p2248, %p1313;
	@%p1314 bra 	$L__BB3_764;
	setp.gt.u32 	%p1315, %r3152, %r4488;
	@%p1315 bra 	$L__BB3_765;
	cvt.u32.u64 	%r3153, %rd13;
	setp.lt.u32 	%p1316, %r3153, %r4487;
	@%p1316 bra 	$L__BB3_764;
	cvt.u32.u64 	%r3154, %rd13;
	setp.gt.u32 	%p1317, %r3154, %r4487;
	@%p1317 bra 	$L__BB3_765;
	cvt.u32.u64 	%r3155, %rd12;
	setp.lt.u32 	%p1318, %r3155, %r4486;
	@%p1318 bra 	$L__BB3_764;
	cvt.u32.u64 	%r3156, %rd12;
	setp.gt.u32 	%p1319, %r3156, %r4486;
	@%p1319 bra 	$L__BB3_765;
	cvt.u32.u64 	%r3157, %rd11;
	setp.lt.u32 	%p1320, %r3157, %r4485;
	@%p1320 bra 	$L__BB3_764;
	cvt.u32.u64 	%r3158, %rd11;
	setp.gt.u32 	%p1321, %r3158, %r4485;
	@%p1321 bra 	$L__BB3_765;
	cvt.u32.u64 	%r3159, %rd583;
	setp.lt.u32 	%p1322, %r3159, %r4484;
	@%p1322 bra 	$L__BB3_764;
	cvt.u32.u64 	%r3160, %rd583;
	setp.gt.u32 	%p1323, %r3160, %r4484;
	@%p1323 bra 	$L__BB3_765;
	cvt.u32.u64 	%r3161, %rd584;
	setp.lt.u32 	%p1324, %r3161, %r4483;
	@%p1324 bra 	$L__BB3_764;
	cvt.u32.u64 	%r3162, %rd584;
	setp.gt.u32 	%p1325, %r3162, %r4483;
	@%p1325 bra 	$L__BB3_765;
	cvt.u32.u64 	%r3163, %rd585;
	setp.lt.u32 	%p1326, %r3163, %r4482;
	@%p1326 bra 	$L__BB3_764;
	cvt.u32.u64 	%r3164, %rd585;
	setp.gt.u32 	%p1327, %r3164, %r4482;
	setp.lt.u32 	%p1328, %r4481, %r1010;
	or.pred  	%p1329, %p1327, %p1328;
	@%p1329 bra 	$L__BB3_765;
$L__BB3_764:
	cvt.u32.u64 	%r3165, %rd583;
	cvt.u32.u64 	%r3166, %rd584;
	cvt.u32.u64 	%r3167, %rd585;
	cvt.u32.u64 	%r3168, %rd12;
	cvt.u32.u64 	%r3169, %rd11;
	cvt.u32.u64 	%r3170, %rd13;
	setp.lt.u32 	%p1330, %r4481, %r1010;
	selp.s64 	%rd8479, -1, 0, %p1330;
	sub.s32 	%r4481, %r4481, %r1010;
	and.b64  	%rd8480, %rd14391, 4294967295;
	add.s64 	%rd8481, %rd8480, %rd8479;
	setp.lt.u64 	%p1331, %rd8481, %rd585;
	selp.s64 	%rd8482, -1, 0, %p1331;
	cvt.u32.u64 	%r3171, %rd8481;
	sub.s32 	%r4482, %r3171, %r3167;
	and.b64  	%rd8483, %rd14392, 4294967295;
	add.s64 	%rd8484, %rd8483, %rd8482;
	setp.lt.u64 	%p1332, %rd8484, %rd584;
	selp.s64 	%rd8485, -1, 0, %p1332;
	cvt.u32.u64 	%r3172, %rd8484;
	sub.s32 	%r4483, %r3172, %r3166;
	and.b64  	%rd8486, %rd14393, 4294967295;
	add.s64 	%rd8487, %rd8486, %rd8485;
	setp.lt.u64 	%p1333, %rd8487, %rd583;
	selp.s64 	%rd8488, -1, 0, %p1333;
	cvt.u32.u64 	%r3173, %rd8487;
	sub.s32 	%r4484, %r3173, %r3165;
	and.b64  	%rd8489, %rd14394, 4294967295;
	add.s64 	%rd8490, %rd8489, %rd8488;
	setp.lt.u64 	%p1334, %rd8490, %rd11;
	selp.s64 	%rd8491, -1, 0, %p1334;
	cvt.u32.u64 	%r3174, %rd8490;
	sub.s32 	%r4485, %r3174, %r3169;
	and.b64  	%rd8492, %rd14395, 4294967295;
	add.s64 	%rd8493, %rd8492, %rd8491;
	setp.lt.u64 	%p1335, %rd8493, %rd12;
	selp.s64 	%rd8494, -1, 0, %p1335;
	cvt.u32.u64 	%r3175, %rd8493;
	sub.s32 	%r4486, %r3175, %r3168;
	and.b64  	%rd8495, %rd14396, 4294967295;
	add.s64 	%rd8496, %rd8495, %rd8494;
	setp.lt.u64 	%p1336, %rd8496, %rd13;
	selp.s32 	%r3176, -1, 0, %p1336;
	cvt.u32.u64 	%r3177, %rd8496;
	sub.s32 	%r4487, %r3177, %r3170;
	add.s32 	%r3178, %r4488, %r3176;
	sub.s32 	%r4488, %r3178, %r3152;
$L__BB3_765:
	setp.gt.u32 	%p1337, %r4488, %r3152;
	@%p1337 bra 	$L__BB3_778;
	bra.uni 	$L__BB3_779;
$L__BB3_766:
	cvt.u32.u64 	%r3179, %rd13;
	setp.gt.u32 	%p1339, %r4487, %r3179;
	@%p1339 bra 	$L__BB3_778;
	setp.lt.u32 	%p1340, %r4487, %r3179;
	@%p1340 bra 	$L__BB3_780;
	cvt.u32.u64 	%r3181, %rd12;
	setp.gt.u32 	%p1341, %r4486, %r3181;
	@%p1341 bra 	$L__BB3_778;
	setp.lt.u32 	%p1342, %r4486, %r3181;
	@%p1342 bra 	$L__BB3_780;
	cvt.u32.u64 	%r3183, %rd11;
	setp.gt.u32 	%p1343, %r4485, %r3183;
	@%p1343 bra 	$L__BB3_778;
	setp.lt.u32 	%p1344, %r4485, %r3183;
	@%p1344 bra 	$L__BB3_780;
	cvt.u32.u64 	%r3185, %rd583;
	setp.gt.u32 	%p1345, %r4484, %r3185;
	@%p1345 bra 	$L__BB3_778;
	setp.lt.u32 	%p1346, %r4484, %r3185;
	@%p1346 bra 	$L__BB3_780;
	cvt.u32.u64 	%r3187, %rd584;
	setp.gt.u32 	%p1347, %r4483, %r3187;
	@%p1347 bra 	$L__BB3_778;
	setp.lt.u32 	%p1348, %r4483, %r3187;
	@%p1348 bra 	$L__BB3_780;
	cvt.u32.u64 	%r3189, %rd585;
	setp.gt.u32 	%p1349, %r4482, %r3189;
	@%p1349 bra 	$L__BB3_778;
	setp.lt.u32 	%p1350, %r4482, %r3189;
	setp.lt.u32 	%p1351, %r4481, %r1010;
	or.pred  	%p1352, %p1350, %p1351;
	@%p1352 bra 	$L__BB3_780;
$L__BB3_778:
	cvt.u32.u64 	%r3191, %rd13;
	cvt.u32.u64 	%r3192, %rd583;
	cvt.u32.u64 	%r3193, %rd584;
	cvt.u32.u64 	%r3194, %rd585;
	cvt.u32.u64 	%r3195, %rd12;
	cvt.u32.u64 	%r3196, %rd11;
	setp.lt.u32 	%p1353, %r4481, %r1010;
	selp.s64 	%rd8497, -1, 0, %p1353;
	sub.s32 	%r4481, %r4481, %r1010;
	cvt.u64.u32 	%rd8498, %r4482;
	add.s64 	%rd8499, %rd8497, %rd8498;
	setp.lt.u64 	%p1354, %rd8499, %rd585;
	selp.s64 	%rd8500, -1, 0, %p1354;
	cvt.u32.u64 	%r3197, %rd8499;
	sub.s32 	%r4482, %r3197, %r3194;
	cvt.u64.u32 	%rd8501, %r4483;
	add.s64 	%rd8502, %rd8500, %rd8501;
	setp.lt.u64 	%p1355, %rd8502, %rd584;
	selp.s64 	%rd8503, -1, 0, %p1355;
	cvt.u32.u64 	%r3198, %rd8502;
	sub.s32 	%r4483, %r3198, %r3193;
	cvt.u64.u32 	%rd8504, %r4484;
	add.s64 	%rd8505, %rd8503, %rd8504;
	setp.lt.u64 	%p1356, %rd8505, %rd583;
	selp.s64 	%rd8506, -1, 0, %p1356;
	cvt.u32.u64 	%r3199, %rd8505;
	sub.s32 	%r4484, %r3199, %r3192;
	cvt.u64.u32 	%rd8507, %r4485;
	add.s64 	%rd8508, %rd8506, %rd8507;
	setp.lt.u64 	%p1357, %rd8508, %rd11;
	selp.s64 	%rd8509, -1, 0, %p1357;
	cvt.u32.u64 	%r3200, %rd8508;
	sub.s32 	%r4485, %r3200, %r3196;
	cvt.u64.u32 	%rd8510, %r4486;
	add.s64 	%rd8511, %rd8509, %rd8510;
	setp.lt.u64 	%p1358, %rd8511, %rd12;
	selp.s64 	%rd8512, -1, 0, %p1358;
	cvt.u32.u64 	%r3201, %rd8511;
	sub.s32 	%r4486, %r3201, %r3195;
	cvt.u64.u32 	%rd8513, %r4487;
	add.s64 	%rd8514, %rd8512, %rd8513;
	setp.lt.u64 	%p1359, %rd8514, %rd13;
	selp.s32 	%r3202, -1, 0, %p1359;
	cvt.u32.u64 	%r3203, %rd8514;
	sub.s32 	%r4487, %r3203, %r3191;
	add.s32 	%r3204, %r4488, %r3202;
	sub.s32 	%r4488, %r3204, %r3152;
	bra.uni 	$L__BB3_780;
$L__BB3_779:
	setp.lt.u32 	%p1338, %r4488, %r3152;
	@%p1338 bra 	$L__BB3_780;
	bra.uni 	$L__BB3_766;
$L__BB3_780:
	mul.wide.u32 	%rd8515, %r992, %r4481;
	cvt.u32.u64 	%r3205, %rd8515;
	shr.u64 	%rd8516, %rd8515, 32;
	mul.wide.u32 	%rd8517, %r991, %r4481;
	add.s64 	%rd8518, %rd8516, %rd8517;
	shr.u64 	%rd8519, %rd8518, 32;
	mul.wide.u32 	%rd8520, %r990, %r4481;
	add.s64 	%rd8521, %rd8519, %rd8520;
	shr.u64 	%rd8522, %rd8521, 32;
	mul.wide.u32 	%rd8523, %r989, %r4481;
	add.s64 	%rd8524, %rd8522, %rd8523;
	shr.u64 	%rd8525, %rd8524, 32;
	mul.wide.u32 	%rd8526, %r988, %r4481;
	add.s64 	%rd8527, %rd8525, %rd8526;
	shr.u64 	%rd8528, %rd8527, 32;
	mul.wide.u32 	%rd8529, %r987, %r4481;
	add.s64 	%rd8530, %rd8528, %rd8529;
	shr.u64 	%rd8531, %rd8530, 32;
	mul.wide.u32 	%rd8532, %r986, %r4481;
	add.s64 	%rd8533, %rd8531, %rd8532;
	shr.u64 	%rd8534, %rd8533, 32;
	mul.wide.u32 	%rd8535, %r985, %r4481;
	add.s64 	%rd8536, %rd8534, %rd8535;
	shr.u64 	%rd8537, %rd8536, 32;
	and.b64  	%rd8538, %rd8518, 4294967295;
	mul.wide.u32 	%rd8539, %r992, %r4482;
	add.s64 	%rd8540, %rd8539, %rd8538;
	shr.u64 	%rd8541, %rd8540, 32;
	and.b64  	%rd8542, %rd8521, 4294967295;
	mul.wide.u32 	%rd8543, %r991, %r4482;
	add.s64 	%rd8544, %rd8541, %rd8542;
	add.s64 	%rd8545, %rd8544, %rd8543;
	shr.u64 	%rd8546, %rd8545, 32;
	and.b64  	%rd8547, %rd8524, 4294967295;
	mul.wide.u32 	%rd8548, %r990, %r4482;
	add.s64 	%rd8549, %rd8546, %rd8547;
	add.s64 	%rd8550, %rd8549, %rd8548;
	shr.u64 	%rd8551, %rd8550, 32;
	and.b64  	%rd8552, %rd8527, 4294967295;
	mul.wide.u32 	%rd8553, %r989, %r4482;
	add.s64 	%rd8554, %rd8551, %rd8552;
	add.s64 	%rd8555, %rd8554, %rd8553;
	shr.u64 	%rd8556, %rd8555, 32;
	and.b64  	%rd8557, %rd8530, 4294967295;
	mul.wide.u32 	%rd8558, %r988, %r4482;
	add.s64 	%rd8559, %rd8556, %rd8557;
	add.s64 	%rd8560, %rd8559, %rd8558;
	shr.u64 	%rd8561, %rd8560, 32;
	and.b64  	%rd8562, %rd8533, 4294967295;
	mul.wide.u32 	%rd8563, %r987, %r4482;
	add.s64 	%rd8564, %rd8561, %rd8562;
	add.s64 	%rd8565, %rd8564, %rd8563;
	shr.u64 	%rd8566, %rd8565, 32;
	and.b64  	%rd8567, %rd8536, 4294967295;
	mul.wide.u32 	%rd8568, %r986, %r4482;
	add.s64 	%rd8569, %rd8566, %rd8567;
	add.s64 	%rd8570, %rd8569, %rd8568;
	shr.u64 	%rd8571, %rd8570, 32;
	mul.wide.u32 	%rd8572, %r985, %r4482;
	add.s64 	%rd8573, %rd8571, %rd8537;
	add.s64 	%rd8574, %rd8573, %rd8572;
	shr.u64 	%rd8575, %rd8574, 32;
	and.b64  	%rd8576, %rd8545, 4294967295;
	mul.wide.u32 	%rd8577, %r992, %r4483;
	add.s64 	%rd8578, %rd8577, %rd8576;
	shr.u64 	%rd8579, %rd8578, 32;
	and.b64  	%rd8580, %rd8550, 4294967295;
	mul.wide.u32 	%rd8581, %r991, %r4483;
	add.s64 	%rd8582, %rd8579, %rd8580;
	add.s64 	%rd8583, %rd8582, %rd8581;
	shr.u64 	%rd8584, %rd8583, 32;
	and.b64  	%rd8585, %rd8555, 4294967295;
	mul.wide.u32 	%rd8586, %r990, %r4483;
	add.s64 	%rd8587, %rd8584, %rd8585;
	add.s64 	%rd8588, %rd8587, %rd8586;
	shr.u64 	%rd8589, %rd8588, 32;
	and.b64  	%rd8590, %rd8560, 4294967295;
	mul.wide.u32 	%rd8591, %r989, %r4483;
	add.s64 	%rd8592, %rd8589, %rd8590;
	add.s64 	%rd8593, %rd8592, %rd8591;
	shr.u64 	%rd8594, %rd8593, 32;
	and.b64  	%rd8595, %rd8565, 4294967295;
	mul.wide.u32 	%rd8596, %r988, %r4483;
	add.s64 	%rd8597, %rd8594, %rd8595;
	add.s64 	%rd8598, %rd8597, %rd8596;
	shr.u64 	%rd8599, %rd8598, 32;
	and.b64  	%rd8600, %rd8570, 4294967295;
	mul.wide.u32 	%rd8601, %r987, %r4483;
	add.s64 	%rd8602, %rd8599, %rd8600;
	add.s64 	%rd8603, %rd8602, %rd8601;
	shr.u64 	%rd8604, %rd8603, 32;
	and.b64  	%rd8605, %rd8574, 4294967295;
	mul.wide.u32 	%rd8606, %r986, %r4483;
	add.s64 	%rd8607, %rd8604, %rd8605;
	add.s64 	%rd8608, %rd8607, %rd8606;
	shr.u64 	%rd8609, %rd8608, 32;
	mul.wide.u32 	%rd8610, %r985, %r4483;
	add.s64 	%rd8611, %rd8609, %rd8575;
	add.s64 	%rd8612, %rd8611, %rd8610;
	shr.u64 	%rd8613, %rd8612, 32;
	and.b64  	%rd8614, %rd8583, 4294967295;
	mul.wide.u32 	%rd8615, %r992, %r4484;
	add.s64 	%rd8616, %rd8615, %rd8614;
	shr.u64 	%rd8617, %rd8616, 32;
	and.b64  	%rd8618, %rd8588, 4294967295;
	mul.wide.u32 	%rd8619, %r991, %r4484;
	add.s64 	%rd8620, %rd8617, %rd8618;
	add.s64 	%rd8621, %rd8620, %rd8619;
	shr.u64 	%rd8622, %rd8621, 32;
	and.b64  	%rd8623, %rd8593, 4294967295;
	mul.wide.u32 	%rd8624, %r990, %r4484;
	add.s64 	%rd8625, %rd8622, %rd8623;
	add.s64 	%rd8626, %rd8625, %rd8624;
	shr.u64 	%rd8627, %rd8626, 32;
	and.b64  	%rd8628, %rd8598, 4294967295;
	mul.wide.u32 	%rd8629, %r989, %r4484;
	add.s64 	%rd8630, %rd8627, %rd8628;
	add.s64 	%rd8631, %rd8630, %rd8629;
	shr.u64 	%rd8632, %rd8631, 32;
	and.b64  	%rd8633, %rd8603, 4294967295;
	mul.wide.u32 	%rd8634, %r988, %r4484;
	add.s64 	%rd8635, %rd8632, %rd8633;
	add.s64 	%rd8636, %rd8635, %rd8634;
	shr.u64 	%rd8637, %rd8636, 32;
	and.b64  	%rd8638, %rd8608, 4294967295;
	mul.wide.u32 	%rd8639, %r987, %r4484;
	add.s64 	%rd8640, %rd8637, %rd8638;
	add.s64 	%rd8641, %rd8640, %rd8639;
	shr.u64 	%rd8642, %rd8641, 32;
	and.b64  	%rd8643, %rd8612, 4294967295;
	mul.wide.u32 	%rd8644, %r986, %r4484;
	add.s64 	%rd8645, %rd8642, %rd8643;
	add.s64 	%rd8646, %rd8645, %rd8644;
	shr.u64 	%rd8647, %rd8646, 32;
	mul.wide.u32 	%rd8648, %r985, %r4484;
	add.s64 	%rd8649, %rd8647, %rd8613;
	add.s64 	%rd8650, %rd8649, %rd8648;
	shr.u64 	%rd8651, %rd8650, 32;
	and.b64  	%rd8652, %rd8621, 4294967295;
	mul.wide.u32 	%rd8653, %r992, %r4485;
	add.s64 	%rd8654, %rd8653, %rd8652;
	shr.u64 	%rd8655, %rd8654, 32;
	and.b64  	%rd8656, %rd8626, 4294967295;
	mul.wide.u32 	%rd8657, %r991, %r4485;
	add.s64 	%rd8658, %rd8655, %rd8656;
	add.s64 	%rd8659, %rd8658, %rd8657;
	shr.u64 	%rd8660, %rd8659, 32;
	and.b64  	%rd8661, %rd8631, 4294967295;
	mul.wide.u32 	%rd8662, %r990, %r4485;
	add.s64 	%rd8663, %rd8660, %rd8661;
	add.s64 	%rd8664, %rd8663, %rd8662;
	shr.u64 	%rd8665, %rd8664, 32;
	and.b64  	%rd8666, %rd8636, 4294967295;
	mul.wide.u32 	%rd8667, %r989, %r4485;
	add.s64 	%rd8668, %rd8665, %rd8666;
	add.s64 	%rd8669, %rd8668, %rd8667;
	shr.u64 	%rd8670, %rd8669, 32;
	and.b64  	%rd8671, %rd8641, 4294967295;
	mul.wide.u32 	%rd8672, %r988, %r4485;
	add.s64 	%rd8673, %rd8670, %rd8671;
	add.s64 	%rd8674, %rd8673, %rd8672;
	shr.u64 	%rd8675, %rd8674, 32;
	and.b64  	%rd8676, %rd8646, 4294967295;
	mul.wide.u32 	%rd8677, %r987, %r4485;
	add.s64 	%rd8678, %rd8675, %rd8676;
	add.s64 	%rd8679, %rd8678, %rd8677;
	shr.u64 	%rd8680, %rd8679, 32;
	and.b64  	%rd8681, %rd8650, 4294967295;
	mul.wide.u32 	%rd8682, %r986, %r4485;
	add.s64 	%rd8683, %rd8680, %rd8681;
	add.s64 	%rd8684, %rd8683, %rd8682;
	shr.u64 	%rd8685, %rd8684, 32;
	mul.wide.u32 	%rd8686, %r985, %r4485;
	add.s64 	%rd8687, %rd8685, %rd8651;
	add.s64 	%rd8688, %rd8687, %rd8686;
	shr.u64 	%rd8689, %rd8688, 32;
	and.b64  	%rd8690, %rd8659, 4294967295;
	mul.wide.u32 	%rd8691, %r992, %r4486;
	add.s64 	%rd8692, %rd8691, %rd8690;
	shr.u64 	%rd8693, %rd8692, 32;
	and.b64  	%rd8694, %rd8664, 4294967295;
	mul.wide.u32 	%rd8695, %r991, %r4486;
	add.s64 	%rd8696, %rd8693, %rd8694;
	add.s64 	%rd8697, %rd8696, %rd8695;
	shr.u64 	%rd8698, %rd8697, 32;
	and.b64  	%rd8699, %rd8669, 4294967295;
	mul.wide.u32 	%rd8700, %r990, %r4486;
	add.s64 	%rd8701, %rd8698, %rd8699;
	add.s64 	%rd8702, %rd8701, %rd8700;
	shr.u64 	%rd8703, %rd8702, 32;
	and.b64  	%rd8704, %rd8674, 4294967295;
	mul.wide.u32 	%rd8705, %r989, %r4486;
	add.s64 	%rd8706, %rd8703, %rd8704;
	add.s64 	%rd8707, %rd8706, %rd8705;
	shr.u64 	%rd8708, %rd8707, 32;
	and.b64  	%rd8709, %rd8679, 4294967295;
	mul.wide.u32 	%rd8710, %r988, %r4486;
	add.s64 	%rd8711, %rd8708, %rd8709;
	add.s64 	%rd8712, %rd8711, %rd8710;
	shr.u64 	%rd8713, %rd8712, 32;
	and.b64  	%rd8714, %rd8684, 4294967295;
	mul.wide.u32 	%rd8715, %r987, %r4486;
	add.s64 	%rd8716, %rd8713, %rd8714;
	add.s64 	%rd8717, %rd8716, %rd8715;
	shr.u64 	%rd8718, %rd8717, 32;
	and.b64  	%rd8719, %rd8688, 4294967295;
	mul.wide.u32 	%rd8720, %r986, %r4486;
	add.s64 	%rd8721, %rd8718, %rd8719;
	add.s64 	%rd8722, %rd8721, %rd8720;
	shr.u64 	%rd8723, %rd8722, 32;
	mul.wide.u32 	%rd8724, %r985, %r4486;
	add.s64 	%rd8725, %rd8723, %rd8689;
	add.s64 	%rd8726, %rd8725, %rd8724;
	shr.u64 	%rd8727, %rd8726, 32;
	and.b64  	%rd8728, %rd8697, 4294967295;
	mul.wide.u32 	%rd8729, %r992, %r4487;
	add.s64 	%rd8730, %rd8729, %rd8728;
	shr.u64 	%rd8731, %rd8730, 32;
	and.b64  	%rd8732, %rd8702, 4294967295;
	mul.wide.u32 	%rd8733, %r991, %r4487;
	add.s64 	%rd8734, %rd8731, %rd8732;
	add.s64 	%rd8735, %rd8734, %rd8733;
	shr.u64 	%rd8736, %rd8735, 32;
	and.b64  	%rd8737, %rd8707, 4294967295;
	mul.wide.u32 	%rd8738, %r990, %r4487;
	add.s64 	%rd8739, %rd8736, %rd8737;
	add.s64 	%rd8740, %rd8739, %rd8738;
	shr.u64 	%rd8741, %rd8740, 32;
	and.b64  	%rd8742, %rd8712, 4294967295;
	mul.wide.u32 	%rd8743, %r989, %r4487;
	add.s64 	%rd8744, %rd8741, %rd8742;
	add.s64 	%rd8745, %rd8744, %rd8743;
	shr.u64 	%rd8746, %rd8745, 32;
	and.b64  	%rd8747, %rd8717, 4294967295;
	mul.wide.u32 	%rd8748, %r988, %r4487;
	add.s64 	%rd8749, %rd8746, %rd8747;
	add.s64 	%rd8750, %rd8749, %rd8748;
	shr.u64 	%rd8751, %rd8750, 32;
	and.b64  	%rd8752, %rd8722, 4294967295;
	mul.wide.u32 	%rd8753, %r987, %r4487;
	add.s64 	%rd8754, %rd8751, %rd8752;
	add.s64 	%rd8755, %rd8754, %rd8753;
	shr.u64 	%rd8756, %rd8755, 32;
	and.b64  	%rd8757, %rd8726, 4294967295;
	mul.wide.u32 	%rd8758, %r986, %r4487;
	add.s64 	%rd8759, %rd8756, %rd8757;
	add.s64 	%rd8760, %rd8759, %rd8758;
	shr.u64 	%rd8761, %rd8760, 32;
	mul.wide.u32 	%rd8762, %r985, %r4487;
	add.s64 	%rd8763, %rd8761, %rd8727;
	add.s64 	%rd8764, %rd8763, %rd8762;
	shr.u64 	%rd8765, %rd8764, 32;
	and.b64  	%rd8766, %rd8735, 4294967295;
	mul.wide.u32 	%rd8767, %r992, %r4488;
	add.s64 	%rd8768, %rd8767, %rd8766;
	shr.u64 	%rd8769, %rd8768, 32;
	and.b64  	%rd8770, %rd8740, 4294967295;
	mul.wide.u32 	%rd8771, %r991, %r4488;
	add.s64 	%rd8772, %rd8769, %rd8770;
	add.s64 	%rd8773, %rd8772, %rd8771;
	shr.u64 	%rd8774, %rd8773, 32;
	and.b64  	%rd8775, %rd8745, 4294967295;
	mul.wide.u32 	%rd8776, %r990, %r4488;
	add.s64 	%rd8777, %rd8774, %rd8775;
	add.s64 	%rd8778, %rd8777, %rd8776;
	shr.u64 	%rd8779, %rd8778, 32;
	and.b64  	%rd8780, %rd8750, 4294967295;
	mul.wide.u32 	%rd8781, %r989, %r4488;
	add.s64 	%rd8782, %rd8779, %rd8780;
	add.s64 	%rd8783, %rd8782, %rd8781;
	shr.u64 	%rd8784, %rd8783, 32;
	and.b64  	%rd8785, %rd8755, 4294967295;
	mul.wide.u32 	%rd8786, %r988, %r4488;
	add.s64 	%rd8787, %rd8784, %rd8785;
	add.s64 	%rd8788, %rd8787, %rd8786;
	shr.u64 	%rd8789, %rd8788, 32;
	and.b64  	%rd8790, %rd8760, 4294967295;
	mul.wide.u32 	%rd8791, %r987, %r4488;
	add.s64 	%rd8792, %rd8789, %rd8790;
	add.s64 	%rd8793, %rd8792, %rd8791;
	shr.u64 	%rd8794, %rd8793, 32;
	and.b64  	%rd8795, %rd8764, 4294967295;
	mul.wide.u32 	%rd8796, %r986, %r4488;
	add.s64 	%rd8797, %rd8794, %rd8795;
	add.s64 	%rd8798, %rd8797, %rd8796;
	shr.u64 	%rd8799, %rd8798, 32;
	mul.wide.u32 	%rd8800, %r985, %r4488;
	add.s64 	%rd8801, %rd8799, %rd8765;
	add.s64 	%rd8802, %rd8801, %rd8800;
	shr.u64 	%rd8803, %rd8802, 32;
	{ .reg .b32 tmp; mov.b64 {tmp, %r3206}, %rd8802; }
	and.b64  	%rd8804, %rd8773, 4294967295;
	mul.lo.s64 	%rd8805, %rd8804, 977;
	cvt.u32.u64 	%r3207, %rd8805;
	shr.u64 	%rd8806, %rd8805, 32;
	and.b64  	%rd8807, %rd8778, 4294967295;
	mad.lo.s64 	%rd8808, %rd8807, 977, %rd8806;
	shr.u64 	%rd8809, %rd8808, 32;
	and.b64  	%rd8810, %rd8783, 4294967295;
	mad.lo.s64 	%rd8811, %rd8810, 977, %rd8809;
	shr.u64 	%rd8812, %rd8811, 32;
	and.b64  	%rd8813, %rd8788, 4294967295;
	mad.lo.s64 	%rd8814, %rd8813, 977, %rd8812;
	shr.u64 	%rd8815, %rd8814, 32;
	and.b64  	%rd8816, %rd8793, 4294967295;
	mad.lo.s64 	%rd8817, %rd8816, 977, %rd8815;
	shr.u64 	%rd8818, %rd8817, 32;
	and.b64  	%rd8819, %rd8798, 4294967295;
	mad.lo.s64 	%rd8820, %rd8819, 977, %rd8818;
	shr.u64 	%rd8821, %rd8820, 32;
	and.b64  	%rd8822, %rd8802, 4294967295;
	mad.lo.s64 	%rd8823, %rd8822, 977, %rd8821;
	shr.u64 	%rd8824, %rd8823, 32;
	mad.lo.s64 	%rd8825, %rd8803, 977, %rd8824;
	{ .reg .b32 tmp; mov.b64 {tmp, %r3208}, %rd8825; }
	add.s32 	%r4498, %r3205, %r3207;
	setp.lt.u32 	%p1361, %r4498, %r3205;
	selp.u64 	%rd8826, 1, 0, %p1361;
	and.b64  	%rd8827, %rd8540, 4294967295;
	and.b64  	%rd8828, %rd8808, 4294967295;
	add.s64 	%rd8829, %rd8827, %rd8826;
	add.s64 	%rd8830, %rd8829, %rd8828;
	shr.u64 	%rd8831, %rd8830, 32;
	and.b64  	%rd8832, %rd8578, 4294967295;
	and.b64  	%rd8833, %rd8811, 4294967295;
	add.s64 	%rd8834, %rd8831, %rd8832;
	add.s64 	%rd8835, %rd8834, %rd8833;
	shr.u64 	%rd8836, %rd8835, 32;
	and.b64  	%rd8837, %rd8616, 4294967295;
	and.b64  	%rd8838, %rd8814, 4294967295;
	add.s64 	%rd8839, %rd8836, %rd8837;
	add.s64 	%rd8840, %rd8839, %rd8838;
	shr.u64 	%rd8841, %rd8840, 32;
	and.b64  	%rd8842, %rd8654, 4294967295;
	and.b64  	%rd8843, %rd8817, 4294967295;
	add.s64 	%rd8844, %rd8841, %rd8842;
	add.s64 	%rd8845, %rd8844, %rd8843;
	shr.u64 	%rd8846, %rd8845, 32;
	and.b64  	%rd8847, %rd8692, 4294967295;
	and.b64  	%rd8848, %rd8820, 4294967295;
	add.s64 	%rd8849, %rd8846, %rd8847;
	add.s64 	%rd8850, %rd8849, %rd8848;
	shr.u64 	%rd8851, %rd8850, 32;
	and.b64  	%rd8852, %rd8730, 4294967295;
	and.b64  	%rd8853, %rd8823, 4294967295;
	add.s64 	%rd8854, %rd8851, %rd8852;
	add.s64 	%rd8855, %rd8854, %rd8853;
	shr.u64 	%rd8856, %rd8855, 32;
	and.b64  	%rd8857, %rd8768, 4294967295;
	and.b64  	%rd8858, %rd8825, 4294967295;
	add.s64 	%rd8859, %rd8856, %rd8857;
	add.s64 	%rd8860, %rd8859, %rd8858;
	{ .reg .b32 tmp; mov.b64 {tmp, %r3209}, %rd8860; }
	add.s32 	%r3210, %r3209, %r3208;
	and.b64  	%rd8861, %rd8830, 4294967295;
	add.s64 	%rd14398, %rd8861, %rd8804;
	shr.u64 	%rd8862, %rd14398, 32;
	and.b64  	%rd8863, %rd8835, 4294967295;
	add.s64 	%rd8864, %rd8862, %rd8863;
	add.s64 	%rd14399, %rd8864, %rd8807;
	shr.u64 	%rd8865, %rd14399, 32;
	and.b64  	%rd8866, %rd8840, 4294967295;
	add.s64 	%rd8867, %rd8865, %rd8866;
	add.s64 	%rd14400, %rd8867, %rd8810;
	shr.u64 	%rd8868, %rd14400, 32;
	and.b64  	%rd8869, %rd8845, 4294967295;
	add.s64 	%rd8870, %rd8868, %rd8869;
	add.s64 	%rd14401, %rd8870, %rd8813;
	shr.u64 	%rd8871, %rd14401, 32;
	and.b64  	%rd8872, %rd8850, 4294967295;
	add.s64 	%rd8873, %rd8871, %rd8872;
	add.s64 	%rd14402, %rd8873, %rd8816;
	shr.u64 	%rd8874, %rd14402, 32;
	and.b64  	%rd8875, %rd8855, 4294967295;
	add.s64 	%rd8876, %rd8874, %rd8875;
	add.s64 	%rd14403, %rd8876, %rd8819;
	shr.u64 	%rd8877, %rd14403, 32;
	and.b64  	%rd8878, %rd8860, 4294967295;
	add.s64 	%rd8879, %rd8877, %rd8878;
	add.s64 	%rd14404, %rd8879, %rd8822;
	{ .reg .b32 tmp; mov.b64 {tmp, %r3211}, %rd14404; }
	add.s32 	%r3212, %r3210, %r3211;
	add.s32 	%r1052, %r3212, %r3206;
	setp.eq.s32 	%p1362, %r1052, 0;
	mov.pred 	%p2249, 0;
	@%p1362 bra 	$L__BB3_782;
	cvt.u64.u32 	%rd8880, %r1052;
	mul.wide.u32 	%rd8881, %r1052, 977;
	cvt.u32.u64 	%r3213, %rd8881;
	shr.u64 	%rd8882, %rd8881, 32;
	add.s64 	%rd8883, %rd8882, %rd8880;
	shr.u64 	%rd8884, %rd8883, 32;
	add.s32 	%r1053, %r4498, %r3213;
	setp.lt.u32 	%p1363, %r1053, %r4498;
	selp.u64 	%rd8885, 1, 0, %p1363;
	and.b64  	%rd8886, %rd14398, 4294967295;
	and.b64  	%rd8887, %rd8883, 4294967295;
	add.s64 	%rd8888, %rd8886, %rd8885;
	add.s64 	%rd14398, %rd8888, %rd8887;
	shr.u64 	%rd8889, %rd14398, 32;
	and.b64  	%rd8890, %rd14399, 4294967295;
	add.s64 	%rd8891, %rd8889, %rd8890;
	add.s64 	%rd14399, %rd8891, %rd8884;
	shr.u64 	%rd8892, %rd14399, 32;
	and.b64  	%rd8893, %rd14400, 4294967295;
	add.s64 	%rd14400, %rd8892, %rd8893;
	shr.u64 	%rd8894, %rd14400, 32;
	and.b64  	%rd8895, %rd14401, 4294967295;
	add.s64 	%rd14401, %rd8894, %rd8895;
	shr.u64 	%rd8896, %rd14401, 32;
	and.b64  	%rd8897, %rd14402, 4294967295;
	add.s64 	%rd14402, %rd8896, %rd8897;
	shr.u64 	%rd8898, %rd14402, 32;
	and.b64  	%rd8899, %rd14403, 4294967295;
	add.s64 	%rd14403, %rd8898, %rd8899;
	shr.u64 	%rd8900, %rd14403, 32;
	and.b64  	%rd8901, %rd14404, 4294967295;
	add.s64 	%rd14404, %rd8900, %rd8901;
	setp.gt.u64 	%p2249, %rd14404, 4294967295;
	mov.u32 	%r4498, %r1053;
$L__BB3_782:
	ld.const.u32 	%rd607, [const_p+12];
	ld.const.u32 	%rd608, [const_p+8];
	ld.const.u32 	%rd609, [const_p+4];
	ld.const.u32 	%r1055, [const_p];
	cvt.u32.u64 	%r4505, %rd14404;
	cvt.u32.u64 	%r4504, %rd14403;
	cvt.u32.u64 	%r4503, %rd14402;
	cvt.u32.u64 	%r4502, %rd14401;
	cvt.u32.u64 	%r4501, %rd14400;
	cvt.u32.u64 	%r4500, %rd14399;
	cvt.u32.u64 	%r4499, %rd14398;
	ld.const.u32 	%r3214, [const_p+28];
	setp.lt.u32 	%p1364, %r3214, %r4505;
	or.pred  	%p1365, %p2249, %p1364;
	@%p1365 bra 	$L__BB3_796;
	setp.gt.u32 	%p1366, %r3214, %r4505;
	@%p1366 bra 	$L__BB3_797;
	cvt.u32.u64 	%r3215, %rd13;
	setp.lt.u32 	%p1367, %r3215, %r4504;
	@%p1367 bra 	$L__BB3_796;
	cvt.u32.u64 	%r3216, %rd13;
	setp.gt.u32 	%p1368, %r3216, %r4504;
	@%p1368 bra 	$L__BB3_797;
	cvt.u32.u64 	%r3217, %rd12;
	setp.lt.u32 	%p1369, %r3217, %r4503;
	@%p1369 bra 	$L__BB3_796;
	cvt.u32.u64 	%r3218, %rd12;
	setp.gt.u32 	%p1370, %r3218, %r4503;
	@%p1370 bra 	$L__BB3_797;
	cvt.u32.u64 	%r3219, %rd11;
	setp.lt.u32 	%p1371, %r3219, %r4502;
	@%p1371 bra 	$L__BB3_796;
	cvt.u32.u64 	%r3220, %rd11;
	setp.gt.u32 	%p1372, %r3220, %r4502;
	@%p1372 bra 	$L__BB3_797;
	cvt.u32.u64 	%r3221, %rd607;
	setp.lt.u32 	%p1373, %r3221, %r4501;
	@%p1373 bra 	$L__BB3_796;
	cvt.u32.u64 	%r3222, %rd607;
	setp.gt.u32 	%p1374, %r3222, %r4501;
	@%p1374 bra 	$L__BB3_797;
	cvt.u32.u64 	%r3223, %rd608;
	setp.lt.u32 	%p1375, %r3223, %r4500;
	@%p1375 bra 	$L__BB3_796;
	cvt.u32.u64 	%r3224, %rd608;
	setp.gt.u32 	%p1376, %r3224, %r4500;
	@%p1376 bra 	$L__BB3_797;
	cvt.u32.u64 	%r3225, %rd609;
	setp.lt.u32 	%p1377, %r3225, %r4499;
	@%p1377 bra 	$L__BB3_796;
	cvt.u32.u64 	%r3226, %rd609;
	setp.gt.u32 	%p1378, %r3226, %r4499;
	setp.lt.u32 	%p1379, %r4498, %r1055;
	or.pred  	%p1380, %p1378, %p1379;
	@%p1380 bra 	$L__BB3_797;
$L__BB3_796:
	cvt.u32.u64 	%r3227, %rd607;
	cvt.u32.u64 	%r3228, %rd608;
	cvt.u32.u64 	%r3229, %rd609;
	cvt.u32.u64 	%r3230, %rd11;
	cvt.u32.u64 	%r3231, %rd13;
	cvt.u32.u64 	%r3232, %rd12;
	setp.lt.u32 	%p1381, %r4498, %r1055;
	selp.s64 	%rd8903, -1, 0, %p1381;
	sub.s32 	%r4498, %r4498, %r1055;
	and.b64  	%rd8904, %rd14398, 4294967295;
	add.s64 	%rd8905, %rd8904, %rd8903;
	setp.lt.u64 	%p1382, %rd8905, %rd609;
	selp.s64 	%rd8906, -1, 0, %p1382;
	cvt.u32.u64 	%r3233, %rd8905;
	sub.s32 	%r4499, %r3233, %r3229;
	and.b64  	%rd8907, %rd14399, 4294967295;
	add.s64 	%rd8908, %rd8907, %rd8906;
	setp.lt.u64 	%p1383, %rd8908, %rd608;
	selp.s64 	%rd8909, -1, 0, %p1383;
	cvt.u32.u64 	%r3234, %rd8908;
	sub.s32 	%r4500, %r3234, %r3228;
	and.b64  	%rd8910, %rd14400, 4294967295;
	add.s64 	%rd8911, %rd8910, %rd8909;
	setp.lt.u64 	%p1384, %rd8911, %rd607;
	selp.s64 	%rd8912, -1, 0, %p1384;
	cvt.u32.u64 	%r3235, %rd8911;
	sub.s32 	%r4501, %r3235, %r3227;
	and.b64  	%rd8913, %rd14401, 4294967295;
	add.s64 	%rd8914, %rd8913, %rd8912;
	setp.lt.u64 	%p1385, %rd8914, %rd11;
	selp.s64 	%rd8915, -1, 0, %p1385;
	cvt.u32.u64 	%r3236, %rd8914;
	sub.s32 	%r4502, %r3236, %r3230;
	and.b64  	%rd8916, %rd14402, 4294967295;
	add.s64 	%rd8917, %rd8916, %rd8915;
	setp.lt.u64 	%p1386, %rd8917, %rd12;
	selp.s64 	%rd8918, -1, 0, %p1386;
	cvt.u32.u64 	%r3237, %rd8917;
	sub.s32 	%r4503, %r3237, %r3232;
	and.b64  	%rd8919, %rd14403, 4294967295;
	add.s64 	%rd8920, %rd8919, %rd8918;
	setp.lt.u64 	%p1387, %rd8920, %rd13;
	selp.s32 	%r3238, -1, 0, %p1387;
	cvt.u32.u64 	%r3239, %rd8920;
	sub.s32 	%r4504, %r3239, %r3231;
	add.s32 	%r3240, %r4505, %r3238;
	sub.s32 	%r4505, %r3240, %r3214;
$L__BB3_797:
	setp.gt.u32 	%p1388, %r4505, %r3214;
	@%p1388 bra 	$L__BB3_810;
	bra.uni 	$L__BB3_811;
$L__BB3_798:
	cvt.u32.u64 	%r3241, %rd13;
	setp.gt.u32 	%p1390, %r4504, %r3241;
	@%p1390 bra 	$L__BB3_810;
	setp.lt.u32 	%p1391, %r4504, %r3241;
	@%p1391 bra 	$L__BB3_812;
	cvt.u32.u64 	%r3243, %rd12;
	setp.gt.u32 	%p1392, %r4503, %r3243;
	@%p1392 bra 	$L__BB3_810;
	setp.lt.u32 	%p1393, %r4503, %r3243;
	@%p1393 bra 	$L__BB3_812;
	cvt.u32.u64 	%r3245, %rd11;
	setp.gt.u32 	%p1394, %r4502, %r3245;
	@%p1394 bra 	$L__BB3_810;
	setp.lt.u32 	%p1395, %r4502, %r3245;
	@%p1395 bra 	$L__BB3_812;
	cvt.u32.u64 	%r3247, %rd607;
	setp.gt.u32 	%p1396, %r4501, %r3247;
	@%p1396 bra 	$L__BB3_810;
	setp.lt.u32 	%p1397, %r4501, %r3247;
	@%p1397 bra 	$L__BB3_812;
	cvt.u32.u64 	%r3249, %rd608;
	setp.gt.u32 	%p1398, %r4500, %r3249;
	@%p1398 bra 	$L__BB3_810;
	setp.lt.u32 	%p1399, %r4500, %r3249;
	@%p1399 bra 	$L__BB3_812;
	cvt.u32.u64 	%r3251, %rd609;
	setp.gt.u32 	%p1400, %r4499, %r3251;
	@%p1400 bra 	$L__BB3_810;
	setp.lt.u32 	%p1401, %r4499, %r3251;
	setp.lt.u32 	%p1402, %r4498, %r1055;
	or.pred  	%p1403, %p1401, %p1402;
	@%p1403 bra 	$L__BB3_812;
$L__BB3_810:
	cvt.u32.u64 	%r3253, %rd608;
	cvt.u32.u64 	%r3254, %rd609;
	cvt.u32.u64 	%r3255, %rd607;
	cvt.u32.u64 	%r3256, %rd12;
	cvt.u32.u64 	%r3257, %rd11;
	cvt.u32.u64 	%r3258, %rd13;
	setp.lt.u32 	%p1404, %r4498, %r1055;
	selp.s64 	%rd8921, -1, 0, %p1404;
	sub.s32 	%r4498, %r4498, %r1055;
	cvt.u64.u32 	%rd8922, %r4499;
	add.s64 	%rd8923, %rd8921, %rd8922;
	setp.lt.u64 	%p1405, %rd8923, %rd609;
	selp.s64 	%rd8924, -1, 0, %p1405;
	cvt.u32.u64 	%r3259, %rd8923;
	sub.s32 	%r4499, %r3259, %r3254;
	cvt.u64.u32 	%rd8925, %r4500;
	add.s64 	%rd8926, %rd8924, %rd8925;
	setp.lt.u64 	%p1406, %rd8926, %rd608;
	selp.s64 	%rd8927, -1, 0, %p1406;
	cvt.u32.u64 	%r3260, %rd8926;
	sub.s32 	%r4500, %r3260, %r3253;
	cvt.u64.u32 	%rd8928, %r4501;
	add.s64 	%rd8929, %rd8927, %rd8928;
	setp.lt.u64 	%p1407, %rd8929, %rd607;
	selp.s64 	%rd8930, -1, 0, %p1407;
	cvt.u32.u64 	%r3261, %rd8929;
	sub.s32 	%r4501, %r3261, %r3255;
	cvt.u64.u32 	%rd8931, %r4502;
	add.s64 	%rd8932, %rd8930, %rd8931;
	setp.lt.u64 	%p1408, %rd8932, %rd11;
	selp.s64 	%rd8933, -1, 0, %p1408;
	cvt.u32.u64 	%r3262, %rd8932;
	sub.s32 	%r4502, %r3262, %r3257;
	cvt.u64.u32 	%rd8934, %r4503;
	add.s64 	%rd8935, %rd8933, %rd8934;
	setp.lt.u64 	%p1409, %rd8935, %rd12;
	selp.s64 	%rd8936, -1, 0, %p1409;
	cvt.u32.u64 	%r3263, %rd8935;
	sub.s32 	%r4503, %r3263, %r3256;
	cvt.u64.u32 	%rd8937, %r4504;
	add.s64 	%rd8938, %rd8936, %rd8937;
	setp.lt.u64 	%p1410, %rd8938, %rd13;
	selp.s32 	%r3264, -1, 0, %p1410;
	cvt.u32.u64 	%r3265, %rd8938;
	sub.s32 	%r4504, %r3265, %r3258;
	add.s32 	%r3266, %r4505, %r3264;
	sub.s32 	%r4505, %r3266, %r3214;
	bra.uni 	$L__BB3_812;
$L__BB3_811:
	setp.lt.u32 	%p1389, %r4505, %r3214;
	@%p1389 bra 	$L__BB3_812;
	bra.uni 	$L__BB3_798;
$L__BB3_812:
	mul.wide.u32 	%rd8939, %r4481, %r4180;
	cvt.u32.u64 	%r3267, %rd8939;
	shr.u64 	%rd8940, %rd8939, 32;
	mul.wide.u32 	%rd8941, %r4482, %r4180;
	add.s64 	%rd8942, %rd8940, %rd8941;
	shr.u64 	%rd8943, %rd8942, 32;
	mul.wide.u32 	%rd8944, %r4483, %r4180;
	add.s64 	%rd8945, %rd8943, %rd8944;
	shr.u64 	%rd8946, %rd8945, 32;
	mul.wide.u32 	%rd8947, %r4484, %r4180;
	add.s64 	%rd8948, %rd8946, %rd8947;
	shr.u64 	%rd8949, %rd8948, 32;
	mul.wide.u32 	%rd8950, %r4485, %r4180;
	add.s64 	%rd8951, %rd8949, %rd8950;
	shr.u64 	%rd8952, %rd8951, 32;
	mul.wide.u32 	%rd8953, %r4486, %r4180;
	add.s64 	%rd8954, %rd8952, %rd8953;
	shr.u64 	%rd8955, %rd8954, 32;
	mul.wide.u32 	%rd8956, %r4487, %r4180;
	add.s64 	%rd8957, %rd8955, %rd8956;
	shr.u64 	%rd8958, %rd8957, 32;
	mul.wide.u32 	%rd8959, %r4488, %r4180;
	add.s64 	%rd8960, %rd8958, %rd8959;
	shr.u64 	%rd8961, %rd8960, 32;
	and.b64  	%rd8962, %rd8942, 4294967295;
	mul.wide.u32 	%rd8963, %r4481, %r4179;
	add.s64 	%rd8964, %rd8963, %rd8962;
	shr.u64 	%rd8965, %rd8964, 32;
	and.b64  	%rd8966, %rd8945, 4294967295;
	mul.wide.u32 	%rd8967, %r4482, %r4179;
	add.s64 	%rd8968, %rd8965, %rd8966;
	add.s64 	%rd8969, %rd8968, %rd8967;
	shr.u64 	%rd8970, %rd8969, 32;
	and.b64  	%rd8971, %rd8948, 4294967295;
	mul.wide.u32 	%rd8972, %r4483, %r4179;
	add.s64 	%rd8973, %rd8970, %rd8971;
	add.s64 	%rd8974, %rd8973, %rd8972;
	shr.u64 	%rd8975, %rd8974, 32;
	and.b64  	%rd8976, %rd8951, 4294967295;
	mul.wide.u32 	%rd8977, %r4484, %r4179;
	add.s64 	%rd8978, %rd8975, %rd8976;
	add.s64 	%rd8979, %rd8978, %rd8977;
	shr.u64 	%rd8980, %rd8979, 32;
	and.b64  	%rd8981, %rd8954, 4294967295;
	mul.wide.u32 	%rd8982, %r4485, %r4179;
	add.s64 	%rd8983, %rd8980, %rd8981;
	add.s64 	%rd8984, %rd8983, %rd8982;
	shr.u64 	%rd8985, %rd8984, 32;
	and.b64  	%rd8986, %rd8957, 4294967295;
	mul.wide.u32 	%rd8987, %r4486, %r4179;
	add.s64 	%rd8988, %rd8985, %rd8986;
	add.s64 	%rd8989, %rd8988, %rd8987;
	shr.u64 	%rd8990, %rd8989, 32;
	and.b64  	%rd8991, %rd8960, 4294967295;
	mul.wide.u32 	%rd8992, %r4487, %r4179;
	add.s64 	%rd8993, %rd8990, %rd8991;
	add.s64 	%rd8994, %rd8993, %rd8992;
	shr.u64 	%rd8995, %rd8994, 32;
	mul.wide.u32 	%rd8996, %r4488, %r4179;
	add.s64 	%rd8997, %rd8995, %rd8961;
	add.s64 	%rd8998, %rd8997, %rd8996;
	shr.u64 	%rd8999, %rd8998, 32;
	and.b64  	%rd9000, %rd8969, 4294967295;
	mul.wide.u32 	%rd9001, %r4481, %r4178;
	add.s64 	%rd9002, %rd9001, %rd9000;
	shr.u64 	%rd9003, %rd9002, 32;
	and.b64  	%rd9004, %rd8974, 4294967295;
	mul.wide.u32 	%rd9005, %r4482, %r4178;
	add.s64 	%rd9006, %rd9003, %rd9004;
	add.s64 	%rd9007, %rd9006, %rd9005;
	shr.u64 	%rd9008, %rd9007, 32;
	and.b64  	%rd9009, %rd8979, 4294967295;
	mul.wide.u32 	%rd9010, %r4483, %r4178;
	add.s64 	%rd9011, %rd9008, %rd9009;
	add.s64 	%rd9012, %rd9011, %rd9010;
	shr.u64 	%rd9013, %rd9012, 32;
	and.b64  	%rd9014, %rd8984, 4294967295;
	mul.wide.u32 	%rd9015, %r4484, %r4178;
	add.s64 	%rd9016, %rd9013, %rd9014;
	add.s64 	%rd9017, %rd9016, %rd9015;
	shr.u64 	%rd9018, %rd9017, 32;
	and.b64  	%rd9019, %rd8989, 4294967295;
	mul.wide.u32 	%rd9020, %r4485, %r4178;
	add.s64 	%rd9021, %rd9018, %rd9019;
	add.s64 	%rd9022, %rd9021, %rd9020;
	shr.u64 	%rd9023, %rd9022, 32;
	and.b64  	%rd9024, %rd8994, 4294967295;
	mul.wide.u32 	%rd9025, %r4486, %r4178;
	add.s64 	%rd9026, %rd9023, %rd9024;
	add.s64 	%rd9027, %rd9026, %rd9025;
	shr.u64 	%rd9028, %rd9027, 32;
	and.b64  	%rd9029, %rd8998, 4294967295;
	mul.wide.u32 	%rd9030, %r4487, %r4178;
	add.s64 	%rd9031, %rd9028, %rd9029;
	add.s64 	%rd9032, %rd9031, %rd9030;
	shr.u64 	%rd9033, %rd9032, 32;
	mul.wide.u32 	%rd9034, %r4488, %r4178;
	add.s64 	%rd9035, %rd9033, %rd8999;
	add.s64 	%rd9036, %rd9035, %rd9034;
	shr.u64 	%rd9037, %rd9036, 32;
	and.b64  	%rd9038, %rd9007, 4294967295;
	mul.wide.u32 	%rd9039, %r4481, %r4177;
	add.s64 	%rd9040, %rd9039, %rd9038;
	shr.u64 	%rd9041, %rd9040, 32;
	and.b64  	%rd9042, %rd9012, 4294967295;
	mul.wide.u32 	%rd9043, %r4482, %r4177;
	add.s64 	%rd9044, %rd9041, %rd9042;
	add.s64 	%rd9045, %rd9044, %rd9043;
	shr.u64 	%rd9046, %rd9045, 32;
	and.b64  	%rd9047, %rd9017, 4294967295;
	mul.wide.u32 	%rd9048, %r4483, %r4177;
	add.s64 	%rd9049, %rd9046, %rd9047;
	add.s64 	%rd9050, %rd9049, %rd9048;
	shr.u64 	%rd9051, %rd9050, 32;
	and.b64  	%rd9052, %rd9022, 4294967295;
	mul.wide.u32 	%rd9053, %r4484, %r4177;
	add.s64 	%rd9054, %rd9051, %rd9052;
	add.s64 	%rd9055, %rd9054, %rd9053;
	shr.u64 	%rd9056, %rd9055, 32;
	and.b64  	%rd9057, %rd9027, 4294967295;
	mul.wide.u32 	%rd9058, %r4485, %r4177;
	add.s64 	%rd9059, %rd9056, %rd9057;
	add.s64 	%rd9060, %rd9059, %rd9058;
	shr.u64 	%rd9061, %rd9060, 32;
	and.b64  	%rd9062, %rd9032, 4294967295;
	mul.wide.u32 	%rd9063, %r4486, %r4177;
	add.s64 	%rd9064, %rd9061, %rd9062;
	add.s64 	%rd9065, %rd9064, %rd9063;
	shr.u64 	%rd9066, %rd9065, 32;
	and.b64  	%rd9067, %rd9036, 4294967295;
	mul.wide.u32 	%rd9068, %r4487, %r4177;
	add.s64 	%rd9069, %rd9066, %rd9067;
	add.s64 	%rd9070, %rd9069, %rd9068;
	shr.u64 	%rd9071, %rd9070, 32;
	mul.wide.u32 	%rd9072, %r4488, %r4177;
	add.s64 	%rd9073, %rd9071, %rd9037;
	add.s64 	%rd9074, %rd9073, %rd9072;
	shr.u64 	%rd9075, %rd9074, 32;
	and.b64  	%rd9076, %rd9045, 4294967295;
	mul.wide.u32 	%rd9077, %r4481, %r4176;
	add.s64 	%rd9078, %rd9077, %rd9076;
	shr.u64 	%rd9079, %rd9078, 32;
	and.b64  	%rd9080, %rd9050, 4294967295;
	mul.wide.u32 	%rd9081, %r4482, %r4176;
	add.s64 	%rd9082, %rd9079, %rd9080;
	add.s64 	%rd9083, %rd9082, %rd9081;
	shr.u64 	%rd9084, %rd9083, 32;
	and.b64  	%rd9085, %rd9055, 4294967295;
	mul.wide.u32 	%rd9086, %r4483, %r4176;
	add.s64 	%rd9087, %rd9084, %rd9085;
	add.s64 	%rd9088, %rd9087, %rd9086;
	shr.u64 	%rd9089, %rd9088, 32;
	and.b64  	%rd9090, %rd9060, 4294967295;
	mul.wide.u32 	%rd9091, %r4484, %r4176;
	add.s64 	%rd9092, %rd9089, %rd9090;
	add.s64 	%rd9093, %rd9092, %rd9091;
	shr.u64 	%rd9094, %rd9093, 32;
	and.b64  	%rd9095, %rd9065, 4294967295;
	mul.wide.u32 	%rd9096, %r4485, %r4176;
	add.s64 	%rd9097, %rd9094, %rd9095;
	add.s64 	%rd9098, %rd9097, %rd9096;
	shr.u64 	%rd9099, %rd9098, 32;
	and.b64  	%rd9100, %rd9070, 4294967295;
	mul.wide.u32 	%rd9101, %r4486, %r4176;
	add.s64 	%rd9102, %rd9099, %rd9100;
	add.s64 	%rd9103, %rd9102, %rd9101;
	shr.u64 	%rd9104, %rd9103, 32;
	and.b64  	%rd9105, %rd9074, 4294967295;
	mul.wide.u32 	%rd9106, %r4487, %r4176;
	add.s64 	%rd9107, %rd9104, %rd9105;
	add.s64 	%rd9108, %rd9107, %rd9106;
	shr.u64 	%rd9109, %rd9108, 32;
	mul.wide.u32 	%rd9110, %r4488, %r4176;
	add.s64 	%rd9111, %rd9109, %rd9075;
	add.s64 	%rd9112, %rd9111, %rd9110;
	shr.u64 	%rd9113, %rd9112, 32;
	and.b64  	%rd9114, %rd9083, 4294967295;
	mul.wide.u32 	%rd9115, %r4481, %r4175;
	add.s64 	%rd9116, %rd9115, %rd9114;
	shr.u64 	%rd9117, %rd9116, 32;
	and.b64  	%rd9118, %rd9088, 4294967295;
	mul.wide.u32 	%rd9119, %r4482, %r4175;
	add.s64 	%rd9120, %rd9117, %rd9118;
	add.s64 	%rd9121, %rd9120, %rd9119;
	shr.u64 	%rd9122, %rd9121, 32;
	and.b64  	%rd9123, %rd9093, 4294967295;
	mul.wide.u32 	%rd9124, %r4483, %r4175;
	add.s64 	%rd9125, %rd9122, %rd9123;
	add.s64 	%rd9126, %rd9125, %rd9124;
	shr.u64 	%rd9127, %rd9126, 32;
	and.b64  	%rd9128, %rd9098, 4294967295;
	mul.wide.u32 	%rd9129, %r4484, %r4175;
	add.s64 	%rd9130, %rd9127, %rd9128;
	add.s64 	%rd9131, %rd9130, %rd9129;
	shr.u64 	%rd9132, %rd9131, 32;
	and.b64  	%rd9133, %rd9103, 4294967295;
	mul.wide.u32 	%rd9134, %r4485, %r4175;
	add.s64 	%rd9135, %rd9132, %rd9133;
	add.s64 	%rd9136, %rd9135, %rd9134;
	shr.u64 	%rd9137, %rd9136, 32;
	and.b64  	%rd9138, %rd9108, 4294967295;
	mul.wide.u32 	%rd9139, %r4486, %r4175;
	add.s64 	%rd9140, %rd9137, %rd9138;
	add.s64 	%rd9141, %rd9140, %rd9139;
	shr.u64 	%rd9142, %rd9141, 32;
	and.b64  	%rd9143, %rd9112, 4294967295;
	mul.wide.u32 	%rd9144, %r4487, %r4175;
	add.s64 	%rd9145, %rd9142, %rd9143;
	add.s64 	%rd9146, %rd9145, %rd9144;
	shr.u64 	%rd9147, %rd9146, 32;
	mul.wide.u32 	%rd9148, %r4488, %r4175;
	add.s64 	%rd9149, %rd9147, %rd9113;
	add.s64 	%rd9150, %rd9149, %rd9148;
	shr.u64 	%rd9151, %rd9150, 32;
	and.b64  	%rd9152, %rd9121, 4294967295;
	mul.wide.u32 	%rd9153, %r4481, %r4174;
	add.s64 	%rd9154, %rd9153, %rd9152;
	shr.u64 	%rd9155, %rd9154, 32;
	and.b64  	%rd9156, %rd9126, 4294967295;
	mul.wide.u32 	%rd9157, %r4482, %r4174;
	add.s64 	%rd9158, %rd9155, %rd9156;
	add.s64 	%rd9159, %rd9158, %rd9157;
	shr.u64 	%rd9160, %rd9159, 32;
	and.b64  	%rd9161, %rd9131, 4294967295;
	mul.wide.u32 	%rd9162, %r4483, %r4174;
	add.s64 	%rd9163, %rd9160, %rd9161;
	add.s64 	%rd9164, %rd9163, %rd9162;
	shr.u64 	%rd9165, %rd9164, 32;
	and.b64  	%rd9166, %rd9136, 4294967295;
	mul.wide.u32 	%rd9167, %r4484, %r4174;
	add.s64 	%rd9168, %rd9165, %rd9166;
	add.s64 	%rd9169, %rd9168, %rd9167;
	shr.u64 	%rd9170, %rd9169, 32;
	and.b64  	%rd9171, %rd9141, 4294967295;
	mul.wide.u32 	%rd9172, %r4485, %r4174;
	add.s64 	%rd9173, %rd9170, %rd9171;
	add.s64 	%rd9174, %rd9173, %rd9172;
	shr.u64 	%rd9175, %rd9174, 32;
	and.b64  	%rd9176, %rd9146, 4294967295;
	mul.wide.u32 	%rd9177, %r4486, %r4174;
	add.s64 	%rd9178, %rd9175, %rd9176;
	add.s64 	%rd9179, %rd9178, %rd9177;
	shr.u64 	%rd9180, %rd9179, 32;
	and.b64  	%rd9181, %rd9150, 4294967295;
	mul.wide.u32 	%rd9182, %r4487, %r4174;
	add.s64 	%rd9183, %rd9180, %rd9181;
	add.s64 	%rd9184, %rd9183, %rd9182;
	shr.u64 	%rd9185, %rd9184, 32;
	mul.wide.u32 	%rd9186, %r4488, %r4174;
	add.s64 	%rd9187, %rd9185, %rd9151;
	add.s64 	%rd9188, %rd9187, %rd9186;
	shr.u64 	%rd9189, %rd9188, 32;
	and.b64  	%rd9190, %rd9159, 4294967295;
	mul.wide.u32 	%rd9191, %r4481, %r4173;
	add.s64 	%rd9192, %rd9191, %rd9190;
	shr.u64 	%rd9193, %rd9192, 32;
	and.b64  	%rd9194, %rd9164, 4294967295;
	mul.wide.u32 	%rd9195, %r4482, %r4173;
	add.s64 	%rd9196, %rd9193, %rd9194;
	add.s64 	%rd9197, %rd9196, %rd9195;
	shr.u64 	%rd9198, %rd9197, 32;
	and.b64  	%rd9199, %rd9169, 4294967295;
	mul.wide.u32 	%rd9200, %r4483, %r4173;
	add.s64 	%rd9201, %rd9198, %rd9199;
	add.s64 	%rd9202, %rd9201, %rd9200;
	shr.u64 	%rd9203, %rd9202, 32;
	and.b64  	%rd9204, %rd9174, 4294967295;
	mul.wide.u32 	%rd9205, %r4484, %r4173;
	add.s64 	%rd9206, %rd9203, %rd9204;
	add.s64 	%rd9207, %rd9206, %rd9205;
	shr.u64 	%rd9208, %rd9207, 32;
	and.b64  	%rd9209, %rd9179, 4294967295;
	mul.wide.u32 	%rd9210, %r4485, %r4173;
	add.s64 	%rd9211, %rd9208, %rd9209;
	add.s64 	%rd9212, %rd9211, %rd9210;
	shr.u64 	%rd9213, %rd9212, 32;
	and.b64  	%rd9214, %rd9184, 4294967295;
	mul.wide.u32 	%rd9215, %r4486, %r4173;
	add.s64 	%rd9216, %rd9213, %rd9214;
	add.s64 	%rd9217, %rd9216, %rd9215;
	shr.u64 	%rd9218, %rd9217, 32;
	and.b64  	%rd9219, %rd9188, 4294967295;
	mul.wide.u32 	%rd9220, %r4487, %r4173;
	add.s64 	%rd9221, %rd9218, %rd9219;
	add.s64 	%rd9222, %rd9221, %rd9220;
	shr.u64 	%rd9223, %rd9222, 32;
	mul.wide.u32 	%rd9224, %r4488, %r4173;
	add.s64 	%rd9225, %rd9223, %rd9189;
	add.s64 	%rd9226, %rd9225, %rd9224;
	shr.u64 	%rd9227, %rd9226, 32;
	{ .reg .b32 tmp; mov.b64 {tmp, %r3268}, %rd9226; }
	and.b64  	%rd9228, %rd9197, 4294967295;
	mul.lo.s64 	%rd9229, %rd9228, 977;
	cvt.u32.u64 	%r3269, %rd9229;
	shr.u64 	%rd9230, %rd9229, 32;
	and.b64  	%rd9231, %rd9202, 4294967295;
	mad.lo.s64 	%rd9232, %rd9231, 977, %rd9230;
	shr.u64 	%rd9233, %rd9232, 32;
	and.b64  	%rd9234, %rd9207, 4294967295;
	mad.lo.s64 	%rd9235, %rd9234, 977, %rd9233;
	shr.u64 	%rd9236, %rd9235, 32;
	and.b64  	%rd9237, %rd9212, 4294967295;
	mad.lo.s64 	%rd9238, %rd9237, 977, %rd9236;
	shr.u64 	%rd9239, %rd9238, 32;
	and.b64  	%rd9240, %rd9217, 4294967295;
	mad.lo.s64 	%rd9241, %rd9240, 977, %rd9239;
	shr.u64 	%rd9242, %rd9241, 32;
	and.b64  	%rd9243, %rd9222, 4294967295;
	mad.lo.s64 	%rd9244, %rd9243, 977, %rd9242;
	shr.u64 	%rd9245, %rd9244, 32;
	and.b64  	%rd9246, %rd9226, 4294967295;
	mad.lo.s64 	%rd9247, %rd9246, 977, %rd9245;
	shr.u64 	%rd9248, %rd9247, 32;
	mad.lo.s64 	%rd9249, %rd9227, 977, %rd9248;
	{ .reg .b32 tmp; mov.b64 {tmp, %r3270}, %rd9249; }
	add.s32 	%r4515, %r3267, %r3269;
	setp.lt.u32 	%p1412, %r4515, %r3267;
	selp.u64 	%rd9250, 1, 0, %p1412;
	and.b64  	%rd9251, %rd8964, 4294967295;
	and.b64  	%rd9252, %rd9232, 4294967295;
	add.s64 	%rd9253, %rd9251, %rd9250;
	add.s64 	%rd9254, %rd9253, %rd9252;
	shr.u64 	%rd9255, %rd9254, 32;
	and.b64  	%rd9256, %rd9002, 4294967295;
	and.b64  	%rd9257, %rd9235, 4294967295;
	add.s64 	%rd9258, %rd9255, %rd9256;
	add.s64 	%rd9259, %rd9258, %rd9257;
	shr.u64 	%rd9260, %rd9259, 32;
	and.b64  	%rd9261, %rd9040, 4294967295;
	and.b64  	%rd9262, %rd9238, 4294967295;
	add.s64 	%rd9263, %rd9260, %rd9261;
	add.s64 	%rd9264, %rd9263, %rd9262;
	shr.u64 	%rd9265, %rd9264, 32;
	and.b64  	%rd9266, %rd9078, 4294967295;
	and.b64  	%rd9267, %rd9241, 4294967295;
	add.s64 	%rd9268, %rd9265, %rd9266;
	add.s64 	%rd9269, %rd9268, %rd9267;
	shr.u64 	%rd9270, %rd9269, 32;
	and.b64  	%rd9271, %rd9116, 4294967295;
	and.b64  	%rd9272, %rd9244, 4294967295;
	add.s64 	%rd9273, %rd9270, %rd9271;
	add.s64 	%rd9274, %rd9273, %rd9272;
	shr.u64 	%rd9275, %rd9274, 32;
	and.b64  	%rd9276, %rd9154, 4294967295;
	and.b64  	%rd9277, %rd9247, 4294967295;
	add.s64 	%rd9278, %rd9275, %rd9276;
	add.s64 	%rd9279, %rd9278, %rd9277;
	shr.u64 	%rd9280, %rd9279, 32;
	and.b64  	%rd9281, %rd9192, 4294967295;
	and.b64  	%rd9282, %rd9249, 4294967295;
	add.s64 	%rd9283, %rd9280, %rd9281;
	add.s64 	%rd9284, %rd9283, %rd9282;
	{ .reg .b32 tmp; mov.b64 {tmp, %r3271}, %rd9284; }
	add.s32 	%r3272, %r3271, %r3270;
	and.b64  	%rd9285, %rd9254, 4294967295;
	add.s64 	%rd14405, %rd9285, %rd9228;
	shr.u64 	%rd9286, %rd14405, 32;
	and.b64  	%rd9287, %rd9259, 4294967295;
	add.s64 	%rd9288, %rd9286, %rd9287;
	add.s64 	%rd14406, %rd9288, %rd9231;
	shr.u64 	%rd9289, %rd14406, 32;
	and.b64  	%rd9290, %rd9264, 4294967295;
	add.s64 	%rd9291, %rd9289, %rd9290;
	add.s64 	%rd14407, %rd9291, %rd9234;
	shr.u64 	%rd9292, %rd14407, 32;
	and.b64  	%rd9293, %rd9269, 4294967295;
	add.s64 	%rd9294, %rd9292, %rd9293;
	add.s64 	%rd14408, %rd9294, %rd9237;
	shr.u64 	%rd9295, %rd14408, 32;
	and.b64  	%rd9296, %rd9274, 4294967295;
	add.s64 	%rd9297, %rd9295, %rd9296;
	add.s64 	%rd14409, %rd9297, %rd9240;
	shr.u64 	%rd9298, %rd14409, 32;
	and.b64  	%rd9299, %rd9279, 4294967295;
	add.s64 	%rd9300, %rd9298, %rd9299;
	add.s64 	%rd14410, %rd9300, %rd9243;
	shr.u64 	%rd9301, %rd14410, 32;
	and.b64  	%rd9302, %rd9284, 4294967295;
	add.s64 	%rd9303, %rd9301, %rd9302;
	add.s64 	%rd14411, %rd9303, %rd9246;
	{ .reg .b32 tmp; mov.b64 {tmp, %r3273}, %rd14411; }
	add.s32 	%r3274, %r3272, %r3273;
	add.s32 	%r1097, %r3274, %r3268;
	setp.eq.s32 	%p1413, %r1097, 0;
	mov.pred 	%p2250, 0;
	@%p1413 bra 	$L__BB3_814;
	cvt.u64.u32 	%rd9304, %r1097;
	mul.wide.u32 	%rd9305, %r1097, 977;
	cvt.u32.u64 	%r3275, %rd9305;
	shr.u64 	%rd9306, %rd9305, 32;
	add.s64 	%rd9307, %rd9306, %rd9304;
	shr.u64 	%rd9308, %rd9307, 32;
	add.s32 	%r1098, %r4515, %r3275;
	setp.lt.u32 	%p1414, %r1098, %r4515;
	selp.u64 	%rd9309, 1, 0, %p1414;
	and.b64  	%rd9310, %rd14405, 4294967295;
	and.b64  	%rd9311, %rd9307, 4294967295;
	add.s64 	%rd9312, %rd9310, %rd9309;
	add.s64 	%rd14405, %rd9312, %rd9311;
	shr.u64 	%rd9313, %rd14405, 32;
	and.b64  	%rd9314, %rd14406, 4294967295;
	add.s64 	%rd9315, %rd9313, %rd9314;
	add.s64 	%rd14406, %rd9315, %rd9308;
	shr.u64 	%rd9316, %rd14406, 32;
	and.b64  	%rd9317, %rd14407, 4294967295;
	add.s64 	%rd14407, %rd9316, %rd9317;
	shr.u64 	%rd9318, %rd14407, 32;
	and.b64  	%rd9319, %rd14408, 4294967295;
	add.s64 	%rd14408, %rd9318, %rd9319;
	shr.u64 	%rd9320, %rd14408, 32;
	and.b64  	%rd9321, %rd14409, 4294967295;
	add.s64 	%rd14409, %rd9320, %rd9321;
	shr.u64 	%rd9322, %rd14409, 32;
	and.b64  	%rd9323, %rd14410, 4294967295;
	add.s64 	%rd14410, %rd9322, %rd9323;
	shr.u64 	%rd9324, %rd14410, 32;
	and.b64  	%rd9325, %rd14411, 4294967295;
	add.s64 	%rd14411, %rd9324, %rd9325;
	setp.gt.u64 	%p2250, %rd14411, 4294967295;
	mov.u32 	%r4515, %r1098;
$L__BB3_814:
	cvt.u32.u64 	%r4522, %rd14411;
	cvt.u32.u64 	%r4521, %rd14410;
	cvt.u32.u64 	%r4520, %rd14409;
	cvt.u32.u64 	%r4519, %rd14408;
	cvt.u32.u64 	%r4518, %rd14407;
	cvt.u32.u64 	%r4517, %rd14406;
	cvt.u32.u64 	%r4516, %rd14405;
	setp.lt.u32 	%p1415, %r3214, %r4522;
	or.pred  	%p1416, %p2250, %p1415;
	@%p1416 bra 	$L__BB3_828;
	setp.gt.u32 	%p1417, %r3214, %r4522;
	@%p1417 bra 	$L__BB3_829;
	cvt.u32.u64 	%r3276, %rd13;
	setp.lt.u32 	%p1418, %r3276, %r4521;
	@%p1418 bra 	$L__BB3_828;
	cvt.u32.u64 	%r3277, %rd13;
	setp.gt.u32 	%p1419, %r3277, %r4521;
	@%p1419 bra 	$L__BB3_829;
	cvt.u32.u64 	%r3278, %rd12;
	setp.lt.u32 	%p1420, %r3278, %r4520;
	@%p1420 bra 	$L__BB3_828;
	cvt.u32.u64 	%r3279, %rd12;
	setp.gt.u32 	%p1421, %r3279, %r4520;
	@%p1421 bra 	$L__BB3_829;
	cvt.u32.u64 	%r3280, %rd11;
	setp.lt.u32 	%p1422, %r3280, %r4519;
	@%p1422 bra 	$L__BB3_828;
	cvt.u32.u64 	%r3281, %rd11;
	setp.gt.u32 	%p1423, %r3281, %r4519;
	@%p1423 bra 	$L__BB3_829;
	cvt.u32.u64 	%r3282, %rd607;
	setp.lt.u32 	%p1424, %r3282, %r4518;
	@%p1424 bra 	$L__BB3_828;
	cvt.u32.u64 	%r3283, %rd607;
	setp.gt.u32 	%p1425, %r3283, %r4518;
	@%p1425 bra 	$L__BB3_829;
	cvt.u32.u64 	%r3284, %rd608;
	setp.lt.u32 	%p1426, %r3284, %r4517;
	@%p1426 bra 	$L__BB3_828;
	cvt.u32.u64 	%r3285, %rd608;
	setp.gt.u32 	%p1427, %r3285, %r4517;
	@%p1427 bra 	$L__BB3_829;
	cvt.u32.u64 	%r3286, %rd609;
	setp.lt.u32 	%p1428, %r3286, %r4516;
	@%p1428 bra 	$L__BB3_828;
	cvt.u32.u64 	%r3287, %rd609;
	setp.gt.u32 	%p1429, %r3287, %r4516;
	setp.lt.u32 	%p1430, %r4515, %r1055;
	or.pred  	%p1431, %p1429, %p1430;
	@%p1431 bra 	$L__BB3_829;
$L__BB3_828:
	cvt.u32.u64 	%r3288, %rd607;
	cvt.u32.u64 	%r3289, %rd608;
	cvt.u32.u64 	%r3290, %rd609;
	cvt.u32.u64 	%r3291, %rd13;
	cvt.u32.u64 	%r3292, %rd12;
	cvt.u32.u64 	%r3293, %rd11;
	setp.lt.u32 	%p1432, %r4515, %r1055;
	selp.s64 	%rd9327, -1, 0, %p1432;
	sub.s32 	%r4515, %r4515, %r1055;
	and.b64  	%rd9328, %rd14405, 4294967295;
	add.s64 	%rd9329, %rd9328, %rd9327;
	setp.lt.u64 	%p1433, %rd9329, %rd609;
	selp.s64 	%rd9330, -1, 0, %p1433;
	cvt.u32.u64 	%r3294, %rd9329;
	sub.s32 	%r4516, %r3294, %r3290;
	and.b64  	%rd9331, %rd14406, 4294967295;
	add.s64 	%rd9332, %rd9331, %rd9330;
	setp.lt.u64 	%p1434, %rd9332, %rd608;
	selp.s64 	%rd9333, -1, 0, %p1434;
	cvt.u32.u64 	%r3295, %rd9332;
	sub.s32 	%r4517, %r3295, %r3289;
	and.b64  	%rd9334, %rd14407, 4294967295;
	add.s64 	%rd9335, %rd9334, %rd9333;
	setp.lt.u64 	%p1435, %rd9335, %rd607;
	selp.s64 	%rd9336, -1, 0, %p1435;
	cvt.u32.u64 	%r3296, %rd9335;
	sub.s32 	%r4518, %r3296, %r3288;
	and.b64  	%rd9337, %rd14408, 4294967295;
	add.s64 	%rd9338, %rd9337, %rd9336;
	setp.lt.u64 	%p1436, %rd9338, %rd11;
	selp.s64 	%rd9339, -1, 0, %p1436;
	cvt.u32.u64 	%r3297, %rd9338;
	sub.s32 	%r4519, %r3297, %r3293;
	and.b64  	%rd9340, %rd14409, 4294967295;
	add.s64 	%rd9341, %rd9340, %rd9339;
	setp.lt.u64 	%p1437, %rd9341, %rd12;
	selp.s64 	%rd9342, -1, 0, %p1437;
	cvt.u32.u64 	%r3298, %rd9341;
	sub.s32 	%r4520, %r3298, %r3292;
	and.b64  	%rd9343, %rd14410, 4294967295;
	add.s64 	%rd9344, %rd9343, %rd9342;
	setp.lt.u64 	%p1438, %rd9344, %rd13;
	selp.s32 	%r3299, -1, 0, %p1438;
	cvt.u32.u64 	%r3300, %rd9344;
	sub.s32 	%r4521, %r3300, %r3291;
	add.s32 	%r3301, %r4522, %r3299;
	sub.s32 	%r4522, %r3301, %r3214;
$L__BB3_829:
	setp.gt.u32 	%p1439, %r4522, %r3214;
	@%p1439 bra 	$L__BB3_842;
	bra.uni 	$L__BB3_843;
$L__BB3_830:
	cvt.u32.u64 	%r3302, %rd13;
	setp.gt.u32 	%p1441, %r4521, %r3302;
	@%p1441 bra 	$L__BB3_842;
	setp.lt.u32 	%p1442, %r4521, %r3302;
	@%p1442 bra 	$L__BB3_844;
	cvt.u32.u64 	%r3304, %rd12;
	setp.gt.u32 	%p1443, %r4520, %r3304;
	@%p1443 bra 	$L__BB3_842;
	setp.lt.u32 	%p1444, %r4520, %r3304;
	@%p1444 bra 	$L__BB3_844;
	cvt.u32.u64 	%r3306, %rd11;
	setp.gt.u32 	%p1445, %r4519, %r3306;
	@%p1445 bra 	$L__BB3_842;
	setp.lt.u32 	%p1446, %r4519, %r3306;
	@%p1446 bra 	$L__BB3_844;
	cvt.u32.u64 	%r3308, %rd607;
	setp.gt.u32 	%p1447, %r4518, %r3308;
	@%p1447 bra 	$L__BB3_842;
	setp.lt.u32 	%p1448, %r4518, %r3308;
	@%p1448 bra 	$L__BB3_844;
	cvt.u32.u64 	%r3310, %rd608;
	setp.gt.u32 	%p1449, %r4517, %r3310;
	@%p1449 bra 	$L__BB3_842;
	setp.lt.u32 	%p1450, %r4517, %r3310;
	@%p1450 bra 	$L__BB3_844;
	cvt.u32.u64 	%r3312, %rd609;
	setp.gt.u32 	%p1451, %r4516, %r3312;
	@%p1451 bra 	$L__BB3_842;
	setp.lt.u32 	%p1452, %r4516, %r3312;
	setp.lt.u32 	%p1453, %r4515, %r1055;
	or.pred  	%p1454, %p1452, %p1453;
	@%p1454 bra 	$L__BB3_844;
$L__BB3_842:
	cvt.u32.u64 	%r3314, %rd13;
	cvt.u32.u64 	%r3315, %rd607;
	cvt.u32.u64 	%r3316, %rd608;
	cvt.u32.u64 	%r3317, %rd609;
	cvt.u32.u64 	%r3318, %rd12;
	cvt.u32.u64 	%r3319, %rd11;
	setp.lt.u32 	%p1455, %r4515, %r1055;
	selp.s64 	%rd9345, -1, 0, %p1455;
	sub.s32 	%r4515, %r4515, %r1055;
	cvt.u64.u32 	%rd9346, %r4516;
	add.s64 	%rd9347, %rd9345, %rd9346;
	setp.lt.u64 	%p1456, %rd9347, %rd609;
	selp.s64 	%rd9348, -1, 0, %p1456;
	cvt.u32.u64 	%r3320, %rd9347;
	sub.s32 	%r4516, %r3320, %r3317;
	cvt.u64.u32 	%rd9349, %r4517;
	add.s64 	%rd9350, %rd9348, %rd9349;
	setp.lt.u64 	%p1457, %rd9350, %rd608;
	selp.s64 	%rd9351, -1, 0, %p1457;
	cvt.u32.u64 	%r3321, %rd9350;
	sub.s32 	%r4517, %r3321, %r3316;
	cvt.u64.u32 	%rd9352, %r4518;
	add.s64 	%rd9353, %rd9351, %rd9352;
	setp.lt.u64 	%p1458, %rd9353, %rd607;
	selp.s64 	%rd9354, -1, 0, %p1458;
	cvt.u32.u64 	%r3322, %rd9353;
	sub.s32 	%r4518, %r3322, %r3315;
	cvt.u64.u32 	%rd9355, %r4519;
	add.s64 	%rd9356, %rd9354, %rd9355;
	setp.lt.u64 	%p1459, %rd9356, %rd11;
	selp.s64 	%rd9357, -1, 0, %p1459;
	cvt.u32.u64 	%r3323, %rd9356;
	sub.s32 	%r4519, %r3323, %r3319;
	cvt.u64.u32 	%rd9358, %r4520;
	add.s64 	%rd9359, %rd9357, %rd9358;
	setp.lt.u64 	%p1460, %rd9359, %rd12;
	selp.s64 	%rd9360, -1, 0, %p1460;
	cvt.u32.u64 	%r3324, %rd9359;
	sub.s32 	%r4520, %r3324, %r3318;
	cvt.u64.u32 	%rd9361, %r4521;
	add.s64 	%rd9362, %rd9360, %rd9361;
	setp.lt.u64 	%p1461, %rd9362, %rd13;
	selp.s32 	%r3325, -1, 0, %p1461;
	cvt.u32.u64 	%r3326, %rd9362;
	sub.s32 	%r4521, %r3326, %r3314;
	add.s32 	%r3327, %r4522, %r3325;
	sub.s32 	%r4522, %r3327, %r3214;
	bra.uni 	$L__BB3_844;
$L__BB3_843:
	setp.lt.u32 	%p1440, %r4522, %r3214;
	@%p1440 bra 	$L__BB3_844;
	bra.uni 	$L__BB3_830;
$L__BB3_844:
	mul.wide.u32 	%rd9363, %r1005, %r1005;
	cvt.u32.u64 	%r3328, %rd9363;
	shr.u64 	%rd9364, %rd9363, 32;
	mul.wide.u32 	%rd9365, %r1004, %r1005;
	add.s64 	%rd9366, %rd9364, %rd9365;
	shr.u64 	%rd9367, %rd9366, 32;
	mul.wide.u32 	%rd9368, %r1003, %r1005;
	add.s64 	%rd9369, %rd9367, %rd9368;
	shr.u64 	%rd9370, %rd9369, 32;
	mul.wide.u32 	%rd9371, %r1002, %r1005;
	add.s64 	%rd9372, %rd9370, %rd9371;
	shr.u64 	%rd9373, %rd9372, 32;
	mul.wide.u32 	%rd9374, %r1001, %r1005;
	add.s64 	%rd9375, %rd9373, %rd9374;
	shr.u64 	%rd9376, %rd9375, 32;
	mul.wide.u32 	%rd9377, %r1000, %r1005;
	add.s64 	%rd9378, %rd9376, %rd9377;
	shr.u64 	%rd9379, %rd9378, 32;
	mul.wide.u32 	%rd9380, %r999, %r1005;
	add.s64 	%rd9381, %rd9379, %rd9380;
	shr.u64 	%rd9382, %rd9381, 32;
	mul.wide.u32 	%rd9383, %r998, %r1005;
	add.s64 	%rd9384, %rd9382, %rd9383;
	shr.u64 	%rd9385, %rd9384, 32;
	and.b64  	%rd9386, %rd9366, 4294967295;
	add.s64 	%rd9387, %rd9365, %rd9386;
	shr.u64 	%rd9388, %rd9387, 32;
	and.b64  	%rd9389, %rd9369, 4294967295;
	mul.wide.u32 	%rd9390, %r1004, %r1004;
	add.s64 	%rd9391, %rd9388, %rd9389;
	add.s64 	%rd9392, %rd9391, %rd9390;
	shr.u64 	%rd9393, %rd9392, 32;
	and.b64  	%rd9394, %rd9372, 4294967295;
	mul.wide.u32 	%rd9395, %r1003, %r1004;
	add.s64 	%rd9396, %rd9393, %rd9394;
	add.s64 	%rd9397, %rd9396, %rd9395;
	shr.u64 	%rd9398, %rd9397, 32;
	and.b64  	%rd9399, %rd9375, 4294967295;
	mul.wide.u32 	%rd9400, %r1002, %r1004;
	add.s64 	%rd9401, %rd9398, %rd9399;
	add.s64 	%rd9402, %rd9401, %rd9400;
	shr.u64 	%rd9403, %rd9402, 32;
	and.b64  	%rd9404, %rd9378, 4294967295;
	mul.wide.u32 	%rd9405, %r1001, %r1004;
	add.s64 	%rd9406, %rd9403, %rd9404;
	add.s64 	%rd9407, %rd9406, %rd9405;
	shr.u64 	%rd9408, %rd9407, 32;
	and.b64  	%rd9409, %rd9381, 4294967295;
	mul.wide.u32 	%rd9410, %r1000, %r1004;
	add.s64 	%rd9411, %rd9408, %rd9409;
	add.s64 	%rd9412, %rd9411, %rd9410;
	shr.u64 	%rd9413, %rd9412, 32;
	and.b64  	%rd9414, %rd9384, 4294967295;
	mul.wide.u32 	%rd9415, %r999, %r1004;
	add.s64 	%rd9416, %rd9413, %rd9414;
	add.s64 	%rd9417, %rd9416, %rd9415;
	shr.u64 	%rd9418, %rd9417, 32;
	mul.wide.u32 	%rd9419, %r998, %r1004;
	add.s64 	%rd9420, %rd9418, %rd9385;
	add.s64 	%rd9421, %rd9420, %rd9419;
	shr.u64 	%rd9422, %rd9421, 32;
	and.b64  	%rd9423, %rd9392, 4294967295;
	add.s64 	%rd9424, %rd9368, %rd9423;
	shr.u64 	%rd9425, %rd9424, 32;
	and.b64  	%rd9426, %rd9397, 4294967295;
	add.s64 	%rd9427, %rd9425, %rd9426;
	add.s64 	%rd9428, %rd9427, %rd9395;
	shr.u64 	%rd9429, %rd9428, 32;
	and.b64  	%rd9430, %rd9402, 4294967295;
	mul.wide.u32 	%rd9431, %r1003, %r1003;
	add.s64 	%rd9432, %rd9429, %rd9430;
	add.s64 	%rd9433, %rd9432, %rd9431;
	shr.u64 	%rd9434, %rd9433, 32;
	and.b64  	%rd9435, %rd9407, 4294967295;
	mul.wide.u32 	%rd9436, %r1002, %r1003;
	add.s64 	%rd9437, %rd9434, %rd9435;
	add.s64 	%rd9438, %rd9437, %rd9436;
	shr.u64 	%rd9439, %rd9438, 32;
	and.b64  	%rd9440, %rd9412, 4294967295;
	mul.wide.u32 	%rd9441, %r1001, %r1003;
	add.s64 	%rd9442, %rd9439, %rd9440;
	add.s64 	%rd9443, %rd9442, %rd9441;
	shr.u64 	%rd9444, %rd9443, 32;
	and.b64  	%rd9445, %rd9417, 4294967295;
	mul.wide.u32 	%rd9446, %r1000, %r1003;
	add.s64 	%rd9447, %rd9444, %rd9445;
	add.s64 	%rd9448, %rd9447, %rd9446;
	shr.u64 	%rd9449, %rd9448, 32;
	and.b64  	%rd9450, %rd9421, 4294967295;
	mul.wide.u32 	%rd9451, %r999, %r1003;
	add.s64 	%rd9452, %rd9449, %rd9450;
	add.s64 	%rd9453, %rd9452, %rd9451;
	shr.u64 	%rd9454, %rd9453, 32;
	mul.wide.u32 	%rd9455, %r998, %r1003;
	add.s64 	%rd9456, %rd9454, %rd9422;
	add.s64 	%rd9457, %rd9456, %rd9455;
	shr.u64 	%rd9458, %rd9457, 32;
	and.b64  	%rd9459, %rd9428, 4294967295;
	add.s64 	%rd9460, %rd9371, %rd9459;
	shr.u64 	%rd9461, %rd9460, 32;
	and.b64  	%rd9462, %rd9433, 4294967295;
	add.s64 	%rd9463, %rd9461, %rd9462;
	add.s64 	%rd9464, %rd9463, %rd9400;
	shr.u64 	%rd9465, %rd9464, 32;
	and.b64  	%rd9466, %rd9438, 4294967295;
	add.s64 	%rd9467, %rd9465, %rd9466;
	add.s64 	%rd9468, %rd9467, %rd9436;
	shr.u64 	%rd9469, %rd9468, 32;
	and.b64  	%rd9470, %rd9443, 4294967295;
	mul.wide.u32 	%rd9471, %r1002, %r1002;
	add.s64 	%rd9472, %rd9469, %rd9470;
	add.s64 	%rd9473, %rd9472, %rd9471;
	shr.u64 	%rd9474, %rd9473, 32;
	and.b64  	%rd9475, %rd9448, 4294967295;
	mul.wide.u32 	%rd9476, %r1001, %r1002;
	add.s64 	%rd9477, %rd9474, %rd9475;
	add.s64 	%rd9478, %rd9477, %rd9476;
	shr.u64 	%rd9479, %rd9478, 32;
	and.b64  	%rd9480, %rd9453, 4294967295;
	mul.wide.u32 	%rd9481, %r1000, %r1002;
	add.s64 	%rd9482, %rd9479, %rd9480;
	add.s64 	%rd9483, %rd9482, %rd9481;
	shr.u64 	%rd9484, %rd9483, 32;
	and.b64  	%rd9485, %rd9457, 4294967295;
	mul.wide.u32 	%rd9486, %r999, %r1002;
	add.s64 	%rd9487, %rd9484, %rd9485;
	add.s64 	%rd9488, %rd9487, %rd9486;
	shr.u64 	%rd9489, %rd9488, 32;
	mul.wide.u32 	%rd9490, %r998, %r1002;
	add.s64 	%rd9491, %rd9489, %rd9458;
	add.s64 	%rd9492, %rd9491, %rd9490;
	shr.u64 	%rd9493, %rd9492, 32;
	and.b64  	%rd9494, %rd9464, 4294967295;
	add.s64 	%rd9495, %rd9374, %rd9494;
	shr.u64 	%rd9496, %rd9495, 32;
	and.b64  	%rd9497, %rd9468, 4294967295;
	add.s64 	%rd9498, %rd9496, %rd9497;
	add.s64 	%rd9499, %rd9498, %rd9405;
	shr.u64 	%rd9500, %rd9499, 32;
	and.b64  	%rd9501, %rd9473, 4294967295;
	add.s64 	%rd9502, %rd9500, %rd9501;
	add.s64 	%rd9503, %rd9502, %rd9441;
	shr.u64 	%rd9504, %rd9503, 32;
	and.b64  	%rd9505, %rd9478, 4294967295;
	add.s64 	%rd9506, %rd9504, %rd9505;
	add.s64 	%rd9507, %rd9506, %rd9476;
	shr.u64 	%rd9508, %rd9507, 32;
	and.b64  	%rd9509, %rd9483, 4294967295;
	mul.wide.u32 	%rd9510, %r1001, %r1001;
	add.s64 	%rd9511, %rd9508, %rd9509;
	add.s64 	%rd9512, %rd9511, %rd9510;
	shr.u64 	%rd9513, %rd9512, 32;
	and.b64  	%rd9514, %rd9488, 4294967295;
	mul.wide.u32 	%rd9515, %r1000, %r1001;
	add.s64 	%rd9516, %rd9513, %rd9514;
	add.s64 	%rd9517, %rd9516, %rd9515;
	shr.u64 	%rd9518, %rd9517, 32;
	and.b64  	%rd9519, %rd9492, 4294967295;
	mul.wide.u32 	%rd9520, %r999, %r1001;
	add.s64 	%rd9521, %rd9518, %rd9519;
	add.s64 	%rd9522, %rd9521, %rd9520;
	shr.u64 	%rd9523, %rd9522, 32;
	mul.wide.u32 	%rd9524, %r998, %r1001;
	add.s64 	%rd9525, %rd9523, %rd9493;
	add.s64 	%rd9526, %rd9525, %rd9524;
	shr.u64 	%rd9527, %rd9526, 32;
	and.b64  	%rd9528, %rd9499, 4294967295;
	add.s64 	%rd9529, %rd9377, %rd9528;
	shr.u64 	%rd9530, %rd9529, 32;
	and.b64  	%rd9531, %rd9503, 4294967295;
	add.s64 	%rd9532, %rd9530, %rd9531;
	add.s64 	%rd9533, %rd9532, %rd9410;
	shr.u64 	%rd9534, %rd9533, 32;
	and.b64  	%rd9535, %rd9507, 4294967295;
	add.s64 	%rd9536, %rd9534, %rd9535;
	add.s64 	%rd9537, %rd9536, %rd9446;
	shr.u64 	%rd9538, %rd9537, 32;
	and.b64  	%rd9539, %rd9512, 4294967295;
	add.s64 	%rd9540, %rd9538, %rd9539;
	add.s64 	%rd9541, %rd9540, %rd9481;
	shr.u64 	%rd9542, %rd9541, 32;
	and.b64  	%rd9543, %rd9517, 4294967295;
	add.s64 	%rd9544, %rd9542, %rd9543;
	add.s64 	%rd9545, %rd9544, %rd9515;
	shr.u64 	%rd9546, %rd9545, 32;
	and.b64  	%rd9547, %rd9522, 4294967295;
	mul.wide.u32 	%rd9548, %r1000, %r1000;
	add.s64 	%rd9549, %rd9546, %rd9547;
	add.s64 	%rd9550, %rd9549, %rd9548;
	shr.u64 	%rd9551, %rd9550, 32;
	and.b64  	%rd9552, %rd9526, 4294967295;
	mul.wide.u32 	%rd9553, %r999, %r1000;
	add.s64 	%rd9554, %rd9551, %rd9552;
	add.s64 	%rd9555, %rd9554, %rd9553;
	shr.u64 	%rd9556, %rd9555, 32;
	mul.wide.u32 	%rd9557, %r998, %r1000;
	add.s64 	%rd9558, %rd9556, %rd9527;
	add.s64 	%rd9559, %rd9558, %rd9557;
	shr.u64 	%rd9560, %rd9559, 32;
	and.b64  	%rd9561, %rd9533, 4294967295;
	add.s64 	%rd9562, %rd9380, %rd9561;
	shr.u64 	%rd9563, %rd9562, 32;
	and.b64  	%rd9564, %rd9537, 4294967295;
	add.s64 	%rd9565, %rd9563, %rd9564;
	add.s64 	%rd9566, %rd9565, %rd9415;
	shr.u64 	%rd9567, %rd9566, 32;
	and.b64  	%rd9568, %rd9541, 4294967295;
	add.s64 	%rd9569, %rd9567, %rd9568;
	add.s64 	%rd9570, %rd9569, %rd9451;
	shr.u64 	%rd9571, %rd9570, 32;
	and.b64  	%rd9572, %rd9545, 4294967295;
	add.s64 	%rd9573, %rd9571, %rd9572;
	add.s64 	%rd9574, %rd9573, %rd9486;
	shr.u64 	%rd9575, %rd9574, 32;
	and.b64  	%rd9576, %rd9550, 4294967295;
	add.s64 	%rd9577, %rd9575, %rd9576;
	add.s64 	%rd9578, %rd9577, %rd9520;
	shr.u64 	%rd9579, %rd9578, 32;
	and.b64  	%rd9580, %rd9555, 4294967295;
	add.s64 	%rd9581, %rd9579, %rd9580;
	add.s64 	%rd9582, %rd9581, %rd9553;
	shr.u64 	%rd9583, %rd9582, 32;
	and.b64  	%rd9584, %rd9559, 4294967295;
	mul.wide.u32 	%rd9585, %r999, %r999;
	add.s64 	%rd9586, %rd9583, %rd9584;
	add.s64 	%rd9587, %rd9586, %rd9585;
	shr.u64 	%rd9588, %rd9587, 32;
	mul.wide.u32 	%rd9589, %r998, %r999;
	add.s64 	%rd9590, %rd9588, %rd9560;
	add.s64 	%rd9591, %rd9590, %rd9589;
	shr.u64 	%rd9592, %rd9591, 32;
	and.b64  	%rd9593, %rd9566, 4294967295;
	add.s64 	%rd9594, %rd9383, %rd9593;
	shr.u64 	%rd9595, %rd9594, 32;
	and.b64  	%rd9596, %rd9570, 4294967295;
	add.s64 	%rd9597, %rd9595, %rd9596;
	add.s64 	%rd9598, %rd9597, %rd9419;
	shr.u64 	%rd9599, %rd9598, 32;
	and.b64  	%rd9600, %rd9574, 4294967295;
	add.s64 	%rd9601, %rd9599, %rd9600;
	add.s64 	%rd9602, %rd9601, %rd9455;
	shr.u64 	%rd9603, %rd9602, 32;
	and.b64  	%rd9604, %rd9578, 4294967295;
	add.s64 	%rd9605, %rd9603, %rd9604;
	add.s64 	%rd9606, %rd9605, %rd9490;
	shr.u64 	%rd9607, %rd9606, 32;
	and.b64  	%rd9608, %rd9582, 4294967295;
	add.s64 	%rd9609, %rd9607, %rd9608;
	add.s64 	%rd9610, %rd9609, %rd9524;
	shr.u64 	%rd9611, %rd9610, 32;
	and.b64  	%rd9612, %rd9587, 4294967295;
	add.s64 	%rd9613, %rd9611, %rd9612;
	add.s64 	%rd9614, %rd9613, %rd9557;
	shr.u64 	%rd9615, %rd9614, 32;
	and.b64  	%rd9616, %rd9591, 4294967295;
	add.s64 	%rd9617, %rd9615, %rd9616;
	add.s64 	%rd9618, %rd9617, %rd9589;
	shr.u64 	%rd9619, %rd9618, 32;
	mul.wide.u32 	%rd9620, %r998, %r998;
	add.s64 	%rd9621, %rd9619, %rd9592;
	add.s64 	%rd9622, %rd9621, %rd9620;
	shr.u64 	%rd9623, %rd9622, 32;
	{ .reg .b32 tmp; mov.b64 {tmp, %r3329}, %rd9622; }
	and.b64  	%rd9624, %rd9598, 4294967295;
	mul.lo.s64 	%rd9625, %rd9624, 977;
	cvt.u32.u64 	%r3330, %rd9625;
	shr.u64 	%rd9626, %rd9625, 32;
	and.b64  	%rd9627, %rd9602, 4294967295;
	mad.lo.s64 	%rd9628, %rd9627, 977, %rd9626;
	shr.u64 	%rd9629, %rd9628, 32;
	and.b64  	%rd9630, %rd9606, 4294967295;
	mad.lo.s64 	%rd9631, %rd9630, 977, %rd9629;
	shr.u64 	%rd9632, %rd9631, 32;
	and.b64  	%rd9633, %rd9610, 4294967295;
	mad.lo.s64 	%rd9634, %rd9633, 977, %rd9632;
	shr.u64 	%rd9635, %rd9634, 32;
	and.b64  	%rd9636, %rd9614, 4294967295;
	mad.lo.s64 	%rd9637, %rd9636, 977, %rd9635;
	shr.u64 	%rd9638, %rd9637, 32;
	and.b64  	%rd9639, %rd9618, 4294967295;
	mad.lo.s64 	%rd9640, %rd9639, 977, %rd9638;
	shr.u64 	%rd9641, %rd9640, 32;
	and.b64  	%rd9642, %rd9622, 4294967295;
	mad.lo.s64 	%rd9643, %rd9642, 977, %rd9641;
	shr.u64 	%rd9644, %rd9643, 32;
	mad.lo.s64 	%rd9645, %rd9623, 977, %rd9644;
	{ .reg .b32 tmp; mov.b64 {tmp, %r3331}, %rd9645; }
	add.s32 	%r4532, %r3328, %r3330;
	setp.lt.u32 	%p1463, %r4532, %r3328;
	selp.u64 	%rd9646, 1, 0, %p1463;
	and.b64  	%rd9647, %rd9387, 4294967295;
	and.b64  	%rd9648, %rd9628, 4294967295;
	add.s64 	%rd9649, %rd9647, %rd9646;
	add.s64 	%rd9650, %rd9649, %rd9648;
	shr.u64 	%rd9651, %rd9650, 32;
	and.b64  	%rd9652, %rd9424, 4294967295;
	and.b64  	%rd9653, %rd9631, 4294967295;
	add.s64 	%rd9654, %rd9651, %rd9652;
	add.s64 	%rd9655, %rd9654, %rd9653;
	shr.u64 	%rd9656, %rd9655, 32;
	and.b64  	%rd9657, %rd9460, 4294967295;
	and.b64  	%rd9658, %rd9634, 4294967295;
	add.s64 	%rd9659, %rd9656, %rd9657;
	add.s64 	%rd9660, %rd9659, %rd9658;
	shr.u64 	%rd9661, %rd9660, 32;
	and.b64  	%rd9662, %rd9495, 4294967295;
	and.b64  	%rd9663, %rd9637, 4294967295;
	add.s64 	%rd9664, %rd9661, %rd9662;
	add.s64 	%rd9665, %rd9664, %rd9663;
	shr.u64 	%rd9666, %rd9665, 32;
	and.b64  	%rd9667, %rd9529, 4294967295;
	and.b64  	%rd9668, %rd9640, 4294967295;
	add.s64 	%rd9669, %rd9666, %rd9667;
	add.s64 	%rd9670, %rd9669, %rd9668;
	shr.u64 	%rd9671, %rd9670, 32;
	and.b64  	%rd9672, %rd9562, 4294967295;
	and.b64  	%rd9673, %rd9643, 4294967295;
	add.s64 	%rd9674, %rd9671, %rd9672;
	add.s64 	%rd9675, %rd9674, %rd9673;
	shr.u64 	%rd9676, %rd9675, 32;
	and.b64  	%rd9677, %rd9594, 4294967295;
	and.b64  	%rd9678, %rd9645, 4294967295;
	add.s64 	%rd9679, %rd9676, %rd9677;
	add.s64 	%rd9680, %rd9679, %rd9678;
	{ .reg .b32 tmp; mov.b64 {tmp, %r3332}, %rd9680; }
	add.s32 	%r3333, %r3332, %r3331;
	and.b64  	%rd9681, %rd9650, 4294967295;
	add.s64 	%rd14412, %rd9681, %rd9624;
	shr.u64 	%rd9682, %rd14412, 32;
	and.b64  	%rd9683, %rd9655, 4294967295;
	add.s64 	%rd9684, %rd9682, %rd9683;
	add.s64 	%rd14413, %rd9684, %rd9627;
	shr.u64 	%rd9685, %rd14413, 32;
	and.b64  	%rd9686, %rd9660, 4294967295;
	add.s64 	%rd9687, %rd9685, %rd9686;
	add.s64 	%rd14414, %rd9687, %rd9630;
	shr.u64 	%rd9688, %rd14414, 32;
	and.b64  	%rd9689, %rd9665, 4294967295;
	add.s64 	%rd9690, %rd9688, %rd9689;
	add.s64 	%rd14415, %rd9690, %rd9633;
	shr.u64 	%rd9691, %rd14415, 32;
	and.b64  	%rd9692, %rd9670, 4294967295;
	add.s64 	%rd9693, %rd9691, %rd9692;
	add.s64 	%rd14416, %rd9693, %rd9636;
	shr.u64 	%rd9694, %rd14416, 32;
	and.b64  	%rd9695, %rd9675, 4294967295;
	add.s64 	%rd9696, %rd9694, %rd9695;
	add.s64 	%rd14417, %rd9696, %rd9639;
	shr.u64 	%rd9697, %rd14417, 32;
	and.b64  	%rd9698, %rd9680, 4294967295;
	add.s64 	%rd9699, %rd9697, %rd9698;
	add.s64 	%rd14418, %rd9699, %rd9642;
	{ .reg .b32 tmp; mov.b64 {tmp, %r3334}, %rd14418; }
	add.s32 	%r3335, %r3333, %r3334;
	add.s32 	%r1140, %r3335, %r3329;
	setp.eq.s32 	%p1464, %r1140, 0;
	mov.pred 	%p2251, 0;
	@%p1464 bra 	$L__BB3_846;
	cvt.u64.u32 	%rd9700, %r1140;
	mul.wide.u32 	%rd9701, %r1140, 977;
	cvt.u32.u64 	%r3336, %rd9701;
	shr.u64 	%rd9702, %rd9701, 32;
	add.s64 	%rd9703, %rd9702, %rd9700;
	shr.u64 	%rd9704, %rd9703, 32;
	add.s32 	%r1141, %r4532, %r3336;
	setp.lt.u32 	%p1465, %r1141, %r4532;
	selp.u64 	%rd9705, 1, 0, %p1465;
	and.b64  	%rd9706, %rd14412, 4294967295;
	and.b64  	%rd9707, %rd9703, 4294967295;
	add.s64 	%rd9708, %rd9706, %rd9705;
	add.s64 	%rd14412, %rd9708, %rd9707;
	shr.u64 	%rd9709, %rd14412, 32;
	and.b64  	%rd9710, %rd14413, 4294967295;
	add.s64 	%rd9711, %rd9709, %rd9710;
	add.s64 	%rd14413, %rd9711, %rd9704;
	shr.u64 	%rd9712, %rd14413, 32;
	and.b64  	%rd9713, %rd14414, 4294967295;
	add.s64 	%rd14414, %rd9712, %rd9713;
	shr.u64 	%rd9714, %rd14414, 32;
	and.b64  	%rd9715, %rd14415, 4294967295;
	add.s64 	%rd14415, %rd9714, %rd9715;
	shr.u64 	%rd9716, %rd14415, 32;
	and.b64  	%rd9717, %rd14416, 4294967295;
	add.s64 	%rd14416, %rd9716, %rd9717;
	shr.u64 	%rd9718, %rd14416, 32;
	and.b64  	%rd9719, %rd14417, 4294967295;
	add.s64 	%rd14417, %rd9718, %rd9719;
	shr.u64 	%rd9720, %rd14417, 32;
	and.b64  	%rd9721, %rd14418, 4294967295;
	add.s64 	%rd14418, %rd9720, %rd9721;
	setp.gt.u64 	%p2251, %rd14418, 4294967295;
	mov.u32 	%r4532, %r1141;
$L__BB3_846:
	ld.const.u32 	%rd652, [const_p+12];
	ld.const.u32 	%rd653, [const_p+8];
	ld.const.u32 	%rd654, [const_p+4];
	ld.const.u32 	%r1143, [const_p];
	cvt.u32.u64 	%r4539, %rd14418;
	cvt.u32.u64 	%r4538, %rd14417;
	cvt.u32.u64 	%r4537, %rd14416;
	cvt.u32.u64 	%r4536, %rd14415;
	cvt.u32.u64 	%r4535, %rd14414;
	cvt.u32.u64 	%r4534, %rd14413;
	cvt.u32.u64 	%r4533, %rd14412;
	ld.const.u32 	%r3337, [const_p+28];
	setp.lt.u32 	%p1466, %r3337, %r4539;
	or.pred  	%p1467, %p2251, %p1466;
	@%p1467 bra 	$L__BB3_860;
	setp.gt.u32 	%p1468, %r3337, %r4539;
	@%p1468 bra 	$L__BB3_861;
	cvt.u32.u64 	%r3338, %rd13;
	setp.lt.u32 	%p1469, %r3338, %r4538;
	@%p1469 bra 	$L__BB3_860;
	cvt.u32.u64 	%r3339, %rd13;
	setp.gt.u32 	%p1470, %r3339, %r4538;
	@%p1470 bra 	$L__BB3_861;
	cvt.u32.u64 	%r3340, %rd12;
	setp.lt.u32 	%p1471, %r3340, %r4537;
	@%p1471 bra 	$L__BB3_860;
	cvt.u32.u64 	%r3341, %rd12;
	setp.gt.u32 	%p1472, %r3341, %r4537;
	@%p1472 bra 	$L__BB3_861;
	cvt.u32.u64 	%r3342, %rd11;
	setp.lt.u32 	%p1473, %r3342, %r4536;
	@%p1473 bra 	$L__BB3_860;
	cvt.u32.u64 	%r3343, %rd11;
	setp.gt.u32 	%p1474, %r3343, %r4536;
	@%p1474 bra 	$L__BB3_861;
	cvt.u32.u64 	%r3344, %rd652;
	setp.lt.u32 	%p1475, %r3344, %r4535;
	@%p1475 bra 	$L__BB3_860;
	cvt.u32.u64 	%r3345, %rd652;
	setp.gt.u32 	%p1476, %r3345, %r4535;
	@%p1476 bra 	$L__BB3_861;
	cvt.u32.u64 	%r3346, %rd653;
	setp.lt.u32 	%p1477, %r3346, %r4534;
	@%p1477 bra 	$L__BB3_860;
	cvt.u32.u64 	%r3347, %rd653;
	setp.gt.u32 	%p1478, %r3347, %r4534;
	@%p1478 bra 	$L__BB3_861;
	cvt.u32.u64 	%r3348, %rd654;
	setp.lt.u32 	%p1479, %r3348, %r4533;
	@%p1479 bra 	$L__BB3_860;
	cvt.u32.u64 	%r3349, %rd654;
	setp.gt.u32 	%p1480, %r3349, %r4533;
	setp.lt.u32 	%p1481, %r4532, %r1143;
	or.pred  	%p1482, %p1480, %p1481;
	@%p1482 bra 	$L__BB3_861;
$L__BB3_860:
	cvt.u32.u64 	%r3350, %rd652;
	cvt.u32.u64 	%r3351, %rd653;
	cvt.u32.u64 	%r3352, %rd654;
	cvt.u32.u64 	%r3353, %rd13;
	cvt.u32.u64 	%r3354, %rd12;
	cvt.u32.u64 	%r3355, %rd11;
	setp.lt.u32 	%p1483, %r4532, %r1143;
	selp.s64 	%rd9723, -1, 0, %p1483;
	sub.s32 	%r4532, %r4532, %r1143;
	and.b64  	%rd9724, %rd14412, 4294967295;
	add.s64 	%rd9725, %rd9724, %rd9723;
	setp.lt.u64 	%p1484, %rd9725, %rd654;
	selp.s64 	%rd9726, -1, 0, %p1484;
	cvt.u32.u64 	%r3356, %rd9725;
	sub.s32 	%r4533, %r3356, %r3352;
	and.b64  	%rd9727, %rd14413, 4294967295;
	add.s64 	%rd9728, %rd9727, %rd9726;
	setp.lt.u64 	%p1485, %rd9728, %rd653;
	selp.s64 	%rd9729, -1, 0, %p1485;
	cvt.u32.u64 	%r3357, %rd9728;
	sub.s32 	%r4534, %r3357, %r3351;
	and.b64  	%rd9730, %rd14414, 4294967295;
	add.s64 	%rd9731, %rd9730, %rd9729;
	setp.lt.u64 	%p1486, %rd9731, %rd652;
	selp.s64 	%rd9732, -1, 0, %p1486;
	cvt.u32.u64 	%r3358, %rd9731;
	sub.s32 	%r4535, %r3358, %r3350;
	and.b64  	%rd9733, %rd14415, 4294967295;
	add.s64 	%rd9734, %rd9733, %rd9732;
	setp.lt.u64 	%p1487, %rd9734, %rd11;
	selp.s64 	%rd9735, -1, 0, %p1487;
	cvt.u32.u64 	%r3359, %rd9734;
	sub.s32 	%r4536, %r3359, %r3355;
	and.b64  	%rd9736, %rd14416, 4294967295;
	add.s64 	%rd9737, %rd9736, %rd9735;
	setp.lt.u64 	%p1488, %rd9737, %rd12;
	selp.s64 	%rd9738, -1, 0, %p1488;
	cvt.u32.u64 	%r3360, %rd9737;
	sub.s32 	%r4537, %r3360, %r3354;
	and.b64  	%rd9739, %rd14417, 4294967295;
	add.s64 	%rd9740, %rd9739, %rd9738;
	setp.lt.u64 	%p1489, %rd9740, %rd13;
	selp.s32 	%r3361, -1, 0, %p1489;
	cvt.u32.u64 	%r3362, %rd9740;
	sub.s32 	%r4538, %r3362, %r3353;
	add.s32 	%r3363, %r4539, %r3361;
	sub.s32 	%r4539, %r3363, %r3337;
$L__BB3_861:
	setp.gt.u32 	%p1490, %r4539, %r3337;
	@%p1490 bra 	$L__BB3_874;
	bra.uni 	$L__BB3_875;
$L__BB3_862:
	cvt.u32.u64 	%r3364, %rd13;
	setp.gt.u32 	%p1492, %r4538, %r3364;
	@%p1492 bra 	$L__BB3_874;
	setp.lt.u32 	%p1493, %r4538, %r3364;
	@%p1493 bra 	$L__BB3_876;
	cvt.u32.u64 	%r3366, %rd12;
	setp.gt.u32 	%p1494, %r4537, %r3366;
	@%p1494 bra 	$L__BB3_874;
	setp.lt.u32 	%p1495, %r4537, %r3366;
	@%p1495 bra 	$L__BB3_876;
	cvt.u32.u64 	%r3368, %rd11;
	setp.gt.u32 	%p1496, %r4536, %r3368;
	@%p1496 bra 	$L__BB3_874;
	setp.lt.u32 	%p1497, %r4536, %r3368;
	@%p1497 bra 	$L__BB3_876;
	cvt.u32.u64 	%r3370, %rd652;
	setp.gt.u32 	%p1498, %r4535, %r3370;
	@%p1498 bra 	$L__BB3_874;
	setp.lt.u32 	%p1499, %r4535, %r3370;
	@%p1499 bra 	$L__BB3_876;
	cvt.u32.u64 	%r3372, %rd653;
	setp.gt.u32 	%p1500, %r4534, %r3372;
	@%p1500 bra 	$L__BB3_874;
	setp.lt.u32 	%p1501, %r4534, %r3372;
	@%p1501 bra 	$L__BB3_876;
	cvt.u32.u64 	%r3374, %rd654;
	setp.gt.u32 	%p1502, %r4533, %r3374;
	@%p1502 bra 	$L__BB3_874;
	setp.lt.u32 	%p1503, %r4533, %r3374;
	setp.lt.u32 	%p1504, %r4532, %r1143;
	or.pred  	%p1505, %p1503, %p1504;
	@%p1505 bra 	$L__BB3_876;
$L__BB3_874:
	cvt.u32.u64 	%r3376, %rd652;
	cvt.u32.u64 	%r3377, %rd653;
	cvt.u32.u64 	%r3378, %rd654;
	cvt.u32.u64 	%r3379, %rd13;
	cvt.u32.u64 	%r3380, %rd12;
	cvt.u32.u64 	%r3381, %rd11;
	setp.lt.u32 	%p1506, %r4532, %r1143;
	selp.s64 	%rd9741, -1, 0, %p1506;
	sub.s32 	%r4532, %r4532, %r1143;
	cvt.u64.u32 	%rd9742, %r4533;
	add.s64 	%rd9743, %rd9741, %rd9742;
	setp.lt.u64 	%p1507, %rd9743, %rd654;
	selp.s64 	%rd9744, -1, 0, %p1507;
	cvt.u32.u64 	%r3382, %rd9743;
	sub.s32 	%r4533, %r3382, %r3378;
	cvt.u64.u32 	%rd9745, %r4534;
	add.s64 	%rd9746, %rd9744, %rd9745;
	setp.lt.u64 	%p1508, %rd9746, %rd653;
	selp.s64 	%rd9747, -1, 0, %p1508;
	cvt.u32.u64 	%r3383, %rd9746;
	sub.s32 	%r4534, %r3383, %r3377;
	cvt.u64.u32 	%rd9748, %r4535;
	add.s64 	%rd9749, %rd9747, %rd9748;
	setp.lt.u64 	%p1509, %rd9749, %rd652;
	selp.s64 	%rd9750, -1, 0, %p1509;
	cvt.u32.u64 	%r3384, %rd9749;
	sub.s32 	%r4535, %r3384, %r3376;
	cvt.u64.u32 	%rd9751, %r4536;
	add.s64 	%rd9752, %rd9750, %rd9751;
	setp.lt.u64 	%p1510, %rd9752, %rd11;
	selp.s64 	%rd9753, -1, 0, %p1510;
	cvt.u32.u64 	%r3385, %rd9752;
	sub.s32 	%r4536, %r3385, %r3381;
	cvt.u64.u32 	%rd9754, %r4537;
	add.s64 	%rd9755, %rd9753, %rd9754;
	setp.lt.u64 	%p1511, %rd9755, %rd12;
	selp.s64 	%rd9756, -1, 0, %p1511;
	cvt.u32.u64 	%r3386, %rd9755;
	sub.s32 	%r4537, %r3386, %r3380;
	cvt.u64.u32 	%rd9757, %r4538;
	add.s64 	%rd9758, %rd9756, %rd9757;
	setp.lt.u64 	%p1512, %rd9758, %rd13;
	selp.s32 	%r3387, -1, 0, %p1512;
	cvt.u32.u64 	%r3388, %rd9758;
	sub.s32 	%r4538, %r3388, %r3379;
	add.s32 	%r3389, %r4539, %r3387;
	sub.s32 	%r4539, %r3389, %r3337;
	bra.uni 	$L__BB3_876;
$L__BB3_875:
	setp.lt.u32 	%p1491, %r4539, %r3337;
	@%p1491 bra 	$L__BB3_876;
	bra.uni 	$L__BB3_862;
$L__BB3_876:
	shl.b32 	%r3390, %r4515, 1;
	shr.u32 	%r3391, %r4515, 31;
	cvt.u64.u32 	%rd655, %r4516;
	cvt.u64.u32 	%rd9759, %r3391;
	mul.wide.u32 	%rd9760, %r4516, 2;
	or.b64  	%rd9761, %rd9760, %rd9759;
	shr.u64 	%rd9762, %rd9760, 32;
	cvt.u64.u32 	%rd656, %r4517;
	mul.wide.u32 	%rd9763, %r4517, 2;
	or.b64  	%rd9764, %rd9763, %rd9762;
	shr.u64 	%rd9765, %rd9763, 32;
	cvt.u64.u32 	%rd657, %r4518;
	mul.wide.u32 	%rd9766, %r4518, 2;
	or.b64  	%rd9767, %rd9766, %rd9765;
	shr.u64 	%rd9768, %rd9766, 32;
	cvt.u64.u32 	%rd658, %r4519;
	mul.wide.u32 	%rd9769, %r4519, 2;
	add.s64 	%rd9770, %rd9769, %rd9768;
	shr.u64 	%rd9771, %rd9770, 32;
	cvt.u64.u32 	%rd659, %r4520;
	mul.wide.u32 	%rd9772, %r4520, 2;
	add.s64 	%rd9773, %rd9772, %rd9771;
	shr.u64 	%rd9774, %rd9773, 32;
	cvt.u64.u32 	%rd660, %r4521;
	mul.wide.u32 	%rd9775, %r4521, 2;
	add.s64 	%rd9776, %rd9775, %rd9774;
	shr.u64 	%rd9777, %rd9776, 32;
	mul.wide.u32 	%rd9778, %r4522, 2;
	add.s64 	%rd9779, %rd9778, %rd9777;
	shr.u64 	%rd9780, %rd9779, 32;
	{ .reg .b32 tmp; mov.b64 {tmp, %r3392}, %rd9779; }
	mad.lo.s32 	%r4549, %r3392, 977, %r3390;
	setp.lt.u32 	%p1514, %r4549, %r3390;
	selp.u64 	%rd9781, 1, 0, %p1514;
	and.b64  	%rd9782, %rd9761, 4294967295;
	add.s64 	%rd9783, %rd9782, %rd9781;
	shr.u64 	%rd9784, %rd9783, 32;
	and.b64  	%rd9785, %rd9764, 4294967295;
	add.s64 	%rd9786, %rd9784, %rd9785;
	shr.u64 	%rd9787, %rd9786, 32;
	and.b64  	%rd9788, %rd9767, 4294967295;
	add.s64 	%rd9789, %rd9787, %rd9788;
	shr.u64 	%rd9790, %rd9789, 32;
	and.b64  	%rd9791, %rd9770, 4294967295;
	add.s64 	%rd9792, %rd9790, %rd9791;
	shr.u64 	%rd9793, %rd9792, 32;
	and.b64  	%rd9794, %rd9773, 4294967295;
	add.s64 	%rd9795, %rd9793, %rd9794;
	shr.u64 	%rd9796, %rd9795, 32;
	and.b64  	%rd9797, %rd9776, 4294967295;
	add.s64 	%rd9798, %rd9796, %rd9797;
	shr.u64 	%rd9799, %rd9798, 32;
	and.b64  	%rd9800, %rd9779, 4294967295;
	add.s64 	%rd9801, %rd9799, %rd9800;
	{ .reg .b32 tmp; mov.b64 {tmp, %r3393}, %rd9801; }
	and.b64  	%rd9802, %rd9783, 4294967295;
	add.s64 	%rd14419, %rd9802, %rd9780;
	shr.u64 	%rd9803, %rd14419, 32;
	and.b64  	%rd9804, %rd9786, 4294967295;
	add.s64 	%rd14420, %rd9803, %rd9804;
	shr.u64 	%rd9805, %rd14420, 32;
	and.b64  	%rd9806, %rd9789, 4294967295;
	add.s64 	%rd14421, %rd9805, %rd9806;
	shr.u64 	%rd9807, %rd14421, 32;
	and.b64  	%rd9808, %rd9792, 4294967295;
	add.s64 	%rd14422, %rd9807, %rd9808;
	shr.u64 	%rd9809, %rd14422, 32;
	and.b64  	%rd9810, %rd9795, 4294967295;
	add.s64 	%rd14423, %rd9809, %rd9810;
	shr.u64 	%rd9811, %rd14423, 32;
	and.b64  	%rd9812, %rd9798, 4294967295;
	add.s64 	%rd14424, %rd9811, %rd9812;
	shr.u64 	%rd9813, %rd14424, 32;
	and.b64  	%rd9814, %rd9801, 4294967295;
	add.s64 	%rd14425, %rd9813, %rd9814;
	{ .reg .b32 tmp; mov.b64 {tmp, %r3394}, %rd14425; }
	add.s32 	%r1185, %r3393, %r3394;
	setp.eq.s32 	%p1515, %r1185, 0;
	mov.pred 	%p2252, 0;
	@%p1515 bra 	$L__BB3_878;
	mad.lo.s32 	%r1186, %r1185, 977, %r4549;
	setp.lt.u32 	%p1516, %r1186, %r4549;
	selp.u64 	%rd9815, 1, 0, %p1516;
	and.b64  	%rd9816, %rd14419, 4294967295;
	cvt.u64.u32 	%rd9817, %r1185;
	add.s64 	%rd9818, %rd9816, %rd9815;
	add.s64 	%rd14419, %rd9818, %rd9817;
	shr.u64 	%rd9819, %rd14419, 32;
	and.b64  	%rd9820, %rd14420, 4294967295;
	add.s64 	%rd14420, %rd9819, %rd9820;
	shr.u64 	%rd9821, %rd14420, 32;
	and.b64  	%rd9822, %rd14421, 4294967295;
	add.s64 	%rd14421, %rd9821, %rd9822;
	shr.u64 	%rd9823, %rd14421, 32;
	and.b64  	%rd9824, %rd14422, 4294967295;
	add.s64 	%rd14422, %rd9823, %rd9824;
	shr.u64 	%rd9825, %rd14422, 32;
	and.b64  	%rd9826, %rd14423, 4294967295;
	add.s64 	%rd14423, %rd9825, %rd9826;
	shr.u64 	%rd9827, %rd14423, 32;
	and.b64  	%rd9828, %rd14424, 4294967295;
	add.s64 	%rd14424, %rd9827, %rd9828;
	shr.u64 	%rd9829, %rd14424, 32;
	and.b64  	%rd9830, %rd14425, 4294967295;
	add.s64 	%rd14425, %rd9829, %rd9830;
	setp.gt.u64 	%p2252, %rd14425, 4294967295;
	mov.u32 	%r4549, %r1186;
$L__BB3_878:
	cvt.u32.u64 	%r4556, %rd14425;
	cvt.u32.u64 	%r4555, %rd14424;
	cvt.u32.u64 	%r4554, %rd14423;
	cvt.u32.u64 	%r4553, %rd14422;
	cvt.u32.u64 	%r4552, %rd14421;
	cvt.u32.u64 	%r4551, %rd14420;
	cvt.u32.u64 	%r4550, %rd14419;
	setp.lt.u32 	%p1517, %r3337, %r4556;
	or.pred  	%p1518, %p2252, %p1517;
	@%p1518 bra 	$L__BB3_892;
	setp.gt.u32 	%p1519, %r3337, %r4556;
	@%p1519 bra 	$L__BB3_893;
	cvt.u32.u64 	%r3395, %rd13;
	setp.lt.u32 	%p1520, %r3395, %r4555;
	@%p1520 bra 	$L__BB3_892;
	cvt.u32.u64 	%r3396, %rd13;
	setp.gt.u32 	%p1521, %r3396, %r4555;
	@%p1521 bra 	$L__BB3_893;
	cvt.u32.u64 	%r3397, %rd12;
	setp.lt.u32 	%p1522, %r3397, %r4554;
	@%p1522 bra 	$L__BB3_892;
	cvt.u32.u64 	%r3398, %rd12;
	setp.gt.u32 	%p1523, %r3398, %r4554;
	@%p1523 bra 	$L__BB3_893;
	cvt.u32.u64 	%r3399, %rd11;
	setp.lt.u32 	%p1524, %r3399, %r4553;
	@%p1524 bra 	$L__BB3_892;
	cvt.u32.u64 	%r3400, %rd11;
	setp.gt.u32 	%p1525, %r3400, %r4553;
	@%p1525 bra 	$L__BB3_893;
	cvt.u32.u64 	%r3401, %rd652;
	setp.lt.u32 	%p1526, %r3401, %r4552;
	@%p1526 bra 	$L__BB3_892;
	cvt.u32.u64 	%r3402, %rd652;
	setp.gt.u32 	%p1527, %r3402, %r4552;
	@%p1527 bra 	$L__BB3_893;
	cvt.u32.u64 	%r3403, %rd653;
	setp.lt.u32 	%p1528, %r3403, %r4551;
	@%p1528 bra 	$L__BB3_892;
	cvt.u32.u64 	%r3404, %rd653;
	setp.gt.u32 	%p1529, %r3404, %r4551;
	@%p1529 bra 	$L__BB3_893;
	cvt.u32.u64 	%r3405, %rd654;
	setp.lt.u32 	%p1530, %r3405, %r4550;
	@%p1530 bra 	$L__BB3_892;
	cvt.u32.u64 	%r3406, %rd654;
	setp.gt.u32 	%p1531, %r3406, %r4550;
	setp.lt.u32 	%p1532, %r4549, %r1143;
	or.pred  	%p1533, %p1531, %p1532;
	@%p1533 bra 	$L__BB3_893;
$L__BB3_892:
	cvt.u32.u64 	%r3407, %rd652;
	cvt.u32.u64 	%r3408, %rd653;
	cvt.u32.u64 	%r3409, %rd654;
	cvt.u32.u64 	%r3410, %rd13;
	cvt.u32.u64 	%r3411, %rd12;
	cvt.u32.u64 	%r3412, %rd11;
	setp.lt.u32 	%p1534, %r4549, %r1143;
	selp.s64 	%rd9832, -1, 0, %p1534;
	sub.s32 	%r4549, %r4549, %r1143;
	and.b64  	%rd9833, %rd14419, 4294967295;
	add.s64 	%rd9834, %rd9833, %rd9832;
	setp.lt.u64 	%p1535, %rd9834, %rd654;
	selp.s64 	%rd9835, -1, 0, %p1535;
	cvt.u32.u64 	%r3413, %rd9834;
	sub.s32 	%r4550, %r3413, %r3409;
	and.b64  	%rd9836, %rd14420, 4294967295;
	add.s64 	%rd9837, %rd9836, %rd9835;
	setp.lt.u64 	%p1536, %rd9837, %rd653;
	selp.s64 	%rd9838, -1, 0, %p1536;
	cvt.u32.u64 	%r3414, %rd9837;
	sub.s32 	%r4551, %r3414, %r3408;
	and.b64  	%rd9839, %rd14421, 4294967295;
	add.s64 	%rd9840, %rd9839, %rd9838;
	setp.lt.u64 	%p1537, %rd9840, %rd652;
	selp.s64 	%rd9841, -1, 0, %p1537;
	cvt.u32.u64 	%r3415, %rd9840;
	sub.s32 	%r4552, %r3415, %r3407;
	and.b64  	%rd9842, %rd14422, 4294967295;
	add.s64 	%rd9843, %rd9842, %rd9841;
	setp.lt.u64 	%p1538, %rd9843, %rd11;
	selp.s64 	%rd9844, -1, 0, %p1538;
	cvt.u32.u64 	%r3416, %rd9843;
	sub.s32 	%r4553, %r3416, %r3412;
	and.b64  	%rd9845, %rd14423, 4294967295;
	add.s64 	%rd9846, %rd9845, %rd9844;
	setp.lt.u64 	%p1539, %rd9846, %rd12;
	selp.s64 	%rd9847, -1, 0, %p1539;
	cvt.u32.u64 	%r3417, %rd9846;
	sub.s32 	%r4554, %r3417, %r3411;
	and.b64  	%rd9848, %rd14424, 4294967295;
	add.s64 	%rd9849, %rd9848, %rd9847;
	setp.lt.u64 	%p1540, %rd9849, %rd13;
	selp.s32 	%r3418, -1, 0, %p1540;
	cvt.u32.u64 	%r3419, %rd9849;
	sub.s32 	%r4555, %r3419, %r3410;
	add.s32 	%r3420, %r4556, %r3418;
	sub.s32 	%r4556, %r3420, %r3337;
$L__BB3_893:
	setp.gt.u32 	%p1541, %r4556, %r3337;
	@%p1541 bra 	$L__BB3_906;
	bra.uni 	$L__BB3_907;
$L__BB3_894:
	cvt.u32.u64 	%r3421, %rd13;
	setp.gt.u32 	%p1543, %r4555, %r3421;
	@%p1543 bra 	$L__BB3_906;
	cvt.u32.u64 	%r3422, %rd13;
	setp.lt.u32 	%p1544, %r4555, %r3422;
	@%p1544 bra 	$L__BB3_908;
	cvt.u32.u64 	%r3423, %rd12;
	setp.gt.u32 	%p1545, %r4554, %r3423;
	@%p1545 bra 	$L__BB3_906;
	cvt.u32.u64 	%r3424, %rd12;
	setp.lt.u32 	%p1546, %r4554, %r3424;
	@%p1546 bra 	$L__BB3_908;
	cvt.u32.u64 	%r3425, %rd11;
	setp.gt.u32 	%p1547, %r4553, %r3425;
	@%p1547 bra 	$L__BB3_906;
	cvt.u32.u64 	%r3426, %rd11;
	setp.lt.u32 	%p1548, %r4553, %r3426;
	@%p1548 bra 	$L__BB3_908;
	cvt.u32.u64 	%r3427, %rd652;
	setp.gt.u32 	%p1549, %r4552, %r3427;
	@%p1549 bra 	$L__BB3_906;
	cvt.u32.u64 	%r3428, %rd652;
	setp.lt.u32 	%p1550, %r4552, %r3428;
	@%p1550 bra 	$L__BB3_908;
	cvt.u32.u64 	%r3429, %rd653;
	setp.gt.u32 	%p1551, %r4551, %r3429;
	@%p1551 bra 	$L__BB3_906;
	cvt.u32.u64 	%r3430, %rd653;
	setp.lt.u32 	%p1552, %r4551, %r3430;
	@%p1552 bra 	$L__BB3_908;
	cvt.u32.u64 	%r3431, %rd654;
	setp.gt.u32 	%p1553, %r4550, %r3431;
	@%p1553 bra 	$L__BB3_906;
	cvt.u32.u64 	%r3432, %rd654;
	setp.lt.u32 	%p1554, %r4550, %r3432;
	setp.lt.u32 	%p1555, %r4549, %r1143;
	or.pred  	%p1556, %p1554, %p1555;
	@%p1556 bra 	$L__BB3_908;
$L__BB3_906:
	cvt.u32.u64 	%r3433, %rd652;
	cvt.u32.u64 	%r3434, %rd653;
	cvt.u32.u64 	%r3435, %rd654;
	cvt.u32.u64 	%r3436, %rd13;
	cvt.u32.u64 	%r3437, %rd12;
	cvt.u32.u64 	%r3438, %rd11;
	setp.lt.u32 	%p1557, %r4549, %r1143;
	selp.s64 	%rd9850, -1, 0, %p1557;
	sub.s32 	%r4549, %r4549, %r1143;
	cvt.u64.u32 	%rd9851, %r4550;
	add.s64 	%rd9852, %rd9850, %rd9851;
	setp.lt.u64 	%p1558, %rd9852, %rd654;
	selp.s64 	%rd9853, -1, 0, %p1558;
	cvt.u32.u64 	%r3439, %rd9852;
	sub.s32 	%r4550, %r3439, %r3435;
	cvt.u64.u32 	%rd9854, %r4551;
	add.s64 	%rd9855, %rd9853, %rd9854;
	setp.lt.u64 	%p1559, %rd9855, %rd653;
	selp.s64 	%rd9856, -1, 0, %p1559;
	cvt.u32.u64 	%r3440, %rd9855;
	sub.s32 	%r4551, %r3440, %r3434;
	cvt.u64.u32 	%rd9857, %r4552;
	add.s64 	%rd9858, %rd9856, %rd9857;
	setp.lt.u64 	%p1560, %rd9858, %rd652;
	selp.s64 	%rd9859, -1, 0, %p1560;
	cvt.u32.u64 	%r3441, %rd9858;
	sub.s32 	%r4552, %r3441, %r3433;
	cvt.u64.u32 	%rd9860, %r4553;
	add.s64 	%rd9861, %rd9859, %rd9860;
	setp.lt.u64 	%p1561, %rd9861, %rd11;
	selp.s64 	%rd9862, -1, 0, %p1561;
	cvt.u32.u64 	%r3442, %rd9861;
	sub.s32 	%r4553, %r3442, %r3438;
	cvt.u64.u32 	%rd9863, %r4554;
	add.s64 	%rd9864, %rd9862, %rd9863;
	setp.lt.u64 	%p1562, %rd9864, %rd12;
	selp.s64 	%rd9865, -1, 0, %p1562;
	cvt.u32.u64 	%r3443, %rd9864;
	sub.s32 	%r4554, %r3443, %r3437;
	cvt.u64.u32 	%rd9866, %r4555;
	add.s64 	%rd9867, %rd9865, %rd9866;
	setp.lt.u64 	%p1563, %rd9867, %rd13;
	selp.s32 	%r3444, -1, 0, %p1563;
	cvt.u32.u64 	%r3445, %rd9867;
	sub.s32 	%r4555, %r3445, %r3436;
	add.s32 	%r3446, %r4556, %r3444;
	sub.s32 	%r4556, %r3446, %r3337;
	bra.uni 	$L__BB3_908;
$L__BB3_907:
	setp.lt.u32 	%p1542, %r4556, %r3337;
	@%p1542 bra 	$L__BB3_908;
	bra.uni 	$L__BB3_894;
$L__BB3_908:
	setp.gt.u32 	%p1564, %r4539, %r4505;
	@%p1564 bra 	$L__BB3_909;
	bra.uni 	$L__BB3_922;
$L__BB3_909:
	setp.lt.u32 	%p1588, %r4532, %r4498;
	selp.s64 	%rd9910, -1, 0, %p1588;
	cvt.u64.u32 	%rd9911, %r4533;
	add.s64 	%rd14426, %rd9910, %rd9911;
	cvt.u64.u32 	%rd9912, %r4499;
	setp.lt.u64 	%p1589, %rd14426, %rd9912;
	selp.s64 	%rd9913, -1, 0, %p1589;
	cvt.u64.u32 	%rd9914, %r4534;
	add.s64 	%rd14427, %rd9913, %rd9914;
	cvt.u64.u32 	%rd9915, %r4500;
	setp.lt.u64 	%p1590, %rd14427, %rd9915;
	selp.s64 	%rd9916, -1, 0, %p1590;
	cvt.u64.u32 	%rd9917, %r4535;
	add.s64 	%rd14428, %rd9916, %rd9917;
	cvt.u64.u32 	%rd9918, %r4501;
	setp.lt.u64 	%p1591, %rd14428, %rd9918;
	selp.s64 	%rd9919, -1, 0, %p1591;
	cvt.u64.u32 	%rd9920, %r4536;
	add.s64 	%rd14429, %rd9919, %rd9920;
	cvt.u64.u32 	%rd9921, %r4502;
	setp.lt.u64 	%p1592, %rd14429, %rd9921;
	selp.s64 	%rd9922, -1, 0, %p1592;
	cvt.u64.u32 	%rd9923, %r4537;
	add.s64 	%rd14430, %rd9922, %rd9923;
	cvt.u64.u32 	%rd9924, %r4503;
	setp.lt.u64 	%p1593, %rd14430, %rd9924;
	selp.s64 	%rd9925, -1, 0, %p1593;
	cvt.u64.u32 	%rd9926, %r4538;
	add.s64 	%rd14431, %rd9925, %rd9926;
	cvt.u64.u32 	%rd9927, %r4504;
	setp.lt.u64 	%p1594, %rd14431, %rd9927;
	selp.s32 	%r3451, -1, 0, %p1594;
	add.s32 	%r4558, %r4539, %r3451;
	bra.uni 	$L__BB3_924;
$L__BB3_910:
	setp.gt.u32 	%p1566, %r4538, %r4504;
	@%p1566 bra 	$L__BB3_909;
	setp.lt.u32 	%p1567, %r4538, %r4504;
	@%p1567 bra 	$L__BB3_923;
	setp.gt.u32 	%p1568, %r4537, %r4503;
	@%p1568 bra 	$L__BB3_909;
	setp.lt.u32 	%p1569, %r4537, %r4503;
	@%p1569 bra 	$L__BB3_923;
	setp.gt.u32 	%p1570, %r4536, %r4502;
	@%p1570 bra 	$L__BB3_909;
	setp.lt.u32 	%p1571, %r4536, %r4502;
	@%p1571 bra 	$L__BB3_923;
	setp.gt.u32 	%p1572, %r4535, %r4501;
	@%p1572 bra 	$L__BB3_909;
	setp.lt.u32 	%p1573, %r4535, %r4501;
	@%p1573 bra 	$L__BB3_923;
	setp.gt.u32 	%p1574, %r4534, %r4500;
	@%p1574 bra 	$L__BB3_909;
	setp.lt.u32 	%p1575, %r4534, %r4500;
	@%p1575 bra 	$L__BB3_923;
	setp.gt.u32 	%p1576, %r4533, %r4499;
	@%p1576 bra 	$L__BB3_909;
	setp.lt.u32 	%p1577, %r4533, %r4499;
	setp.lt.u32 	%p1578, %r4532, %r4498;
	or.pred  	%p1579, %p1577, %p1578;
	@%p1579 bra 	$L__BB3_923;
	bra.uni 	$L__BB3_909;
$L__BB3_922:
	setp.ge.u32 	%p1565, %r4539, %r4505;
	@%p1565 bra 	$L__BB3_910;
$L__BB3_923:
	add.s32 	%r1227, %r4532, %r1143;
	setp.lt.u32 	%p1580, %r1227, %r4532;
	selp.u64 	%rd9868, 1, 0, %p1580;
	cvt.u64.u32 	%rd9869, %r4533;
	add.s64 	%rd9870, %rd9868, %rd9869;
	add.s64 	%rd9871, %rd9870, %rd654;
	shr.u64 	%rd9872, %rd9871, 32;
	cvt.u64.u32 	%rd9873, %r4534;
	add.s64 	%rd9874, %rd9872, %rd9873;
	add.s64 	%rd9875, %rd9874, %rd653;
	shr.u64 	%rd9876, %rd9875, 32;
	cvt.u64.u32 	%rd9877, %r4535;
	add.s64 	%rd9878, %rd9876, %rd9877;
	add.s64 	%rd9879, %rd9878, %rd652;
	shr.u64 	%rd9880, %rd9879, 32;
	cvt.u64.u32 	%rd9881, %r4536;
	add.s64 	%rd9882, %rd9880, %rd9881;
	add.s64 	%rd9883, %rd9882, %rd11;
	shr.u64 	%rd9884, %rd9883, 32;
	cvt.u64.u32 	%rd9885, %r4537;
	add.s64 	%rd9886, %rd9884, %rd9885;
	add.s64 	%rd9887, %rd9886, %rd12;
	shr.u64 	%rd9888, %rd9887, 32;
	cvt.u64.u32 	%rd9889, %r4538;
	add.s64 	%rd9890, %rd9888, %rd9889;
	add.s64 	%rd9891, %rd9890, %rd13;
	{ .reg .b32 tmp; mov.b64 {tmp, %r3447}, %rd9891; }
	add.s32 	%r3448, %r4539, %r3447;
	add.s32 	%r3449, %r3448, %r3337;
	setp.lt.u32 	%p1581, %r1227, %r4498;
	selp.s64 	%rd9892, -1, 0, %p1581;
	and.b64  	%rd9893, %rd9871, 4294967295;
	add.s64 	%rd14426, %rd9893, %rd9892;
	cvt.u64.u32 	%rd9894, %r4499;
	setp.lt.u64 	%p1582, %rd14426, %rd9894;
	selp.s64 	%rd9895, -1, 0, %p1582;
	and.b64  	%rd9896, %rd9875, 4294967295;
	add.s64 	%rd14427, %rd9896, %rd9895;
	cvt.u64.u32 	%rd9897, %r4500;
	setp.lt.u64 	%p1583, %rd14427, %rd9897;
	selp.s64 	%rd9898, -1, 0, %p1583;
	and.b64  	%rd9899, %rd9879, 4294967295;
	add.s64 	%rd14428, %rd9899, %rd9898;
	cvt.u64.u32 	%rd9900, %r4501;
	setp.lt.u64 	%p1584, %rd14428, %rd9900;
	selp.s64 	%rd9901, -1, 0, %p1584;
	and.b64  	%rd9902, %rd9883, 4294967295;
	add.s64 	%rd14429, %rd9902, %rd9901;
	cvt.u64.u32 	%rd9903, %r4502;
	setp.lt.u64 	%p1585, %rd14429, %rd9903;
	selp.s64 	%rd9904, -1, 0, %p1585;
	and.b64  	%rd9905, %rd9887, 4294967295;
	add.s64 	%rd14430, %rd9905, %rd9904;
	cvt.u64.u32 	%rd9906, %r4503;
	setp.lt.u64 	%p1586, %rd14430, %rd9906;
	selp.s64 	%rd9907, -1, 0, %p1586;
	and.b64  	%rd9908, %rd9891, 4294967295;
	add.s64 	%rd14431, %rd9908, %rd9907;
	cvt.u64.u32 	%rd9909, %r4504;
	setp.lt.u64 	%p1587, %rd14431, %rd9909;
	selp.s32 	%r3450, -1, 0, %p1587;
	add.s32 	%r4558, %r3449, %r3450;
	mov.u32 	%r4532, %r1227;
$L__BB3_924:
	sub.s32 	%r1232, %r4558, %r4505;
	cvt.u32.u64 	%r3452, %rd14431;
	sub.s32 	%r1233, %r3452, %r4504;
	cvt.u32.u64 	%r3453, %rd14430;
	sub.s32 	%r1234, %r3453, %r4503;
	cvt.u32.u64 	%r3454, %rd14429;
	sub.s32 	%r1235, %r3454, %r4502;
	cvt.u32.u64 	%r3455, %rd14428;
	sub.s32 	%r1236, %r3455, %r4501;
	cvt.u32.u64 	%r3456, %rd14427;
	sub.s32 	%r1237, %r3456, %r4500;
	cvt.u32.u64 	%r3457, %rd14426;
	sub.s32 	%r1238, %r3457, %r4499;
	sub.s32 	%r4559, %r4532, %r4498;
	setp.gt.u32 	%p1595, %r1232, %r4556;
	@%p1595 bra 	$L__BB3_925;
	bra.uni 	$L__BB3_938;
$L__BB3_925:
	setp.lt.u32 	%p1619, %r4559, %r4549;
	selp.s64 	%rd9970, -1, 0, %p1619;
	cvt.u64.u32 	%rd9971, %r1238;
	add.s64 	%rd14432, %rd9970, %rd9971;
	cvt.u64.u32 	%rd9972, %r4550;
	setp.lt.u64 	%p1620, %rd14432, %rd9972;
	selp.s64 	%rd9973, -1, 0, %p1620;
	cvt.u64.u32 	%rd9974, %r1237;
	add.s64 	%rd14433, %rd9973, %rd9974;
	cvt.u64.u32 	%rd9975, %r4551;
	setp.lt.u64 	%p1621, %rd14433, %rd9975;
	selp.s64 	%rd9976, -1, 0, %p1621;
	cvt.u64.u32 	%rd9977, %r1236;
	add.s64 	%rd14434, %rd9976, %rd9977;
	cvt.u64.u32 	%rd9978, %r4552;
	setp.lt.u64 	%p1622, %rd14434, %rd9978;
	selp.s64 	%rd9979, -1, 0, %p1622;
	cvt.u64.u32 	%rd9980, %r1235;
	add.s64 	%rd14435, %rd9979, %rd9980;
	cvt.u64.u32 	%rd9981, %r4553;
	setp.lt.u64 	%p1623, %rd14435, %rd9981;
	selp.s64 	%rd9982, -1, 0, %p1623;
	cvt.u64.u32 	%rd9983, %r1234;
	add.s64 	%rd14436, %rd9982, %rd9983;
	cvt.u64.u32 	%rd9984, %r4554;
	setp.lt.u64 	%p1624, %rd14436, %rd9984;
	selp.s64 	%rd9985, -1, 0, %p1624;
	cvt.u64.u32 	%rd9986, %r1233;
	add.s64 	%rd14437, %rd9985, %rd9986;
	cvt.u64.u32 	%rd9987, %r4555;
	setp.lt.u64 	%p1625, %rd14437, %rd9987;
	selp.s32 	%r3462, -1, 0, %p1625;
	add.s32 	%r4560, %r1232, %r3462;
	bra.uni 	$L__BB3_940;
$L__BB3_926:
	setp.gt.u32 	%p1597, %r1233, %r4555;
	@%p1597 bra 	$L__BB3_925;
	setp.lt.u32 	%p1598, %r1233, %r4555;
	@%p1598 bra 	$L__BB3_939;
	setp.gt.u32 	%p1599, %r1234, %r4554;
	@%p1599 bra 	$L__BB3_925;
	setp.lt.u32 	%p1600, %r1234, %r4554;
	@%p1600 bra 	$L__BB3_939;
	setp.gt.u32 	%p1601, %r1235, %r4553;
	@%p1601 bra 	$L__BB3_925;
	setp.lt.u32 	%p1602, %r1235, %r4553;
	@%p1602 bra 	$L__BB3_939;
	setp.gt.u32 	%p1603, %r1236, %r4552;
	@%p1603 bra 	$L__BB3_925;
	setp.lt.u32 	%p1604, %r1236, %r4552;
	@%p1604 bra 	$L__BB3_939;
	setp.gt.u32 	%p1605, %r1237, %r4551;
	@%p1605 bra 	$L__BB3_925;
	setp.lt.u32 	%p1606, %r1237, %r4551;
	@%p1606 bra 	$L__BB3_939;
	setp.gt.u32 	%p1607, %r1238, %r4550;
	@%p1607 bra 	$L__BB3_925;
	setp.lt.u32 	%p1608, %r1238, %r4550;
	setp.lt.u32 	%p1609, %r4559, %r4549;
	or.pred  	%p1610, %p1608, %p1609;
	@%p1610 bra 	$L__BB3_939;
	bra.uni 	$L__BB3_925;
$L__BB3_938:
	setp.ge.u32 	%p1596, %r1232, %r4556;
	@%p1596 bra 	$L__BB3_926;
$L__BB3_939:
	add.s32 	%r1240, %r4559, %r1143;
	setp.lt.u32 	%p1611, %r1240, %r4559;
	selp.u64 	%rd9928, 1, 0, %p1611;
	cvt.u64.u32 	%rd9929, %r1238;
	add.s64 	%rd9930, %rd9928, %rd9929;
	add.s64 	%rd9931, %rd9930, %rd654;
	shr.u64 	%rd9932, %rd9931, 32;
	cvt.u64.u32 	%rd9933, %r1237;
	add.s64 	%rd9934, %rd9932, %rd9933;
	add.s64 	%rd9935, %rd9934, %rd653;
	shr.u64 	%rd9936, %rd9935, 32;
	cvt.u64.u32 	%rd9937, %r1236;
	add.s64 	%rd9938, %rd9936, %rd9937;
	add.s64 	%rd9939, %rd9938, %rd652;
	shr.u64 	%rd9940, %rd9939, 32;
	cvt.u64.u32 	%rd9941, %r1235;
	add.s64 	%rd9942, %rd9940, %rd9941;
	add.s64 	%rd9943, %rd9942, %rd11;
	shr.u64 	%rd9944, %rd9943, 32;
	cvt.u64.u32 	%rd9945, %r1234;
	add.s64 	%rd9946, %rd9944, %rd9945;
	add.s64 	%rd9947, %rd9946, %rd12;
	shr.u64 	%rd9948, %rd9947, 32;
	cvt.u64.u32 	%rd9949, %r1233;
	add.s64 	%rd9950, %rd9948, %rd9949;
	add.s64 	%rd9951, %rd9950, %rd13;
	{ .reg .b32 tmp; mov.b64 {tmp, %r3458}, %rd9951; }
	add.s32 	%r3459, %r1232, %r3458;
	add.s32 	%r3460, %r3459, %r3337;
	setp.lt.u32 	%p1612, %r1240, %r4549;
	selp.s64 	%rd9952, -1, 0, %p1612;
	and.b64  	%rd9953, %rd9931, 4294967295;
	add.s64 	%rd14432, %rd9953, %rd9952;
	cvt.u64.u32 	%rd9954, %r4550;
	setp.lt.u64 	%p1613, %rd14432, %rd9954;
	selp.s64 	%rd9955, -1, 0, %p1613;
	and.b64  	%rd9956, %rd9935, 4294967295;
	add.s64 	%rd14433, %rd9956, %rd9955;
	cvt.u64.u32 	%rd9957, %r4551;
	setp.lt.u64 	%p1614, %rd14433, %rd9957;
	selp.s64 	%rd9958, -1, 0, %p1614;
	and.b64  	%rd9959, %rd9939, 4294967295;
	add.s64 	%rd14434, %rd9959, %rd9958;
	cvt.u64.u32 	%rd9960, %r4552;
	setp.lt.u64 	%p1615, %rd14434, %rd9960;
	selp.s64 	%rd9961, -1, 0, %p1615;
	and.b64  	%rd9962, %rd9943, 4294967295;
	add.s64 	%rd14435, %rd9962, %rd9961;
	cvt.u64.u32 	%rd9963, %r4553;
	setp.lt.u64 	%p1616, %rd14435, %rd9963;
	selp.s64 	%rd9964, -1, 0, %p1616;
	and.b64  	%rd9965, %rd9947, 4294967295;
	add.s64 	%rd14436, %rd9965, %rd9964;
	cvt.u64.u32 	%rd9966, %r4554;
	setp.lt.u64 	%p1617, %rd14436, %rd9966;
	selp.s64 	%rd9967, -1, 0, %p1617;
	and.b64  	%rd9968, %rd9951, 4294967295;
	add.s64 	%rd14437, %rd9968, %rd9967;
	cvt.u64.u32 	%rd9969, %r4555;
	setp.lt.u64 	%p1618, %rd14437, %rd9969;
	selp.s32 	%r3461, -1, 0, %p1618;
	add.s32 	%r4560, %r3460, %r3461;
	mov.u32 	%r4559, %r1240;
$L__BB3_940:
	sub.s32 	%r4641, %r4560, %r4556;
	cvt.u32.u64 	%r3463, %rd14437;
	sub.s32 	%r4642, %r3463, %r4555;
	cvt.u32.u64 	%r3464, %rd14436;
	sub.s32 	%r4643, %r3464, %r4554;
	cvt.u32.u64 	%r3465, %rd14435;
	sub.s32 	%r4644, %r3465, %r4553;
	cvt.u32.u64 	%r3466, %rd14434;
	sub.s32 	%r4645, %r3466, %r4552;
	cvt.u32.u64 	%r3467, %rd14433;
	sub.s32 	%r4646, %r3467, %r4551;
	cvt.u32.u64 	%r3468, %rd14432;
	sub.s32 	%r4647, %r3468, %r4550;
	sub.s32 	%r4648, %r4559, %r4549;
	setp.gt.u32 	%p1626, %r4522, %r4641;
	@%p1626 bra 	$L__BB3_941;
	bra.uni 	$L__BB3_954;
$L__BB3_941:
	setp.lt.u32 	%p1650, %r4515, %r4648;
	selp.s64 	%rd10024, -1, 0, %p1650;
	add.s64 	%rd14438, %rd10024, %rd655;
	cvt.u64.u32 	%rd10025, %r4647;
	setp.lt.u64 	%p1651, %rd14438, %rd10025;
	selp.s64 	%rd10026, -1, 0, %p1651;
	add.s64 	%rd14439, %rd10026, %rd656;
	cvt.u64.u32 	%rd10027, %r4646;
	setp.lt.u64 	%p1652, %rd14439, %rd10027;
	selp.s64 	%rd10028, -1, 0, %p1652;
	add.s64 	%rd14440, %rd10028, %rd657;
	cvt.u64.u32 	%rd10029, %r4645;
	setp.lt.u64 	%p1653, %rd14440, %rd10029;
	selp.s64 	%rd10030, -1, 0, %p1653;
	add.s64 	%rd14441, %rd10030, %rd658;
	cvt.u64.u32 	%rd10031, %r4644;
	setp.lt.u64 	%p1654, %rd14441, %rd10031;
	selp.s64 	%rd10032, -1, 0, %p1654;
	add.s64 	%rd14442, %rd10032, %rd659;
	cvt.u64.u32 	%rd10033, %r4643;
	setp.lt.u64 	%p1655, %rd14442, %rd10033;
	selp.s64 	%rd10034, -1, 0, %p1655;
	add.s64 	%rd14443, %rd10034, %rd660;
	cvt.u64.u32 	%rd10035, %r4642;
	setp.lt.u64 	%p1656, %rd14443, %rd10035;
	selp.s32 	%r3473, -1, 0, %p1656;
	add.s32 	%r4562, %r4522, %r3473;
	bra.uni 	$L__BB3_956;
$L__BB3_942:
	setp.gt.u32 	%p1628, %r4521, %r4642;
	@%p1628 bra 	$L__BB3_941;
	setp.lt.u32 	%p1629, %r4521, %r4642;
	@%p1629 bra 	$L__BB3_955;
	setp.gt.u32 	%p1630, %r4520, %r4643;
	@%p1630 bra 	$L__BB3_941;
	setp.lt.u32 	%p1631, %r4520, %r4643;
	@%p1631 bra 	$L__BB3_955;
	setp.gt.u32 	%p1632, %r4519, %r4644;
	@%p1632 bra 	$L__BB3_941;
	setp.lt.u32 	%p1633, %r4519, %r4644;
	@%p1633 bra 	$L__BB3_955;
	setp.gt.u32 	%p1634, %r4518, %r4645;
	@%p1634 bra 	$L__BB3_941;
	setp.lt.u32 	%p1635, %r4518, %r4645;
	@%p1635 bra 	$L__BB3_955;
	setp.gt.u32 	%p1636, %r4517, %r4646;
	@%p1636 bra 	$L__BB3_941;
	setp.lt.u32 	%p1637, %r4517, %r4646;
	@%p1637 bra 	$L__BB3_955;
	setp.gt.u32 	%p1638, %r4516, %r4647;
	@%p1638 bra 	$L__BB3_941;
	setp.lt.u32 	%p1639, %r4516, %r4647;
	setp.lt.u32 	%p1640, %r4515, %r4648;
	or.pred  	%p1641, %p1639, %p1640;
	@%p1641 bra 	$L__BB3_955;
	bra.uni 	$L__BB3_941;
$L__BB3_954:
	setp.ge.u32 	%p1627, %r4522, %r4641;
	@%p1627 bra 	$L__BB3_942;
$L__BB3_955:
	add.s32 	%r1253, %r4515, %r1143;
	setp.lt.u32 	%p1642, %r1253, %r4515;
	selp.u64 	%rd9988, 1, 0, %p1642;
	add.s64 	%rd9989, %rd9988, %rd655;
	add.s64 	%rd9990, %rd9989, %rd654;
	shr.u64 	%rd9991, %rd9990, 32;
	add.s64 	%rd9992, %rd9991, %rd656;
	add.s64 	%rd9993, %rd9992, %rd653;
	shr.u64 	%rd9994, %rd9993, 32;
	add.s64 	%rd9995, %rd9994, %rd657;
	add.s64 	%rd9996, %rd9995, %rd652;
	shr.u64 	%rd9997, %rd9996, 32;
	add.s64 	%rd9998, %rd9997, %rd658;
	add.s64 	%rd9999, %rd9998, %rd11;
	shr.u64 	%rd10000, %rd9999, 32;
	add.s64 	%rd10001, %rd10000, %rd659;
	add.s64 	%rd10002, %rd10001, %rd12;
	shr.u64 	%rd10003, %rd10002, 32;
	add.s64 	%rd10004, %rd10003, %rd660;
	add.s64 	%rd10005, %rd10004, %rd13;
	{ .reg .b32 tmp; mov.b64 {tmp, %r3469}, %rd10005; }
	add.s32 	%r3470, %r4522, %r3469;
	add.s32 	%r3471, %r3470, %r3337;
	setp.lt.u32 	%p1643, %r1253, %r4648;
	selp.s64 	%rd10006, -1, 0, %p1643;
	and.b64  	%rd10007, %rd9990, 4294967295;
	add.s64 	%rd14438, %rd10007, %rd10006;
	cvt.u64.u32 	%rd10008, %r4647;
	setp.lt.u64 	%p1644, %rd14438, %rd10008;
	selp.s64 	%rd10009, -1, 0, %p1644;
	and.b64  	%rd10010, %rd9993, 4294967295;
	add.s64 	%rd14439, %rd10010, %rd10009;
	cvt.u64.u32 	%rd10011, %r4646;
	setp.lt.u64 	%p1645, %rd14439, %rd10011;
	selp.s64 	%rd10012, -1, 0, %p1645;
	and.b64  	%rd10013, %rd9996, 4294967295;
	add.s64 	%rd14440, %rd10013, %rd10012;
	cvt.u64.u32 	%rd10014, %r4645;
	setp.lt.u64 	%p1646, %rd14440, %rd10014;
	selp.s64 	%rd10015, -1, 0, %p1646;
	and.b64  	%rd10016, %rd9999, 4294967295;
	add.s64 	%rd14441, %rd10016, %rd10015;
	cvt.u64.u32 	%rd10017, %r4644;
	setp.lt.u64 	%p1647, %rd14441, %rd10017;
	selp.s64 	%rd10018, -1, 0, %p1647;
	and.b64  	%rd10019, %rd10002, 4294967295;
	add.s64 	%rd14442, %rd10019, %rd10018;
	cvt.u64.u32 	%rd10020, %r4643;
	setp.lt.u64 	%p1648, %rd14442, %rd10020;
	selp.s64 	%rd10021, -1, 0, %p1648;
	and.b64  	%rd10022, %rd10005, 4294967295;
	add.s64 	%rd14443, %rd10022, %rd10021;
	cvt.u64.u32 	%rd10023, %r4642;
	setp.lt.u64 	%p1649, %rd14443, %rd10023;
	selp.s32 	%r3472, -1, 0, %p1649;
	add.s32 	%r4562, %r3471, %r3472;
	mov.u32 	%r4515, %r1253;
$L__BB3_956:
	sub.s32 	%r3474, %r4562, %r4641;
	cvt.u32.u64 	%r3475, %rd14443;
	sub.s32 	%r3476, %r3475, %r4642;
	cvt.u32.u64 	%r3477, %rd14442;
	sub.s32 	%r3478, %r3477, %r4643;
	cvt.u32.u64 	%r3479, %rd14441;
	sub.s32 	%r3480, %r3479, %r4644;
	cvt.u32.u64 	%r3481, %rd14440;
	sub.s32 	%r3482, %r3481, %r4645;
	cvt.u32.u64 	%r3483, %rd14439;
	sub.s32 	%r3484, %r3483, %r4646;
	cvt.u32.u64 	%r3485, %rd14438;
	sub.s32 	%r3486, %r3485, %r4647;
	sub.s32 	%r3487, %r4515, %r4648;
	mul.wide.u32 	%rd10036, %r3487, %r1005;
	cvt.u32.u64 	%r3488, %rd10036;
	shr.u64 	%rd10037, %rd10036, 32;
	mul.wide.u32 	%rd10038, %r3486, %r1005;
	add.s64 	%rd10039, %rd10037, %rd10038;
	shr.u64 	%rd10040, %rd10039, 32;
	mul.wide.u32 	%rd10041, %r3484, %r1005;
	add.s64 	%rd10042, %rd10040, %rd10041;
	shr.u64 	%rd10043, %rd10042, 32;
	mul.wide.u32 	%rd10044, %r3482, %r1005;
	add.s64 	%rd10045, %rd10043, %rd10044;
	shr.u64 	%rd10046, %rd10045, 32;
	mul.wide.u32 	%rd10047, %r3480, %r1005;
	add.s64 	%rd10048, %rd10046, %rd10047;
	shr.u64 	%rd10049, %rd10048, 32;
	mul.wide.u32 	%rd10050, %r3478, %r1005;
	add.s64 	%rd10051, %rd10049, %rd10050;
	shr.u64 	%rd10052, %rd10051, 32;
	mul.wide.u32 	%rd10053, %r3476, %r1005;
	add.s64 	%rd10054, %rd10052, %rd10053;
	shr.u64 	%rd10055, %rd10054, 32;
	mul.wide.u32 	%rd10056, %r3474, %r1005;
	add.s64 	%rd10057, %rd10055, %rd10056;
	shr.u64 	%rd10058, %rd10057, 32;
	and.b64  	%rd10059, %rd10039, 4294967295;
	mul.wide.u32 	%rd10060, %r3487, %r1004;
	add.s64 	%rd10061, %rd10060, %rd10059;
	shr.u64 	%rd10062, %rd10061, 32;
	and.b64  	%rd10063, %rd10042, 4294967295;
	mul.wide.u32 	%rd10064, %r3486, %r1004;
	add.s64 	%rd10065, %rd10062, %rd10063;
	add.s64 	%rd10066, %rd10065, %rd10064;
	shr.u64 	%rd10067, %rd10066, 32;
	and.b64  	%rd10068, %rd10045, 4294967295;
	mul.wide.u32 	%rd10069, %r3484, %r1004;
	add.s64 	%rd10070, %rd10067, %rd10068;
	add.s64 	%rd10071, %rd10070, %rd10069;
	shr.u64 	%rd10072, %rd10071, 32;
	and.b64  	%rd10073, %rd10048, 4294967295;
	mul.wide.u32 	%rd10074, %r3482, %r1004;
	add.s64 	%rd10075, %rd10072, %rd10073;
	add.s64 	%rd10076, %rd10075, %rd10074;
	shr.u64 	%rd10077, %rd10076, 32;
	and.b64  	%rd10078, %rd10051, 4294967295;
	mul.wide.u32 	%rd10079, %r3480, %r1004;
	add.s64 	%rd10080, %rd10077, %rd10078;
	add.s64 	%rd10081, %rd10080, %rd10079;
	shr.u64 	%rd10082, %rd10081, 32;
	and.b64  	%rd10083, %rd10054, 4294967295;
	mul.wide.u32 	%rd10084, %r3478, %r1004;
	add.s64 	%rd10085, %rd10082, %rd10083;
	add.s64 	%rd10086, %rd10085, %rd10084;
	shr.u64 	%rd10087, %rd10086, 32;
	and.b64  	%rd10088, %rd10057, 4294967295;
	mul.wide.u32 	%rd10089, %r3476, %r1004;
	add.s64 	%rd10090, %rd10087, %rd10088;
	add.s64 	%rd10091, %rd10090, %rd10089;
	shr.u64 	%rd10092, %rd10091, 32;
	mul.wide.u32 	%rd10093, %r3474, %r1004;
	add.s64 	%rd10094, %rd10092, %rd10058;
	add.s64 	%rd10095, %rd10094, %rd10093;
	shr.u64 	%rd10096, %rd10095, 32;
	and.b64  	%rd10097, %rd10066, 4294967295;
	mul.wide.u32 	%rd10098, %r3487, %r1003;
	add.s64 	%rd10099, %rd10098, %rd10097;
	shr.u64 	%rd10100, %rd10099, 32;
	and.b64  	%rd10101, %rd10071, 4294967295;
	mul.wide.u32 	%rd10102, %r3486, %r1003;
	add.s64 	%rd10103, %rd10100, %rd10101;
	add.s64 	%rd10104, %rd10103, %rd10102;
	shr.u64 	%rd10105, %rd10104, 32;
	and.b64  	%rd10106, %rd10076, 4294967295;
	mul.wide.u32 	%rd10107, %r3484, %r1003;
	add.s64 	%rd10108, %rd10105, %rd10106;
	add.s64 	%rd10109, %rd10108, %rd10107;
	shr.u64 	%rd10110, %rd10109, 32;
	and.b64  	%rd10111, %rd10081, 4294967295;
	mul.wide.u32 	%rd10112, %r3482, %r1003;
	add.s64 	%rd10113, %rd10110, %rd10111;
	add.s64 	%rd10114, %rd10113, %rd10112;
	shr.u64 	%rd10115, %rd10114, 32;
	and.b64  	%rd10116, %rd10086, 4294967295;
	mul.wide.u32 	%rd10117, %r3480, %r1003;
	add.s64 	%rd10118, %rd10115, %rd10116;
	add.s64 	%rd10119, %rd10118, %rd10117;
	shr.u64 	%rd10120, %rd10119, 32;
	and.b64  	%rd10121, %rd10091, 4294967295;
	mul.wide.u32 	%rd10122, %r3478, %r1003;
	add.s64 	%rd10123, %rd10120, %rd10121;
	add.s64 	%rd10124, %rd10123, %rd10122;
	shr.u64 	%rd10125, %rd10124, 32;
	and.b64  	%rd10126, %rd10095, 4294967295;
	mul.wide.u32 	%rd10127, %r3476, %r1003;
	add.s64 	%rd10128, %rd10125, %rd10126;
	add.s64 	%rd10129, %rd10128, %rd10127;
	shr.u64 	%rd10130, %rd10129, 32;
	mul.wide.u32 	%rd10131, %r3474, %r1003;
	add.s64 	%rd10132, %rd10130, %rd10096;
	add.s64 	%rd10133, %rd10132, %rd10131;
	shr.u64 	%rd10134, %rd10133, 32;
	and.b64  	%rd10135, %rd10104, 4294967295;
	mul.wide.u32 	%rd10136, %r3487, %r1002;
	add.s64 	%rd10137, %rd10136, %rd10135;
	shr.u64 	%rd10138, %rd10137, 32;
	and.b64  	%rd10139, %rd10109, 4294967295;
	mul.wide.u32 	%rd10140, %r3486, %r1002;
	add.s64 	%rd10141, %rd10138, %rd10139;
	add.s64 	%rd10142, %rd10141, %rd10140;
	shr.u64 	%rd10143, %rd10142, 32;
	and.b64  	%rd10144, %rd10114, 4294967295;
	mul.wide.u32 	%rd10145, %r3484, %r1002;
	add.s64 	%rd10146, %rd10143, %rd10144;
	add.s64 	%rd10147, %rd10146, %rd10145;
	shr.u64 	%rd10148, %rd10147, 32;
	and.b64  	%rd10149, %rd10119, 4294967295;
	mul.wide.u32 	%rd10150, %r3482, %r1002;
	add.s64 	%rd10151, %rd10148, %rd10149;
	add.s64 	%rd10152, %rd10151, %rd10150;
	shr.u64 	%rd10153, %rd10152, 32;
	and.b64  	%rd10154, %rd10124, 4294967295;
	mul.wide.u32 	%rd10155, %r3480, %r1002;
	add.s64 	%rd10156, %rd10153, %rd10154;
	add.s64 	%rd10157, %rd10156, %rd10155;
	shr.u64 	%rd10158, %rd10157, 32;
	and.b64  	%rd10159, %rd10129, 4294967295;
	mul.wide.u32 	%rd10160, %r3478, %r1002;
	add.s64 	%rd10161, %rd10158, %rd10159;
	add.s64 	%rd10162, %rd10161, %rd10160;
	shr.u64 	%rd10163, %rd10162, 32;
	and.b64  	%rd10164, %rd10133, 4294967295;
	mul.wide.u32 	%rd10165, %r3476, %r1002;
	add.s64 	%rd10166, %rd10163, %rd10164;
	add.s64 	%rd10167, %rd10166, %rd10165;
	shr.u64 	%rd10168, %rd10167, 32;
	mul.wide.u32 	%rd10169, %r3474, %r1002;
	add.s64 	%rd10170, %rd10168, %rd10134;
	add.s64 	%rd10171, %rd10170, %rd10169;
	shr.u64 	%rd10172, %rd10171, 32;
	and.b64  	%rd10173, %rd10142, 4294967295;
	mul.wide.u32 	%rd10174, %r3487, %r1001;
	add.s64 	%rd10175, %rd10174, %rd10173;
	shr.u64 	%rd10176, %rd10175, 32;
	and.b64  	%rd10177, %rd10147, 4294967295;
	mul.wide.u32 	%rd10178, %r3486, %r1001;
	add.s64 	%rd10179, %rd10176, %rd10177;
	add.s64 	%rd10180, %rd10179, %rd10178;
	shr.u64 	%rd10181, %rd10180, 32;
	and.b64  	%rd10182, %rd10152, 4294967295;
	mul.wide.u32 	%rd10183, %r3484, %r1001;
	add.s64 	%rd10184, %rd10181, %rd10182;
	add.s64 	%rd10185, %rd10184, %rd10183;
	shr.u64 	%rd10186, %rd10185, 32;
	and.b64  	%rd10187, %rd10157, 4294967295;
	mul.wide.u32 	%rd10188, %r3482, %r1001;
	add.s64 	%rd10189, %rd10186, %rd10187;
	add.s64 	%rd10190, %rd10189, %rd10188;
	shr.u64 	%rd10191, %rd10190, 32;
	and.b64  	%rd10192, %rd10162, 4294967295;
	mul.wide.u32 	%rd10193, %r3480, %r1001;
	add.s64 	%rd10194, %rd10191, %rd10192;
	add.s64 	%rd10195, %rd10194, %rd10193;
	shr.u64 	%rd10196, %rd10195, 32;
	and.b64  	%rd10197, %rd10167, 4294967295;
	mul.wide.u32 	%rd10198, %r3478, %r1001;
	add.s64 	%rd10199, %rd10196, %rd10197;
	add.s64 	%rd10200, %rd10199, %rd10198;
	shr.u64 	%rd10201, %rd10200, 32;
	and.b64  	%rd10202, %rd10171, 4294967295;
	mul.wide.u32 	%rd10203, %r3476, %r1001;
	add.s64 	%rd10204, %rd10201, %rd10202;
	add.s64 	%rd10205, %rd10204, %rd10203;
	shr.u64 	%rd10206, %rd10205, 32;
	mul.wide.u32 	%rd10207, %r3474, %r1001;
	add.s64 	%rd10208, %rd10206, %rd10172;
	add.s64 	%rd10209, %rd10208, %rd10207;
	shr.u64 	%rd10210, %rd10209, 32;
	and.b64  	%rd10211, %rd10180, 4294967295;
	mul.wide.u32 	%rd10212, %r3487, %r1000;
	add.s64 	%rd10213, %rd10212, %rd10211;
	shr.u64 	%rd10214, %rd10213, 32;
	and.b64  	%rd10215, %rd10185, 4294967295;
	mul.wide.u32 	%rd10216, %r3486, %r1000;
	add.s64 	%rd10217, %rd10214, %rd10215;
	add.s64 	%rd10218, %rd10217, %rd10216;
	shr.u64 	%rd10219, %rd10218, 32;
	and.b64  	%rd10220, %rd10190, 4294967295;
	mul.wide.u32 	%rd10221, %r3484, %r1000;
	add.s64 	%rd10222, %rd10219, %rd10220;
	add.s64 	%rd10223, %rd10222, %rd10221;
	shr.u64 	%rd10224, %rd10223, 32;
	and.b64  	%rd10225, %rd10195, 4294967295;
	mul.wide.u32 	%rd10226, %r3482, %r1000;
	add.s64 	%rd10227, %rd10224, %rd10225;
	add.s64 	%rd10228, %rd10227, %rd10226;
	shr.u64 	%rd10229, %rd10228, 32;
	and.b64  	%rd10230, %rd10200, 4294967295;
	mul.wide.u32 	%rd10231, %r3480, %r1000;
	add.s64 	%rd10232, %rd10229, %rd10230;
	add.s64 	%rd10233, %rd10232, %rd10231;
	shr.u64 	%rd10234, %rd10233, 32;
	and.b64  	%rd10235, %rd10205, 4294967295;
	mul.wide.u32 	%rd10236, %r3478, %r1000;
	add.s64 	%rd10237, %rd10234, %rd10235;
	add.s64 	%rd10238, %rd10237, %rd10236;
	shr.u64 	%rd10239, %rd10238, 32;
	and.b64  	%rd10240, %rd10209, 4294967295;
	mul.wide.u32 	%rd10241, %r3476, %r1000;
	add.s64 	%rd10242, %rd10239, %rd10240;
	add.s64 	%rd10243, %rd10242, %rd10241;
	shr.u64 	%rd10244, %rd10243, 32;
	mul.wide.u32 	%rd10245, %r3474, %r1000;
	add.s64 	%rd10246, %rd10244, %rd10210;
	add.s64 	%rd10247, %rd10246, %rd10245;
	shr.u64 	%rd10248, %rd10247, 32;
	and.b64  	%rd10249, %rd10218, 4294967295;
	mul.wide.u32 	%rd10250, %r3487, %r999;
	add.s64 	%rd10251, %rd10250, %rd10249;
	shr.u64 	%rd10252, %rd10251, 32;
	and.b64  	%rd10253, %rd10223, 4294967295;
	mul.wide.u32 	%rd10254, %r3486, %r999;
	add.s64 	%rd10255, %rd10252, %rd10253;
	add.s64 	%rd10256, %rd10255, %rd10254;
	shr.u64 	%rd10257, %rd10256, 32;
	and.b64  	%rd10258, %rd10228, 4294967295;
	mul.wide.u32 	%rd10259, %r3484, %r999;
	add.s64 	%rd10260, %rd10257, %rd10258;
	add.s64 	%rd10261, %rd10260, %rd10259;
	shr.u64 	%rd10262, %rd10261, 32;
	and.b64  	%rd10263, %rd10233, 4294967295;
	mul.wide.u32 	%rd10264, %r3482, %r999;
	add.s64 	%rd10265, %rd10262, %rd10263;
	add.s64 	%rd10266, %rd10265, %rd10264;
	shr.u64 	%rd10267, %rd10266, 32;
	and.b64  	%rd10268, %rd10238, 4294967295;
	mul.wide.u32 	%rd10269, %r3480, %r999;
	add.s64 	%rd10270, %rd10267, %rd10268;
	add.s64 	%rd10271, %rd10270, %rd10269;
	shr.u64 	%rd10272, %rd10271, 32;
	and.b64  	%rd10273, %rd10243, 4294967295;
	mul.wide.u32 	%rd10274, %r3478, %r999;
	add.s64 	%rd10275, %rd10272, %rd10273;
	add.s64 	%rd10276, %rd10275, %rd10274;
	shr.u64 	%rd10277, %rd10276, 32;
	and.b64  	%rd10278, %rd10247, 4294967295;
	mul.wide.u32 	%rd10279, %r3476, %r999;
	add.s64 	%rd10280, %rd10277, %rd10278;
	add.s64 	%rd10281, %rd10280, %rd10279;
	shr.u64 	%rd10282, %rd10281, 32;
	mul.wide.u32 	%rd10283, %r3474, %r999;
	add.s64 	%rd10284, %rd10282, %rd10248;
	add.s64 	%rd10285, %rd10284, %rd10283;
	shr.u64 	%rd10286, %rd10285, 32;
	and.b64  	%rd10287, %rd10256, 4294967295;
	mul.wide.u32 	%rd10288, %r3487, %r998;
	add.s64 	%rd10289, %rd10288, %rd10287;
	shr.u64 	%rd10290, %rd10289, 32;
	and.b64  	%rd10291, %rd10261, 4294967295;
	mul.wide.u32 	%rd10292, %r3486, %r998;
	add.s64 	%rd10293, %rd10290, %rd10291;
	add.s64 	%rd10294, %rd10293, %rd10292;
	shr.u64 	%rd10295, %rd10294, 32;
	and.b64  	%rd10296, %rd10266, 4294967295;
	mul.wide.u32 	%rd10297, %r3484, %r998;
	add.s64 	%rd10298, %rd10295, %rd10296;
	add.s64 	%rd10299, %rd10298, %rd10297;
	shr.u64 	%rd10300, %rd10299, 32;
	and.b64  	%rd10301, %rd10271, 4294967295;
	mul.wide.u32 	%rd10302, %r3482, %r998;
	add.s64 	%rd10303, %rd10300, %rd10301;
	add.s64 	%rd10304, %rd10303, %rd10302;
	shr.u64 	%rd10305, %rd10304, 32;
	and.b64  	%rd10306, %rd10276, 4294967295;
	mul.wide.u32 	%rd10307, %r3480, %r998;
	add.s64 	%rd10308, %rd10305, %rd10306;
	add.s64 	%rd10309, %rd10308, %rd10307;
	shr.u64 	%rd10310, %rd10309, 32;
	and.b64  	%rd10311, %rd10281, 4294967295;
	mul.wide.u32 	%rd10312, %r3478, %r998;
	add.s64 	%rd10313, %rd10310, %rd10311;
	add.s64 	%rd10314, %rd10313, %rd10312;
	shr.u64 	%rd10315, %rd10314, 32;
	and.b64  	%rd10316, %rd10285, 4294967295;
	mul.wide.u32 	%rd10317, %r3476, %r998;
	add.s64 	%rd10318, %rd10315, %rd10316;
	add.s64 	%rd10319, %rd10318, %rd10317;
	shr.u64 	%rd10320, %rd10319, 32;
	mul.wide.u32 	%rd10321, %r3474, %r998;
	add.s64 	%rd10322, %rd10320, %rd10286;
	add.s64 	%rd10323, %rd10322, %rd10321;
	shr.u64 	%rd10324, %rd10323, 32;
	{ .reg .b32 tmp; mov.b64 {tmp, %r3489}, %rd10323; }
	and.b64  	%rd10325, %rd10294, 4294967295;
	mul.lo.s64 	%rd10326, %rd10325, 977;
	cvt.u32.u64 	%r3490, %rd10326;
	shr.u64 	%rd10327, %rd10326, 32;
	and.b64  	%rd10328, %rd10299, 4294967295;
	mad.lo.s64 	%rd10329, %rd10328, 977, %rd10327;
	shr.u64 	%rd10330, %rd10329, 32;
	and.b64  	%rd10331, %rd10304, 4294967295;
	mad.lo.s64 	%rd10332, %rd10331, 977, %rd10330;
	shr.u64 	%rd10333, %rd10332, 32;
	and.b64  	%rd10334, %rd10309, 4294967295;
	mad.lo.s64 	%rd10335, %rd10334, 977, %rd10333;
	shr.u64 	%rd10336, %rd10335, 32;
	and.b64  	%rd10337, %rd10314, 4294967295;
	mad.lo.s64 	%rd10338, %rd10337, 977, %rd10336;
	shr.u64 	%rd10339, %rd10338, 32;
	and.b64  	%rd10340, %rd10319, 4294967295;
	mad.lo.s64 	%rd10341, %rd10340, 977, %rd10339;
	shr.u64 	%rd10342, %rd10341, 32;
	and.b64  	%rd10343, %rd10323, 4294967295;
	mad.lo.s64 	%rd10344, %rd10343, 977, %rd10342;
	shr.u64 	%rd10345, %rd10344, 32;
	mad.lo.s64 	%rd10346, %rd10324, 977, %rd10345;
	{ .reg .b32 tmp; mov.b64 {tmp, %r3491}, %rd10346; }
	add.s32 	%r4572, %r3488, %r3490;
	setp.lt.u32 	%p1658, %r4572, %r3488;
	selp.u64 	%rd10347, 1, 0, %p1658;
	and.b64  	%rd10348, %rd10061, 4294967295;
	and.b64  	%rd10349, %rd10329, 4294967295;
	add.s64 	%rd10350, %rd10348, %rd10347;
	add.s64 	%rd10351, %rd10350, %rd10349;
	shr.u64 	%rd10352, %rd10351, 32;
	and.b64  	%rd10353, %rd10099, 4294967295;
	and.b64  	%rd10354, %rd10332, 4294967295;
	add.s64 	%rd10355, %rd10352, %rd10353;
	add.s64 	%rd10356, %rd10355, %rd10354;
	shr.u64 	%rd10357, %rd10356, 32;
	and.b64  	%rd10358, %rd10137, 4294967295;
	and.b64  	%rd10359, %rd10335, 4294967295;
	add.s64 	%rd10360, %rd10357, %rd10358;
	add.s64 	%rd10361, %rd10360, %rd10359;
	shr.u64 	%rd10362, %rd10361, 32;
	and.b64  	%rd10363, %rd10175, 4294967295;
	and.b64  	%rd10364, %rd10338, 4294967295;
	add.s64 	%rd10365, %rd10362, %rd10363;
	add.s64 	%rd10366, %rd10365, %rd10364;
	shr.u64 	%rd10367, %rd10366, 32;
	and.b64  	%rd10368, %rd10213, 4294967295;
	and.b64  	%rd10369, %rd10341, 4294967295;
	add.s64 	%rd10370, %rd10367, %rd10368;
	add.s64 	%rd10371, %rd10370, %rd10369;
	shr.u64 	%rd10372, %rd10371, 32;
	and.b64  	%rd10373, %rd10251, 4294967295;
	and.b64  	%rd10374, %rd10344, 4294967295;
	add.s64 	%rd10375, %rd10372, %rd10373;
	add.s64 	%rd10376, %rd10375, %rd10374;
	shr.u64 	%rd10377, %rd10376, 32;
	and.b64  	%rd10378, %rd10289, 4294967295;
	and.b64  	%rd10379, %rd10346, 4294967295;
	add.s64 	%rd10380, %rd10377, %rd10378;
	add.s64 	%rd10381, %rd10380, %rd10379;
	{ .reg .b32 tmp; mov.b64 {tmp, %r3492}, %rd10381; }
	add.s32 	%r3493, %r3492, %r3491;
	and.b64  	%rd10382, %rd10351, 4294967295;
	add.s64 	%rd14444, %rd10382, %rd10325;
	shr.u64 	%rd10383, %rd14444, 32;
	and.b64  	%rd10384, %rd10356, 4294967295;
	add.s64 	%rd10385, %rd10383, %rd10384;
	add.s64 	%rd14445, %rd10385, %rd10328;
	shr.u64 	%rd10386, %rd14445, 32;
	and.b64  	%rd10387, %rd10361, 4294967295;
	add.s64 	%rd10388, %rd10386, %rd10387;
	add.s64 	%rd14446, %rd10388, %rd10331;
	shr.u64 	%rd10389, %rd14446, 32;
	and.b64  	%rd10390, %rd10366, 4294967295;
	add.s64 	%rd10391, %rd10389, %rd10390;
	add.s64 	%rd14447, %rd10391, %rd10334;
	shr.u64 	%rd10392, %rd14447, 32;
	and.b64  	%rd10393, %rd10371, 4294967295;
	add.s64 	%rd10394, %rd10392, %rd10393;
	add.s64 	%rd14448, %rd10394, %rd10337;
	shr.u64 	%rd10395, %rd14448, 32;
	and.b64  	%rd10396, %rd10376, 4294967295;
	add.s64 	%rd10397, %rd10395, %rd10396;
	add.s64 	%rd14449, %rd10397, %rd10340;
	shr.u64 	%rd10398, %rd14449, 32;
	and.b64  	%rd10399, %rd10381, 4294967295;
	add.s64 	%rd10400, %rd10398, %rd10399;
	add.s64 	%rd14450, %rd10400, %rd10343;
	{ .reg .b32 tmp; mov.b64 {tmp, %r3494}, %rd14450; }
	add.s32 	%r3495, %r3493, %r3494;
	add.s32 	%r1259, %r3495, %r3489;
	setp.eq.s32 	%p1659, %r1259, 0;
	mov.pred 	%p2253, 0;
	@%p1659 bra 	$L__BB3_958;
	cvt.u64.u32 	%rd10401, %r1259;
	mul.wide.u32 	%rd10402, %r1259, 977;
	cvt.u32.u64 	%r3496, %rd10402;
	shr.u64 	%rd10403, %rd10402, 32;
	add.s64 	%rd10404, %rd10403, %rd10401;
	shr.u64 	%rd10405, %rd10404, 32;
	add.s32 	%r1260, %r4572, %r3496;
	setp.lt.u32 	%p1660, %r1260, %r4572;
	selp.u64 	%rd10406, 1, 0, %p1660;
	and.b64  	%rd10407, %rd14444, 4294967295;
	and.b64  	%rd10408, %rd10404, 4294967295;
	add.s64 	%rd10409, %rd10407, %rd10406;
	add.s64 	%rd14444, %rd10409, %rd10408;
	shr.u64 	%rd10410, %rd14444, 32;
	and.b64  	%rd10411, %rd14445, 4294967295;
	add.s64 	%rd10412, %rd10410, %rd10411;
	add.s64 	%rd14445, %rd10412, %rd10405;
	shr.u64 	%rd10413, %rd14445, 32;
	and.b64  	%rd10414, %rd14446, 4294967295;
	add.s64 	%rd14446, %rd10413, %rd10414;
	shr.u64 	%rd10415, %rd14446, 32;
	and.b64  	%rd10416, %rd14447, 4294967295;
	add.s64 	%rd14447, %rd10415, %rd10416;
	shr.u64 	%rd10417, %rd14447, 32;
	and.b64  	%rd10418, %rd14448, 4294967295;
	add.s64 	%rd14448, %rd10417, %rd10418;
	shr.u64 	%rd10419, %rd14448, 32;
	and.b64  	%rd10420, %rd14449, 4294967295;
	add.s64 	%rd14449, %rd10419, %rd10420;
	shr.u64 	%rd10421, %rd14449, 32;
	and.b64  	%rd10422, %rd14450, 4294967295;
	add.s64 	%rd14450, %rd10421, %rd10422;
	setp.gt.u64 	%p2253, %rd14450, 4294967295;
	mov.u32 	%r4572, %r1260;
$L__BB3_958:
	ld.const.u32 	%r1262, [const_p];
	cvt.u32.u64 	%r4579, %rd14450;
	cvt.u32.u64 	%r4578, %rd14449;
	cvt.u32.u64 	%r4577, %rd14448;
	cvt.u32.u64 	%r4576, %rd14447;
	cvt.u32.u64 	%r4575, %rd14446;
	cvt.u32.u64 	%r4574, %rd14445;
	cvt.u32.u64 	%r4573, %rd14444;
	setp.lt.u32 	%p1661, %r3337, %r4579;
	or.pred  	%p1662, %p2253, %p1661;
	@%p1662 bra 	$L__BB3_972;
	setp.gt.u32 	%p1663, %r3337, %r4579;
	@%p1663 bra 	$L__BB3_973;
	cvt.u32.u64 	%r3497, %rd13;
	setp.lt.u32 	%p1664, %r3497, %r4578;
	@%p1664 bra 	$L__BB3_972;
	cvt.u32.u64 	%r3498, %rd13;
	setp.gt.u32 	%p1665, %r3498, %r4578;
	@%p1665 bra 	$L__BB3_973;
	cvt.u32.u64 	%r3499, %rd12;
	setp.lt.u32 	%p1666, %r3499, %r4577;
	@%p1666 bra 	$L__BB3_972;
	cvt.u32.u64 	%r3500, %rd12;
	setp.gt.u32 	%p1667, %r3500, %r4577;
	@%p1667 bra 	$L__BB3_973;
	cvt.u32.u64 	%r3501, %rd11;
	setp.lt.u32 	%p1668, %r3501, %r4576;
	@%p1668 bra 	$L__BB3_972;
	cvt.u32.u64 	%r3502, %rd11;
	setp.gt.u32 	%p1669, %r3502, %r4576;
	@%p1669 bra 	$L__BB3_973;
	cvt.u32.u64 	%r3503, %rd652;
	setp.lt.u32 	%p1670, %r3503, %r4575;
	@%p1670 bra 	$L__BB3_972;
	cvt.u32.u64 	%r3504, %rd652;
	setp.gt.u32 	%p1671, %r3504, %r4575;
	@%p1671 bra 	$L__BB3_973;
	cvt.u32.u64 	%r3505, %rd653;
	setp.lt.u32 	%p1672, %r3505, %r4574;
	@%p1672 bra 	$L__BB3_972;
	cvt.u32.u64 	%r3506, %rd653;
	setp.gt.u32 	%p1673, %r3506, %r4574;
	@%p1673 bra 	$L__BB3_973;
	cvt.u32.u64 	%r3507, %rd654;
	setp.lt.u32 	%p1674, %r3507, %r4573;
	@%p1674 bra 	$L__BB3_972;
	cvt.u32.u64 	%r3508, %rd654;
	setp.gt.u32 	%p1675, %r3508, %r4573;
	setp.lt.u32 	%p1676, %r4572, %r1262;
	or.pred  	%p1677, %p1675, %p1676;
	@%p1677 bra 	$L__BB3_973;
$L__BB3_972:
	cvt.u32.u64 	%r3509, %rd652;
	cvt.u32.u64 	%r3510, %rd653;
	cvt.u32.u64 	%r3511, %rd654;
	cvt.u32.u64 	%r3512, %rd13;
	cvt.u32.u64 	%r3513, %rd12;
	cvt.u32.u64 	%r3514, %rd11;
	setp.lt.u32 	%p1678, %r4572, %r1262;
	selp.s64 	%rd10424, -1, 0, %p1678;
	sub.s32 	%r4572, %r4572, %r1262;
	and.b64  	%rd10425, %rd14444, 4294967295;
	add.s64 	%rd10426, %rd10425, %rd10424;
	setp.lt.u64 	%p1679, %rd10426, %rd654;
	selp.s64 	%rd10427, -1, 0, %p1679;
	cvt.u32.u64 	%r3515, %rd10426;
	sub.s32 	%r4573, %r3515, %r3511;
	and.b64  	%rd10428, %rd14445, 4294967295;
	add.s64 	%rd10429, %rd10428, %rd10427;
	setp.lt.u64 	%p1680, %rd10429, %rd653;
	selp.s64 	%rd10430, -1, 0, %p1680;
	cvt.u32.u64 	%r3516, %rd10429;
	sub.s32 	%r4574, %r3516, %r3510;
	and.b64  	%rd10431, %rd14446, 4294967295;
	add.s64 	%rd10432, %rd10431, %rd10430;
	setp.lt.u64 	%p1681, %rd10432, %rd652;
	selp.s64 	%rd10433, -1, 0, %p1681;
	cvt.u32.u64 	%r3517, %rd10432;
	sub.s32 	%r4575, %r3517, %r3509;
	and.b64  	%rd10434, %rd14447, 4294967295;
	add.s64 	%rd10435, %rd10434, %rd10433;
	setp.lt.u64 	%p1682, %rd10435, %rd11;
	selp.s64 	%rd10436, -1, 0, %p1682;
	cvt.u32.u64 	%r3518, %rd10435;
	sub.s32 	%r4576, %r3518, %r3514;
	and.b64  	%rd10437, %rd14448, 4294967295;
	add.s64 	%rd10438, %rd10437, %rd10436;
	setp.lt.u64 	%p1683, %rd10438, %rd12;
	selp.s64 	%rd10439, -1, 0, %p1683;
	cvt.u32.u64 	%r3519, %rd10438;
	sub.s32 	%r4577, %r3519, %r3513;
	and.b64  	%rd10440, %rd14449, 4294967295;
	add.s64 	%rd10441, %rd10440, %rd10439;
	setp.lt.u64 	%p1684, %rd10441, %rd13;
	selp.s32 	%r3520, -1, 0, %p1684;
	cvt.u32.u64 	%r3521, %rd10441;
	sub.s32 	%r4578, %r3521, %r3512;
	add.s32 	%r3522, %r4579, %r3520;
	sub.s32 	%r4579, %r3522, %r3337;
$L__BB3_973:
	setp.gt.u32 	%p1685, %r4579, %r3337;
	@%p1685 bra 	$L__BB3_986;
	bra.uni 	$L__BB3_987;
$L__BB3_974:
	cvt.u32.u64 	%r3523, %rd13;
	setp.gt.u32 	%p1687, %r4578, %r3523;
	@%p1687 bra 	$L__BB3_986;
	setp.lt.u32 	%p1688, %r4578, %r3523;
	@%p1688 bra 	$L__BB3_988;
	cvt.u32.u64 	%r3525, %rd12;
	setp.gt.u32 	%p1689, %r4577, %r3525;
	@%p1689 bra 	$L__BB3_986;
	setp.lt.u32 	%p1690, %r4577, %r3525;
	@%p1690 bra 	$L__BB3_988;
	cvt.u32.u64 	%r3527, %rd11;
	setp.gt.u32 	%p1691, %r4576, %r3527;
	@%p1691 bra 	$L__BB3_986;
	setp.lt.u32 	%p1692, %r4576, %r3527;
	@%p1692 bra 	$L__BB3_988;
	cvt.u32.u64 	%r3529, %rd652;
	setp.gt.u32 	%p1693, %r4575, %r3529;
	@%p1693 bra 	$L__BB3_986;
	setp.lt.u32 	%p1694, %r4575, %r3529;
	@%p1694 bra 	$L__BB3_988;
	cvt.u32.u64 	%r3531, %rd653;
	setp.gt.u32 	%p1695, %r4574, %r3531;
	@%p1695 bra 	$L__BB3_986;
	setp.lt.u32 	%p1696, %r4574, %r3531;
	@%p1696 bra 	$L__BB3_988;
	cvt.u32.u64 	%r3533, %rd654;
	setp.gt.u32 	%p1697, %r4573, %r3533;
	@%p1697 bra 	$L__BB3_986;
	setp.lt.u32 	%p1698, %r4573, %r3533;
	setp.lt.u32 	%p1699, %r4572, %r1262;
	or.pred  	%p1700, %p1698, %p1699;
	@%p1700 bra 	$L__BB3_988;
$L__BB3_986:
	cvt.u32.u64 	%r3535, %rd652;
	cvt.u32.u64 	%r3536, %rd653;
	cvt.u32.u64 	%r3537, %rd654;
	cvt.u32.u64 	%r3538, %rd13;
	cvt.u32.u64 	%r3539, %rd12;
	cvt.u32.u64 	%r3540, %rd11;
	setp.lt.u32 	%p1701, %r4572, %r1262;
	selp.s64 	%rd10442, -1, 0, %p1701;
	sub.s32 	%r4572, %r4572, %r1262;
	cvt.u64.u32 	%rd10443, %r4573;
	add.s64 	%rd10444, %rd10442, %rd10443;
	setp.lt.u64 	%p1702, %rd10444, %rd654;
	selp.s64 	%rd10445, -1, 0, %p1702;
	cvt.u32.u64 	%r3541, %rd10444;
	sub.s32 	%r4573, %r3541, %r3537;
	cvt.u64.u32 	%rd10446, %r4574;
	add.s64 	%rd10447, %rd10445, %rd10446;
	setp.lt.u64 	%p1703, %rd10447, %rd653;
	selp.s64 	%rd10448, -1, 0, %p1703;
	cvt.u32.u64 	%r3542, %rd10447;
	sub.s32 	%r4574, %r3542, %r3536;
	cvt.u64.u32 	%rd10449, %r4575;
	add.s64 	%rd10450, %rd10448, %rd10449;
	setp.lt.u64 	%p1704, %rd10450, %rd652;
	selp.s64 	%rd10451, -1, 0, %p1704;
	cvt.u32.u64 	%r3543, %rd10450;
	sub.s32 	%r4575, %r3543, %r3535;
	cvt.u64.u32 	%rd10452, %r4576;
	add.s64 	%rd10453, %rd10451, %rd10452;
	setp.lt.u64 	%p1705, %rd10453, %rd11;
	selp.s64 	%rd10454, -1, 0, %p1705;
	cvt.u32.u64 	%r3544, %rd10453;
	sub.s32 	%r4576, %r3544, %r3540;
	cvt.u64.u32 	%rd10455, %r4577;
	add.s64 	%rd10456, %rd10454, %rd10455;
	setp.lt.u64 	%p1706, %rd10456, %rd12;
	selp.s64 	%rd10457, -1, 0, %p1706;
	cvt.u32.u64 	%r3545, %rd10456;
	sub.s32 	%r4577, %r3545, %r3539;
	cvt.u64.u32 	%rd10458, %r4578;
	add.s64 	%rd10459, %rd10457, %rd10458;
	setp.lt.u64 	%p1707, %rd10459, %rd13;
	selp.s32 	%r3546, -1, 0, %p1707;
	cvt.u32.u64 	%r3547, %rd10459;
	sub.s32 	%r4578, %r3547, %r3538;
	add.s32 	%r3548, %r4579, %r3546;
	sub.s32 	%r4579, %r3548, %r3337;
	bra.uni 	$L__BB3_988;
$L__BB3_987:
	setp.lt.u32 	%p1686, %r4579, %r3337;
	@%p1686 bra 	$L__BB3_988;
	bra.uni 	$L__BB3_974;
$L__BB3_988:
	mul.wide.u32 	%rd10460, %r4498, %r4241;
	cvt.u32.u64 	%r3549, %rd10460;
	shr.u64 	%rd10461, %rd10460, 32;
	mul.wide.u32 	%rd10462, %r4499, %r4241;
	add.s64 	%rd10463, %rd10461, %rd10462;
	shr.u64 	%rd10464, %rd10463, 32;
	mul.wide.u32 	%rd10465, %r4500, %r4241;
	add.s64 	%rd10466, %rd10464, %rd10465;
	shr.u64 	%rd10467, %rd10466, 32;
	mul.wide.u32 	%rd10468, %r4501, %r4241;
	add.s64 	%rd10469, %rd10467, %rd10468;
	shr.u64 	%rd10470, %rd10469, 32;
	mul.wide.u32 	%rd10471, %r4502, %r4241;
	add.s64 	%rd10472, %rd10470, %rd10471;
	shr.u64 	%rd10473, %rd10472, 32;
	mul.wide.u32 	%rd10474, %r4503, %r4241;
	add.s64 	%rd10475, %rd10473, %rd10474;
	shr.u64 	%rd10476, %rd10475, 32;
	mul.wide.u32 	%rd10477, %r4504, %r4241;
	add.s64 	%rd10478, %rd10476, %rd10477;
	shr.u64 	%rd10479, %rd10478, 32;
	mul.wide.u32 	%rd10480, %r4505, %r4241;
	add.s64 	%rd10481, %rd10479, %rd10480;
	shr.u64 	%rd10482, %rd10481, 32;
	and.b64  	%rd10483, %rd10463, 4294967295;
	mul.wide.u32 	%rd10484, %r4498, %r4242;
	add.s64 	%rd10485, %rd10484, %rd10483;
	shr.u64 	%rd10486, %rd10485, 32;
	and.b64  	%rd10487, %rd10466, 4294967295;
	mul.wide.u32 	%rd10488, %r4499, %r4242;
	add.s64 	%rd10489, %rd10486, %rd10487;
	add.s64 	%rd10490, %rd10489, %rd10488;
	shr.u64 	%rd10491, %rd10490, 32;
	and.b64  	%rd10492, %rd10469, 4294967295;
	mul.wide.u32 	%rd10493, %r4500, %r4242;
	add.s64 	%rd10494, %rd10491, %rd10492;
	add.s64 	%rd10495, %rd10494, %rd10493;
	shr.u64 	%rd10496, %rd10495, 32;
	and.b64  	%rd10497, %rd10472, 4294967295;
	mul.wide.u32 	%rd10498, %r4501, %r4242;
	add.s64 	%rd10499, %rd10496, %rd10497;
	add.s64 	%rd10500, %rd10499, %rd10498;
	shr.u64 	%rd10501, %rd10500, 32;
	and.b64  	%rd10502, %rd10475, 4294967295;
	mul.wide.u32 	%rd10503, %r4502, %r4242;
	add.s64 	%rd10504, %rd10501, %rd10502;
	add.s64 	%rd10505, %rd10504, %rd10503;
	shr.u64 	%rd10506, %rd10505, 32;
	and.b64  	%rd10507, %rd10478, 4294967295;
	mul.wide.u32 	%rd10508, %r4503, %r4242;
	add.s64 	%rd10509, %rd10506, %rd10507;
	add.s64 	%rd10510, %rd10509, %rd10508;
	shr.u64 	%rd10511, %rd10510, 32;
	and.b64  	%rd10512, %rd10481, 4294967295;
	mul.wide.u32 	%rd10513, %r4504, %r4242;
	add.s64 	%rd10514, %rd10511, %rd10512;
	add.s64 	%rd10515, %rd10514, %rd10513;
	shr.u64 	%rd10516, %rd10515, 32;
	mul.wide.u32 	%rd10517, %r4505, %r4242;
	add.s64 	%rd10518, %rd10516, %rd10482;
	add.s64 	%rd10519, %rd10518, %rd10517;
	shr.u64 	%rd10520, %rd10519, 32;
	and.b64  	%rd10521, %rd10490, 4294967295;
	mul.wide.u32 	%rd10522, %r4498, %r4243;
	add.s64 	%rd10523, %rd10522, %rd10521;
	shr.u64 	%rd10524, %rd10523, 32;
	and.b64  	%rd10525, %rd10495, 4294967295;
	mul.wide.u32 	%rd10526, %r4499, %r4243;
	add.s64 	%rd10527, %rd10524, %rd10525;
	add.s64 	%rd10528, %rd10527, %rd10526;
	shr.u64 	%rd10529, %rd10528, 32;
	and.b64  	%rd10530, %rd10500, 4294967295;
	mul.wide.u32 	%rd10531, %r4500, %r4243;
	add.s64 	%rd10532, %rd10529, %rd10530;
	add.s64 	%rd10533, %rd10532, %rd10531;
	shr.u64 	%rd10534, %rd10533, 32;
	and.b64  	%rd10535, %rd10505, 4294967295;
	mul.wide.u32 	%rd10536, %r4501, %r4243;
	add.s64 	%rd10537, %rd10534, %rd10535;
	add.s64 	%rd10538, %rd10537, %rd10536;
	shr.u64 	%rd10539, %rd10538, 32;
	and.b64  	%rd10540, %rd10510, 4294967295;
	mul.wide.u32 	%rd10541, %r4502, %r4243;
	add.s64 	%rd10542, %rd10539, %rd10540;
	add.s64 	%rd10543, %rd10542, %rd10541;
	shr.u64 	%rd10544, %rd10543, 32;
	and.b64  	%rd10545, %rd10515, 4294967295;
	mul.wide.u32 	%rd10546, %r4503, %r4243;
	add.s64 	%rd10547, %rd10544, %rd10545;
	add.s64 	%rd10548, %rd10547, %rd10546;
	shr.u64 	%rd10549, %rd10548, 32;
	and.b64  	%rd10550, %rd10519, 4294967295;
	mul.wide.u32 	%rd10551, %r4504, %r4243;
	add.s64 	%rd10552, %rd10549, %rd10550;
	add.s64 	%rd10553, %rd10552, %rd10551;
	shr.u64 	%rd10554, %rd10553, 32;
	mul.wide.u32 	%rd10555, %r4505, %r4243;
	add.s64 	%rd10556, %rd10554, %rd10520;
	add.s64 	%rd10557, %rd10556, %rd10555;
	shr.u64 	%rd10558, %rd10557, 32;
	and.b64  	%rd10559, %rd10528, 4294967295;
	mul.wide.u32 	%rd10560, %r4498, %r4244;
	add.s64 	%rd10561, %rd10560, %rd10559;
	shr.u64 	%rd10562, %rd10561, 32;
	and.b64  	%rd10563, %rd10533, 4294967295;
	mul.wide.u32 	%rd10564, %r4499, %r4244;
	add.s64 	%rd10565, %rd10562, %rd10563;
	add.s64 	%rd10566, %rd10565, %rd10564;
	shr.u64 	%rd10567, %rd10566, 32;
	and.b64  	%rd10568, %rd10538, 4294967295;
	mul.wide.u32 	%rd10569, %r4500, %r4244;
	add.s64 	%rd10570, %rd10567, %rd10568;
	add.s64 	%rd10571, %rd10570, %rd10569;
	shr.u64 	%rd10572, %rd10571, 32;
	and.b64  	%rd10573, %rd10543, 4294967295;
	mul.wide.u32 	%rd10574, %r4501, %r4244;
	add.s64 	%rd10575, %rd10572, %rd10573;
	add.s64 	%rd10576, %rd10575, %rd10574;
	shr.u64 	%rd10577, %rd10576, 32;
	and.b64  	%rd10578, %rd10548, 4294967295;
	mul.wide.u32 	%rd10579, %r4502, %r4244;
	add.s64 	%rd10580, %rd10577, %rd10578;
	add.s64 	%rd10581, %rd10580, %rd10579;
	shr.u64 	%rd10582, %rd10581, 32;
	and.b64  	%rd10583, %rd10553, 4294967295;
	mul.wide.u32 	%rd10584, %r4503, %r4244;
	add.s64 	%rd10585, %rd10582, %rd10583;
	add.s64 	%rd10586, %rd10585, %rd10584;
	shr.u64 	%rd10587, %rd10586, 32;
	and.b64  	%rd10588, %rd10557, 4294967295;
	mul.wide.u32 	%rd10589, %r4504, %r4244;
	add.s64 	%rd10590, %rd10587, %rd10588;
	add.s64 	%rd10591, %rd10590, %rd10589;
	shr.u64 	%rd10592, %rd10591, 32;
	mul.wide.u32 	%rd10593, %r4505, %r4244;
	add.s64 	%rd10594, %rd10592, %rd10558;
	add.s64 	%rd10595, %rd10594, %rd10593;
	shr.u64 	%rd10596, %rd10595, 32;
	and.b64  	%rd10597, %rd10566, 4294967295;
	mul.wide.u32 	%rd10598, %r4498, %r4245;
	add.s64 	%rd10599, %rd10598, %rd10597;
	shr.u64 	%rd10600, %rd10599, 32;
	and.b64  	%rd10601, %rd10571, 4294967295;
	mul.wide.u32 	%rd10602, %r4499, %r4245;
	add.s64 	%rd10603, %rd10600, %rd10601;
	add.s64 	%rd10604, %rd10603, %rd10602;
	shr.u64 	%rd10605, %rd10604, 32;
	and.b64  	%rd10606, %rd10576, 4294967295;
	mul.wide.u32 	%rd10607, %r4500, %r4245;
	add.s64 	%rd10608, %rd10605, %rd10606;
	add.s64 	%rd10609, %rd10608, %rd10607;
	shr.u64 	%rd10610, %rd10609, 32;
	and.b64  	%rd10611, %rd10581, 4294967295;
	mul.wide.u32 	%rd10612, %r4501, %r4245;
	add.s64 	%rd10613, %rd10610, %rd10611;
	add.s64 	%rd10614, %rd10613, %rd10612;
	shr.u64 	%rd10615, %rd10614, 32;
	and.b64  	%rd10616, %rd10586, 4294967295;
	mul.wide.u32 	%rd10617, %r4502, %r4245;
	add.s64 	%rd10618, %rd10615, %rd10616;
	add.s64 	%rd10619, %rd10618, %rd10617;
	shr.u64 	%rd10620, %rd10619, 32;
	and.b64  	%rd10621, %rd10591, 4294967295;
	mul.wide.u32 	%rd10622, %r4503, %r4245;
	add.s64 	%rd10623, %rd10620, %rd10621;
	add.s64 	%rd10624, %rd10623, %rd10622;
	shr.u64 	%rd10625, %rd10624, 32;
	and.b64  	%rd10626, %rd10595, 4294967295;
	mul.wide.u32 	%rd10627, %r4504, %r4245;
	add.s64 	%rd10628, %rd10625, %rd10626;
	add.s64 	%rd10629, %rd10628, %rd10627;
	shr.u64 	%rd10630, %rd10629, 32;
	mul.wide.u32 	%rd10631, %r4505, %r4245;
	add.s64 	%rd10632, %rd10630, %rd10596;
	add.s64 	%rd10633, %rd10632, %rd10631;
	shr.u64 	%rd10634, %rd10633, 32;
	and.b64  	%rd10635, %rd10604, 4294967295;
	mul.wide.u32 	%rd10636, %r4498, %r4246;
	add.s64 	%rd10637, %rd10636, %rd10635;
	shr.u64 	%rd10638, %rd10637, 32;
	and.b64  	%rd10639, %rd10609, 4294967295;
	mul.wide.u32 	%rd10640, %r4499, %r4246;
	add.s64 	%rd10641, %rd10638, %rd10639;
	add.s64 	%rd10642, %rd10641, %rd10640;
	shr.u64 	%rd10643, %rd10642, 32;
	and.b64  	%rd10644, %rd10614, 4294967295;
	mul.wide.u32 	%rd10645, %r4500, %r4246;
	add.s64 	%rd10646, %rd10643, %rd10644;
	add.s64 	%rd10647, %rd10646, %rd10645;
	shr.u64 	%rd10648, %rd10647, 32;
	and.b64  	%rd10649, %rd10619, 4294967295;
	mul.wide.u32 	%rd10650, %r4501, %r4246;
	add.s64 	%rd10651, %rd10648, %rd10649;
	add.s64 	%rd10652, %rd10651, %rd10650;
	shr.u64 	%rd10653, %rd10652, 32;
	and.b64  	%rd10654, %rd10624, 4294967295;
	mul.wide.u32 	%rd10655, %r4502, %r4246;
	add.s64 	%rd10656, %rd10653, %rd10654;
	add.s64 	%rd10657, %rd10656, %rd10655;
	shr.u64 	%rd10658, %rd10657, 32;
	and.b64  	%rd10659, %rd10629, 4294967295;
	mul.wide.u32 	%rd10660, %r4503, %r4246;
	add.s64 	%rd10661, %rd10658, %rd10659;
	add.s64 	%rd10662, %rd10661, %rd10660;
	shr.u64 	%rd10663, %rd10662, 32;
	and.b64  	%rd10664, %rd10633, 4294967295;
	mul.wide.u32 	%rd10665, %r4504, %r4246;
	add.s64 	%rd10666, %rd10663, %rd10664;
	add.s64 	%rd10667, %rd10666, %rd10665;
	shr.u64 	%rd10668, %rd10667, 32;
	mul.wide.u32 	%rd10669, %r4505, %r4246;
	add.s64 	%rd10670, %rd10668, %rd10634;
	add.s64 	%rd10671, %rd10670, %rd10669;
	shr.u64 	%rd10672, %rd10671, 32;
	and.b64  	%rd10673, %rd10642, 4294967295;
	mul.wide.u32 	%rd10674, %r4498, %r4247;
	add.s64 	%rd10675, %rd10674, %rd10673;
	shr.u64 	%rd10676, %rd10675, 32;
	and.b64  	%rd10677, %rd10647, 4294967295;
	mul.wide.u32 	%rd10678, %r4499, %r4247;
	add.s64 	%rd10679, %rd10676, %rd10677;
	add.s64 	%rd10680, %rd10679, %rd10678;
	shr.u64 	%rd10681, %rd10680, 32;
	and.b64  	%rd10682, %rd10652, 4294967295;
	mul.wide.u32 	%rd10683, %r4500, %r4247;
	add.s64 	%rd10684, %rd10681, %rd10682;
	add.s64 	%rd10685, %rd10684, %rd10683;
	shr.u64 	%rd10686, %rd10685, 32;
	and.b64  	%rd10687, %rd10657, 4294967295;
	mul.wide.u32 	%rd10688, %r4501, %r4247;
	add.s64 	%rd10689, %rd10686, %rd10687;
	add.s64 	%rd10690, %rd10689, %rd10688;
	shr.u64 	%rd10691, %rd10690, 32;
	and.b64  	%rd10692, %rd10662, 4294967295;
	mul.wide.u32 	%rd10693, %r4502, %r4247;
	add.s64 	%rd10694, %rd10691, %rd10692;
	add.s64 	%rd10695, %rd10694, %rd10693;
	shr.u64 	%rd10696, %rd10695, 32;
	and.b64  	%rd10697, %rd10667, 4294967295;
	mul.wide.u32 	%rd10698, %r4503, %r4247;
	add.s64 	%rd10699, %rd10696, %rd10697;
	add.s64 	%rd10700, %rd10699, %rd10698;
	shr.u64 	%rd10701, %rd10700, 32;
	and.b64  	%rd10702, %rd10671, 4294967295;
	mul.wide.u32 	%rd10703, %r4504, %r4247;
	add.s64 	%rd10704, %rd10701, %rd10702;
	add.s64 	%rd10705, %rd10704, %rd10703;
	shr.u64 	%rd10706, %rd10705, 32;
	mul.wide.u32 	%rd10707, %r4505, %r4247;
	add.s64 	%rd10708, %rd10706, %rd10672;
	add.s64 	%rd10709, %rd10708, %rd10707;
	shr.u64 	%rd10710, %rd10709, 32;
	and.b64  	%rd10711, %rd10680, 4294967295;
	mul.wide.u32 	%rd10712, %r4498, %r4248;
	add.s64 	%rd10713, %rd10712, %rd10711;
	shr.u64 	%rd10714, %rd10713, 32;
	and.b64  	%rd10715, %rd10685, 4294967295;
	mul.wide.u32 	%rd10716, %r4499, %r4248;
	add.s64 	%rd10717, %rd10714, %rd10715;
	add.s64 	%rd10718, %rd10717, %rd10716;
	shr.u64 	%rd10719, %rd10718, 32;
	and.b64  	%rd10720, %rd10690, 4294967295;
	mul.wide.u32 	%rd10721, %r4500, %r4248;
	add.s64 	%rd10722, %rd10719, %rd10720;
	add.s64 	%rd10723, %rd10722, %rd10721;
	shr.u64 	%rd10724, %rd10723, 32;
	and.b64  	%rd10725, %rd10695, 4294967295;
	mul.wide.u32 	%rd10726, %r4501, %r4248;
	add.s64 	%rd10727, %rd10724, %rd10725;
	add.s64 	%rd10728, %rd10727, %rd10726;
	shr.u64 	%rd10729, %rd10728, 32;
	and.b64  	%rd10730, %rd10700, 4294967295;
	mul.wide.u32 	%rd10731, %r4502, %r4248;
	add.s64 	%rd10732, %rd10729, %rd10730;
	add.s64 	%rd10733, %rd10732, %rd10731;
	shr.u64 	%rd10734, %rd10733, 32;
	and.b64  	%rd10735, %rd10705, 4294967295;
	mul.wide.u32 	%rd10736, %r4503, %r4248;
	add.s64 	%rd10737, %rd10734, %rd10735;
	add.s64 	%rd10738, %rd10737, %rd10736;
	shr.u64 	%rd10739, %rd10738, 32;
	and.b64  	%rd10740, %rd10709, 4294967295;
	mul.wide.u32 	%rd10741, %r4504, %r4248;
	add.s64 	%rd10742, %rd10739, %rd10740;
	add.s64 	%rd10743, %rd10742, %rd10741;
	shr.u64 	%rd10744, %rd10743, 32;
	mul.wide.u32 	%rd10745, %r4505, %r4248;
	add.s64 	%rd10746, %rd10744, %rd10710;
	add.s64 	%rd10747, %rd10746, %rd10745;
	shr.u64 	%rd10748, %rd10747, 32;
	{ .reg .b32 tmp; mov.b64 {tmp, %r3550}, %rd10747; }
	and.b64  	%rd10749, %rd10718, 4294967295;
	mul.lo.s64 	%rd10750, %rd10749, 977;
	cvt.u32.u64 	%r3551, %rd10750;
	shr.u64 	%rd10751, %rd10750, 32;
	and.b64  	%rd10752, %rd10723, 4294967295;
	mad.lo.s64 	%rd10753, %rd10752, 977, %rd10751;
	shr.u64 	%rd10754, %rd10753, 32;
	and.b64  	%rd10755, %rd10728, 4294967295;
	mad.lo.s64 	%rd10756, %rd10755, 977, %rd10754;
	shr.u64 	%rd10757, %rd10756, 32;
	and.b64  	%rd10758, %rd10733, 4294967295;
	mad.lo.s64 	%rd10759, %rd10758, 977, %rd10757;
	shr.u64 	%rd10760, %rd10759, 32;
	and.b64  	%rd10761, %rd10738, 4294967295;
	mad.lo.s64 	%rd10762, %rd10761, 977, %rd10760;
	shr.u64 	%rd10763, %rd10762, 32;
	and.b64  	%rd10764, %rd10743, 4294967295;
	mad.lo.s64 	%rd10765, %rd10764, 977, %rd10763;
	shr.u64 	%rd10766, %rd10765, 32;
	and.b64  	%rd10767, %rd10747, 4294967295;
	mad.lo.s64 	%rd10768, %rd10767, 977, %rd10766;
	shr.u64 	%rd10769, %rd10768, 32;
	mad.lo.s64 	%rd10770, %rd10748, 977, %rd10769;
	{ .reg .b32 tmp; mov.b64 {tmp, %r3552}, %rd10770; }
	add.s32 	%r4589, %r3549, %r3551;
	setp.lt.u32 	%p1709, %r4589, %r3549;
	selp.u64 	%rd10771, 1, 0, %p1709;
	and.b64  	%rd10772, %rd10485, 4294967295;
	and.b64  	%rd10773, %rd10753, 4294967295;
	add.s64 	%rd10774, %rd10772, %rd10771;
	add.s64 	%rd10775, %rd10774, %rd10773;
	shr.u64 	%rd10776, %rd10775, 32;
	and.b64  	%rd10777, %rd10523, 4294967295;
	and.b64  	%rd10778, %rd10756, 4294967295;
	add.s64 	%rd10779, %rd10776, %rd10777;
	add.s64 	%rd10780, %rd10779, %rd10778;
	shr.u64 	%rd10781, %rd10780, 32;
	and.b64  	%rd10782, %rd10561, 4294967295;
	and.b64  	%rd10783, %rd10759, 4294967295;
	add.s64 	%rd10784, %rd10781, %rd10782;
	add.s64 	%rd10785, %rd10784, %rd10783;
	shr.u64 	%rd10786, %rd10785, 32;
	and.b64  	%rd10787, %rd10599, 4294967295;
	and.b64  	%rd10788, %rd10762, 4294967295;
	add.s64 	%rd10789, %rd10786, %rd10787;
	add.s64 	%rd10790, %rd10789, %rd10788;
	shr.u64 	%rd10791, %rd10790, 32;
	and.b64  	%rd10792, %rd10637, 4294967295;
	and.b64  	%rd10793, %rd10765, 4294967295;
	add.s64 	%rd10794, %rd10791, %rd10792;
	add.s64 	%rd10795, %rd10794, %rd10793;
	shr.u64 	%rd10796, %rd10795, 32;
	and.b64  	%rd10797, %rd10675, 4294967295;
	and.b64  	%rd10798, %rd10768, 4294967295;
	add.s64 	%rd10799, %rd10796, %rd10797;
	add.s64 	%rd10800, %rd10799, %rd10798;
	shr.u64 	%rd10801, %rd10800, 32;
	and.b64  	%rd10802, %rd10713, 4294967295;
	and.b64  	%rd10803, %rd10770, 4294967295;
	add.s64 	%rd10804, %rd10801, %rd10802;
	add.s64 	%rd10805, %rd10804, %rd10803;
	{ .reg .b32 tmp; mov.b64 {tmp, %r3553}, %rd10805; }
	add.s32 	%r3554, %r3553, %r3552;
	and.b64  	%rd10806, %rd10775, 4294967295;
	add.s64 	%rd14451, %rd10806, %rd10749;
	shr.u64 	%rd10807, %rd14451, 32;
	and.b64  	%rd10808, %rd10780, 4294967295;
	add.s64 	%rd10809, %rd10807, %rd10808;
	add.s64 	%rd14452, %rd10809, %rd10752;
	shr.u64 	%rd10810, %rd14452, 32;
	and.b64  	%rd10811, %rd10785, 4294967295;
	add.s64 	%rd10812, %rd10810, %rd10811;
	add.s64 	%rd14453, %rd10812, %rd10755;
	shr.u64 	%rd10813, %rd14453, 32;
	and.b64  	%rd10814, %rd10790, 4294967295;
	add.s64 	%rd10815, %rd10813, %rd10814;
	add.s64 	%rd14454, %rd10815, %rd10758;
	shr.u64 	%rd10816, %rd14454, 32;
	and.b64  	%rd10817, %rd10795, 4294967295;
	add.s64 	%rd10818, %rd10816, %rd10817;
	add.s64 	%rd14455, %rd10818, %rd10761;
	shr.u64 	%rd10819, %rd14455, 32;
	and.b64  	%rd10820, %rd10800, 4294967295;
	add.s64 	%rd10821, %rd10819, %rd10820;
	add.s64 	%rd14456, %rd10821, %rd10764;
	shr.u64 	%rd10822, %rd14456, 32;
	and.b64  	%rd10823, %rd10805, 4294967295;
	add.s64 	%rd10824, %rd10822, %rd10823;
	add.s64 	%rd14457, %rd10824, %rd10767;
	{ .reg .b32 tmp; mov.b64 {tmp, %r3555}, %rd14457; }
	add.s32 	%r3556, %r3554, %r3555;
	add.s32 	%r1303, %r3556, %r3550;
	setp.eq.s32 	%p1710, %r1303, 0;
	mov.pred 	%p2254, 0;
	@%p1710 bra 	$L__BB3_990;
	cvt.u64.u32 	%rd10825, %r1303;
	mul.wide.u32 	%rd10826, %r1303, 977;
	cvt.u32.u64 	%r3557, %rd10826;
	shr.u64 	%rd10827, %rd10826, 32;
	add.s64 	%rd10828, %rd10827, %rd10825;
	shr.u64 	%rd10829, %rd10828, 32;
	add.s32 	%r1304, %r4589, %r3557;
	setp.lt.u32 	%p1711, %r1304, %r4589;
	selp.u64 	%rd10830, 1, 0, %p1711;
	and.b64  	%rd10831, %rd14451, 4294967295;
	and.b64  	%rd10832, %rd10828, 4294967295;
	add.s64 	%rd10833, %rd10831, %rd10830;
	add.s64 	%rd14451, %rd10833, %rd10832;
	shr.u64 	%rd10834, %rd14451, 32;
	and.b64  	%rd10835, %rd14452, 4294967295;
	add.s64 	%rd10836, %rd10834, %rd10835;
	add.s64 	%rd14452, %rd10836, %rd10829;
	shr.u64 	%rd10837, %rd14452, 32;
	and.b64  	%rd10838, %rd14453, 4294967295;
	add.s64 	%rd14453, %rd10837, %rd10838;
	shr.u64 	%rd10839, %rd14453, 32;
	and.b64  	%rd10840, %rd14454, 4294967295;
	add.s64 	%rd14454, %rd10839, %rd10840;
	shr.u64 	%rd10841, %rd14454, 32;
	and.b64  	%rd10842, %rd14455, 4294967295;
	add.s64 	%rd14455, %rd10841, %rd10842;
	shr.u64 	%rd10843, %rd14455, 32;
	and.b64  	%rd10844, %rd14456, 4294967295;
	add.s64 	%rd14456, %rd10843, %rd10844;
	shr.u64 	%rd10845, %rd14456, 32;
	and.b64  	%rd10846, %rd14457, 4294967295;
	add.s64 	%rd14457, %rd10845, %rd10846;
	setp.gt.u64 	%p2254, %rd14457, 4294967295;
	mov.u32 	%r4589, %r1304;
$L__BB3_990:
	cvt.u32.u64 	%r4596, %rd14457;
	cvt.u32.u64 	%r4595, %rd14456;
	cvt.u32.u64 	%r4594, %rd14455;
	cvt.u32.u64 	%r4593, %rd14454;
	cvt.u32.u64 	%r4592, %rd14453;
	cvt.u32.u64 	%r4591, %rd14452;
	cvt.u32.u64 	%r4590, %rd14451;
	setp.lt.u32 	%p1712, %r3337, %r4596;
	or.pred  	%p1713, %p2254, %p1712;
	@%p1713 bra 	$L__BB3_1004;
	setp.gt.u32 	%p1714, %r3337, %r4596;
	@%p1714 bra 	$L__BB3_1005;
	cvt.u32.u64 	%r3558, %rd13;
	setp.lt.u32 	%p1715, %r3558, %r4595;
	@%p1715 bra 	$L__BB3_1004;
	setp.gt.u32 	%p1716, %r3558, %r4595;
	@%p1716 bra 	$L__BB3_1005;
	cvt.u32.u64 	%r3560, %rd12;
	setp.lt.u32 	%p1717, %r3560, %r4594;
	@%p1717 bra 	$L__BB3_1004;
	setp.gt.u32 	%p1718, %r3560, %r4594;
	@%p1718 bra 	$L__BB3_1005;
	cvt.u32.u64 	%r3562, %rd11;
	setp.lt.u32 	%p1719, %r3562, %r4593;
	@%p1719 bra 	$L__BB3_1004;
	setp.gt.u32 	%p1720, %r3562, %r4593;
	@%p1720 bra 	$L__BB3_1005;
	cvt.u32.u64 	%r3564, %rd652;
	setp.lt.u32 	%p1721, %r3564, %r4592;
	@%p1721 bra 	$L__BB3_1004;
	setp.gt.u32 	%p1722, %r3564, %r4592;
	@%p1722 bra 	$L__BB3_1005;
	cvt.u32.u64 	%r3566, %rd653;
	setp.lt.u32 	%p1723, %r3566, %r4591;
	@%p1723 bra 	$L__BB3_1004;
	setp.gt.u32 	%p1724, %r3566, %r4591;
	@%p1724 bra 	$L__BB3_1005;
	cvt.u32.u64 	%r3568, %rd654;
	setp.lt.u32 	%p1725, %r3568, %r4590;
	@%p1725 bra 	$L__BB3_1004;
	setp.gt.u32 	%p1726, %r3568, %r4590;
	setp.lt.u32 	%p1727, %r4589, %r1262;
	or.pred  	%p1728, %p1726, %p1727;
	@%p1728 bra 	$L__BB3_1005;
$L__BB3_1004:
	cvt.u32.u64 	%r3570, %rd652;
	cvt.u32.u64 	%r3571, %rd653;
	cvt.u32.u64 	%r3572, %rd654;
	cvt.u32.u64 	%r3573, %rd13;
	cvt.u32.u64 	%r3574, %rd12;
	cvt.u32.u64 	%r3575, %rd11;
	setp.lt.u32 	%p1729, %r4589, %r1262;
	selp.s64 	%rd10848, -1, 0, %p1729;
	sub.s32 	%r4589, %r4589, %r1262;
	and.b64  	%rd10849, %rd14451, 4294967295;
	add.s64 	%rd10850, %rd10849, %rd10848;
	setp.lt.u64 	%p1730, %rd10850, %rd654;
	selp.s64 	%rd10851, -1, 0, %p1730;
	cvt.u32.u64 	%r3576, %rd10850;
	sub.s32 	%r4590, %r3576, %r3572;
	and.b64  	%rd10852, %rd14452, 4294967295;
	add.s64 	%rd10853, %rd10852, %rd10851;
	setp.lt.u64 	%p1731, %rd10853, %rd653;
	selp.s64 	%rd10854, -1, 0, %p1731;
	cvt.u32.u64 	%r3577, %rd10853;
	sub.s32 	%r4591, %r3577, %r3571;
	and.b64  	%rd10855, %rd14453, 4294967295;
	add.s64 	%rd10856, %rd10855, %rd10854;
	setp.lt.u64 	%p1732, %rd10856, %rd652;
	selp.s64 	%rd10857, -1, 0, %p1732;
	cvt.u32.u64 	%r3578, %rd10856;
	sub.s32 	%r4592, %r3578, %r3570;
	and.b64  	%rd10858, %rd14454, 4294967295;
	add.s64 	%rd10859, %rd10858, %rd10857;
	setp.lt.u64 	%p1733, %rd10859, %rd11;
	selp.s64 	%rd10860, -1, 0, %p1733;
	cvt.u32.u64 	%r3579, %rd10859;
	sub.s32 	%r4593, %r3579, %r3575;
	and.b64  	%rd10861, %rd14455, 4294967295;
	add.s64 	%rd10862, %rd10861, %rd10860;
	setp.lt.u64 	%p1734, %rd10862, %rd12;
	selp.s64 	%rd10863, -1, 0, %p1734;
	cvt.u32.u64 	%r3580, %rd10862;
	sub.s32 	%r4594, %r3580, %r3574;
	and.b64  	%rd10864, %rd14456, 4294967295;
	add.s64 	%rd10865, %rd10864, %rd10863;
	setp.lt.u64 	%p1735, %rd10865, %rd13;
	selp.s32 	%r3581, -1, 0, %p1735;
	cvt.u32.u64 	%r3582, %rd10865;
	sub.s32 	%r4595, %r3582, %r3573;
	add.s32 	%r3583, %r4596, %r3581;
	sub.s32 	%r4596, %r3583, %r3337;
$L__BB3_1005:
	setp.gt.u32 	%p1736, %r4596, %r3337;
	@%p1736 bra 	$L__BB3_1018;
	bra.uni 	$L__BB3_1019;
$L__BB3_1006:
	cvt.u32.u64 	%r3584, %rd13;
	setp.gt.u32 	%p1738, %r4595, %r3584;
	@%p1738 bra 	$L__BB3_1018;
	setp.lt.u32 	%p1739, %r4595, %r3584;
	@%p1739 bra 	$L__BB3_1020;
	cvt.u32.u64 	%r3586, %rd12;
	setp.gt.u32 	%p1740, %r4594, %r3586;
	@%p1740 bra 	$L__BB3_1018;
	setp.lt.u32 	%p1741, %r4594, %r3586;
	@%p1741 bra 	$L__BB3_1020;
	cvt.u32.u64 	%r3588, %rd11;
	setp.gt.u32 	%p1742, %r4593, %r3588;
	@%p1742 bra 	$L__BB3_1018;
	setp.lt.u32 	%p1743, %r4593, %r3588;
	@%p1743 bra 	$L__BB3_1020;
	cvt.u32.u64 	%r3590, %rd652;
	setp.gt.u32 	%p1744, %r4592, %r3590;
	@%p1744 bra 	$L__BB3_1018;
	setp.lt.u32 	%p1745, %r4592, %r3590;
	@%p1745 bra 	$L__BB3_1020;
	cvt.u32.u64 	%r3592, %rd653;
	setp.gt.u32 	%p1746, %r4591, %r3592;
	@%p1746 bra 	$L__BB3_1018;
	setp.lt.u32 	%p1747, %r4591, %r3592;
	@%p1747 bra 	$L__BB3_1020;
	cvt.u32.u64 	%r3594, %rd654;
	setp.gt.u32 	%p1748, %r4590, %r3594;
	@%p1748 bra 	$L__BB3_1018;
	setp.lt.u32 	%p1749, %r4590, %r3594;
	setp.lt.u32 	%p1750, %r4589, %r1262;
	or.pred  	%p1751, %p1749, %p1750;
	@%p1751 bra 	$L__BB3_1020;
$L__BB3_1018:
	cvt.u32.u64 	%r3596, %rd652;
	cvt.u32.u64 	%r3597, %rd653;
	cvt.u32.u64 	%r3598, %rd654;
	cvt.u32.u64 	%r3599, %rd13;
	cvt.u32.u64 	%r3600, %rd12;
	cvt.u32.u64 	%r3601, %rd11;
	setp.lt.u32 	%p1752, %r4589, %r1262;
	selp.s64 	%rd10866, -1, 0, %p1752;
	sub.s32 	%r4589, %r4589, %r1262;
	cvt.u64.u32 	%rd10867, %r4590;
	add.s64 	%rd10868, %rd10866, %rd10867;
	setp.lt.u64 	%p1753, %rd10868, %rd654;
	selp.s64 	%rd10869, -1, 0, %p1753;
	cvt.u32.u64 	%r3602, %rd10868;
	sub.s32 	%r4590, %r3602, %r3598;
	cvt.u64.u32 	%rd10870, %r4591;
	add.s64 	%rd10871, %rd10869, %rd10870;
	setp.lt.u64 	%p1754, %rd10871, %rd653;
	selp.s64 	%rd10872, -1, 0, %p1754;
	cvt.u32.u64 	%r3603, %rd10871;
	sub.s32 	%r4591, %r3603, %r3597;
	cvt.u64.u32 	%rd10873, %r4592;
	add.s64 	%rd10874, %rd10872, %rd10873;
	setp.lt.u64 	%p1755, %rd10874, %rd652;
	selp.s64 	%rd10875, -1, 0, %p1755;
	cvt.u32.u64 	%r3604, %rd10874;
	sub.s32 	%r4592, %r3604, %r3596;
	cvt.u64.u32 	%rd10876, %r4593;
	add.s64 	%rd10877, %rd10875, %rd10876;
	setp.lt.u64 	%p1756, %rd10877, %rd11;
	selp.s64 	%rd10878, -1, 0, %p1756;
	cvt.u32.u64 	%r3605, %rd10877;
	sub.s32 	%r4593, %r3605, %r3601;
	cvt.u64.u32 	%rd10879, %r4594;
	add.s64 	%rd10880, %rd10878, %rd10879;
	setp.lt.u64 	%p1757, %rd10880, %rd12;
	selp.s64 	%rd10881, -1, 0, %p1757;
	cvt.u32.u64 	%r3606, %rd10880;
	sub.s32 	%r4594, %r3606, %r3600;
	cvt.u64.u32 	%rd10882, %r4595;
	add.s64 	%rd10883, %rd10881, %rd10882;
	setp.lt.u64 	%p1758, %rd10883, %rd13;
	selp.s32 	%r3607, -1, 0, %p1758;
	cvt.u32.u64 	%r3608, %rd10883;
	sub.s32 	%r4595, %r3608, %r3599;
	add.s32 	%r3609, %r4596, %r3607;
	sub.s32 	%r4596, %r3609, %r3337;
	bra.uni 	$L__BB3_1020;
$L__BB3_1019:
	setp.lt.u32 	%p1737, %r4596, %r3337;
	@%p1737 bra 	$L__BB3_1020;
	bra.uni 	$L__BB3_1006;
$L__BB3_1020:
	setp.gt.u32 	%p1759, %r4579, %r4596;
	@%p1759 bra 	$L__BB3_1021;
	bra.uni 	$L__BB3_1034;
$L__BB3_1021:
	setp.lt.u32 	%p1783, %r4572, %r4589;
	selp.s64 	%rd10926, -1, 0, %p1783;
	cvt.u64.u32 	%rd10927, %r4573;
	add.s64 	%rd14458, %rd10926, %rd10927;
	cvt.u64.u32 	%rd10928, %r4590;
	setp.lt.u64 	%p1784, %rd14458, %rd10928;
	selp.s64 	%rd10929, -1, 0, %p1784;
	cvt.u64.u32 	%rd10930, %r4574;
	add.s64 	%rd14459, %rd10929, %rd10930;
	cvt.u64.u32 	%rd10931, %r4591;
	setp.lt.u64 	%p1785, %rd14459, %rd10931;
	selp.s64 	%rd10932, -1, 0, %p1785;
	cvt.u64.u32 	%rd10933, %r4575;
	add.s64 	%rd14460, %rd10932, %rd10933;
	cvt.u64.u32 	%rd10934, %r4592;
	setp.lt.u64 	%p1786, %rd14460, %rd10934;
	selp.s64 	%rd10935, -1, 0, %p1786;
	cvt.u64.u32 	%rd10936, %r4576;
	add.s64 	%rd14461, %rd10935, %rd10936;
	cvt.u64.u32 	%rd10937, %r4593;
	setp.lt.u64 	%p1787, %rd14461, %rd10937;
	selp.s64 	%rd10938, -1, 0, %p1787;
	cvt.u64.u32 	%rd10939, %r4577;
	add.s64 	%rd14462, %rd10938, %rd10939;
	cvt.u64.u32 	%rd10940, %r4594;
	setp.lt.u64 	%p1788, %rd14462, %rd10940;
	selp.s64 	%rd10941, -1, 0, %p1788;
	cvt.u64.u32 	%rd10942, %r4578;
	add.s64 	%rd14463, %rd10941, %rd10942;
	cvt.u64.u32 	%rd10943, %r4595;
	setp.lt.u64 	%p1789, %rd14463, %rd10943;
	selp.s32 	%r3614, -1, 0, %p1789;
	add.s32 	%r4598, %r4579, %r3614;
	bra.uni 	$L__BB3_1036;
$L__BB3_1022:
	setp.gt.u32 	%p1761, %r4578, %r4595;
	@%p1761 bra 	$L__BB3_1021;
	setp.lt.u32 	%p1762, %r4578, %r4595;
	@%p1762 bra 	$L__BB3_1035;
	setp.gt.u32 	%p1763, %r4577, %r4594;
	@%p1763 bra 	$L__BB3_1021;
	setp.lt.u32 	%p1764, %r4577, %r4594;
	@%p1764 bra 	$L__BB3_1035;
	setp.gt.u32 	%p1765, %r4576, %r4593;
	@%p1765 bra 	$L__BB3_1021;
	setp.lt.u32 	%p1766, %r4576, %r4593;
	@%p1766 bra 	$L__BB3_1035;
	setp.gt.u32 	%p1767, %r4575, %r4592;
	@%p1767 bra 	$L__BB3_1021;
	setp.lt.u32 	%p1768, %r4575, %r4592;
	@%p1768 bra 	$L__BB3_1035;
	setp.gt.u32 	%p1769, %r4574, %r4591;
	@%p1769 bra 	$L__BB3_1021;
	setp.lt.u32 	%p1770, %r4574, %r4591;
	@%p1770 bra 	$L__BB3_1035;
	setp.gt.u32 	%p1771, %r4573, %r4590;
	@%p1771 bra 	$L__BB3_1021;
	setp.lt.u32 	%p1772, %r4573, %r4590;
	setp.lt.u32 	%p1773, %r4572, %r4589;
	or.pred  	%p1774, %p1772, %p1773;
	@%p1774 bra 	$L__BB3_1035;
	bra.uni 	$L__BB3_1021;
$L__BB3_1034:
	setp.ge.u32 	%p1760, %r4579, %r4596;
	@%p1760 bra 	$L__BB3_1022;
$L__BB3_1035:
	add.s32 	%r1345, %r4572, %r1262;
	setp.lt.u32 	%p1775, %r1345, %r4572;
	selp.u64 	%rd10884, 1, 0, %p1775;
	cvt.u64.u32 	%rd10885, %r4573;
	add.s64 	%rd10886, %rd10884, %rd10885;
	add.s64 	%rd10887, %rd10886, %rd654;
	shr.u64 	%rd10888, %rd10887, 32;
	cvt.u64.u32 	%rd10889, %r4574;
	add.s64 	%rd10890, %rd10888, %rd10889;
	add.s64 	%rd10891, %rd10890, %rd653;
	shr.u64 	%rd10892, %rd10891, 32;
	cvt.u64.u32 	%rd10893, %r4575;
	add.s64 	%rd10894, %rd10892, %rd10893;
	add.s64 	%rd10895, %rd10894, %rd652;
	shr.u64 	%rd10896, %rd10895, 32;
	cvt.u64.u32 	%rd10897, %r4576;
	add.s64 	%rd10898, %rd10896, %rd10897;
	add.s64 	%rd10899, %rd10898, %rd11;
	shr.u64 	%rd10900, %rd10899, 32;
	cvt.u64.u32 	%rd10901, %r4577;
	add.s64 	%rd10902, %rd10900, %rd10901;
	add.s64 	%rd10903, %rd10902, %rd12;
	shr.u64 	%rd10904, %rd10903, 32;
	cvt.u64.u32 	%rd10905, %r4578;
	add.s64 	%rd10906, %rd10904, %rd10905;
	add.s64 	%rd10907, %rd10906, %rd13;
	{ .reg .b32 tmp; mov.b64 {tmp, %r3610}, %rd10907; }
	add.s32 	%r3611, %r4579, %r3610;
	add.s32 	%r3612, %r3611, %r3337;
	setp.lt.u32 	%p1776, %r1345, %r4589;
	selp.s64 	%rd10908, -1, 0, %p1776;
	and.b64  	%rd10909, %rd10887, 4294967295;
	add.s64 	%rd14458, %rd10909, %rd10908;
	cvt.u64.u32 	%rd10910, %r4590;
	setp.lt.u64 	%p1777, %rd14458, %rd10910;
	selp.s64 	%rd10911, -1, 0, %p1777;
	and.b64  	%rd10912, %rd10891, 4294967295;
	add.s64 	%rd14459, %rd10912, %rd10911;
	cvt.u64.u32 	%rd10913, %r4591;
	setp.lt.u64 	%p1778, %rd14459, %rd10913;
	selp.s64 	%rd10914, -1, 0, %p1778;
	and.b64  	%rd10915, %rd10895, 4294967295;
	add.s64 	%rd14460, %rd10915, %rd10914;
	cvt.u64.u32 	%rd10916, %r4592;
	setp.lt.u64 	%p1779, %rd14460, %rd10916;
	selp.s64 	%rd10917, -1, 0, %p1779;
	and.b64  	%rd10918, %rd10899, 4294967295;
	add.s64 	%rd14461, %rd10918, %rd10917;
	cvt.u64.u32 	%rd10919, %r4593;
	setp.lt.u64 	%p1780, %rd14461, %rd10919;
	selp.s64 	%rd10920, -1, 0, %p1780;
	and.b64  	%rd10921, %rd10903, 4294967295;
	add.s64 	%rd14462, %rd10921, %rd10920;
	cvt.u64.u32 	%rd10922, %r4594;
	setp.lt.u64 	%p1781, %rd14462, %rd10922;
	selp.s64 	%rd10923, -1, 0, %p1781;
	and.b64  	%rd10924, %rd10907, 4294967295;
	add.s64 	%rd14463, %rd10924, %rd10923;
	cvt.u64.u32 	%rd10925, %r4595;
	setp.lt.u64 	%p1782, %rd14463, %rd10925;
	selp.s32 	%r3613, -1, 0, %p1782;
	add.s32 	%r4598, %r3612, %r3613;
	mov.u32 	%r4572, %r1345;
$L__BB3_1036:
	sub.s32 	%r4633, %r4598, %r4596;
	cvt.u32.u64 	%r3615, %rd14463;
	sub.s32 	%r4634, %r3615, %r4595;
	cvt.u32.u64 	%r3616, %rd14462;
	sub.s32 	%r4635, %r3616, %r4594;
	cvt.u32.u64 	%r3617, %rd14461;
	sub.s32 	%r4636, %r3617, %r4593;
	cvt.u32.u64 	%r3618, %rd14460;
	sub.s32 	%r4637, %r3618, %r4592;
	cvt.u32.u64 	%r3619, %rd14459;
	sub.s32 	%r4638, %r3619, %r4591;
	cvt.u32.u64 	%r3620, %rd14458;
	sub.s32 	%r4639, %r3620, %r4590;
	sub.s32 	%r4640, %r4572, %r4589;
	mul.wide.u32 	%rd10944, %r4129, 100;
	mov.u64 	%rd10945, const_G_table;
	add.s64 	%rd10946, %rd10945, %rd10944;
	ld.global.u32 	%r3621, [%rd10946+64];
	mul.wide.u32 	%rd10947, %r3621, %r4632;
	cvt.u32.u64 	%r3622, %rd10947;
	shr.u64 	%rd10948, %rd10947, 32;
	ld.global.u32 	%r3623, [%rd10946+68];
	mul.wide.u32 	%rd10949, %r3623, %r4632;
	add.s64 	%rd10950, %rd10948, %rd10949;
	shr.u64 	%rd10951, %rd10950, 32;
	ld.global.u32 	%r3624, [%rd10946+72];
	mul.wide.u32 	%rd10952, %r3624, %r4632;
	add.s64 	%rd10953, %rd10951, %rd10952;
	shr.u64 	%rd10954, %rd10953, 32;
	ld.global.u32 	%r3625, [%rd10946+76];
	mul.wide.u32 	%rd10955, %r3625, %r4632;
	add.s64 	%rd10956, %rd10954, %rd10955;
	shr.u64 	%rd10957, %rd10956, 32;
	ld.global.u32 	%r3626, [%rd10946+80];
	mul.wide.u32 	%rd10958, %r3626, %r4632;
	add.s64 	%rd10959, %rd10957, %rd10958;
	shr.u64 	%rd10960, %rd10959, 32;
	ld.global.u32 	%r3627, [%rd10946+84];
	mul.wide.u32 	%rd10961, %r3627, %r4632;
	add.s64 	%rd10962, %rd10960, %rd10961;
	shr.u64 	%rd10963, %rd10962, 32;
	ld.global.u32 	%r3628, [%rd10946+88];
	mul.wide.u32 	%rd10964, %r3628, %r4632;
	add.s64 	%rd10965, %rd10963, %rd10964;
	shr.u64 	%rd10966, %rd10965, 32;
	ld.global.u32 	%r3629, [%rd10946+92];
	mul.wide.u32 	%rd10967, %r3629, %r4632;
	add.s64 	%rd10968, %rd10966, %rd10967;
	shr.u64 	%rd10969, %rd10968, 32;
	and.b64  	%rd10970, %rd10950, 4294967295;
	mul.wide.u32 	%rd10971, %r3621, %r4631;
	add.s64 	%rd10972, %rd10971, %rd10970;
	shr.u64 	%rd10973, %rd10972, 32;
	and.b64  	%rd10974, %rd10953, 4294967295;
	mul.wide.u32 	%rd10975, %r3623, %r4631;
	add.s64 	%rd10976, %rd10973, %rd10974;
	add.s64 	%rd10977, %rd10976, %rd10975;
	shr.u64 	%rd10978, %rd10977, 32;
	and.b64  	%rd10979, %rd10956, 4294967295;
	mul.wide.u32 	%rd10980, %r3624, %r4631;
	add.s64 	%rd10981, %rd10978, %rd10979;
	add.s64 	%rd10982, %rd10981, %rd10980;
	shr.u64 	%rd10983, %rd10982, 32;
	and.b64  	%rd10984, %rd10959, 4294967295;
	mul.wide.u32 	%rd10985, %r3625, %r4631;
	add.s64 	%rd10986, %rd10983, %rd10984;
	add.s64 	%rd10987, %rd10986, %rd10985;
	shr.u64 	%rd10988, %rd10987, 32;
	and.b64  	%rd10989, %rd10962, 4294967295;
	mul.wide.u32 	%rd10990, %r3626, %r4631;
	add.s64 	%rd10991, %rd10988, %rd10989;
	add.s64 	%rd10992, %rd10991, %rd10990;
	shr.u64 	%rd10993, %rd10992, 32;
	and.b64  	%rd10994, %rd10965, 4294967295;
	mul.wide.u32 	%rd10995, %r3627, %r4631;
	add.s64 	%rd10996, %rd10993, %rd10994;
	add.s64 	%rd10997, %rd10996, %rd10995;
	shr.u64 	%rd10998, %rd10997, 32;
	and.b64  	%rd10999, %rd10968, 4294967295;
	mul.wide.u32 	%rd11000, %r3628, %r4631;
	add.s64 	%rd11001, %rd10998, %rd10999;
	add.s64 	%rd11002, %rd11001, %rd11000;
	shr.u64 	%rd11003, %rd11002, 32;
	mul.wide.u32 	%rd11004, %r3629, %r4631;
	add.s64 	%rd11005, %rd11003, %rd10969;
	add.s64 	%rd11006, %rd11005, %rd11004;
	shr.u64 	%rd11007, %rd11006, 32;
	and.b64  	%rd11008, %rd10977, 4294967295;
	mul.wide.u32 	%rd11009, %r3621, %r4630;
	add.s64 	%rd11010, %rd11009, %rd11008;
	shr.u64 	%rd11011, %rd11010, 32;
	and.b64  	%rd11012, %rd10982, 4294967295;
	mul.wide.u32 	%rd11013, %r3623, %r4630;
	add.s64 	%rd11014, %rd11011, %rd11012;
	add.s64 	%rd11015, %rd11014, %rd11013;
	shr.u64 	%rd11016, %rd11015, 32;
	and.b64  	%rd11017, %rd10987, 4294967295;
	mul.wide.u32 	%rd11018, %r3624, %r4630;
	add.s64 	%rd11019, %rd11016, %rd11017;
	add.s64 	%rd11020, %rd11019, %rd11018;
	shr.u64 	%rd11021, %rd11020, 32;
	and.b64  	%rd11022, %rd10992, 4294967295;
	mul.wide.u32 	%rd11023, %r3625, %r4630;
	add.s64 	%rd11024, %rd11021, %rd11022;
	add.s64 	%rd11025, %rd11024, %rd11023;
	shr.u64 	%rd11026, %rd11025, 32;
	and.b64  	%rd11027, %rd10997, 4294967295;
	mul.wide.u32 	%rd11028, %r3626, %r4630;
	add.s64 	%rd11029, %rd11026, %rd11027;
	add.s64 	%rd11030, %rd11029, %rd11028;
	shr.u64 	%rd11031, %rd11030, 32;
	and.b64  	%rd11032, %rd11002, 4294967295;
	mul.wide.u32 	%rd11033, %r3627, %r4630;
	add.s64 	%rd11034, %rd11031, %rd11032;
	add.s64 	%rd11035, %rd11034, %rd11033;
	shr.u64 	%rd11036, %rd11035, 32;
	and.b64  	%rd11037, %rd11006, 4294967295;
	mul.wide.u32 	%rd11038, %r3628, %r4630;
	add.s64 	%rd11039, %rd11036, %rd11037;
	add.s64 	%rd11040, %rd11039, %rd11038;
	shr.u64 	%rd11041, %rd11040, 32;
	mul.wide.u32 	%rd11042, %r3629, %r4630;
	add.s64 	%rd11043, %rd11041, %rd11007;
	add.s64 	%rd11044, %rd11043, %rd11042;
	shr.u64 	%rd11045, %rd11044, 32;
	and.b64  	%rd11046, %rd11015, 4294967295;
	mul.wide.u32 	%rd11047, %r3621, %r4629;
	add.s64 	%rd11048, %rd11047, %rd11046;
	shr.u64 	%rd11049, %rd11048, 32;
	and.b64  	%rd11050, %rd11020, 4294967295;
	mul.wide.u32 	%rd11051, %r3623, %r4629;
	add.s64 	%rd11052, %rd11049, %rd11050;
	add.s64 	%rd11053, %rd11052, %rd11051;
	shr.u64 	%rd11054, %rd11053, 32;
	and.b64  	%rd11055, %rd11025, 4294967295;
	mul.wide.u32 	%rd11056, %r3624, %r4629;
	add.s64 	%rd11057, %rd11054, %rd11055;
	add.s64 	%rd11058, %rd11057, %rd11056;
	shr.u64 	%rd11059, %rd11058, 32;
	and.b64  	%rd11060, %rd11030, 4294967295;
	mul.wide.u32 	%rd11061, %r3625, %r4629;
	add.s64 	%rd11062, %rd11059, %rd11060;
	add.s64 	%rd11063, %rd11062, %rd11061;
	shr.u64 	%rd11064, %rd11063, 32;
	and.b64  	%rd11065, %rd11035, 4294967295;
	mul.wide.u32 	%rd11066, %r3626, %r4629;
	add.s64 	%rd11067, %rd11064, %rd11065;
	add.s64 	%rd11068, %rd11067, %rd11066;
	shr.u64 	%rd11069, %rd11068, 32;
	and.b64  	%rd11070, %rd11040, 4294967295;
	mul.wide.u32 	%rd11071, %r3627, %r4629;
	add.s64 	%rd11072, %rd11069, %rd11070;
	add.s64 	%rd11073, %rd11072, %rd11071;
	shr.u64 	%rd11074, %rd11073, 32;
	and.b64  	%rd11075, %rd11044, 4294967295;
	mul.wide.u32 	%rd11076, %r3628, %r4629;
	add.s64 	%rd11077, %rd11074, %rd11075;
	add.s64 	%rd11078, %rd11077, %rd11076;
	shr.u64 	%rd11079, %rd11078, 32;
	mul.wide.u32 	%rd11080, %r3629, %r4629;
	add.s64 	%rd11081, %rd11079, %rd11045;
	add.s64 	%rd11082, %rd11081, %rd11080;
	shr.u64 	%rd11083, %rd11082, 32;
	and.b64  	%rd11084, %rd11053, 4294967295;
	mul.wide.u32 	%rd11085, %r3621, %r4628;
	add.s64 	%rd11086, %rd11085, %rd11084;
	shr.u64 	%rd11087, %rd11086, 32;
	and.b64  	%rd11088, %rd11058, 4294967295;
	mul.wide.u32 	%rd11089, %r3623, %r4628;
	add.s64 	%rd11090, %rd11087, %rd11088;
	add.s64 	%rd11091, %rd11090, %rd11089;
	shr.u64 	%rd11092, %rd11091, 32;
	and.b64  	%rd11093, %rd11063, 4294967295;
	mul.wide.u32 	%rd11094, %r3624, %r4628;
	add.s64 	%rd11095, %rd11092, %rd11093;
	add.s64 	%rd11096, %rd11095, %rd11094;
	shr.u64 	%rd11097, %rd11096, 32;
	and.b64  	%rd11098, %rd11068, 4294967295;
	mul.wide.u32 	%rd11099, %r3625, %r4628;
	add.s64 	%rd11100, %rd11097, %rd11098;
	add.s64 	%rd11101, %rd11100, %rd11099;
	shr.u64 	%rd11102, %rd11101, 32;
	and.b64  	%rd11103, %rd11073, 4294967295;
	mul.wide.u32 	%rd11104, %r3626, %r4628;
	add.s64 	%rd11105, %rd11102, %rd11103;
	add.s64 	%rd11106, %rd11105, %rd11104;
	shr.u64 	%rd11107, %rd11106, 32;
	and.b64  	%rd11108, %rd11078, 4294967295;
	mul.wide.u32 	%rd11109, %r3627, %r4628;
	add.s64 	%rd11110, %rd11107, %rd11108;
	add.s64 	%rd11111, %rd11110, %rd11109;
	shr.u64 	%rd11112, %rd11111, 32;
	and.b64  	%rd11113, %rd11082, 4294967295;
	mul.wide.u32 	%rd11114, %r3628, %r4628;
	add.s64 	%rd11115, %rd11112, %rd11113;
	add.s64 	%rd11116, %rd11115, %rd11114;
	shr.u64 	%rd11117, %rd11116, 32;
	mul.wide.u32 	%rd11118, %r3629, %r4628;
	add.s64 	%rd11119, %rd11117, %rd11083;
	add.s64 	%rd11120, %rd11119, %rd11118;
	shr.u64 	%rd11121, %rd11120, 32;
	and.b64  	%rd11122, %rd11091, 4294967295;
	mul.wide.u32 	%rd11123, %r3621, %r4627;
	add.s64 	%rd11124, %rd11123, %rd11122;
	shr.u64 	%rd11125, %rd11124, 32;
	and.b64  	%rd11126, %rd11096, 4294967295;
	mul.wide.u32 	%rd11127, %r3623, %r4627;
	add.s64 	%rd11128, %rd11125, %rd11126;
	add.s64 	%rd11129, %rd11128, %rd11127;
	shr.u64 	%rd11130, %rd11129, 32;
	and.b64  	%rd11131, %rd11101, 4294967295;
	mul.wide.u32 	%rd11132, %r3624, %r4627;
	add.s64 	%rd11133, %rd11130, %rd11131;
	add.s64 	%rd11134, %rd11133, %rd11132;
	shr.u64 	%rd11135, %rd11134, 32;
	and.b64  	%rd11136, %rd11106, 4294967295;
	mul.wide.u32 	%rd11137, %r3625, %r4627;
	add.s64 	%rd11138, %rd11135, %rd11136;
	add.s64 	%rd11139, %rd11138, %rd11137;
	shr.u64 	%rd11140, %rd11139, 32;
	and.b64  	%rd11141, %rd11111, 4294967295;
	mul.wide.u32 	%rd11142, %r3626, %r4627;
	add.s64 	%rd11143, %rd11140, %rd11141;
	add.s64 	%rd11144, %rd11143, %rd11142;
	shr.u64 	%rd11145, %rd11144, 32;
	and.b64  	%rd11146, %rd11116, 4294967295;
	mul.wide.u32 	%rd11147, %r3627, %r4627;
	add.s64 	%rd11148, %rd11145, %rd11146;
	add.s64 	%rd11149, %rd11148, %rd11147;
	shr.u64 	%rd11150, %rd11149, 32;
	and.b64  	%rd11151, %rd11120, 4294967295;
	mul.wide.u32 	%rd11152, %r3628, %r4627;
	add.s64 	%rd11153, %rd11150, %rd11151;
	add.s64 	%rd11154, %rd11153, %rd11152;
	shr.u64 	%rd11155, %rd11154, 32;
	mul.wide.u32 	%rd11156, %r3629, %r4627;
	add.s64 	%rd11157, %rd11155, %rd11121;
	add.s64 	%rd11158, %rd11157, %rd11156;
	shr.u64 	%rd11159, %rd11158, 32;
	and.b64  	%rd11160, %rd11129, 4294967295;
	mul.wide.u32 	%rd11161, %r3621, %r4626;
	add.s64 	%rd11162, %rd11161, %rd11160;
	shr.u64 	%rd11163, %rd11162, 32;
	and.b64  	%rd11164, %rd11134, 4294967295;
	mul.wide.u32 	%rd11165, %r3623, %r4626;
	add.s64 	%rd11166, %rd11163, %rd11164;
	add.s64 	%rd11167, %rd11166, %rd11165;
	shr.u64 	%rd11168, %rd11167, 32;
	and.b64  	%rd11169, %rd11139, 4294967295;
	mul.wide.u32 	%rd11170, %r3624, %r4626;
	add.s64 	%rd11171, %rd11168, %rd11169;
	add.s64 	%rd11172, %rd11171, %rd11170;
	shr.u64 	%rd11173, %rd11172, 32;
	and.b64  	%rd11174, %rd11144, 4294967295;
	mul.wide.u32 	%rd11175, %r3625, %r4626;
	add.s64 	%rd11176, %rd11173, %rd11174;
	add.s64 	%rd11177, %rd11176, %rd11175;
	shr.u64 	%rd11178, %rd11177, 32;
	and.b64  	%rd11179, %rd11149, 4294967295;
	mul.wide.u32 	%rd11180, %r3626, %r4626;
	add.s64 	%rd11181, %rd11178, %rd11179;
	add.s64 	%rd11182, %rd11181, %rd11180;
	shr.u64 	%rd11183, %rd11182, 32;
	and.b64  	%rd11184, %rd11154, 4294967295;
	mul.wide.u32 	%rd11185, %r3627, %r4626;
	add.s64 	%rd11186, %rd11183, %rd11184;
	add.s64 	%rd11187, %rd11186, %rd11185;
	shr.u64 	%rd11188, %rd11187, 32;
	and.b64  	%rd11189, %rd11158, 4294967295;
	mul.wide.u32 	%rd11190, %r3628, %r4626;
	add.s64 	%rd11191, %rd11188, %rd11189;
	add.s64 	%rd11192, %rd11191, %rd11190;
	shr.u64 	%rd11193, %rd11192, 32;
	mul.wide.u32 	%rd11194, %r3629, %r4626;
	add.s64 	%rd11195, %rd11193, %rd11159;
	add.s64 	%rd11196, %rd11195, %rd11194;
	shr.u64 	%rd11197, %rd11196, 32;
	and.b64  	%rd11198, %rd11167, 4294967295;
	mul.wide.u32 	%rd11199, %r3621, %r4625;
	add.s64 	%rd11200, %rd11199, %rd11198;
	shr.u64 	%rd11201, %rd11200, 32;
	and.b64  	%rd11202, %rd11172, 4294967295;
	mul.wide.u32 	%rd11203, %r3623, %r4625;
	add.s64 	%rd11204, %rd11201, %rd11202;
	add.s64 	%rd11205, %rd11204, %rd11203;
	shr.u64 	%rd11206, %rd11205, 32;
	and.b64  	%rd11207, %rd11177, 4294967295;
	mul.wide.u32 	%rd11208, %r3624, %r4625;
	add.s64 	%rd11209, %rd11206, %rd11207;
	add.s64 	%rd11210, %rd11209, %rd11208;
	shr.u64 	%rd11211, %rd11210, 32;
	and.b64  	%rd11212, %rd11182, 4294967295;
	mul.wide.u32 	%rd11213, %r3625, %r4625;
	add.s64 	%rd11214, %rd11211, %rd11212;
	add.s64 	%rd11215, %rd11214, %rd11213;
	shr.u64 	%rd11216, %rd11215, 32;
	and.b64  	%rd11217, %rd11187, 4294967295;
	mul.wide.u32 	%rd11218, %r3626, %r4625;
	add.s64 	%rd11219, %rd11216, %rd11217;
	add.s64 	%rd11220, %rd11219, %rd11218;
	shr.u64 	%rd11221, %rd11220, 32;
	and.b64  	%rd11222, %rd11192, 4294967295;
	mul.wide.u32 	%rd11223, %r3627, %r4625;
	add.s64 	%rd11224, %rd11221, %rd11222;
	add.s64 	%rd11225, %rd11224, %rd11223;
	shr.u64 	%rd11226, %rd11225, 32;
	and.b64  	%rd11227, %rd11196, 4294967295;
	mul.wide.u32 	%rd11228, %r3628, %r4625;
	add.s64 	%rd11229, %rd11226, %rd11227;
	add.s64 	%rd11230, %rd11229, %rd11228;
	shr.u64 	%rd11231, %rd11230, 32;
	mul.wide.u32 	%rd11232, %r3629, %r4625;
	add.s64 	%rd11233, %rd11231, %rd11197;
	add.s64 	%rd11234, %rd11233, %rd11232;
	shr.u64 	%rd11235, %rd11234, 32;
	{ .reg .b32 tmp; mov.b64 {tmp, %r3630}, %rd11234; }
	and.b64  	%rd11236, %rd11205, 4294967295;
	mul.lo.s64 	%rd11237, %rd11236, 977;
	cvt.u32.u64 	%r3631, %rd11237;
	shr.u64 	%rd11238, %rd11237, 32;
	and.b64  	%rd11239, %rd11210, 4294967295;
	mad.lo.s64 	%rd11240, %rd11239, 977, %rd11238;
	shr.u64 	%rd11241, %rd11240, 32;
	and.b64  	%rd11242, %rd11215, 4294967295;
	mad.lo.s64 	%rd11243, %rd11242, 977, %rd11241;
	shr.u64 	%rd11244, %rd11243, 32;
	and.b64  	%rd11245, %rd11220, 4294967295;
	mad.lo.s64 	%rd11246, %rd11245, 977, %rd11244;
	shr.u64 	%rd11247, %rd11246, 32;
	and.b64  	%rd11248, %rd11225, 4294967295;
	mad.lo.s64 	%rd11249, %rd11248, 977, %rd11247;
	shr.u64 	%rd11250, %rd11249, 32;
	and.b64  	%rd11251, %rd11230, 4294967295;
	mad.lo.s64 	%rd11252, %rd11251, 977, %rd11250;
	shr.u64 	%rd11253, %rd11252, 32;
	and.b64  	%rd11254, %rd11234, 4294967295;
	mad.lo.s64 	%rd11255, %rd11254, 977, %rd11253;
	shr.u64 	%rd11256, %rd11255, 32;
	mad.lo.s64 	%rd11257, %rd11235, 977, %rd11256;
	{ .reg .b32 tmp; mov.b64 {tmp, %r3632}, %rd11257; }
	add.s32 	%r4608, %r3622, %r3631;
	setp.lt.u32 	%p1791, %r4608, %r3622;
	selp.u64 	%rd11258, 1, 0, %p1791;
	and.b64  	%rd11259, %rd10972, 4294967295;
	and.b64  	%rd11260, %rd11240, 4294967295;
	add.s64 	%rd11261, %rd11259, %rd11258;
	add.s64 	%rd11262, %rd11261, %rd11260;
	shr.u64 	%rd11263, %rd11262, 32;
	and.b64  	%rd11264, %rd11010, 4294967295;
	and.b64  	%rd11265, %rd11243, 4294967295;
	add.s64 	%rd11266, %rd11263, %rd11264;
	add.s64 	%rd11267, %rd11266, %rd11265;
	shr.u64 	%rd11268, %rd11267, 32;
	and.b64  	%rd11269, %rd11048, 4294967295;
	and.b64  	%rd11270, %rd11246, 4294967295;
	add.s64 	%rd11271, %rd11268, %rd11269;
	add.s64 	%rd11272, %rd11271, %rd11270;
	shr.u64 	%rd11273, %rd11272, 32;
	and.b64  	%rd11274, %rd11086, 4294967295;
	and.b64  	%rd11275, %rd11249, 4294967295;
	add.s64 	%rd11276, %rd11273, %rd11274;
	add.s64 	%rd11277, %rd11276, %rd11275;
	shr.u64 	%rd11278, %rd11277, 32;
	and.b64  	%rd11279, %rd11124, 4294967295;
	and.b64  	%rd11280, %rd11252, 4294967295;
	add.s64 	%rd11281, %rd11278, %rd11279;
	add.s64 	%rd11282, %rd11281, %rd11280;
	shr.u64 	%rd11283, %rd11282, 32;
	and.b64  	%rd11284, %rd11162, 4294967295;
	and.b64  	%rd11285, %rd11255, 4294967295;
	add.s64 	%rd11286, %rd11283, %rd11284;
	add.s64 	%rd11287, %rd11286, %rd11285;
	shr.u64 	%rd11288, %rd11287, 32;
	and.b64  	%rd11289, %rd11200, 4294967295;
	and.b64  	%rd11290, %rd11257, 4294967295;
	add.s64 	%rd11291, %rd11288, %rd11289;
	add.s64 	%rd11292, %rd11291, %rd11290;
	{ .reg .b32 tmp; mov.b64 {tmp, %r3633}, %rd11292; }
	add.s32 	%r3634, %r3633, %r3632;
	and.b64  	%rd11293, %rd11262, 4294967295;
	add.s64 	%rd14464, %rd11293, %rd11236;
	shr.u64 	%rd11294, %rd14464, 32;
	and.b64  	%rd11295, %rd11267, 4294967295;
	add.s64 	%rd11296, %rd11294, %rd11295;
	add.s64 	%rd14465, %rd11296, %rd11239;
	shr.u64 	%rd11297, %rd14465, 32;
	and.b64  	%rd11298, %rd11272, 4294967295;
	add.s64 	%rd11299, %rd11297, %rd11298;
	add.s64 	%rd14466, %rd11299, %rd11242;
	shr.u64 	%rd11300, %rd14466, 32;
	and.b64  	%rd11301, %rd11277, 4294967295;
	add.s64 	%rd11302, %rd11300, %rd11301;
	add.s64 	%rd14467, %rd11302, %rd11245;
	shr.u64 	%rd11303, %rd14467, 32;
	and.b64  	%rd11304, %rd11282, 4294967295;
	add.s64 	%rd11305, %rd11303, %rd11304;
	add.s64 	%rd14468, %rd11305, %rd11248;
	shr.u64 	%rd11306, %rd14468, 32;
	and.b64  	%rd11307, %rd11287, 4294967295;
	add.s64 	%rd11308, %rd11306, %rd11307;
	add.s64 	%rd14469, %rd11308, %rd11251;
	shr.u64 	%rd11309, %rd14469, 32;
	and.b64  	%rd11310, %rd11292, 4294967295;
	add.s64 	%rd11311, %rd11309, %rd11310;
	add.s64 	%rd14470, %rd11311, %rd11254;
	{ .reg .b32 tmp; mov.b64 {tmp, %r3635}, %rd14470; }
	add.s32 	%r3636, %r3634, %r3635;
	add.s32 	%r1359, %r3636, %r3630;
	setp.eq.s32 	%p1792, %r1359, 0;
	mov.pred 	%p2255, 0;
	@%p1792 bra 	$L__BB3_1038;
	cvt.u64.u32 	%rd11312, %r1359;
	mul.wide.u32 	%rd11313, %r1359, 977;
	cvt.u32.u64 	%r3637, %rd11313;
	shr.u64 	%rd11314, %rd11313, 32;
	add.s64 	%rd11315, %rd11314, %rd11312;
	shr.u64 	%rd11316, %rd11315, 32;
	add.s32 	%r1360, %r4608, %r3637;
	setp.lt.u32 	%p1793, %r1360, %r4608;
	selp.u64 	%rd11317, 1, 0, %p1793;
	and.b64  	%rd11318, %rd14464, 4294967295;
	and.b64  	%rd11319, %rd11315, 4294967295;
	add.s64 	%rd11320, %rd11318, %rd11317;
	add.s64 	%rd14464, %rd11320, %rd11319;
	shr.u64 	%rd11321, %rd14464, 32;
	and.b64  	%rd11322, %rd14465, 4294967295;
	add.s64 	%rd11323, %rd11321, %rd11322;
	add.s64 	%rd14465, %rd11323, %rd11316;
	shr.u64 	%rd11324, %rd14465, 32;
	and.b64  	%rd11325, %rd14466, 4294967295;
	add.s64 	%rd14466, %rd11324, %rd11325;
	shr.u64 	%rd11326, %rd14466, 32;
	and.b64  	%rd11327, %rd14467, 4294967295;
	add.s64 	%rd14467, %rd11326, %rd11327;
	shr.u64 	%rd11328, %rd14467, 32;
	and.b64  	%rd11329, %rd14468, 4294967295;
	add.s64 	%rd14468, %rd11328, %rd11329;
	shr.u64 	%rd11330, %rd14468, 32;
	and.b64  	%rd11331, %rd14469, 4294967295;
	add.s64 	%rd14469, %rd11330, %rd11331;
	shr.u64 	%rd11332, %rd14469, 32;
	and.b64  	%rd11333, %rd14470, 4294967295;
	add.s64 	%rd14470, %rd11332, %rd11333;
	setp.gt.u64 	%p2255, %rd14470, 4294967295;
	mov.u32 	%r4608, %r1360;
$L__BB3_1038:
	cvt.u32.u64 	%r4615, %rd14470;
	cvt.u32.u64 	%r4614, %rd14469;
	cvt.u32.u64 	%r4613, %rd14468;
	cvt.u32.u64 	%r4612, %rd14467;
	cvt.u32.u64 	%r4611, %rd14466;
	cvt.u32.u64 	%r4610, %rd14465;
	cvt.u32.u64 	%r4609, %rd14464;
	setp.lt.u32 	%p1794, %r3337, %r4615;
	or.pred  	%p1795, %p2255, %p1794;
	@%p1795 bra 	$L__BB3_1052;
	setp.gt.u32 	%p1796, %r3337, %r4615;
	@%p1796 bra 	$L__BB3_1053;
	cvt.u32.u64 	%r3638, %rd13;
	setp.lt.u32 	%p1797, %r3638, %r4614;
	@%p1797 bra 	$L__BB3_1052;
	setp.gt.u32 	%p1798, %r3638, %r4614;
	@%p1798 bra 	$L__BB3_1053;
	cvt.u32.u64 	%r3640, %rd12;
	setp.lt.u32 	%p1799, %r3640, %r4613;
	@%p1799 bra 	$L__BB3_1052;
	setp.gt.u32 	%p1800, %r3640, %r4613;
	@%p1800 bra 	$L__BB3_1053;
	cvt.u32.u64 	%r3642, %rd11;
	setp.lt.u32 	%p1801, %r3642, %r4612;
	@%p1801 bra 	$L__BB3_1052;
	setp.gt.u32 	%p1802, %r3642, %r4612;
	@%p1802 bra 	$L__BB3_1053;
	cvt.u32.u64 	%r3644, %rd652;
	setp.lt.u32 	%p1803, %r3644, %r4611;
	@%p1803 bra 	$L__BB3_1052;
	setp.gt.u32 	%p1804, %r3644, %r4611;
	@%p1804 bra 	$L__BB3_1053;
	cvt.u32.u64 	%r3646, %rd653;
	setp.lt.u32 	%p1805, %r3646, %r4610;
	@%p1805 bra 	$L__BB3_1052;
	setp.gt.u32 	%p1806, %r3646, %r4610;
	@%p1806 bra 	$L__BB3_1053;
	cvt.u32.u64 	%r3648, %rd654;
	setp.lt.u32 	%p1807, %r3648, %r4609;
	@%p1807 bra 	$L__BB3_1052;
	setp.gt.u32 	%p1808, %r3648, %r4609;
	setp.lt.u32 	%p1809, %r4608, %r1262;
	or.pred  	%p1810, %p1808, %p1809;
	@%p1810 bra 	$L__BB3_1053;
$L__BB3_1052:
	cvt.u32.u64 	%r3650, %rd652;
	cvt.u32.u64 	%r3651, %rd653;
	cvt.u32.u64 	%r3652, %rd654;
	cvt.u32.u64 	%r3653, %rd13;
	cvt.u32.u64 	%r3654, %rd12;
	cvt.u32.u64 	%r3655, %rd11;
	setp.lt.u32 	%p1811, %r4608, %r1262;
	selp.s64 	%rd11335, -1, 0, %p1811;
	sub.s32 	%r4608, %r4608, %r1262;
	and.b64  	%rd11336, %rd14464, 4294967295;
	add.s64 	%rd11337, %rd11336, %rd11335;
	setp.lt.u64 	%p1812, %rd11337, %rd654;
	selp.s64 	%rd11338, -1, 0, %p1812;
	cvt.u32.u64 	%r3656, %rd11337;
	sub.s32 	%r4609, %r3656, %r3652;
	and.b64  	%rd11339, %rd14465, 4294967295;
	add.s64 	%rd11340, %rd11339, %rd11338;
	setp.lt.u64 	%p1813, %rd11340, %rd653;
	selp.s64 	%rd11341, -1, 0, %p1813;
	cvt.u32.u64 	%r3657, %rd11340;
	sub.s32 	%r4610, %r3657, %r3651;
	and.b64  	%rd11342, %rd14466, 4294967295;
	add.s64 	%rd11343, %rd11342, %rd11341;
	setp.lt.u64 	%p1814, %rd11343, %rd652;
	selp.s64 	%rd11344, -1, 0, %p1814;
	cvt.u32.u64 	%r3658, %rd11343;
	sub.s32 	%r4611, %r3658, %r3650;
	and.b64  	%rd11345, %rd14467, 4294967295;
	add.s64 	%rd11346, %rd11345, %rd11344;
	setp.lt.u64 	%p1815, %rd11346, %rd11;
	selp.s64 	%rd11347, -1, 0, %p1815;
	cvt.u32.u64 	%r3659, %rd11346;
	sub.s32 	%r4612, %r3659, %r3655;
	and.b64  	%rd11348, %rd14468, 4294967295;
	add.s64 	%rd11349, %rd11348, %rd11347;
	setp.lt.u64 	%p1816, %rd11349, %rd12;
	selp.s64 	%rd11350, -1, 0, %p1816;
	cvt.u32.u64 	%r3660, %rd11349;
	sub.s32 	%r4613, %r3660, %r3654;
	and.b64  	%rd11351, %rd14469, 4294967295;
	add.s64 	%rd11352, %rd11351, %rd11350;
	setp.lt.u64 	%p1817, %rd11352, %rd13;
	selp.s32 	%r3661, -1, 0, %p1817;
	cvt.u32.u64 	%r3662, %rd11352;
	sub.s32 	%r4614, %r3662, %r3653;
	add.s32 	%r3663, %r4615, %r3661;
	sub.s32 	%r4615, %r3663, %r3337;
$L__BB3_1053:
	setp.gt.u32 	%p1818, %r4615, %r3337;
	@%p1818 bra 	$L__BB3_1066;
	bra.uni 	$L__BB3_1067;
$L__BB3_1054:
	cvt.u32.u64 	%r3664, %rd13;
	setp.gt.u32 	%p1820, %r4614, %r3664;
	@%p1820 bra 	$L__BB3_1066;
	setp.lt.u32 	%p1821, %r4614, %r3664;
	@%p1821 bra 	$L__BB3_1068;
	cvt.u32.u64 	%r3666, %rd12;
	setp.gt.u32 	%p1822, %r4613, %r3666;
	@%p1822 bra 	$L__BB3_1066;
	setp.lt.u32 	%p1823, %r4613, %r3666;
	@%p1823 bra 	$L__BB3_1068;
	cvt.u32.u64 	%r3668, %rd11;
	setp.gt.u32 	%p1824, %r4612, %r3668;
	@%p1824 bra 	$L__BB3_1066;
	setp.lt.u32 	%p1825, %r4612, %r3668;
	@%p1825 bra 	$L__BB3_1068;
	cvt.u32.u64 	%r3670, %rd652;
	setp.gt.u32 	%p1826, %r4611, %r3670;
	@%p1826 bra 	$L__BB3_1066;
	setp.lt.u32 	%p1827, %r4611, %r3670;
	@%p1827 bra 	$L__BB3_1068;
	cvt.u32.u64 	%r3672, %rd653;
	setp.gt.u32 	%p1828, %r4610, %r3672;
	@%p1828 bra 	$L__BB3_1066;
	setp.lt.u32 	%p1829, %r4610, %r3672;
	@%p1829 bra 	$L__BB3_1068;
	cvt.u32.u64 	%r3674, %rd654;
	setp.gt.u32 	%p1830, %r4609, %r3674;
	@%p1830 bra 	$L__BB3_1066;
	setp.lt.u32 	%p1831, %r4609, %r3674;
	setp.lt.u32 	%p1832, %r4608, %r1262;
	or.pred  	%p1833, %p1831, %p1832;
	@%p1833 bra 	$L__BB3_1068;
$L__BB3_1066:
	cvt.u32.u64 	%r3676, %rd652;
	cvt.u32.u64 	%r3677, %rd653;
	cvt.u32.u64 	%r3678, %rd654;
	cvt.u32.u64 	%r3679, %rd13;
	cvt.u32.u64 	%r3680, %rd12;
	cvt.u32.u64 	%r3681, %rd11;
	setp.lt.u32 	%p1834, %r4608, %r1262;
	selp.s64 	%rd11353, -1, 0, %p1834;
	sub.s32 	%r4608, %r4608, %r1262;
	cvt.u64.u32 	%rd11354, %r4609;
	add.s64 	%rd11355, %rd11353, %rd11354;
	setp.lt.u64 	%p1835, %rd11355, %rd654;
	selp.s64 	%rd11356, -1, 0, %p1835;
	cvt.u32.u64 	%r3682, %rd11355;
	sub.s32 	%r4609, %r3682, %r3678;
	cvt.u64.u32 	%rd11357, %r4610;
	add.s64 	%rd11358, %rd11356, %rd11357;
	setp.lt.u64 	%p1836, %rd11358, %rd653;
	selp.s64 	%rd11359, -1, 0, %p1836;
	cvt.u32.u64 	%r3683, %rd11358;
	sub.s32 	%r4610, %r3683, %r3677;
	cvt.u64.u32 	%rd11360, %r4611;
	add.s64 	%rd11361, %rd11359, %rd11360;
	setp.lt.u64 	%p1837, %rd11361, %rd652;
	selp.s64 	%rd11362, -1, 0, %p1837;
	cvt.u32.u64 	%r3684, %rd11361;
	sub.s32 	%r4611, %r3684, %r3676;
	cvt.u64.u32 	%rd11363, %r4612;
	add.s64 	%rd11364, %rd11362, %rd11363;
	setp.lt.u64 	%p1838, %rd11364, %rd11;
	selp.s64 	%rd11365, -1, 0, %p1838;
	cvt.u32.u64 	%r3685, %rd11364;
	sub.s32 	%r4612, %r3685, %r3681;
	cvt.u64.u32 	%rd11366, %r4613;
	add.s64 	%rd11367, %rd11365, %rd11366;
	setp.lt.u64 	%p1839, %rd11367, %rd12;
	selp.s64 	%rd11368, -1, 0, %p1839;
	cvt.u32.u64 	%r3686, %rd11367;
	sub.s32 	%r4613, %r3686, %r3680;
	cvt.u64.u32 	%rd11369, %r4614;
	add.s64 	%rd11370, %rd11368, %rd11369;
	setp.lt.u64 	%p1840, %rd11370, %rd13;
	selp.s32 	%r3687, -1, 0, %p1840;
	cvt.u32.u64 	%r3688, %rd11370;
	sub.s32 	%r4614, %r3688, %r3679;
	add.s32 	%r3689, %r4615, %r3687;
	sub.s32 	%r4615, %r3689, %r3337;
	bra.uni 	$L__BB3_1068;
$L__BB3_1067:
	setp.lt.u32 	%p1819, %r4615, %r3337;
	@%p1819 bra 	$L__BB3_1068;
	bra.uni 	$L__BB3_1054;
$L__BB3_1068:
	mul.wide.u32 	%rd11371, %r992, %r4608;
	cvt.u32.u64 	%r3690, %rd11371;
	shr.u64 	%rd11372, %rd11371, 32;
	mul.wide.u32 	%rd11373, %r991, %r4608;
	add.s64 	%rd11374, %rd11372, %rd11373;
	shr.u64 	%rd11375, %rd11374, 32;
	mul.wide.u32 	%rd11376, %r990, %r4608;
	add.s64 	%rd11377, %rd11375, %rd11376;
	shr.u64 	%rd11378, %rd11377, 32;
	mul.wide.u32 	%rd11379, %r989, %r4608;
	add.s64 	%rd11380, %rd11378, %rd11379;
	shr.u64 	%rd11381, %rd11380, 32;
	mul.wide.u32 	%rd11382, %r988, %r4608;
	add.s64 	%rd11383, %rd11381, %rd11382;
	shr.u64 	%rd11384, %rd11383, 32;
	mul.wide.u32 	%rd11385, %r987, %r4608;
	add.s64 	%rd11386, %rd11384, %rd11385;
	shr.u64 	%rd11387, %rd11386, 32;
	mul.wide.u32 	%rd11388, %r986, %r4608;
	add.s64 	%rd11389, %rd11387, %rd11388;
	shr.u64 	%rd11390, %rd11389, 32;
	mul.wide.u32 	%rd11391, %r985, %r4608;
	add.s64 	%rd11392, %rd11390, %rd11391;
	shr.u64 	%rd11393, %rd11392, 32;
	and.b64  	%rd11394, %rd11374, 4294967295;
	mul.wide.u32 	%rd11395, %r992, %r4609;
	add.s64 	%rd11396, %rd11395, %rd11394;
	shr.u64 	%rd11397, %rd11396, 32;
	and.b64  	%rd11398, %rd11377, 4294967295;
	mul.wide.u32 	%rd11399, %r991, %r4609;
	add.s64 	%rd11400, %rd11397, %rd11398;
	add.s64 	%rd11401, %rd11400, %rd11399;
	shr.u64 	%rd11402, %rd11401, 32;
	and.b64  	%rd11403, %rd11380, 4294967295;
	mul.wide.u32 	%rd11404, %r990, %r4609;
	add.s64 	%rd11405, %rd11402, %rd11403;
	add.s64 	%rd11406, %rd11405, %rd11404;
	shr.u64 	%rd11407, %rd11406, 32;
	and.b64  	%rd11408, %rd11383, 4294967295;
	mul.wide.u32 	%rd11409, %r989, %r4609;
	add.s64 	%rd11410, %rd11407, %rd11408;
	add.s64 	%rd11411, %rd11410, %rd11409;
	shr.u64 	%rd11412, %rd11411, 32;
	and.b64  	%rd11413, %rd11386, 4294967295;
	mul.wide.u32 	%rd11414, %r988, %r4609;
	add.s64 	%rd11415, %rd11412, %rd11413;
	add.s64 	%rd11416, %rd11415, %rd11414;
	shr.u64 	%rd11417, %rd11416, 32;
	and.b64  	%rd11418, %rd11389, 4294967295;
	mul.wide.u32 	%rd11419, %r987, %r4609;
	add.s64 	%rd11420, %rd11417, %rd11418;
	add.s64 	%rd11421, %rd11420, %rd11419;
	shr.u64 	%rd11422, %rd11421, 32;
	and.b64  	%rd11423, %rd11392, 4294967295;
	mul.wide.u32 	%rd11424, %r986, %r4609;
	add.s64 	%rd11425, %rd11422, %rd11423;
	add.s64 	%rd11426, %rd11425, %rd11424;
	shr.u64 	%rd11427, %rd11426, 32;
	mul.wide.u32 	%rd11428, %r985, %r4609;
	add.s64 	%rd11429, %rd11427, %rd11393;
	add.s64 	%rd11430, %rd11429, %rd11428;
	shr.u64 	%rd11431, %rd11430, 32;
	and.b64  	%rd11432, %rd11401, 4294967295;
	mul.wide.u32 	%rd11433, %r992, %r4610;
	add.s64 	%rd11434, %rd11433, %rd11432;
	shr.u64 	%rd11435, %rd11434, 32;
	and.b64  	%rd11436, %rd11406, 4294967295;
	mul.wide.u32 	%rd11437, %r991, %r4610;
	add.s64 	%rd11438, %rd11435, %rd11436;
	add.s64 	%rd11439, %rd11438, %rd11437;
	shr.u64 	%rd11440, %rd11439, 32;
	and.b64  	%rd11441, %rd11411, 4294967295;
	mul.wide.u32 	%rd11442, %r990, %r4610;
	add.s64 	%rd11443, %rd11440, %rd11441;
	add.s64 	%rd11444, %rd11443, %rd11442;
	shr.u64 	%rd11445, %rd11444, 32;
	and.b64  	%rd11446, %rd11416, 4294967295;
	mul.wide.u32 	%rd11447, %r989, %r4610;
	add.s64 	%rd11448, %rd11445, %rd11446;
	add.s64 	%rd11449, %rd11448, %rd11447;
	shr.u64 	%rd11450, %rd11449, 32;
	and.b64  	%rd11451, %rd11421, 4294967295;
	mul.wide.u32 	%rd11452, %r988, %r4610;
	add.s64 	%rd11453, %rd11450, %rd11451;
	add.s64 	%rd11454, %rd11453, %rd11452;
	shr.u64 	%rd11455, %rd11454, 32;
	and.b64  	%rd11456, %rd11426, 4294967295;
	mul.wide.u32 	%rd11457, %r987, %r4610;
	add.s64 	%rd11458, %rd11455, %rd11456;
	add.s64 	%rd11459, %rd11458, %rd11457;
	shr.u64 	%rd11460, %rd11459, 32;
	and.b64  	%rd11461, %rd11430, 4294967295;
	mul.wide.u32 	%rd11462, %r986, %r4610;
	add.s64 	%rd11463, %rd11460, %rd11461;
	add.s64 	%rd11464, %rd11463, %rd11462;
	shr.u64 	%rd11465, %rd11464, 32;
	mul.wide.u32 	%rd11466, %r985, %r4610;
	add.s64 	%rd11467, %rd11465, %rd11431;
	add.s64 	%rd11468, %rd11467, %rd11466;
	shr.u64 	%rd11469, %rd11468, 32;
	and.b64  	%rd11470, %rd11439, 4294967295;
	mul.wide.u32 	%rd11471, %r992, %r4611;
	add.s64 	%rd11472, %rd11471, %rd11470;
	shr.u64 	%rd11473, %rd11472, 32;
	and.b64  	%rd11474, %rd11444, 4294967295;
	mul.wide.u32 	%rd11475, %r991, %r4611;
	add.s64 	%rd11476, %rd11473, %rd11474;
	add.s64 	%rd11477, %rd11476, %rd11475;
	shr.u64 	%rd11478, %rd11477, 32;
	and.b64  	%rd11479, %rd11449, 4294967295;
	mul.wide.u32 	%rd11480, %r990, %r4611;
	add.s64 	%rd11481, %rd11478, %rd11479;
	add.s64 	%rd11482, %rd11481, %rd11480;
	shr.u64 	%rd11483, %rd11482, 32;
	and.b64  	%rd11484, %rd11454, 4294967295;
	mul.wide.u32 	%rd11485, %r989, %r4611;
	add.s64 	%rd11486, %rd11483, %rd11484;
	add.s64 	%rd11487, %rd11486, %rd11485;
	shr.u64 	%rd11488, %rd11487, 32;
	and.b64  	%rd11489, %rd11459, 4294967295;
	mul.wide.u32 	%rd11490, %r988, %r4611;
	add.s64 	%rd11491, %rd11488, %rd11489;
	add.s64 	%rd11492, %rd11491, %rd11490;
	shr.u64 	%rd11493, %rd11492, 32;
	and.b64  	%rd11494, %rd11464, 4294967295;
	mul.wide.u32 	%rd11495, %r987, %r4611;
	add.s64 	%rd11496, %rd11493, %rd11494;
	add.s64 	%rd11497, %rd11496, %rd11495;
	shr.u64 	%rd11498, %rd11497, 32;
	and.b64  	%rd11499, %rd11468, 4294967295;
	mul.wide.u32 	%rd11500, %r986, %r4611;
	add.s64 	%rd11501, %rd11498, %rd11499;
	add.s64 	%rd11502, %rd11501, %rd11500;
	shr.u64 	%rd11503, %rd11502, 32;
	mul.wide.u32 	%rd11504, %r985, %r4611;
	add.s64 	%rd11505, %rd11503, %rd11469;
	add.s64 	%rd11506, %rd11505, %rd11504;
	shr.u64 	%rd11507, %rd11506, 32;
	and.b64  	%rd11508, %rd11477, 4294967295;
	mul.wide.u32 	%rd11509, %r992, %r4612;
	add.s64 	%rd11510, %rd11509, %rd11508;
	shr.u64 	%rd11511, %rd11510, 32;
	and.b64  	%rd11512, %rd11482, 4294967295;
	mul.wide.u32 	%rd11513, %r991, %r4612;
	add.s64 	%rd11514, %rd11511, %rd11512;
	add.s64 	%rd11515, %rd11514, %rd11513;
	shr.u64 	%rd11516, %rd11515, 32;
	and.b64  	%rd11517, %rd11487, 4294967295;
	mul.wide.u32 	%rd11518, %r990, %r4612;
	add.s64 	%rd11519, %rd11516, %rd11517;
	add.s64 	%rd11520, %rd11519, %rd11518;
	shr.u64 	%rd11521, %rd11520, 32;
	and.b64  	%rd11522, %rd11492, 4294967295;
	mul.wide.u32 	%rd11523, %r989, %r4612;
	add.s64 	%rd11524, %rd11521, %rd11522;
	add.s64 	%rd11525, %rd11524, %rd11523;
	shr.u64 	%rd11526, %rd11525, 32;
	and.b64  	%rd11527, %rd11497, 4294967295;
	mul.wide.u32 	%rd11528, %r988, %r4612;
	add.s64 	%rd11529, %rd11526, %rd11527;
	add.s64 	%rd11530, %rd11529, %rd11528;
	shr.u64 	%rd11531, %rd11530, 32;
	and.b64  	%rd11532, %rd11502, 4294967295;
	mul.wide.u32 	%rd11533, %r987, %r4612;
	add.s64 	%rd11534, %rd11531, %rd11532;
	add.s64 	%rd11535, %rd11534, %rd11533;
	shr.u64 	%rd11536, %rd11535, 32;
	and.b64  	%rd11537, %rd11506, 4294967295;
	mul.wide.u32 	%rd11538, %r986, %r4612;
	add.s64 	%rd11539, %rd11536, %rd11537;
	add.s64 	%rd11540, %rd11539, %rd11538;
	shr.u64 	%rd11541, %rd11540, 32;
	mul.wide.u32 	%rd11542, %r985, %r4612;
	add.s64 	%rd11543, %rd11541, %rd11507;
	add.s64 	%rd11544, %rd11543, %rd11542;
	shr.u64 	%rd11545, %rd11544, 32;
	and.b64  	%rd11546, %rd11515, 4294967295;
	mul.wide.u32 	%rd11547, %r992, %r4613;
	add.s64 	%rd11548, %rd11547, %rd11546;
	shr.u64 	%rd11549, %rd11548, 32;
	and.b64  	%rd11550, %rd11520, 4294967295;
	mul.wide.u32 	%rd11551, %r991, %r4613;
	add.s64 	%rd11552, %rd11549, %rd11550;
	add.s64 	%rd11553, %rd11552, %rd11551;
	shr.u64 	%rd11554, %rd11553, 32;
	and.b64  	%rd11555, %rd11525, 4294967295;
	mul.wide.u32 	%rd11556, %r990, %r4613;
	add.s64 	%rd11557, %rd11554, %rd11555;
	add.s64 	%rd11558, %rd11557, %rd11556;
	shr.u64 	%rd11559, %rd11558, 32;
	and.b64  	%rd11560, %rd11530, 4294967295;
	mul.wide.u32 	%rd11561, %r989, %r4613;
	add.s64 	%rd11562, %rd11559, %rd11560;
	add.s64 	%rd11563, %rd11562, %rd11561;
	shr.u64 	%rd11564, %rd11563, 32;
	and.b64  	%rd11565, %rd11535, 4294967295;
	mul.wide.u32 	%rd11566, %r988, %r4613;
	add.s64 	%rd11567, %rd11564, %rd11565;
	add.s64 	%rd11568, %rd11567, %rd11566;
	shr.u64 	%rd11569, %rd11568, 32;
	and.b64  	%rd11570, %rd11540, 4294967295;
	mul.wide.u32 	%rd11571, %r987, %r4613;
	add.s64 	%rd11572, %rd11569, %rd11570;
	add.s64 	%rd11573, %rd11572, %rd11571;
	shr.u64 	%rd11574, %rd11573, 32;
	and.b64  	%rd11575, %rd11544, 4294967295;
	mul.wide.u32 	%rd11576, %r986, %r4613;
	add.s64 	%rd11577, %rd11574, %rd11575;
	add.s64 	%rd11578, %rd11577, %rd11576;
	shr.u64 	%rd11579, %rd11578, 32;
	mul.wide.u32 	%rd11580, %r985, %r4613;
	add.s64 	%rd11581, %rd11579, %rd11545;
	add.s64 	%rd11582, %rd11581, %rd11580;
	shr.u64 	%rd11583, %rd11582, 32;
	and.b64  	%rd11584, %rd11553, 4294967295;
	mul.wide.u32 	%rd11585, %r992, %r4614;
	add.s64 	%rd11586, %rd11585, %rd11584;
	shr.u64 	%rd11587, %rd11586, 32;
	and.b64  	%rd11588, %rd11558, 4294967295;
	mul.wide.u32 	%rd11589, %r991, %r4614;
	add.s64 	%rd11590, %rd11587, %rd11588;
	add.s64 	%rd11591, %rd11590, %rd11589;
	shr.u64 	%rd11592, %rd11591, 32;
	and.b64  	%rd11593, %rd11563, 4294967295;
	mul.wide.u32 	%rd11594, %r990, %r4614;
	add.s64 	%rd11595, %rd11592, %rd11593;
	add.s64 	%rd11596, %rd11595, %rd11594;
	shr.u64 	%rd11597, %rd11596, 32;
	and.b64  	%rd11598, %rd11568, 4294967295;
	mul.wide.u32 	%rd11599, %r989, %r4614;
	add.s64 	%rd11600, %rd11597, %rd11598;
	add.s64 	%rd11601, %rd11600, %rd11599;
	shr.u64 	%rd11602, %rd11601, 32;
	and.b64  	%rd11603, %rd11573, 4294967295;
	mul.wide.u32 	%rd11604, %r988, %r4614;
	add.s64 	%rd11605, %rd11602, %rd11603;
	add.s64 	%rd11606, %rd11605, %rd11604;
	shr.u64 	%rd11607, %rd11606, 32;
	and.b64  	%rd11608, %rd11578, 4294967295;
	mul.wide.u32 	%rd11609, %r987, %r4614;
	add.s64 	%rd11610, %rd11607, %rd11608;
	add.s64 	%rd11611, %rd11610, %rd11609;
	shr.u64 	%rd11612, %rd11611, 32;
	and.b64  	%rd11613, %rd11582, 4294967295;
	mul.wide.u32 	%rd11614, %r986, %r4614;
	add.s64 	%rd11615, %rd11612, %rd11613;
	add.s64 	%rd11616, %rd11615, %rd11614;
	shr.u64 	%rd11617, %rd11616, 32;
	mul.wide.u32 	%rd11618, %r985, %r4614;
	add.s64 	%rd11619, %rd11617, %rd11583;
	add.s64 	%rd11620, %rd11619, %rd11618;
	shr.u64 	%rd11621, %rd11620, 32;
	and.b64  	%rd11622, %rd11591, 4294967295;
	mul.wide.u32 	%rd11623, %r992, %r4615;
	add.s64 	%rd11624, %rd11623, %rd11622;
	shr.u64 	%rd11625, %rd11624, 32;
	and.b64  	%rd11626, %rd11596, 4294967295;
	mul.wide.u32 	%rd11627, %r991, %r4615;
	add.s64 	%rd11628, %rd11625, %rd11626;
	add.s64 	%rd11629, %rd11628, %rd11627;
	shr.u64 	%rd11630, %rd11629, 32;
	and.b64  	%rd11631, %rd11601, 4294967295;
	mul.wide.u32 	%rd11632, %r990, %r4615;
	add.s64 	%rd11633, %rd11630, %rd11631;
	add.s64 	%rd11634, %rd11633, %rd11632;
	shr.u64 	%rd11635, %rd11634, 32;
	and.b64  	%rd11636, %rd11606, 4294967295;
	mul.wide.u32 	%rd11637, %r989, %r4615;
	add.s64 	%rd11638, %rd11635, %rd11636;
	add.s64 	%rd11639, %rd11638, %rd11637;
	shr.u64 	%rd11640, %rd11639, 32;
	and.b64  	%rd11641, %rd11611, 4294967295;
	mul.wide.u32 	%rd11642, %r988, %r4615;
	add.s64 	%rd11643, %rd11640, %rd11641;
	add.s64 	%rd11644, %rd11643, %rd11642;
	shr.u64 	%rd11645, %rd11644, 32;
	and.b64  	%rd11646, %rd11616, 4294967295;
	mul.wide.u32 	%rd11647, %r987, %r4615;
	add.s64 	%rd11648, %rd11645, %rd11646;
	add.s64 	%rd11649, %rd11648, %rd11647;
	shr.u64 	%rd11650, %rd11649, 32;
	and.b64  	%rd11651, %rd11620, 4294967295;
	mul.wide.u32 	%rd11652, %r986, %r4615;
	add.s64 	%rd11653, %rd11650, %rd11651;
	add.s64 	%rd11654, %rd11653, %rd11652;
	shr.u64 	%rd11655, %rd11654, 32;
	mul.wide.u32 	%rd11656, %r985, %r4615;
	add.s64 	%rd11657, %rd11655, %rd11621;
	add.s64 	%rd11658, %rd11657, %rd11656;
	shr.u64 	%rd11659, %rd11658, 32;
	{ .reg .b32 tmp; mov.b64 {tmp, %r3691}, %rd11658; }
	and.b64  	%rd11660, %rd11629, 4294967295;
	mul.lo.s64 	%rd11661, %rd11660, 977;
	cvt.u32.u64 	%r3692, %rd11661;
	shr.u64 	%rd11662, %rd11661, 32;
	and.b64  	%rd11663, %rd11634, 4294967295;
	mad.lo.s64 	%rd11664, %rd11663, 977, %rd11662;
	shr.u64 	%rd11665, %rd11664, 32;
	and.b64  	%rd11666, %rd11639, 4294967295;
	mad.lo.s64 	%rd11667, %rd11666, 977, %rd11665;
	shr.u64 	%rd11668, %rd11667, 32;
	and.b64  	%rd11669, %rd11644, 4294967295;
	mad.lo.s64 	%rd11670, %rd11669, 977, %rd11668;
	shr.u64 	%rd11671, %rd11670, 32;
	and.b64  	%rd11672, %rd11649, 4294967295;
	mad.lo.s64 	%rd11673, %rd11672, 977, %rd11671;
	shr.u64 	%rd11674, %rd11673, 32;
	and.b64  	%rd11675, %rd11654, 4294967295;
	mad.lo.s64 	%rd11676, %rd11675, 977, %rd11674;
	shr.u64 	%rd11677, %rd11676, 32;
	and.b64  	%rd11678, %rd11658, 4294967295;
	mad.lo.s64 	%rd11679, %rd11678, 977, %rd11677;
	shr.u64 	%rd11680, %rd11679, 32;
	mad.lo.s64 	%rd11681, %rd11659, 977, %rd11680;
	{ .reg .b32 tmp; mov.b64 {tmp, %r3693}, %rd11681; }
	add.s32 	%r4632, %r3690, %r3692;
	setp.lt.u32 	%p1842, %r4632, %r3690;
	selp.u64 	%rd11682, 1, 0, %p1842;
	and.b64  	%rd11683, %rd11396, 4294967295;
	and.b64  	%rd11684, %rd11664, 4294967295;
	add.s64 	%rd11685, %rd11683, %rd11682;
	add.s64 	%rd11686, %rd11685, %rd11684;
	shr.u64 	%rd11687, %rd11686, 32;
	and.b64  	%rd11688, %rd11434, 4294967295;
	and.b64  	%rd11689, %rd11667, 4294967295;
	add.s64 	%rd11690, %rd11687, %rd11688;
	add.s64 	%rd11691, %rd11690, %rd11689;
	shr.u64 	%rd11692, %rd11691, 32;
	and.b64  	%rd11693, %rd11472, 4294967295;
	and.b64  	%rd11694, %rd11670, 4294967295;
	add.s64 	%rd11695, %rd11692, %rd11693;
	add.s64 	%rd11696, %rd11695, %rd11694;
	shr.u64 	%rd11697, %rd11696, 32;
	and.b64  	%rd11698, %rd11510, 4294967295;
	and.b64  	%rd11699, %rd11673, 4294967295;
	add.s64 	%rd11700, %rd11697, %rd11698;
	add.s64 	%rd11701, %rd11700, %rd11699;
	shr.u64 	%rd11702, %rd11701, 32;
	and.b64  	%rd11703, %rd11548, 4294967295;
	and.b64  	%rd11704, %rd11676, 4294967295;
	add.s64 	%rd11705, %rd11702, %rd11703;
	add.s64 	%rd11706, %rd11705, %rd11704;
	shr.u64 	%rd11707, %rd11706, 32;
	and.b64  	%rd11708, %rd11586, 4294967295;
	and.b64  	%rd11709, %rd11679, 4294967295;
	add.s64 	%rd11710, %rd11707, %rd11708;
	add.s64 	%rd11711, %rd11710, %rd11709;
	shr.u64 	%rd11712, %rd11711, 32;
	and.b64  	%rd11713, %rd11624, 4294967295;
	and.b64  	%rd11714, %rd11681, 4294967295;
	add.s64 	%rd11715, %rd11712, %rd11713;
	add.s64 	%rd11716, %rd11715, %rd11714;
	{ .reg .b32 tmp; mov.b64 {tmp, %r3694}, %rd11716; }
	add.s32 	%r3695, %r3694, %r3693;
	and.b64  	%rd11717, %rd11686, 4294967295;
	add.s64 	%rd14471, %rd11717, %rd11660;
	shr.u64 	%rd11718, %rd14471, 32;
	and.b64  	%rd11719, %rd11691, 4294967295;
	add.s64 	%rd11720, %rd11718, %rd11719;
	add.s64 	%rd14472, %rd11720, %rd11663;
	shr.u64 	%rd11721, %rd14472, 32;
	and.b64  	%rd11722, %rd11696, 4294967295;
	add.s64 	%rd11723, %rd11721, %rd11722;
	add.s64 	%rd14473, %rd11723, %rd11666;
	shr.u64 	%rd11724, %rd14473, 32;
	and.b64  	%rd11725, %rd11701, 4294967295;
	add.s64 	%rd11726, %rd11724, %rd11725;
	add.s64 	%rd14474, %rd11726, %rd11669;
	shr.u64 	%rd11727, %rd14474, 32;
	and.b64  	%rd11728, %rd11706, 4294967295;
	add.s64 	%rd11729, %rd11727, %rd11728;
	add.s64 	%rd14475, %rd11729, %rd11672;
	shr.u64 	%rd11730, %rd14475, 32;
	and.b64  	%rd11731, %rd11711, 4294967295;
	add.s64 	%rd11732, %rd11730, %rd11731;
	add.s64 	%rd14476, %rd11732, %rd11675;
	shr.u64 	%rd11733, %rd14476, 32;
	and.b64  	%rd11734, %rd11716, 4294967295;
	add.s64 	%rd11735, %rd11733, %rd11734;
	add.s64 	%rd14477, %rd11735, %rd11678;
	{ .reg .b32 tmp; mov.b64 {tmp, %r3696}, %rd14477; }
	add.s32 	%r3697, %r3695, %r3696;
	add.s32 	%r1402, %r3697, %r3691;
	setp.eq.s32 	%p1843, %r1402, 0;
	mov.pred 	%p2256, 0;
	@%p1843 bra 	$L__BB3_1070;
	cvt.u64.u32 	%rd11736, %r1402;
	mul.wide.u32 	%rd11737, %r1402, 977;
	cvt.u32.u64 	%r3698, %rd11737;
	shr.u64 	%rd11738, %rd11737, 32;
	add.s64 	%rd11739, %rd11738, %rd11736;
	shr.u64 	%rd11740, %rd11739, 32;
	add.s32 	%r1403, %r4632, %r3698;
	setp.lt.u32 	%p1844, %r1403, %r4632;
	selp.u64 	%rd11741, 1, 0, %p1844;
	and.b64  	%rd11742, %rd14471, 4294967295;
	and.b64  	%rd11743, %rd11739, 4294967295;
	add.s64 	%rd11744, %rd11742, %rd11741;
	add.s64 	%rd14471, %rd11744, %rd11743;
	shr.u64 	%rd11745, %rd14471, 32;
	and.b64  	%rd11746, %rd14472, 4294967295;
	add.s64 	%rd11747, %rd11745, %rd11746;
	add.s64 	%rd14472, %rd11747, %rd11740;
	shr.u64 	%rd11748, %rd14472, 32;
	and.b64  	%rd11749, %rd14473, 4294967295;
	add.s64 	%rd14473, %rd11748, %rd11749;
	shr.u64 	%rd11750, %rd14473, 32;
	and.b64  	%rd11751, %rd14474, 4294967295;
	add.s64 	%rd14474, %rd11750, %rd11751;
	shr.u64 	%rd11752, %rd14474, 32;
	and.b64  	%rd11753, %rd14475, 4294967295;
	add.s64 	%rd14475, %rd11752, %rd11753;
	shr.u64 	%rd11754, %rd14475, 32;
	and.b64  	%rd11755, %rd14476, 4294967295;
	add.s64 	%rd14476, %rd11754, %rd11755;
	shr.u64 	%rd11756, %rd14476, 32;
	and.b64  	%rd11757, %rd14477, 4294967295;
	add.s64 	%rd14477, %rd11756, %rd11757;
	setp.gt.u64 	%p2256, %rd14477, 4294967295;
	mov.u32 	%r4632, %r1403;
$L__BB3_1070:
	cvt.u32.u64 	%r4625, %rd14477;
	cvt.u32.u64 	%r4626, %rd14476;
	cvt.u32.u64 	%r4627, %rd14475;
	cvt.u32.u64 	%r4628, %rd14474;
	cvt.u32.u64 	%r4629, %rd14473;
	cvt.u32.u64 	%r4630, %rd14472;
	cvt.u32.u64 	%r4631, %rd14471;
	setp.lt.u32 	%p1845, %r3337, %r4625;
	or.pred  	%p1846, %p2256, %p1845;
	@%p1846 bra 	$L__BB3_1084;
	setp.gt.u32 	%p1847, %r3337, %r4625;
	@%p1847 bra 	$L__BB3_1085;
	cvt.u32.u64 	%r3699, %rd13;
	setp.lt.u32 	%p1848, %r3699, %r4626;
	@%p1848 bra 	$L__BB3_1084;
	setp.gt.u32 	%p1849, %r3699, %r4626;
	@%p1849 bra 	$L__BB3_1085;
	cvt.u32.u64 	%r3701, %rd12;
	setp.lt.u32 	%p1850, %r3701, %r4627;
	@%p1850 bra 	$L__BB3_1084;
	setp.gt.u32 	%p1851, %r3701, %r4627;
	@%p1851 bra 	$L__BB3_1085;
	cvt.u32.u64 	%r3703, %rd11;
	setp.lt.u32 	%p1852, %r3703, %r4628;
	@%p1852 bra 	$L__BB3_1084;
	setp.gt.u32 	%p1853, %r3703, %r4628;
	@%p1853 bra 	$L__BB3_1085;
	cvt.u32.u64 	%r3705, %rd652;
	setp.lt.u32 	%p1854, %r3705, %r4629;
	@%p1854 bra 	$L__BB3_1084;
	setp.gt.u32 	%p1855, %r3705, %r4629;
	@%p1855 bra 	$L__BB3_1085;
	cvt.u32.u64 	%r3707, %rd653;
	setp.lt.u32 	%p1856, %r3707, %r4630;
	@%p1856 bra 	$L__BB3_1084;
	setp.gt.u32 	%p1857, %r3707, %r4630;
	@%p1857 bra 	$L__BB3_1085;
	cvt.u32.u64 	%r3709, %rd654;
	setp.lt.u32 	%p1858, %r3709, %r4631;
	@%p1858 bra 	$L__BB3_1084;
	setp.gt.u32 	%p1859, %r3709, %r4631;
	setp.lt.u32 	%p1860, %r4632, %r1262;
	or.pred  	%p1861, %p1859, %p1860;
	@%p1861 bra 	$L__BB3_1085;
$L__BB3_1084:
	cvt.u32.u64 	%r3711, %rd652;
	cvt.u32.u64 	%r3712, %rd653;
	cvt.u32.u64 	%r3713, %rd654;
	cvt.u32.u64 	%r3714, %rd13;
	cvt.u32.u64 	%r3715, %rd12;
	cvt.u32.u64 	%r3716, %rd11;
	setp.lt.u32 	%p1862, %r4632, %r1262;
	selp.s64 	%rd11759, -1, 0, %p1862;
	sub.s32 	%r4632, %r4632, %r1262;
	and.b64  	%rd11760, %rd14471, 4294967295;
	add.s64 	%rd11761, %rd11760, %rd11759;
	setp.lt.u64 	%p1863, %rd11761, %rd654;
	selp.s64 	%rd11762, -1, 0, %p1863;
	cvt.u32.u64 	%r3717, %rd11761;
	sub.s32 	%r4631, %r3717, %r3713;
	and.b64  	%rd11763, %rd14472, 4294967295;
	add.s64 	%rd11764, %rd11763, %rd11762;
	setp.lt.u64 	%p1864, %rd11764, %rd653;
	selp.s64 	%rd11765, -1, 0, %p1864;
	cvt.u32.u64 	%r3718, %rd11764;
	sub.s32 	%r4630, %r3718, %r3712;
	and.b64  	%rd11766, %rd14473, 4294967295;
	add.s64 	%rd11767, %rd11766, %rd11765;
	setp.lt.u64 	%p1865, %rd11767, %rd652;
	selp.s64 	%rd11768, -1, 0, %p1865;
	cvt.u32.u64 	%r3719, %rd11767;
	sub.s32 	%r4629, %r3719, %r3711;
	and.b64  	%rd11769, %rd14474, 4294967295;
	add.s64 	%rd11770, %rd11769, %rd11768;
	setp.lt.u64 	%p1866, %rd11770, %rd11;
	selp.s64 	%rd11771, -1, 0, %p1866;
	cvt.u32.u64 	%r3720, %rd11770;
	sub.s32 	%r4628, %r3720, %r3716;
	and.b64  	%rd11772, %rd14475, 4294967295;
	add.s64 	%rd11773, %rd11772, %rd11771;
	setp.lt.u64 	%p1867, %rd11773, %rd12;
	selp.s64 	%rd11774, -1, 0, %p1867;
	cvt.u32.u64 	%r3721, %rd11773;
	sub.s32 	%r4627, %r3721, %r3715;
	and.b64  	%rd11775, %rd14476, 4294967295;
	add.s64 	%rd11776, %rd11775, %rd11774;
	setp.lt.u64 	%p1868, %rd11776, %rd13;
	selp.s32 	%r3722, -1, 0, %p1868;
	cvt.u32.u64 	%r3723, %rd11776;
	sub.s32 	%r4626, %r3723, %r3714;
	add.s32 	%r3724, %r4625, %r3722;
	sub.s32 	%r4625, %r3724, %r3337;
$L__BB3_1085:
	setp.gt.u32 	%p1869, %r4625, %r3337;
	@%p1869 bra 	$L__BB3_1098;
	bra.uni 	$L__BB3_1099;
$L__BB3_1086:
	cvt.u32.u64 	%r3725, %rd13;
	setp.gt.u32 	%p1871, %r4626, %r3725;
	@%p1871 bra 	$L__BB3_1098;
	setp.lt.u32 	%p1872, %r4626, %r3725;
	mov.u16 	%rs96, %rs28;
	@%p1872 bra 	$L__BB3_1100;
	cvt.u32.u64 	%r3727, %rd12;
	setp.gt.u32 	%p1873, %r4627, %r3727;
	@%p1873 bra 	$L__BB3_1098;
	setp.lt.u32 	%p1874, %r4627, %r3727;
	mov.u16 	%rs96, %rs28;
	@%p1874 bra 	$L__BB3_1100;
	cvt.u32.u64 	%r3729, %rd11;
	setp.gt.u32 	%p1875, %r4628, %r3729;
	@%p1875 bra 	$L__BB3_1098;
	setp.lt.u32 	%p1876, %r4628, %r3729;
	mov.u16 	%rs96, %rs28;
	@%p1876 bra 	$L__BB3_1100;
	cvt.u32.u64 	%r3731, %rd652;
	setp.gt.u32 	%p1877, %r4629, %r3731;
	@%p1877 bra 	$L__BB3_1098;
	setp.lt.u32 	%p1878, %r4629, %r3731;
	mov.u16 	%rs96, %rs28;
	@%p1878 bra 	$L__BB3_1100;
	cvt.u32.u64 	%r3733, %rd653;
	setp.gt.u32 	%p1879, %r4630, %r3733;
	@%p1879 bra 	$L__BB3_1098;
	setp.lt.u32 	%p1880, %r4630, %r3733;
	mov.u16 	%rs96, %rs28;
	@%p1880 bra 	$L__BB3_1100;
	cvt.u32.u64 	%r3735, %rd654;
	setp.gt.u32 	%p1881, %r4631, %r3735;
	@%p1881 bra 	$L__BB3_1098;
	setp.lt.u32 	%p1882, %r4631, %r3735;
	setp.lt.u32 	%p1883, %r4632, %r1262;
	or.pred  	%p1884, %p1882, %p1883;
	mov.u16 	%rs96, %rs28;
	@%p1884 bra 	$L__BB3_1100;
$L__BB3_1098:
	cvt.u32.u64 	%r3737, %rd652;
	cvt.u32.u64 	%r3738, %rd653;
	cvt.u32.u64 	%r3739, %rd654;
	cvt.u32.u64 	%r3740, %rd13;
	cvt.u32.u64 	%r3741, %rd12;
	cvt.u32.u64 	%r3742, %rd11;
	setp.lt.u32 	%p1885, %r4632, %r1262;
	selp.s64 	%rd11777, -1, 0, %p1885;
	sub.s32 	%r4632, %r4632, %r1262;
	cvt.u64.u32 	%rd11778, %r4631;
	add.s64 	%rd11779, %rd11777, %rd11778;
	setp.lt.u64 	%p1886, %rd11779, %rd654;
	selp.s64 	%rd11780, -1, 0, %p1886;
	cvt.u32.u64 	%r3743, %rd11779;
	sub.s32 	%r4631, %r3743, %r3739;
	cvt.u64.u32 	%rd11781, %r4630;
	add.s64 	%rd11782, %rd11780, %rd11781;
	setp.lt.u64 	%p1887, %rd11782, %rd653;
	selp.s64 	%rd11783, -1, 0, %p1887;
	cvt.u32.u64 	%r3744, %rd11782;
	sub.s32 	%r4630, %r3744, %r3738;
	cvt.u64.u32 	%rd11784, %r4629;
	add.s64 	%rd11785, %rd11783, %rd11784;
	setp.lt.u64 	%p1888, %rd11785, %rd652;
	selp.s64 	%rd11786, -1, 0, %p1888;
	cvt.u32.u64 	%r3745, %rd11785;
	sub.s32 	%r4629, %r3745, %r3737;
	cvt.u64.u32 	%rd11787, %r4628;
	add.s64 	%rd11788, %rd11786, %rd11787;
	setp.lt.u64 	%p1889, %rd11788, %rd11;
	selp.s64 	%rd11789, -1, 0, %p1889;
	cvt.u32.u64 	%r3746, %rd11788;
	sub.s32 	%r4628, %r3746, %r3742;
	cvt.u64.u32 	%rd11790, %r4627;
	add.s64 	%rd11791, %rd11789, %rd11790;
	setp.lt.u64 	%p1890, %rd11791, %rd12;
	selp.s64 	%rd11792, -1, 0, %p1890;
	cvt.u32.u64 	%r3747, %rd11791;
	sub.s32 	%r4627, %r3747, %r3741;
	cvt.u64.u32 	%rd11793, %r4626;
	add.s64 	%rd11794, %rd11792, %rd11793;
	setp.lt.u64 	%p1891, %rd11794, %rd13;
	selp.s32 	%r3748, -1, 0, %p1891;
	cvt.u32.u64 	%r3749, %rd11794;
	sub.s32 	%r4626, %r3749, %r3740;
	add.s32 	%r3750, %r4625, %r3748;
	sub.s32 	%r4625, %r3750, %r3337;
	mov.u16 	%rs96, %rs28;
	bra.uni 	$L__BB3_1100;
$L__BB3_1099:
	setp.lt.u32 	%p1870, %r4625, %r3337;
	mov.u16 	%rs96, %rs28;
	@%p1870 bra 	$L__BB3_1100;
	bra.uni 	$L__BB3_1086;
$L__BB3_1100:
	add.s32 	%r4129, %r4129, 1;
	setp.ne.s32 	%p1892, %r4129, 256;
	@%p1892 bra 	$L__BB3_19;
	and.b16  	%rs49, %rs96, 255;
	setp.eq.s16 	%p1893, %rs49, 0;
	@%p1893 bra 	$L__BB3_1103;
	add.u64 	%rd11796, %SPL, 64;
	mov.b16 	%rs51, 1;
	st.local.u8 	[%rd11796+64], %rs51;
	mov.b32 	%r3751, 0;
	st.local.u32 	[%rd11796], %r3751;
	st.local.u32 	[%rd11796+4], %r3751;
	st.local.u32 	[%rd11796+8], %r3751;
	st.local.u32 	[%rd11796+12], %r3751;
	st.local.u32 	[%rd11796+16], %r3751;
	st.local.u32 	[%rd11796+20], %r3751;
	st.local.u32 	[%rd11796+24], %r3751;
	st.local.u32 	[%rd11796+28], %r3751;
	st.local.u32 	[%rd11796+32], %r3751;
	st.local.u32 	[%rd11796+36], %r3751;
	st.local.u32 	[%rd11796+40], %r3751;
	st.local.u32 	[%rd11796+44], %r3751;
	st.local.u32 	[%rd11796+48], %r3751;
	st.local.u32 	[%rd11796+52], %r3751;
	st.local.u32 	[%rd11796+56], %r3751;
	st.local.u32 	[%rd11796+60], %r3751;
	mov.b16 	%rs97, 0;
	bra.uni 	$L__BB3_1306;
$L__BB3_1103:
	or.b32  	%r3752, %r4632, %r4631;
	or.b32  	%r3753, %r3752, %r4630;
	or.b32  	%r3754, %r3753, %r4629;
	or.b32  	%r3755, %r3754, %r4628;
	or.b32  	%r3756, %r3755, %r4627;
	or.b32  	%r3757, %r3756, %r4626;
	or.b32  	%r3758, %r3757, %r4625;
	setp.eq.s32 	%p1894, %r3758, 0;
	mov.b64 	%rd14492, 0;
	mov.u64 	%rd14493, %rd14492;
	mov.u64 	%rd14494, %rd14492;
	mov.u64 	%rd14495, %rd14492;
	mov.u64 	%rd14496, %rd14492;
	mov.u64 	%rd14497, %rd14492;
	mov.u64 	%rd14498, %rd14492;
	mov.u64 	%rd14499, %rd14492;
	@%p1894 bra 	$L__BB3_1172;
	ld.const.u32 	%r1461, [const_p];
	setp.lt.u32 	%p1895, %r1461, 2;
	selp.s32 	%r3761, -1, 0, %p1895;
	add.s32 	%r3762, %r1461, -2;
	st.local.u32 	[%rd2], %r3762;
	ld.const.u32 	%r3763, [const_p+4];
	add.s32 	%r3764, %r3763, %r3761;
	st.local.u32 	[%rd2+4], %r3764;
	ld.const.u32 	%r3765, [const_p+8];
	st.local.u32 	[%rd2+8], %r3765;
	ld.const.u32 	%r3766, [const_p+12];
	st.local.u32 	[%rd2+12], %r3766;
	ld.const.u32 	%r3767, [const_p+16];
	st.local.u32 	[%rd2+16], %r3767;
	ld.const.u32 	%r3768, [const_p+20];
	st.local.u32 	[%rd2+20], %r3768;
	ld.const.u32 	%r3769, [const_p+24];
	st.local.u32 	[%rd2+24], %r3769;
	ld.const.u32 	%r1462, [const_p+28];
	st.local.u32 	[%rd2+28], %r1462;
	cvt.u64.u32 	%rd838, %r3763;
	cvt.u64.u32 	%rd839, %r3765;
	cvt.u64.u32 	%rd840, %r3766;
	cvt.u64.u32 	%rd841, %r3767;
	cvt.u64.u32 	%rd842, %r3768;
	cvt.u64.u32 	%rd843, %r3769;
	mov.b32 	%r4676, 0;
	mov.b32 	%r4675, 1;
	mov.u32 	%r4677, %r4676;
	mov.u32 	%r4678, %r4676;
	mov.u32 	%r4679, %r4676;
	mov.u32 	%r4680, %r4676;
	mov.u32 	%r4681, %r4676;
	mov.u32 	%r4682, %r4676;
	mov.u32 	%r4665, %r4676;
$L__BB3_1105:
	shr.u32 	%r3770, %r4665, 5;
	and.b32  	%r3771, %r4665, 31;
	mul.wide.u32 	%rd11798, %r3770, 4;
	add.s64 	%rd11799, %rd2, %rd11798;
	ld.local.u32 	%r3772, [%rd11799];
	shr.u32 	%r3773, %r3772, %r3771;
	and.b32  	%r3774, %r3773, 1;
	setp.eq.b32 	%p1896, %r3774, 1;
	not.pred 	%p1897, %p1896;
	@%p1897 bra 	$L__BB3_1138;
	mul.wide.u32 	%rd11800, %r4632, %r4675;
	cvt.u32.u64 	%r3775, %rd11800;
	shr.u64 	%rd11801, %rd11800, 32;
	mul.wide.u32 	%rd11802, %r4631, %r4675;
	add.s64 	%rd11803, %rd11801, %rd11802;
	shr.u64 	%rd11804, %rd11803, 32;
	mul.wide.u32 	%rd11805, %r4630, %r4675;
	add.s64 	%rd11806, %rd11804, %rd11805;
	shr.u64 	%rd11807, %rd11806, 32;
	mul.wide.u32 	%rd11808, %r4629, %r4675;
	add.s64 	%rd11809, %rd11807, %rd11808;
	shr.u64 	%rd11810, %rd11809, 32;
	mul.wide.u32 	%rd11811, %r4628, %r4675;
	add.s64 	%rd11812, %rd11810, %rd11811;
	shr.u64 	%rd11813, %rd11812, 32;
	mul.wide.u32 	%rd11814, %r4627, %r4675;
	add.s64 	%rd11815, %rd11813, %rd11814;
	shr.u64 	%rd11816, %rd11815, 32;
	mul.wide.u32 	%rd11817, %r4626, %r4675;
	add.s64 	%rd11818, %rd11816, %rd11817;
	shr.u64 	%rd11819, %rd11818, 32;
	mul.wide.u32 	%rd11820, %r4625, %r4675;
	add.s64 	%rd11821, %rd11819, %rd11820;
	shr.u64 	%rd11822, %rd11821, 32;
	and.b64  	%rd11823, %rd11803, 4294967295;
	mul.wide.u32 	%rd11824, %r4632, %r4676;
	add.s64 	%rd11825, %rd11824, %rd11823;
	shr.u64 	%rd11826, %rd11825, 32;
	and.b64  	%rd11827, %rd11806, 4294967295;
	mul.wide.u32 	%rd11828, %r4631, %r4676;
	add.s64 	%rd11829, %rd11826, %rd11827;
	add.s64 	%rd11830, %rd11829, %rd11828;
	shr.u64 	%rd11831, %rd11830, 32;
	and.b64  	%rd11832, %rd11809, 4294967295;
	mul.wide.u32 	%rd11833, %r4630, %r4676;
	add.s64 	%rd11834, %rd11831, %rd11832;
	add.s64 	%rd11835, %rd11834, %rd11833;
	shr.u64 	%rd11836, %rd11835, 32;
	and.b64  	%rd11837, %rd11812, 4294967295;
	mul.wide.u32 	%rd11838, %r4629, %r4676;
	add.s64 	%rd11839, %rd11836, %rd11837;
	add.s64 	%rd11840, %rd11839, %rd11838;
	shr.u64 	%rd11841, %rd11840, 32;
	and.b64  	%rd11842, %rd11815, 4294967295;
	mul.wide.u32 	%rd11843, %r4628, %r4676;
	add.s64 	%rd11844, %rd11841, %rd11842;
	add.s64 	%rd11845, %rd11844, %rd11843;
	shr.u64 	%rd11846, %rd11845, 32;
	and.b64  	%rd11847, %rd11818, 4294967295;
	mul.wide.u32 	%rd11848, %r4627, %r4676;
	add.s64 	%rd11849, %rd11846, %rd11847;
	add.s64 	%rd11850, %rd11849, %rd11848;
	shr.u64 	%rd11851, %rd11850, 32;
	and.b64  	%rd11852, %rd11821, 4294967295;
	mul.wide.u32 	%rd11853, %r4626, %r4676;
	add.s64 	%rd11854, %rd11851, %rd11852;
	add.s64 	%rd11855, %rd11854, %rd11853;
	shr.u64 	%rd11856, %rd11855, 32;
	mul.wide.u32 	%rd11857, %r4625, %r4676;
	add.s64 	%rd11858, %rd11856, %rd11822;
	add.s64 	%rd11859, %rd11858, %rd11857;
	shr.u64 	%rd11860, %rd11859, 32;
	and.b64  	%rd11861, %rd11830, 4294967295;
	mul.wide.u32 	%rd11862, %r4632, %r4677;
	add.s64 	%rd11863, %rd11862, %rd11861;
	shr.u64 	%rd11864, %rd11863, 32;
	and.b64  	%rd11865, %rd11835, 4294967295;
	mul.wide.u32 	%rd11866, %r4631, %r4677;
	add.s64 	%rd11867, %rd11864, %rd11865;
	add.s64 	%rd11868, %rd11867, %rd11866;
	shr.u64 	%rd11869, %rd11868, 32;
	and.b64  	%rd11870, %rd11840, 4294967295;
	mul.wide.u32 	%rd11871, %r4630, %r4677;
	add.s64 	%rd11872, %rd11869, %rd11870;
	add.s64 	%rd11873, %rd11872, %rd11871;
	shr.u64 	%rd11874, %rd11873, 32;
	and.b64  	%rd11875, %rd11845, 4294967295;
	mul.wide.u32 	%rd11876, %r4629, %r4677;
	add.s64 	%rd11877, %rd11874, %rd11875;
	add.s64 	%rd11878, %rd11877, %rd11876;
	shr.u64 	%rd11879, %rd11878, 32;
	and.b64  	%rd11880, %rd11850, 4294967295;
	mul.wide.u32 	%rd11881, %r4628, %r4677;
	add.s64 	%rd11882, %rd11879, %rd11880;
	add.s64 	%rd11883, %rd11882, %rd11881;
	shr.u64 	%rd11884, %rd11883, 32;
	and.b64  	%rd11885, %rd11855, 4294967295;
	mul.wide.u32 	%rd11886, %r4627, %r4677;
	add.s64 	%rd11887, %rd11884, %rd11885;
	add.s64 	%rd11888, %rd11887, %rd11886;
	shr.u64 	%rd11889, %rd11888, 32;
	and.b64  	%rd11890, %rd11859, 4294967295;
	mul.wide.u32 	%rd11891, %r4626, %r4677;
	add.s64 	%rd11892, %rd11889, %rd11890;
	add.s64 	%rd11893, %rd11892, %rd11891;
	shr.u64 	%rd11894, %rd11893, 32;
	mul.wide.u32 	%rd11895, %r4625, %r4677;
	add.s64 	%rd11896, %rd11894, %rd11860;
	add.s64 	%rd11897, %rd11896, %rd11895;
	shr.u64 	%rd11898, %rd11897, 32;
	and.b64  	%rd11899, %rd11868, 4294967295;
	mul.wide.u32 	%rd11900, %r4632, %r4678;
	add.s64 	%rd11901, %rd11900, %rd11899;
	shr.u64 	%rd11902, %rd11901, 32;
	and.b64  	%rd11903, %rd11873, 4294967295;
	mul.wide.u32 	%rd11904, %r4631, %r4678;
	add.s64 	%rd11905, %rd11902, %rd11903;
	add.s64 	%rd11906, %rd11905, %rd11904;
	shr.u64 	%rd11907, %rd11906, 32;
	and.b64  	%rd11908, %rd11878, 4294967295;
	mul.wide.u32 	%rd11909, %r4630, %r4678;
	add.s64 	%rd11910, %rd11907, %rd11908;
	add.s64 	%rd11911, %rd11910, %rd11909;
	shr.u64 	%rd11912, %rd11911, 32;
	and.b64  	%rd11913, %rd11883, 4294967295;
	mul.wide.u32 	%rd11914, %r4629, %r4678;
	add.s64 	%rd11915, %rd11912, %rd11913;
	add.s64 	%rd11916, %rd11915, %rd11914;
	shr.u64 	%rd11917, %rd11916, 32;
	and.b64  	%rd11918, %rd11888, 4294967295;
	mul.wide.u32 	%rd11919, %r4628, %r4678;
	add.s64 	%rd11920, %rd11917, %rd11918;
	add.s64 	%rd11921, %rd11920, %rd11919;
	shr.u64 	%rd11922, %rd11921, 32;
	and.b64  	%rd11923, %rd11893, 4294967295;
	mul.wide.u32 	%rd11924, %r4627, %r4678;
	add.s64 	%rd11925, %rd11922, %rd11923;
	add.s64 	%rd11926, %rd11925, %rd11924;
	shr.u64 	%rd11927, %rd11926, 32;
	and.b64  	%rd11928, %rd11897, 4294967295;
	mul.wide.u32 	%rd11929, %r4626, %r4678;
	add.s64 	%rd11930, %rd11927, %rd11928;
	add.s64 	%rd11931, %rd11930, %rd11929;
	shr.u64 	%rd11932, %rd11931, 32;
	mul.wide.u32 	%rd11933, %r4625, %r4678;
	add.s64 	%rd11934, %rd11932, %rd11898;
	add.s64 	%rd11935, %rd11934, %rd11933;
	shr.u64 	%rd11936, %rd11935, 32;
	and.b64  	%rd11937, %rd11906, 4294967295;
	mul.wide.u32 	%rd11938, %r4632, %r4679;
	add.s64 	%rd11939, %rd11938, %rd11937;
	shr.u64 	%rd11940, %rd11939, 32;
	and.b64  	%rd11941, %rd11911, 4294967295;
	mul.wide.u32 	%rd11942, %r4631, %r4679;
	add.s64 	%rd11943, %rd11940, %rd11941;
	add.s64 	%rd11944, %rd11943, %rd11942;
	shr.u64 	%rd11945, %rd11944, 32;
	and.b64  	%rd11946, %rd11916, 4294967295;
	mul.wide.u32 	%rd11947, %r4630, %r4679;
	add.s64 	%rd11948, %rd11945, %rd11946;
	add.s64 	%rd11949, %rd11948, %rd11947;
	shr.u64 	%rd11950, %rd11949, 32;
	and.b64  	%rd11951, %rd11921, 4294967295;
	mul.wide.u32 	%rd11952, %r4629, %r4679;
	add.s64 	%rd11953, %rd11950, %rd11951;
	add.s64 	%rd11954, %rd11953, %rd11952;
	shr.u64 	%rd11955, %rd11954, 32;
	and.b64  	%rd11956, %rd11926, 4294967295;
	mul.wide.u32 	%rd11957, %r4628, %r4679;
	add.s64 	%rd11958, %rd11955, %rd11956;
	add.s64 	%rd11959, %rd11958, %rd11957;
	shr.u64 	%rd11960, %rd11959, 32;
	and.b64  	%rd11961, %rd11931, 4294967295;
	mul.wide.u32 	%rd11962, %r4627, %r4679;
	add.s64 	%rd11963, %rd11960, %rd11961;
	add.s64 	%rd11964, %rd11963, %rd11962;
	shr.u64 	%rd11965, %rd11964, 32;
	and.b64  	%rd11966, %rd11935, 4294967295;
	mul.wide.u32 	%rd11967, %r4626, %r4679;
	add.s64 	%rd11968, %rd11965, %rd11966;
	add.s64 	%rd11969, %rd11968, %rd11967;
	shr.u64 	%rd11970, %rd11969, 32;
	mul.wide.u32 	%rd11971, %r4625, %r4679;
	add.s64 	%rd11972, %rd11970, %rd11936;
	add.s64 	%rd11973, %rd11972, %rd11971;
	shr.u64 	%rd11974, %rd11973, 32;
	and.b64  	%rd11975, %rd11944, 4294967295;
	mul.wide.u32 	%rd11976, %r4632, %r4680;
	add.s64 	%rd11977, %rd11976, %rd11975;
	shr.u64 	%rd11978, %rd11977, 32;
	and.b64  	%rd11979, %rd11949, 4294967295;
	mul.wide.u32 	%rd11980, %r4631, %r4680;
	add.s64 	%rd11981, %rd11978, %rd11979;
	add.s64 	%rd11982, %rd11981, %rd11980;
	shr.u64 	%rd11983, %rd11982, 32;
	and.b64  	%rd11984, %rd11954, 4294967295;
	mul.wide.u32 	%rd11985, %r4630, %r4680;
	add.s64 	%rd11986, %rd11983, %rd11984;
	add.s64 	%rd11987, %rd11986, %rd11985;
	shr.u64 	%rd11988, %rd11987, 32;
	and.b64  	%rd11989, %rd11959, 4294967295;
	mul.wide.u32 	%rd11990, %r4629, %r4680;
	add.s64 	%rd11991, %rd11988, %rd11989;
	add.s64 	%rd11992, %rd11991, %rd11990;
	shr.u64 	%rd11993, %rd11992, 32;
	and.b64  	%rd11994, %rd11964, 4294967295;
	mul.wide.u32 	%rd11995, %r4628, %r4680;
	add.s64 	%rd11996, %rd11993, %rd11994;
	add.s64 	%rd11997, %rd11996, %rd11995;
	shr.u64 	%rd11998, %rd11997, 32;
	and.b64  	%rd11999, %rd11969, 4294967295;
	mul.wide.u32 	%rd12000, %r4627, %r4680;
	add.s64 	%rd12001, %rd11998, %rd11999;
	add.s64 	%rd12002, %rd12001, %rd12000;
	shr.u64 	%rd12003, %rd12002, 32;
	and.b64  	%rd12004, %rd11973, 4294967295;
	mul.wide.u32 	%rd12005, %r4626, %r4680;
	add.s64 	%rd12006, %rd12003, %rd12004;
	add.s64 	%rd12007, %rd12006, %rd12005;
	shr.u64 	%rd12008, %rd12007, 32;
	mul.wide.u32 	%rd12009, %r4625, %r4680;
	add.s64 	%rd12010, %rd12008, %rd11974;
	add.s64 	%rd12011, %rd12010, %rd12009;
	shr.u64 	%rd12012, %rd12011, 32;
	and.b64  	%rd12013, %rd11982, 4294967295;
	mul.wide.u32 	%rd12014, %r4632, %r4681;
	add.s64 	%rd12015, %rd12014, %rd12013;
	shr.u64 	%rd12016, %rd12015, 32;
	and.b64  	%rd12017, %rd11987, 4294967295;
	mul.wide.u32 	%rd12018, %r4631, %r4681;
	add.s64 	%rd12019, %rd12016, %rd12017;
	add.s64 	%rd12020, %rd12019, %rd12018;
	shr.u64 	%rd12021, %rd12020, 32;
	and.b64  	%rd12022, %rd11992, 4294967295;
	mul.wide.u32 	%rd12023, %r4630, %r4681;
	add.s64 	%rd12024, %rd12021, %rd12022;
	add.s64 	%rd12025, %rd12024, %rd12023;
	shr.u64 	%rd12026, %rd12025, 32;
	and.b64  	%rd12027, %rd11997, 4294967295;
	mul.wide.u32 	%rd12028, %r4629, %r4681;
	add.s64 	%rd12029, %rd12026, %rd12027;
	add.s64 	%rd12030, %rd12029, %rd12028;
	shr.u64 	%rd12031, %rd12030, 32;
	and.b64  	%rd12032, %rd12002, 4294967295;
	mul.wide.u32 	%rd12033, %r4628, %r4681;
	add.s64 	%rd12034, %rd12031, %rd12032;
	add.s64 	%rd12035, %rd12034, %rd12033;
	shr.u64 	%rd12036, %rd12035, 32;
	and.b64  	%rd12037, %rd12007, 4294967295;
	mul.wide.u32 	%rd12038, %r4627, %r4681;
	add.s64 	%rd12039, %rd12036, %rd12037;
	add.s64 	%rd12040, %rd12039, %rd12038;
	shr.u64 	%rd12041, %rd12040, 32;
	and.b64  	%rd12042, %rd12011, 4294967295;
	mul.wide.u32 	%rd12043, %r4626, %r4681;
	add.s64 	%rd12044, %rd12041, %rd12042;
	add.s64 	%rd12045, %rd12044, %rd12043;
	shr.u64 	%rd12046, %rd12045, 32;
	mul.wide.u32 	%rd12047, %r4625, %r4681;
	add.s64 	%rd12048, %rd12046, %rd12012;
	add.s64 	%rd12049, %rd12048, %rd12047;
	shr.u64 	%rd12050, %rd12049, 32;
	and.b64  	%rd12051, %rd12020, 4294967295;
	mul.wide.u32 	%rd12052, %r4632, %r4682;
	add.s64 	%rd12053, %rd12052, %rd12051;
	shr.u64 	%rd12054, %rd12053, 32;
	and.b64  	%rd12055, %rd12025, 4294967295;
	mul.wide.u32 	%rd12056, %r4631, %r4682;
	add.s64 	%rd12057, %rd12054, %rd12055;
	add.s64 	%rd12058, %rd12057, %rd12056;
	shr.u64 	%rd12059, %rd12058, 32;
	and.b64  	%rd12060, %rd12030, 4294967295;
	mul.wide.u32 	%rd12061, %r4630, %r4682;
	add.s64 	%rd12062, %rd12059, %rd12060;
	add.s64 	%rd12063, %rd12062, %rd12061;
	shr.u64 	%rd12064, %rd12063, 32;
	and.b64  	%rd12065, %rd12035, 4294967295;
	mul.wide.u32 	%rd12066, %r4629, %r4682;
	add.s64 	%rd12067, %rd12064, %rd12065;
	add.s64 	%rd12068, %rd12067, %rd12066;
	shr.u64 	%rd12069, %rd12068, 32;
	and.b64  	%rd12070, %rd12040, 4294967295;
	mul.wide.u32 	%rd12071, %r4628, %r4682;
	add.s64 	%rd12072, %rd12069, %rd12070;
	add.s64 	%rd12073, %rd12072, %rd12071;
	shr.u64 	%rd12074, %rd12073, 32;
	and.b64  	%rd12075, %rd12045, 4294967295;
	mul.wide.u32 	%rd12076, %r4627, %r4682;
	add.s64 	%rd12077, %rd12074, %rd12075;
	add.s64 	%rd12078, %rd12077, %rd12076;
	shr.u64 	%rd12079, %rd12078, 32;
	and.b64  	%rd12080, %rd12049, 4294967295;
	mul.wide.u32 	%rd12081, %r4626, %r4682;
	add.s64 	%rd12082, %rd12079, %rd12080;
	add.s64 	%rd12083, %rd12082, %rd12081;
	shr.u64 	%rd12084, %rd12083, 32;
	mul.wide.u32 	%rd12085, %r4625, %r4682;
	add.s64 	%rd12086, %rd12084, %rd12050;
	add.s64 	%rd12087, %rd12086, %rd12085;
	shr.u64 	%rd12088, %rd12087, 32;
	{ .reg .b32 tmp; mov.b64 {tmp, %r3776}, %rd12087; }
	and.b64  	%rd12089, %rd12058, 4294967295;
	mul.lo.s64 	%rd12090, %rd12089, 977;
	cvt.u32.u64 	%r3777, %rd12090;
	shr.u64 	%rd12091, %rd12090, 32;
	and.b64  	%rd12092, %rd12063, 4294967295;
	mad.lo.s64 	%rd12093, %rd12092, 977, %rd12091;
	shr.u64 	%rd12094, %rd12093, 32;
	and.b64  	%rd12095, %rd12068, 4294967295;
	mad.lo.s64 	%rd12096, %rd12095, 977, %rd12094;
	shr.u64 	%rd12097, %rd12096, 32;
	and.b64  	%rd12098, %rd12073, 4294967295;
	mad.lo.s64 	%rd12099, %rd12098, 977, %rd12097;
	shr.u64 	%rd12100, %rd12099, 32;
	and.b64  	%rd12101, %rd12078, 4294967295;
	mad.lo.s64 	%rd12102, %rd12101, 977, %rd12100;
	shr.u64 	%rd12103, %rd12102, 32;
	and.b64  	%rd12104, %rd12083, 4294967295;
	mad.lo.s64 	%rd12105, %rd12104, 977, %rd12103;
	shr.u64 	%rd12106, %rd12105, 32;
	and.b64  	%rd12107, %rd12087, 4294967295;
	mad.lo.s64 	%rd12108, %rd12107, 977, %rd12106;
	shr.u64 	%rd12109, %rd12108, 32;
	mad.lo.s64 	%rd12110, %rd12088, 977, %rd12109;
	{ .reg .b32 tmp; mov.b64 {tmp, %r3778}, %rd12110; }
	add.s32 	%r4675, %r3775, %r3777;
	setp.lt.u32 	%p1899, %r4675, %r3775;
	selp.u64 	%rd12111, 1, 0, %p1899;
	and.b64  	%rd12112, %rd11825, 4294967295;
	and.b64  	%rd12113, %rd12093, 4294967295;
	add.s64 	%rd12114, %rd12112, %rd12111;
	add.s64 	%rd12115, %rd12114, %rd12113;
	shr.u64 	%rd12116, %rd12115, 32;
	and.b64  	%rd12117, %rd11863, 4294967295;
	and.b64  	%rd12118, %rd12096, 4294967295;
	add.s64 	%rd12119, %rd12116, %rd12117;
	add.s64 	%rd12120, %rd12119, %rd12118;
	shr.u64 	%rd12121, %rd12120, 32;
	and.b64  	%rd12122, %rd11901, 4294967295;
	and.b64  	%rd12123, %rd12099, 4294967295;
	add.s64 	%rd12124, %rd12121, %rd12122;
	add.s64 	%rd12125, %rd12124, %rd12123;
	shr.u64 	%rd12126, %rd12125, 32;
	and.b64  	%rd12127, %rd11939, 4294967295;
	and.b64  	%rd12128, %rd12102, 4294967295;
	add.s64 	%rd12129, %rd12126, %rd12127;
	add.s64 	%rd12130, %rd12129, %rd12128;
	shr.u64 	%rd12131, %rd12130, 32;
	and.b64  	%rd12132, %rd11977, 4294967295;
	and.b64  	%rd12133, %rd12105, 4294967295;
	add.s64 	%rd12134, %rd12131, %rd12132;
	add.s64 	%rd12135, %rd12134, %rd12133;
	shr.u64 	%rd12136, %rd12135, 32;
	and.b64  	%rd12137, %rd12015, 4294967295;
	and.b64  	%rd12138, %rd12108, 4294967295;
	add.s64 	%rd12139, %rd12136, %rd12137;
	add.s64 	%rd12140, %rd12139, %rd12138;
	shr.u64 	%rd12141, %rd12140, 32;
	and.b64  	%rd12142, %rd12053, 4294967295;
	and.b64  	%rd12143, %rd12110, 4294967295;
	add.s64 	%rd12144, %rd12141, %rd12142;
	add.s64 	%rd12145, %rd12144, %rd12143;
	{ .reg .b32 tmp; mov.b64 {tmp, %r3779}, %rd12145; }
	add.s32 	%r3780, %r3779, %r3778;
	and.b64  	%rd12146, %rd12115, 4294967295;
	add.s64 	%rd14478, %rd12146, %rd12089;
	shr.u64 	%rd12147, %rd14478, 32;
	and.b64  	%rd12148, %rd12120, 4294967295;
	add.s64 	%rd12149, %rd12147, %rd12148;
	add.s64 	%rd14479, %rd12149, %rd12092;
	shr.u64 	%rd12150, %rd14479, 32;
	and.b64  	%rd12151, %rd12125, 4294967295;
	add.s64 	%rd12152, %rd12150, %rd12151;
	add.s64 	%rd14480, %rd12152, %rd12095;
	shr.u64 	%rd12153, %rd14480, 32;
	and.b64  	%rd12154, %rd12130, 4294967295;
	add.s64 	%rd12155, %rd12153, %rd12154;
	add.s64 	%rd14481, %rd12155, %rd12098;
	shr.u64 	%rd12156, %rd14481, 32;
	and.b64  	%rd12157, %rd12135, 4294967295;
	add.s64 	%rd12158, %rd12156, %rd12157;
	add.s64 	%rd14482, %rd12158, %rd12101;
	shr.u64 	%rd12159, %rd14482, 32;
	and.b64  	%rd12160, %rd12140, 4294967295;
	add.s64 	%rd12161, %rd12159, %rd12160;
	add.s64 	%rd14483, %rd12161, %rd12104;
	shr.u64 	%rd12162, %rd14483, 32;
	and.b64  	%rd12163, %rd12145, 4294967295;
	add.s64 	%rd12164, %rd12162, %rd12163;
	add.s64 	%rd14484, %rd12164, %rd12107;
	{ .reg .b32 tmp; mov.b64 {tmp, %r3781}, %rd14484; }
	add.s32 	%r3782, %r3780, %r3781;
	add.s32 	%r1481, %r3782, %r3776;
	setp.eq.s32 	%p1900, %r1481, 0;
	mov.pred 	%p2257, 0;
	@%p1900 bra 	$L__BB3_1108;
	cvt.u64.u32 	%rd12165, %r1481;
	mul.wide.u32 	%rd12166, %r1481, 977;
	cvt.u32.u64 	%r3783, %rd12166;
	shr.u64 	%rd12167, %rd12166, 32;
	add.s64 	%rd12168, %rd12167, %rd12165;
	shr.u64 	%rd12169, %rd12168, 32;
	add.s32 	%r1482, %r4675, %r3783;
	setp.lt.u32 	%p1901, %r1482, %r4675;
	selp.u64 	%rd12170, 1, 0, %p1901;
	and.b64  	%rd12171, %rd14478, 4294967295;
	and.b64  	%rd12172, %rd12168, 4294967295;
	add.s64 	%rd12173, %rd12171, %rd12170;
	add.s64 	%rd14478, %rd12173, %rd12172;
	shr.u64 	%rd12174, %rd14478, 32;
	and.b64  	%rd12175, %rd14479, 4294967295;
	add.s64 	%rd12176, %rd12174, %rd12175;
	add.s64 	%rd14479, %rd12176, %rd12169;
	shr.u64 	%rd12177, %rd14479, 32;
	and.b64  	%rd12178, %rd14480, 4294967295;
	add.s64 	%rd14480, %rd12177, %rd12178;
	shr.u64 	%rd12179, %rd14480, 32;
	and.b64  	%rd12180, %rd14481, 4294967295;
	add.s64 	%rd14481, %rd12179, %rd12180;
	shr.u64 	%rd12181, %rd14481, 32;
	and.b64  	%rd12182, %rd14482, 4294967295;
	add.s64 	%rd14482, %rd12181, %rd12182;
	shr.u64 	%rd12183, %rd14482, 32;
	and.b64  	%rd12184, %rd14483, 4294967295;
	add.s64 	%rd14483, %rd12183, %rd12184;
	shr.u64 	%rd12185, %rd14483, 32;
	and.b64  	%rd12186, %rd14484, 4294967295;
	add.s64 	%rd14484, %rd12185, %rd12186;
	setp.gt.u64 	%p2257, %rd14484, 4294967295;
	mov.u32 	%r4675, %r1482;
$L__BB3_1108:
	cvt.u32.u64 	%r4682, %rd14484;
	cvt.u32.u64 	%r4681, %rd14483;
	cvt.u32.u64 	%r4680, %rd14482;
	cvt.u32.u64 	%r4679, %rd14481;
	cvt.u32.u64 	%r4678, %rd14480;
	cvt.u32.u64 	%r4677, %rd14479;
	cvt.u32.u64 	%r4676, %rd14478;
	setp.lt.u32 	%p1902, %r1462, %r4682;
	or.pred  	%p1903, %p2257, %p1902;
	@%p1903 bra 	$L__BB3_1122;
	setp.gt.u32 	%p1904, %r1462, %r4682;
	@%p1904 bra 	$L__BB3_1123;
	cvt.u32.u64 	%r3784, %rd843;
	setp.lt.u32 	%p1905, %r3784, %r4681;
	@%p1905 bra 	$L__BB3_1122;
	setp.gt.u32 	%p1906, %r3784, %r4681;
	@%p1906 bra 	$L__BB3_1123;
	cvt.u32.u64 	%r3786, %rd842;
	setp.lt.u32 	%p1907, %r3786, %r4680;
	@%p1907 bra 	$L__BB3_1122;
	setp.gt.u32 	%p1908, %r3786, %r4680;
	@%p1908 bra 	$L__BB3_1123;
	cvt.u32.u64 	%r3788, %rd841;
	setp.lt.u32 	%p1909, %r3788, %r4679;
	@%p1909 bra 	$L__BB3_1122;
	setp.gt.u32 	%p1910, %r3788, %r4679;
	@%p1910 bra 	$L__BB3_1123;
	cvt.u32.u64 	%r3790, %rd840;
	setp.lt.u32 	%p1911, %r3790, %r4678;
	@%p1911 bra 	$L__BB3_1122;
	setp.gt.u32 	%p1912, %r3790, %r4678;
	@%p1912 bra 	$L__BB3_1123;
	cvt.u32.u64 	%r3792, %rd839;
	setp.lt.u32 	%p1913, %r3792, %r4677;
	@%p1913 bra 	$L__BB3_1122;
	setp.gt.u32 	%p1914, %r3792, %r4677;
	@%p1914 bra 	$L__BB3_1123;
	cvt.u32.u64 	%r3794, %rd838;
	setp.lt.u32 	%p1915, %r3794, %r4676;
	@%p1915 bra 	$L__BB3_1122;
	setp.gt.u32 	%p1916, %r3794, %r4676;
	setp.lt.u32 	%p1917, %r4675, %r1461;
	or.pred  	%p1918, %p1916, %p1917;
	@%p1918 bra 	$L__BB3_1123;
$L__BB3_1122:
	cvt.u32.u64 	%r3796, %rd843;
	cvt.u32.u64 	%r3797, %rd842;
	cvt.u32.u64 	%r3798, %rd841;
	cvt.u32.u64 	%r3799, %rd840;
	cvt.u32.u64 	%r3800, %rd839;
	cvt.u32.u64 	%r3801, %rd838;
	setp.lt.u32 	%p1919, %r4675, %r1461;
	selp.s64 	%rd12188, -1, 0, %p1919;
	sub.s32 	%r4675, %r4675, %r1461;
	and.b64  	%rd12189, %rd14478, 4294967295;
	add.s64 	%rd12190, %rd12189, %rd12188;
	setp.lt.u64 	%p1920, %rd12190, %rd838;
	selp.s64 	%rd12191, -1, 0, %p1920;
	cvt.u32.u64 	%r3802, %rd12190;
	sub.s32 	%r4676, %r3802, %r3801;
	and.b64  	%rd12192, %rd14479, 4294967295;
	add.s64 	%rd12193, %rd12192, %rd12191;
	setp.lt.u64 	%p1921, %rd12193, %rd839;
	selp.s64 	%rd12194, -1, 0, %p1921;
	cvt.u32.u64 	%r3803, %rd12193;
	sub.s32 	%r4677, %r3803, %r3800;
	and.b64  	%rd12195, %rd14480, 4294967295;
	add.s64 	%rd12196, %rd12195, %rd12194;
	setp.lt.u64 	%p1922, %rd12196, %rd840;
	selp.s64 	%rd12197, -1, 0, %p1922;
	cvt.u32.u64 	%r3804, %rd12196;
	sub.s32 	%r4678, %r3804, %r3799;
	and.b64  	%rd12198, %rd14481, 4294967295;
	add.s64 	%rd12199, %rd12198, %rd12197;
	setp.lt.u64 	%p1923, %rd12199, %rd841;
	selp.s64 	%rd12200, -1, 0, %p1923;
	cvt.u32.u64 	%r3805, %rd12199;
	sub.s32 	%r4679, %r3805, %r3798;
	and.b64  	%rd12201, %rd14482, 4294967295;
	add.s64 	%rd12202, %rd12201, %rd12200;
	setp.lt.u64 	%p1924, %rd12202, %rd842;
	selp.s64 	%rd12203, -1, 0, %p1924;
	cvt.u32.u64 	%r3806, %rd12202;
	sub.s32 	%r4680, %r3806, %r3797;
	and.b64  	%rd12204, %rd14483, 4294967295;
	add.s64 	%rd12205, %rd12204, %rd12203;
	setp.lt.u64 	%p1925, %rd12205, %rd843;
	selp.s32 	%r3807, -1, 0, %p1925;
	cvt.u32.u64 	%r3808, %rd12205;
	sub.s32 	%r4681, %r3808, %r3796;
	add.s32 	%r3809, %r4682, %r3807;
	sub.s32 	%r4682, %r3809, %r1462;
$L__BB3_1123:
	setp.gt.u32 	%p1926, %r4682, %r1462;
	@%p1926 bra 	$L__BB3_1136;
	bra.uni 	$L__BB3_1137;
$L__BB3_1124:
	cvt.u32.u64 	%r3810, %rd843;
	setp.gt.u32 	%p1928, %r4681, %r3810;
	@%p1928 bra 	$L__BB3_1136;
	setp.lt.u32 	%p1929, %r4681, %r3810;
	@%p1929 bra 	$L__BB3_1138;
	cvt.u32.u64 	%r3812, %rd842;
	setp.gt.u32 	%p1930, %r4680, %r3812;
	@%p1930 bra 	$L__BB3_1136;
	setp.lt.u32 	%p1931, %r4680, %r3812;
	@%p1931 bra 	$L__BB3_1138;
	cvt.u32.u64 	%r3814, %rd841;
	setp.gt.u32 	%p1932, %r4679, %r3814;
	@%p1932 bra 	$L__BB3_1136;
	setp.lt.u32 	%p1933, %r4679, %r3814;
	@%p1933 bra 	$L__BB3_1138;
	cvt.u32.u64 	%r3816, %rd840;
	setp.gt.u32 	%p1934, %r4678, %r3816;
	@%p1934 bra 	$L__BB3_1136;
	setp.lt.u32 	%p1935, %r4678, %r3816;
	@%p1935 bra 	$L__BB3_1138;
	cvt.u32.u64 	%r3818, %rd839;
	setp.gt.u32 	%p1936, %r4677, %r3818;
	@%p1936 bra 	$L__BB3_1136;
	setp.lt.u32 	%p1937, %r4677, %r3818;
	@%p1937 bra 	$L__BB3_1138;
	cvt.u32.u64 	%r3820, %rd838;
	setp.gt.u32 	%p1938, %r4676, %r3820;
	@%p1938 bra 	$L__BB3_1136;
	setp.lt.u32 	%p1939, %r4676, %r3820;
	setp.lt.u32 	%p1940, %r4675, %r1461;
	or.pred  	%p1941, %p1939, %p1940;
	@%p1941 bra 	$L__BB3_1138;
$L__BB3_1136:
	cvt.u32.u64 	%r3822, %rd843;
	cvt.u32.u64 	%r3823, %rd842;
	cvt.u32.u64 	%r3824, %rd841;
	cvt.u32.u64 	%r3825, %rd840;
	cvt.u32.u64 	%r3826, %rd839;
	cvt.u32.u64 	%r3827, %rd838;
	setp.lt.u32 	%p1942, %r4675, %r1461;
	selp.s64 	%rd12206, -1, 0, %p1942;
	sub.s32 	%r4675, %r4675, %r1461;
	cvt.u64.u32 	%rd12207, %r4676;
	add.s64 	%rd12208, %rd12206, %rd12207;
	setp.lt.u64 	%p1943, %rd12208, %rd838;
	selp.s64 	%rd12209, -1, 0, %p1943;
	cvt.u32.u64 	%r3828, %rd12208;
	sub.s32 	%r4676, %r3828, %r3827;
	cvt.u64.u32 	%rd12210, %r4677;
	add.s64 	%rd12211, %rd12209, %rd12210;
	setp.lt.u64 	%p1944, %rd12211, %rd839;
	selp.s64 	%rd12212, -1, 0, %p1944;
	cvt.u32.u64 	%r3829, %rd12211;
	sub.s32 	%r4677, %r3829, %r3826;
	cvt.u64.u32 	%rd12213, %r4678;
	add.s64 	%rd12214, %rd12212, %rd12213;
	setp.lt.u64 	%p1945, %rd12214, %rd840;
	selp.s64 	%rd12215, -1, 0, %p1945;
	cvt.u32.u64 	%r3830, %rd12214;
	sub.s32 	%r4678, %r3830, %r3825;
	cvt.u64.u32 	%rd12216, %r4679;
	add.s64 	%rd12217, %rd12215, %rd12216;
	setp.lt.u64 	%p1946, %rd12217, %rd841;
	selp.s64 	%rd12218, -1, 0, %p1946;
	cvt.u32.u64 	%r3831, %rd12217;
	sub.s32 	%r4679, %r3831, %r3824;
	cvt.u64.u32 	%rd12219, %r4680;
	add.s64 	%rd12220, %rd12218, %rd12219;
	setp.lt.u64 	%p1947, %rd12220, %rd842;
	selp.s64 	%rd12221, -1, 0, %p1947;
	cvt.u32.u64 	%r3832, %rd12220;
	sub.s32 	%r4680, %r3832, %r3823;
	cvt.u64.u32 	%rd12222, %r4681;
	add.s64 	%rd12223, %rd12221, %rd12222;
	setp.lt.u64 	%p1948, %rd12223, %rd843;
	selp.s32 	%r3833, -1, 0, %p1948;
	cvt.u32.u64 	%r3834, %rd12223;
	sub.s32 	%r4681, %r3834, %r3822;
	add.s32 	%r3835, %r4682, %r3833;
	sub.s32 	%r4682, %r3835, %r1462;
	bra.uni 	$L__BB3_1138;
$L__BB3_1137:
	setp.lt.u32 	%p1927, %r4682, %r1462;
	@%p1927 bra 	$L__BB3_1138;
	bra.uni 	$L__BB3_1124;
$L__BB3_1138:
	mul.wide.u32 	%rd12224, %r4632, %r4632;
	cvt.u32.u64 	%r3836, %rd12224;
	shr.u64 	%rd12225, %rd12224, 32;
	mul.wide.u32 	%rd12226, %r4631, %r4632;
	add.s64 	%rd12227, %rd12225, %rd12226;
	shr.u64 	%rd12228, %rd12227, 32;
	mul.wide.u32 	%rd12229, %r4630, %r4632;
	add.s64 	%rd12230, %rd12228, %rd12229;
	shr.u64 	%rd12231, %rd12230, 32;
	mul.wide.u32 	%rd12232, %r4629, %r4632;
	add.s64 	%rd12233, %rd12231, %rd12232;
	shr.u64 	%rd12234, %rd12233, 32;
	mul.wide.u32 	%rd12235, %r4628, %r4632;
	add.s64 	%rd12236, %rd12234, %rd12235;
	shr.u64 	%rd12237, %rd12236, 32;
	mul.wide.u32 	%rd12238, %r4627, %r4632;
	add.s64 	%rd12239, %rd12237, %rd12238;
	shr.u64 	%rd12240, %rd12239, 32;
	mul.wide.u32 	%rd12241, %r4626, %r4632;
	add.s64 	%rd12242, %rd12240, %rd12241;
	shr.u64 	%rd12243, %rd12242, 32;
	mul.wide.u32 	%rd12244, %r4625, %r4632;
	add.s64 	%rd12245, %rd12243, %rd12244;
	shr.u64 	%rd12246, %rd12245, 32;
	and.b64  	%rd12247, %rd12227, 4294967295;
	add.s64 	%rd12248, %rd12226, %rd12247;
	shr.u64 	%rd12249, %rd12248, 32;
	and.b64  	%rd12250, %rd12230, 4294967295;
	mul.wide.u32 	%rd12251, %r4631, %r4631;
	add.s64 	%rd12252, %rd12249, %rd12250;
	add.s64 	%rd12253, %rd12252, %rd12251;
	shr.u64 	%rd12254, %rd12253, 32;
	and.b64  	%rd12255, %rd12233, 4294967295;
	mul.wide.u32 	%rd12256, %r4630, %r4631;
	add.s64 	%rd12257, %rd12254, %rd12255;
	add.s64 	%rd12258, %rd12257, %rd12256;
	shr.u64 	%rd12259, %rd12258, 32;
	and.b64  	%rd12260, %rd12236, 4294967295;
	mul.wide.u32 	%rd12261, %r4629, %r4631;
	add.s64 	%rd12262, %rd12259, %rd12260;
	add.s64 	%rd12263, %rd12262, %rd12261;
	shr.u64 	%rd12264, %rd12263, 32;
	and.b64  	%rd12265, %rd12239, 4294967295;
	mul.wide.u32 	%rd12266, %r4628, %r4631;
	add.s64 	%rd12267, %rd12264, %rd12265;
	add.s64 	%rd12268, %rd12267, %rd12266;
	shr.u64 	%rd12269, %rd12268, 32;
	and.b64  	%rd12270, %rd12242, 4294967295;
	mul.wide.u32 	%rd12271, %r4627, %r4631;
	add.s64 	%rd12272, %rd12269, %rd12270;
	add.s64 	%rd12273, %rd12272, %rd12271;
	shr.u64 	%rd12274, %rd12273, 32;
	and.b64  	%rd12275, %rd12245, 4294967295;
	mul.wide.u32 	%rd12276, %r4626, %r4631;
	add.s64 	%rd12277, %rd12274, %rd12275;
	add.s64 	%rd12278, %rd12277, %rd12276;
	shr.u64 	%rd12279, %rd12278, 32;
	mul.wide.u32 	%rd12280, %r4625, %r4631;
	add.s64 	%rd12281, %rd12279, %rd12246;
	add.s64 	%rd12282, %rd12281, %rd12280;
	shr.u64 	%rd12283, %rd12282, 32;
	and.b64  	%rd12284, %rd12253, 4294967295;
	add.s64 	%rd12285, %rd12229, %rd12284;
	shr.u64 	%rd12286, %rd12285, 32;
	and.b64  	%rd12287, %rd12258, 4294967295;
	add.s64 	%rd12288, %rd12286, %rd12287;
	add.s64 	%rd12289, %rd12288, %rd12256;
	shr.u64 	%rd12290, %rd12289, 32;
	and.b64  	%rd12291, %rd12263, 4294967295;
	mul.wide.u32 	%rd12292, %r4630, %r4630;
	add.s64 	%rd12293, %rd12290, %rd12291;
	add.s64 	%rd12294, %rd12293, %rd12292;
	shr.u64 	%rd12295, %rd12294, 32;
	and.b64  	%rd12296, %rd12268, 4294967295;
	mul.wide.u32 	%rd12297, %r4629, %r4630;
	add.s64 	%rd12298, %rd12295, %rd12296;
	add.s64 	%rd12299, %rd12298, %rd12297;
	shr.u64 	%rd12300, %rd12299, 32;
	and.b64  	%rd12301, %rd12273, 4294967295;
	mul.wide.u32 	%rd12302, %r4628, %r4630;
	add.s64 	%rd12303, %rd12300, %rd12301;
	add.s64 	%rd12304, %rd12303, %rd12302;
	shr.u64 	%rd12305, %rd12304, 32;
	and.b64  	%rd12306, %rd12278, 4294967295;
	mul.wide.u32 	%rd12307, %r4627, %r4630;
	add.s64 	%rd12308, %rd12305, %rd12306;
	add.s64 	%rd12309, %rd12308, %rd12307;
	shr.u64 	%rd12310, %rd12309, 32;
	and.b64  	%rd12311, %rd12282, 4294967295;
	mul.wide.u32 	%rd12312, %r4626, %r4630;
	add.s64 	%rd12313, %rd12310, %rd12311;
	add.s64 	%rd12314, %rd12313, %rd12312;
	shr.u64 	%rd12315, %rd12314, 32;
	mul.wide.u32 	%rd12316, %r4625, %r4630;
	add.s64 	%rd12317, %rd12315, %rd12283;
	add.s64 	%rd12318, %rd12317, %rd12316;
	shr.u64 	%rd12319, %rd12318, 32;
	and.b64  	%rd12320, %rd12289, 4294967295;
	add.s64 	%rd12321, %rd12232, %rd12320;
	shr.u64 	%rd12322, %rd12321, 32;
	and.b64  	%rd12323, %rd12294, 4294967295;
	add.s64 	%rd12324, %rd12322, %rd12323;
	add.s64 	%rd12325, %rd12324, %rd12261;
	shr.u64 	%rd12326, %rd12325, 32;
	and.b64  	%rd12327, %rd12299, 4294967295;
	add.s64 	%rd12328, %rd12326, %rd12327;
	add.s64 	%rd12329, %rd12328, %rd12297;
	shr.u64 	%rd12330, %rd12329, 32;
	and.b64  	%rd12331, %rd12304, 4294967295;
	mul.wide.u32 	%rd12332, %r4629, %r4629;
	add.s64 	%rd12333, %rd12330, %rd12331;
	add.s64 	%rd12334, %rd12333, %rd12332;
	shr.u64 	%rd12335, %rd12334, 32;
	and.b64  	%rd12336, %rd12309, 4294967295;
	mul.wide.u32 	%rd12337, %r4628, %r4629;
	add.s64 	%rd12338, %rd12335, %rd12336;
	add.s64 	%rd12339, %rd12338, %rd12337;
	shr.u64 	%rd12340, %rd12339, 32;
	and.b64  	%rd12341, %rd12314, 4294967295;
	mul.wide.u32 	%rd12342, %r4627, %r4629;
	add.s64 	%rd12343, %rd12340, %rd12341;
	add.s64 	%rd12344, %rd12343, %rd12342;
	shr.u64 	%rd12345, %rd12344, 32;
	and.b64  	%rd12346, %rd12318, 4294967295;
	mul.wide.u32 	%rd12347, %r4626, %r4629;
	add.s64 	%rd12348, %rd12345, %rd12346;
	add.s64 	%rd12349, %rd12348, %rd12347;
	shr.u64 	%rd12350, %rd12349, 32;
	mul.wide.u32 	%rd12351, %r4625, %r4629;
	add.s64 	%rd12352, %rd12350, %rd12319;
	add.s64 	%rd12353, %rd12352, %rd12351;
	shr.u64 	%rd12354, %rd12353, 32;
	and.b64  	%rd12355, %rd12325, 4294967295;
	add.s64 	%rd12356, %rd12235, %rd12355;
	shr.u64 	%rd12357, %rd12356, 32;
	and.b64  	%rd12358, %rd12329, 4294967295;
	add.s64 	%rd12359, %rd12357, %rd12358;
	add.s64 	%rd12360, %rd12359, %rd12266;
	shr.u64 	%rd12361, %rd12360, 32;
	and.b64  	%rd12362, %rd12334, 4294967295;
	add.s64 	%rd12363, %rd12361, %rd12362;
	add.s64 	%rd12364, %rd12363, %rd12302;
	shr.u64 	%rd12365, %rd12364, 32;
	and.b64  	%rd12366, %rd12339, 4294967295;
	add.s64 	%rd12367, %rd12365, %rd12366;
	add.s64 	%rd12368, %rd12367, %rd12337;
	shr.u64 	%rd12369, %rd12368, 32;
	and.b64  	%rd12370, %rd12344, 4294967295;
	mul.wide.u32 	%rd12371, %r4628, %r4628;
	add.s64 	%rd12372, %rd12369, %rd12370;
	add.s64 	%rd12373, %rd12372, %rd12371;
	shr.u64 	%rd12374, %rd12373, 32;
	and.b64  	%rd12375, %rd12349, 4294967295;
	mul.wide.u32 	%rd12376, %r4627, %r4628;
	add.s64 	%rd12377, %rd12374, %rd12375;
	add.s64 	%rd12378, %rd12377, %rd12376;
	shr.u64 	%rd12379, %rd12378, 32;
	and.b64  	%rd12380, %rd12353, 4294967295;
	mul.wide.u32 	%rd12381, %r4626, %r4628;
	add.s64 	%rd12382, %rd12379, %rd12380;
	add.s64 	%rd12383, %rd12382, %rd12381;
	shr.u64 	%rd12384, %rd12383, 32;
	mul.wide.u32 	%rd12385, %r4625, %r4628;
	add.s64 	%rd12386, %rd12384, %rd12354;
	add.s64 	%rd12387, %rd12386, %rd12385;
	shr.u64 	%rd12388, %rd12387, 32;
	and.b64  	%rd12389, %rd12360, 4294967295;
	add.s64 	%rd12390, %rd12238, %rd12389;
	shr.u64 	%rd12391, %rd12390, 32;
	and.b64  	%rd12392, %rd12364, 4294967295;
	add.s64 	%rd12393, %rd12391, %rd12392;
	add.s64 	%rd12394, %rd12393, %rd12271;
	shr.u64 	%rd12395, %rd12394, 32;
	and.b64  	%rd12396, %rd12368, 4294967295;
	add.s64 	%rd12397, %rd12395, %rd12396;
	add.s64 	%rd12398, %rd12397, %rd12307;
	shr.u64 	%rd12399, %rd12398, 32;
	and.b64  	%rd12400, %rd12373, 4294967295;
	add.s64 	%rd12401, %rd12399, %rd12400;
	add.s64 	%rd12402, %rd12401, %rd12342;
	shr.u64 	%rd12403, %rd12402, 32;
	and.b64  	%rd12404, %rd12378, 4294967295;
	add.s64 	%rd12405, %rd12403, %rd12404;
	add.s64 	%rd12406, %rd12405, %rd12376;
	shr.u64 	%rd12407, %rd12406, 32;
	and.b64  	%rd12408, %rd12383, 4294967295;
	mul.wide.u32 	%rd12409, %r4627, %r4627;
	add.s64 	%rd12410, %rd12407, %rd12408;
	add.s64 	%rd12411, %rd12410, %rd12409;
	shr.u64 	%rd12412, %rd12411, 32;
	and.b64  	%rd12413, %rd12387, 4294967295;
	mul.wide.u32 	%rd12414, %r4626, %r4627;
	add.s64 	%rd12415, %rd12412, %rd12413;
	add.s64 	%rd12416, %rd12415, %rd12414;
	shr.u64 	%rd12417, %rd12416, 32;
	mul.wide.u32 	%rd12418, %r4625, %r4627;
	add.s64 	%rd12419, %rd12417, %rd12388;
	add.s64 	%rd12420, %rd12419, %rd12418;
	shr.u64 	%rd12421, %rd12420, 32;
	and.b64  	%rd12422, %rd12394, 4294967295;
	add.s64 	%rd12423, %rd12241, %rd12422;
	shr.u64 	%rd12424, %rd12423, 32;
	and.b64  	%rd12425, %rd12398, 4294967295;
	add.s64 	%rd12426, %rd12424, %rd12425;
	add.s64 	%rd12427, %rd12426, %rd12276;
	shr.u64 	%rd12428, %rd12427, 32;
	and.b64  	%rd12429, %rd12402, 4294967295;
	add.s64 	%rd12430, %rd12428, %rd12429;
	add.s64 	%rd12431, %rd12430, %rd12312;
	shr.u64 	%rd12432, %rd12431, 32;
	and.b64  	%rd12433, %rd12406, 4294967295;
	add.s64 	%rd12434, %rd12432, %rd12433;
	add.s64 	%rd12435, %rd12434, %rd12347;
	shr.u64 	%rd12436, %rd12435, 32;
	and.b64  	%rd12437, %rd12411, 4294967295;
	add.s64 	%rd12438, %rd12436, %rd12437;
	add.s64 	%rd12439, %rd12438, %rd12381;
	shr.u64 	%rd12440, %rd12439, 32;
	and.b64  	%rd12441, %rd12416, 4294967295;
	add.s64 	%rd12442, %rd12440, %rd12441;
	add.s64 	%rd12443, %rd12442, %rd12414;
	shr.u64 	%rd12444, %rd12443, 32;
	and.b64  	%rd12445, %rd12420, 4294967295;
	mul.wide.u32 	%rd12446, %r4626, %r4626;
	add.s64 	%rd12447, %rd12444, %rd12445;
	add.s64 	%rd12448, %rd12447, %rd12446;
	shr.u64 	%rd12449, %rd12448, 32;
	mul.wide.u32 	%rd12450, %r4625, %r4626;
	add.s64 	%rd12451, %rd12449, %rd12421;
	add.s64 	%rd12452, %rd12451, %rd12450;
	shr.u64 	%rd12453, %rd12452, 32;
	and.b64  	%rd12454, %rd12427, 4294967295;
	add.s64 	%rd12455, %rd12244, %rd12454;
	shr.u64 	%rd12456, %rd12455, 32;
	and.b64  	%rd12457, %rd12431, 4294967295;
	add.s64 	%rd12458, %rd12456, %rd12457;
	add.s64 	%rd12459, %rd12458, %rd12280;
	shr.u64 	%rd12460, %rd12459, 32;
	and.b64  	%rd12461, %rd12435, 4294967295;
	add.s64 	%rd12462, %rd12460, %rd12461;
	add.s64 	%rd12463, %rd12462, %rd12316;
	shr.u64 	%rd12464, %rd12463, 32;
	and.b64  	%rd12465, %rd12439, 4294967295;
	add.s64 	%rd12466, %rd12464, %rd12465;
	add.s64 	%rd12467, %rd12466, %rd12351;
	shr.u64 	%rd12468, %rd12467, 32;
	and.b64  	%rd12469, %rd12443, 4294967295;
	add.s64 	%rd12470, %rd12468, %rd12469;
	add.s64 	%rd12471, %rd12470, %rd12385;
	shr.u64 	%rd12472, %rd12471, 32;
	and.b64  	%rd12473, %rd12448, 4294967295;
	add.s64 	%rd12474, %rd12472, %rd12473;
	add.s64 	%rd12475, %rd12474, %rd12418;
	shr.u64 	%rd12476, %rd12475, 32;
	and.b64  	%rd12477, %rd12452, 4294967295;
	add.s64 	%rd12478, %rd12476, %rd12477;
	add.s64 	%rd12479, %rd12478, %rd12450;
	shr.u64 	%rd12480, %rd12479, 32;
	mul.wide.u32 	%rd12481, %r4625, %r4625;
	add.s64 	%rd12482, %rd12480, %rd12453;
	add.s64 	%rd12483, %rd12482, %rd12481;
	shr.u64 	%rd12484, %rd12483, 32;
	{ .reg .b32 tmp; mov.b64 {tmp, %r3837}, %rd12483; }
	and.b64  	%rd12485, %rd12459, 4294967295;
	mul.lo.s64 	%rd12486, %rd12485, 977;
	cvt.u32.u64 	%r3838, %rd12486;
	shr.u64 	%rd12487, %rd12486, 32;
	and.b64  	%rd12488, %rd12463, 4294967295;
	mad.lo.s64 	%rd12489, %rd12488, 977, %rd12487;
	shr.u64 	%rd12490, %rd12489, 32;
	and.b64  	%rd12491, %rd12467, 4294967295;
	mad.lo.s64 	%rd12492, %rd12491, 977, %rd12490;
	shr.u64 	%rd12493, %rd12492, 32;
	and.b64  	%rd12494, %rd12471, 4294967295;
	mad.lo.s64 	%rd12495, %rd12494, 977, %rd12493;
	shr.u64 	%rd12496, %rd12495, 32;
	and.b64  	%rd12497, %rd12475, 4294967295;
	mad.lo.s64 	%rd12498, %rd12497, 977, %rd12496;
	shr.u64 	%rd12499, %rd12498, 32;
	and.b64  	%rd12500, %rd12479, 4294967295;
	mad.lo.s64 	%rd12501, %rd12500, 977, %rd12499;
	shr.u64 	%rd12502, %rd12501, 32;
	and.b64  	%rd12503, %rd12483, 4294967295;
	mad.lo.s64 	%rd12504, %rd12503, 977, %rd12502;
	shr.u64 	%rd12505, %rd12504, 32;
	mad.lo.s64 	%rd12506, %rd12484, 977, %rd12505;
	{ .reg .b32 tmp; mov.b64 {tmp, %r3839}, %rd12506; }
	add.s32 	%r4632, %r3836, %r3838;
	setp.lt.u32 	%p1950, %r4632, %r3836;
	selp.u64 	%rd12507, 1, 0, %p1950;
	and.b64  	%rd12508, %rd12248, 4294967295;
	and.b64  	%rd12509, %rd12489, 4294967295;
	add.s64 	%rd12510, %rd12508, %rd12507;
	add.s64 	%rd12511, %rd12510, %rd12509;
	shr.u64 	%rd12512, %rd12511, 32;
	and.b64  	%rd12513, %rd12285, 4294967295;
	and.b64  	%rd12514, %rd12492, 4294967295;
	add.s64 	%rd12515, %rd12512, %rd12513;
	add.s64 	%rd12516, %rd12515, %rd12514;
	shr.u64 	%rd12517, %rd12516, 32;
	and.b64  	%rd12518, %rd12321, 4294967295;
	and.b64  	%rd12519, %rd12495, 4294967295;
	add.s64 	%rd12520, %rd12517, %rd12518;
	add.s64 	%rd12521, %rd12520, %rd12519;
	shr.u64 	%rd12522, %rd12521, 32;
	and.b64  	%rd12523, %rd12356, 4294967295;
	and.b64  	%rd12524, %rd12498, 4294967295;
	add.s64 	%rd12525, %rd12522, %rd12523;
	add.s64 	%rd12526, %rd12525, %rd12524;
	shr.u64 	%rd12527, %rd12526, 32;
	and.b64  	%rd12528, %rd12390, 4294967295;
	and.b64  	%rd12529, %rd12501, 4294967295;
	add.s64 	%rd12530, %rd12527, %rd12528;
	add.s64 	%rd12531, %rd12530, %rd12529;
	shr.u64 	%rd12532, %rd12531, 32;
	and.b64  	%rd12533, %rd12423, 4294967295;
	and.b64  	%rd12534, %rd12504, 4294967295;
	add.s64 	%rd12535, %rd12532, %rd12533;
	add.s64 	%rd12536, %rd12535, %rd12534;
	shr.u64 	%rd12537, %rd12536, 32;
	and.b64  	%rd12538, %rd12455, 4294967295;
	and.b64  	%rd12539, %rd12506, 4294967295;
	add.s64 	%rd12540, %rd12537, %rd12538;
	add.s64 	%rd12541, %rd12540, %rd12539;
	{ .reg .b32 tmp; mov.b64 {tmp, %r3840}, %rd12541; }
	add.s32 	%r3841, %r3840, %r3839;
	and.b64  	%rd12542, %rd12511, 4294967295;
	add.s64 	%rd14485, %rd12542, %rd12485;
	shr.u64 	%rd12543, %rd14485, 32;
	and.b64  	%rd12544, %rd12516, 4294967295;
	add.s64 	%rd12545, %rd12543, %rd12544;
	add.s64 	%rd14486, %rd12545, %rd12488;
	shr.u64 	%rd12546, %rd14486, 32;
	and.b64  	%rd12547, %rd12521, 4294967295;
	add.s64 	%rd12548, %rd12546, %rd12547;
	add.s64 	%rd14487, %rd12548, %rd12491;
	shr.u64 	%rd12549, %rd14487, 32;
	and.b64  	%rd12550, %rd12526, 4294967295;
	add.s64 	%rd12551, %rd12549, %rd12550;
	add.s64 	%rd14488, %rd12551, %rd12494;
	shr.u64 	%rd12552, %rd14488, 32;
	and.b64  	%rd12553, %rd12531, 4294967295;
	add.s64 	%rd12554, %rd12552, %rd12553;
	add.s64 	%rd14489, %rd12554, %rd12497;
	shr.u64 	%rd12555, %rd14489, 32;
	and.b64  	%rd12556, %rd12536, 4294967295;
	add.s64 	%rd12557, %rd12555, %rd12556;
	add.s64 	%rd14490, %rd12557, %rd12500;
	shr.u64 	%rd12558, %rd14490, 32;
	and.b64  	%rd12559, %rd12541, 4294967295;
	add.s64 	%rd12560, %rd12558, %rd12559;
	add.s64 	%rd14491, %rd12560, %rd12503;
	{ .reg .b32 tmp; mov.b64 {tmp, %r3842}, %rd14491; }
	add.s32 	%r3843, %r3841, %r3842;
	add.s32 	%r1524, %r3843, %r3837;
	setp.eq.s32 	%p1951, %r1524, 0;
	mov.pred 	%p2258, 0;
	@%p1951 bra 	$L__BB3_1140;
	cvt.u64.u32 	%rd12561, %r1524;
	mul.wide.u32 	%rd12562, %r1524, 977;
	cvt.u32.u64 	%r3844, %rd12562;
	shr.u64 	%rd12563, %rd12562, 32;
	add.s64 	%rd12564, %rd12563, %rd12561;
	shr.u64 	%rd12565, %rd12564, 32;
	add.s32 	%r1525, %r4632, %r3844;
	setp.lt.u32 	%p1952, %r1525, %r4632;
	selp.u64 	%rd12566, 1, 0, %p1952;
	and.b64  	%rd12567, %rd14485, 4294967295;
	and.b64  	%rd12568, %rd12564, 4294967295;
	add.s64 	%rd12569, %rd12567, %rd12566;
	add.s64 	%rd14485, %rd12569, %rd12568;
	shr.u64 	%rd12570, %rd14485, 32;
	and.b64  	%rd12571, %rd14486, 4294967295;
	add.s64 	%rd12572, %rd12570, %rd12571;
	add.s64 	%rd14486, %rd12572, %rd12565;
	shr.u64 	%rd12573, %rd14486, 32;
	and.b64  	%rd12574, %rd14487, 4294967295;
	add.s64 	%rd14487, %rd12573, %rd12574;
	shr.u64 	%rd12575, %rd14487, 32;
	and.b64  	%rd12576, %rd14488, 4294967295;
	add.s64 	%rd14488, %rd12575, %rd12576;
	shr.u64 	%rd12577, %rd14488, 32;
	and.b64  	%rd12578, %rd14489, 4294967295;
	add.s64 	%rd14489, %rd12577, %rd12578;
	shr.u64 	%rd12579, %rd14489, 32;
	and.b64  	%rd12580, %rd14490, 4294967295;
	add.s64 	%rd14490, %rd12579, %rd12580;
	shr.u64 	%rd12581, %rd14490, 32;
	and.b64  	%rd12582, %rd14491, 4294967295;
	add.s64 	%rd14491, %rd12581, %rd12582;
	setp.gt.u64 	%p2258, %rd14491, 4294967295;
	mov.u32 	%r4632, %r1525;
$L__BB3_1140:
	cvt.u32.u64 	%r4625, %rd14491;
	cvt.u32.u64 	%r4626, %rd14490;
	cvt.u32.u64 	%r4627, %rd14489;
	cvt.u32.u64 	%r4628, %rd14488;
	cvt.u32.u64 	%r4629, %rd14487;
	cvt.u32.u64 	%r4630, %rd14486;
	cvt.u32.u64 	%r4631, %rd14485;
	setp.lt.u32 	%p1953, %r1462, %r4625;
	or.pred  	%p1954, %p2258, %p1953;
	@%p1954 bra 	$L__BB3_1154;
	setp.gt.u32 	%p1955, %r1462, %r4625;
	@%p1955 bra 	$L__BB3_1155;
	cvt.u32.u64 	%r3845, %rd843;
	setp.lt.u32 	%p1956, %r3845, %r4626;
	@%p1956 bra 	$L__BB3_1154;
	setp.gt.u32 	%p1957, %r3845, %r4626;
	@%p1957 bra 	$L__BB3_1155;
	cvt.u32.u64 	%r3847, %rd842;
	setp.lt.u32 	%p1958, %r3847, %r4627;
	@%p1958 bra 	$L__BB3_1154;
	setp.gt.u32 	%p1959, %r3847, %r4627;
	@%p1959 bra 	$L__BB3_1155;
	cvt.u32.u64 	%r3849, %rd841;
	setp.lt.u32 	%p1960, %r3849, %r4628;
	@%p1960 bra 	$L__BB3_1154;
	setp.gt.u32 	%p1961, %r3849, %r4628;
	@%p1961 bra 	$L__BB3_1155;
	cvt.u32.u64 	%r3851, %rd840;
	setp.lt.u32 	%p1962, %r3851, %r4629;
	@%p1962 bra 	$L__BB3_1154;
	setp.gt.u32 	%p1963, %r3851, %r4629;
	@%p1963 bra 	$L__BB3_1155;
	cvt.u32.u64 	%r3853, %rd839;
	setp.lt.u32 	%p1964, %r3853, %r4630;
	@%p1964 bra 	$L__BB3_1154;
	setp.gt.u32 	%p1965, %r3853, %r4630;
	@%p1965 bra 	$L__BB3_1155;
	cvt.u32.u64 	%r3855, %rd838;
	setp.lt.u32 	%p1966, %r3855, %r4631;
	@%p1966 bra 	$L__BB3_1154;
	setp.gt.u32 	%p1967, %r3855, %r4631;
	setp.lt.u32 	%p1968, %r4632, %r1461;
	or.pred  	%p1969, %p1967, %p1968;
	@%p1969 bra 	$L__BB3_1155;
$L__BB3_1154:
	cvt.u32.u64 	%r3857, %rd843;
	cvt.u32.u64 	%r3858, %rd842;
	cvt.u32.u64 	%r3859, %rd841;
	cvt.u32.u64 	%r3860, %rd840;
	cvt.u32.u64 	%r3861, %rd839;
	cvt.u32.u64 	%r3862, %rd838;
	setp.lt.u32 	%p1970, %r4632, %r1461;
	selp.s64 	%rd12584, -1, 0, %p1970;
	sub.s32 	%r4632, %r4632, %r1461;
	and.b64  	%rd12585, %rd14485, 4294967295;
	add.s64 	%rd12586, %rd12585, %rd12584;
	setp.lt.u64 	%p1971, %rd12586, %rd838;
	selp.s64 	%rd12587, -1, 0, %p1971;
	cvt.u32.u64 	%r3863, %rd12586;
	sub.s32 	%r4631, %r3863, %r3862;
	and.b64  	%rd12588, %rd14486, 4294967295;
	add.s64 	%rd12589, %rd12588, %rd12587;
	setp.lt.u64 	%p1972, %rd12589, %rd839;
	selp.s64 	%rd12590, -1, 0, %p1972;
	cvt.u32.u64 	%r3864, %rd12589;
	sub.s32 	%r4630, %r3864, %r3861;
	and.b64  	%rd12591, %rd14487, 4294967295;
	add.s64 	%rd12592, %rd12591, %rd12590;
	setp.lt.u64 	%p1973, %rd12592, %rd840;
	selp.s64 	%rd12593, -1, 0, %p1973;
	cvt.u32.u64 	%r3865, %rd12592;
	sub.s32 	%r4629, %r3865, %r3860;
	and.b64  	%rd12594, %rd14488, 4294967295;
	add.s64 	%rd12595, %rd12594, %rd12593;
	setp.lt.u64 	%p1974, %rd12595, %rd841;
	selp.s64 	%rd12596, -1, 0, %p1974;
	cvt.u32.u64 	%r3866, %rd12595;
	sub.s32 	%r4628, %r3866, %r3859;
	and.b64  	%rd12597, %rd14489, 4294967295;
	add.s64 	%rd12598, %rd12597, %rd12596;
	setp.lt.u64 	%p1975, %rd12598, %rd842;
	selp.s64 	%rd12599, -1, 0, %p1975;
	cvt.u32.u64 	%r3867, %rd12598;
	sub.s32 	%r4627, %r3867, %r3858;
	and.b64  	%rd12600, %rd14490, 4294967295;
	add.s64 	%rd12601, %rd12600, %rd12599;
	setp.lt.u64 	%p1976, %rd12601, %rd843;
	selp.s32 	%r3868, -1, 0, %p1976;
	cvt.u32.u64 	%r3869, %rd12601;
	sub.s32 	%r4626, %r3869, %r3857;
	add.s32 	%r3870, %r4625, %r3868;
	sub.s32 	%r4625, %r3870, %r1462;
$L__BB3_1155:
	setp.gt.u32 	%p1977, %r4625, %r1462;
	@%p1977 bra 	$L__BB3_1168;
	bra.uni 	$L__BB3_1169;
$L__BB3_1156:
	cvt.u32.u64 	%r3871, %rd843;
	setp.gt.u32 	%p1979, %r4626, %r3871;
	@%p1979 bra 	$L__BB3_1168;
	setp.lt.u32 	%p1980, %r4626, %r3871;
	@%p1980 bra 	$L__BB3_1170;
	cvt.u32.u64 	%r3873, %rd842;
	setp.gt.u32 	%p1981, %r4627, %r3873;
	@%p1981 bra 	$L__BB3_1168;
	setp.lt.u32 	%p1982, %r4627, %r3873;
	@%p1982 bra 	$L__BB3_1170;
	cvt.u32.u64 	%r3875, %rd841;
	setp.gt.u32 	%p1983, %r4628, %r3875;
	@%p1983 bra 	$L__BB3_1168;
	setp.lt.u32 	%p1984, %r4628, %r3875;
	@%p1984 bra 	$L__BB3_1170;
	cvt.u32.u64 	%r3877, %rd840;
	setp.gt.u32 	%p1985, %r4629, %r3877;
	@%p1985 bra 	$L__BB3_1168;
	setp.lt.u32 	%p1986, %r4629, %r3877;
	@%p1986 bra 	$L__BB3_1170;
	cvt.u32.u64 	%r3879, %rd839;
	setp.gt.u32 	%p1987, %r4630, %r3879;
	@%p1987 bra 	$L__BB3_1168;
	setp.lt.u32 	%p1988, %r4630, %r3879;
	@%p1988 bra 	$L__BB3_1170;
	cvt.u32.u64 	%r3881, %rd838;
	setp.gt.u32 	%p1989, %r4631, %r3881;
	@%p1989 bra 	$L__BB3_1168;
	setp.lt.u32 	%p1990, %r4631, %r3881;
	setp.lt.u32 	%p1991, %r4632, %r1461;
	or.pred  	%p1992, %p1990, %p1991;
	@%p1992 bra 	$L__BB3_1170;
$L__BB3_1168:
	cvt.u32.u64 	%r3883, %rd843;
	cvt.u32.u64 	%r3884, %rd842;
	cvt.u32.u64 	%r3885, %rd841;
	cvt.u32.u64 	%r3886, %rd840;
	cvt.u32.u64 	%r3887, %rd839;
	cvt.u32.u64 	%r3888, %rd838;
	setp.lt.u32 	%p1993, %r4632, %r1461;
	selp.s64 	%rd12602, -1, 0, %p1993;
	sub.s32 	%r4632, %r4632, %r1461;
	cvt.u64.u32 	%rd12603, %r4631;
	add.s64 	%rd12604, %rd12602, %rd12603;
	setp.lt.u64 	%p1994, %rd12604, %rd838;
	selp.s64 	%rd12605, -1, 0, %p1994;
	cvt.u32.u64 	%r3889, %rd12604;
	sub.s32 	%r4631, %r3889, %r3888;
	cvt.u64.u32 	%rd12606, %r4630;
	add.s64 	%rd12607, %rd12605, %rd12606;
	setp.lt.u64 	%p1995, %rd12607, %rd839;
	selp.s64 	%rd12608, -1, 0, %p1995;
	cvt.u32.u64 	%r3890, %rd12607;
	sub.s32 	%r4630, %r3890, %r3887;
	cvt.u64.u32 	%rd12609, %r4629;
	add.s64 	%rd12610, %rd12608, %rd12609;
	setp.lt.u64 	%p1996, %rd12610, %rd840;
	selp.s64 	%rd12611, -1, 0, %p1996;
	cvt.u32.u64 	%r3891, %rd12610;
	sub.s32 	%r4629, %r3891, %r3886;
	cvt.u64.u32 	%rd12612, %r4628;
	add.s64 	%rd12613, %rd12611, %rd12612;
	setp.lt.u64 	%p1997, %rd12613, %rd841;
	selp.s64 	%rd12614, -1, 0, %p1997;
	cvt.u32.u64 	%r3892, %rd12613;
	sub.s32 	%r4628, %r3892, %r3885;
	cvt.u64.u32 	%rd12615, %r4627;
	add.s64 	%rd12616, %rd12614, %rd12615;
	setp.lt.u64 	%p1998, %rd12616, %rd842;
	selp.s64 	%rd12617, -1, 0, %p1998;
	cvt.u32.u64 	%r3893, %rd12616;
	sub.s32 	%r4627, %r3893, %r3884;
	cvt.u64.u32 	%rd12618, %r4626;
	add.s64 	%rd12619, %rd12617, %rd12618;
	setp.lt.u64 	%p1999, %rd12619, %rd843;
	selp.s32 	%r3894, -1, 0, %p1999;
	cvt.u32.u64 	%r3895, %rd12619;
	sub.s32 	%r4626, %r3895, %r3883;
	add.s32 	%r3896, %r4625, %r3894;
	sub.s32 	%r4625, %r3896, %r1462;
	bra.uni 	$L__BB3_1170;
$L__BB3_1169:
	setp.lt.u32 	%p1978, %r4625, %r1462;
	@%p1978 bra 	$L__BB3_1170;
	bra.uni 	$L__BB3_1156;
$L__BB3_1170:
	add.s32 	%r4665, %r4665, 1;
	setp.ne.s32 	%p2000, %r4665, 256;
	@%p2000 bra 	$L__BB3_1105;
	cvt.u64.u32 	%rd14492, %r4675;
	cvt.u64.u32 	%rd14493, %r4676;
	cvt.u64.u32 	%rd14494, %r4677;
	cvt.u64.u32 	%rd14495, %r4678;
	cvt.u64.u32 	%rd14496, %r4679;
	cvt.u64.u32 	%rd14497, %r4680;
	cvt.u64.u32 	%rd14498, %r4681;
	cvt.u64.u32 	%rd14499, %r4682;
$L__BB3_1172:
	mul.lo.s64 	%rd12620, %rd14492, %rd14492;
	cvt.u32.u64 	%r3897, %rd12620;
	shr.u64 	%rd12621, %rd12620, 32;
	mul.lo.s64 	%rd12622, %rd14493, %rd14492;
	add.s64 	%rd12623, %rd12621, %rd12622;
	shr.u64 	%rd12624, %rd12623, 32;
	mul.lo.s64 	%rd12625, %rd14494, %rd14492;
	add.s64 	%rd12626, %rd12624, %rd12625;
	shr.u64 	%rd12627, %rd12626, 32;
	mul.lo.s64 	%rd12628, %rd14495, %rd14492;
	add.s64 	%rd12629, %rd12627, %rd12628;
	shr.u64 	%rd12630, %rd12629, 32;
	mul.lo.s64 	%rd12631, %rd14496, %rd14492;
	add.s64 	%rd12632, %rd12630, %rd12631;
	shr.u64 	%rd12633, %rd12632, 32;
	mul.lo.s64 	%rd12634, %rd14497, %rd14492;
	add.s64 	%rd12635, %rd12633, %rd12634;
	shr.u64 	%rd12636, %rd12635, 32;
	mul.lo.s64 	%rd12637, %rd14498, %rd14492;
	add.s64 	%rd12638, %rd12636, %rd12637;
	shr.u64 	%rd12639, %rd12638, 32;
	mul.lo.s64 	%rd12640, %rd14499, %rd14492;
	add.s64 	%rd12641, %rd12639, %rd12640;
	shr.u64 	%rd12642, %rd12641, 32;
	and.b64  	%rd12643, %rd12623, 4294967295;
	add.s64 	%rd12644, %rd12622, %rd12643;
	shr.u64 	%rd12645, %rd12644, 32;
	and.b64  	%rd12646, %rd12626, 4294967295;
	add.s64 	%rd12647, %rd12645, %rd12646;
	mad.lo.s64 	%rd12648, %rd14493, %rd14493, %rd12647;
	shr.u64 	%rd12649, %rd12648, 32;
	and.b64  	%rd12650, %rd12629, 4294967295;
	mul.lo.s64 	%rd12651, %rd14494, %rd14493;
	add.s64 	%rd12652, %rd12649, %rd12650;
	add.s64 	%rd12653, %rd12652, %rd12651;
	shr.u64 	%rd12654, %rd12653, 32;
	and.b64  	%rd12655, %rd12632, 4294967295;
	mul.lo.s64 	%rd12656, %rd14495, %rd14493;
	add.s64 	%rd12657, %rd12654, %rd12655;
	add.s64 	%rd12658, %rd12657, %rd12656;
	shr.u64 	%rd12659, %rd12658, 32;
	and.b64  	%rd12660, %rd12635, 4294967295;
	mul.lo.s64 	%rd12661, %rd14496, %rd14493;
	add.s64 	%rd12662, %rd12659, %rd12660;
	add.s64 	%rd12663, %rd12662, %rd12661;
	shr.u64 	%rd12664, %rd12663, 32;
	and.b64  	%rd12665, %rd12638, 4294967295;
	mul.lo.s64 	%rd12666, %rd14497, %rd14493;
	add.s64 	%rd12667, %rd12664, %rd12665;
	add.s64 	%rd12668, %rd12667, %rd12666;
	shr.u64 	%rd12669, %rd12668, 32;
	and.b64  	%rd12670, %rd12641, 4294967295;
	mul.lo.s64 	%rd12671, %rd14498, %rd14493;
	add.s64 	%rd12672, %rd12669, %rd12670;
	add.s64 	%rd12673, %rd12672, %rd12671;
	shr.u64 	%rd12674, %rd12673, 32;
	mul.lo.s64 	%rd12675, %rd14499, %rd14493;
	add.s64 	%rd12676, %rd12674, %rd12642;
	add.s64 	%rd12677, %rd12676, %rd12675;
	shr.u64 	%rd12678, %rd12677, 32;
	and.b64  	%rd12679, %rd12648, 4294967295;
	add.s64 	%rd12680, %rd12625, %rd12679;
	shr.u64 	%rd12681, %rd12680, 32;
	and.b64  	%rd12682, %rd12653, 4294967295;
	add.s64 	%rd12683, %rd12681, %rd12682;
	add.s64 	%rd12684, %rd12683, %rd12651;
	shr.u64 	%rd12685, %rd12684, 32;
	and.b64  	%rd12686, %rd12658, 4294967295;
	add.s64 	%rd12687, %rd12685, %rd12686;
	mad.lo.s64 	%rd12688, %rd14494, %rd14494, %rd12687;
	shr.u64 	%rd12689, %rd12688, 32;
	and.b64  	%rd12690, %rd12663, 4294967295;
	mul.lo.s64 	%rd12691, %rd14495, %rd14494;
	add.s64 	%rd12692, %rd12689, %rd12690;
	add.s64 	%rd12693, %rd12692, %rd12691;
	shr.u64 	%rd12694, %rd12693, 32;
	and.b64  	%rd12695, %rd12668, 4294967295;
	mul.lo.s64 	%rd12696, %rd14496, %rd14494;
	add.s64 	%rd12697, %rd12694, %rd12695;
	add.s64 	%rd12698, %rd12697, %rd12696;
	shr.u64 	%rd12699, %rd12698, 32;
	and.b64  	%rd12700, %rd12673, 4294967295;
	mul.lo.s64 	%rd12701, %rd14497, %rd14494;
	add.s64 	%rd12702, %rd12699, %rd12700;
	add.s64 	%rd12703, %rd12702, %rd12701;
	shr.u64 	%rd12704, %rd12703, 32;
	and.b64  	%rd12705, %rd12677, 4294967295;
	mul.lo.s64 	%rd12706, %rd14498, %rd14494;
	add.s64 	%rd12707, %rd12704, %rd12705;
	add.s64 	%rd12708, %rd12707, %rd12706;
	shr.u64 	%rd12709, %rd12708, 32;
	mul.lo.s64 	%rd12710, %rd14499, %rd14494;
	add.s64 	%rd12711, %rd12709, %rd12678;
	add.s64 	%rd12712, %rd12711, %rd12710;
	shr.u64 	%rd12713, %rd12712, 32;
	and.b64  	%rd12714, %rd12684, 4294967295;
	add.s64 	%rd12715, %rd12628, %rd12714;
	shr.u64 	%rd12716, %rd12715, 32;
	and.b64  	%rd12717, %rd12688, 4294967295;
	add.s64 	%rd12718, %rd12716, %rd12717;
	add.s64 	%rd12719, %rd12718, %rd12656;
	shr.u64 	%rd12720, %rd12719, 32;
	and.b64  	%rd12721, %rd12693, 4294967295;
	add.s64 	%rd12722, %rd12720, %rd12721;
	add.s64 	%rd12723, %rd12722, %rd12691;
	shr.u64 	%rd12724, %rd12723, 32;
	and.b64  	%rd12725, %rd12698, 4294967295;
	add.s64 	%rd12726, %rd12724, %rd12725;
	mad.lo.s64 	%rd12727, %rd14495, %rd14495, %rd12726;
	shr.u64 	%rd12728, %rd12727, 32;
	and.b64  	%rd12729, %rd12703, 4294967295;
	mul.lo.s64 	%rd12730, %rd14496, %rd14495;
	add.s64 	%rd12731, %rd12728, %rd12729;
	add.s64 	%rd12732, %rd12731, %rd12730;
	shr.u64 	%rd12733, %rd12732, 32;
	and.b64  	%rd12734, %rd12708, 4294967295;
	mul.lo.s64 	%rd12735, %rd14497, %rd14495;
	add.s64 	%rd12736, %rd12733, %rd12734;
	add.s64 	%rd12737, %rd12736, %rd12735;
	shr.u64 	%rd12738, %rd12737, 32;
	and.b64  	%rd12739, %rd12712, 4294967295;
	mul.lo.s64 	%rd12740, %rd14498, %rd14495;
	add.s64 	%rd12741, %rd12738, %rd12739;
	add.s64 	%rd12742, %rd12741, %rd12740;
	shr.u64 	%rd12743, %rd12742, 32;
	mul.lo.s64 	%rd12744, %rd14499, %rd14495;
	add.s64 	%rd12745, %rd12743, %rd12713;
	add.s64 	%rd12746, %rd12745, %rd12744;
	shr.u64 	%rd12747, %rd12746, 32;
	and.b64  	%rd12748, %rd12719, 4294967295;
	add.s64 	%rd12749, %rd12631, %rd12748;
	shr.u64 	%rd12750, %rd12749, 32;
	and.b64  	%rd12751, %rd12723, 4294967295;
	add.s64 	%rd12752, %rd12750, %rd12751;
	add.s64 	%rd12753, %rd12752, %rd12661;
	shr.u64 	%rd12754, %rd12753, 32;
	and.b64  	%rd12755, %rd12727, 4294967295;
	add.s64 	%rd12756, %rd12754, %rd12755;
	add.s64 	%rd12757, %rd12756, %rd12696;
	shr.u64 	%rd12758, %rd12757, 32;
	and.b64  	%rd12759, %rd12732, 4294967295;
	add.s64 	%rd12760, %rd12758, %rd12759;
	add.s64 	%rd12761, %rd12760, %rd12730;
	shr.u64 	%rd12762, %rd12761, 32;
	and.b64  	%rd12763, %rd12737, 4294967295;
	add.s64 	%rd12764, %rd12762, %rd12763;
	mad.lo.s64 	%rd12765, %rd14496, %rd14496, %rd12764;
	shr.u64 	%rd12766, %rd12765, 32;
	and.b64  	%rd12767, %rd12742, 4294967295;
	mul.lo.s64 	%rd12768, %rd14497, %rd14496;
	add.s64 	%rd12769, %rd12766, %rd12767;
	add.s64 	%rd12770, %rd12769, %rd12768;
	shr.u64 	%rd12771, %rd12770, 32;
	and.b64  	%rd12772, %rd12746, 4294967295;
	mul.lo.s64 	%rd12773, %rd14498, %rd14496;
	add.s64 	%rd12774, %rd12771, %rd12772;
	add.s64 	%rd12775, %rd12774, %rd12773;
	shr.u64 	%rd12776, %rd12775, 32;
	mul.lo.s64 	%rd12777, %rd14499, %rd14496;
	add.s64 	%rd12778, %rd12776, %rd12747;
	add.s64 	%rd12779, %rd12778, %rd12777;
	shr.u64 	%rd12780, %rd12779, 32;
	and.b64  	%rd12781, %rd12753, 4294967295;
	add.s64 	%rd12782, %rd12634, %rd12781;
	shr.u64 	%rd12783, %rd12782, 32;
	and.b64  	%rd12784, %rd12757, 4294967295;
	add.s64 	%rd12785, %rd12783, %rd12784;
	add.s64 	%rd12786, %rd12785, %rd12666;
	shr.u64 	%rd12787, %rd12786, 32;
	and.b64  	%rd12788, %rd12761, 4294967295;
	add.s64 	%rd12789, %rd12787, %rd12788;
	add.s64 	%rd12790, %rd12789, %rd12701;
	shr.u64 	%rd12791, %rd12790, 32;
	and.b64  	%rd12792, %rd12765, 4294967295;
	add.s64 	%rd12793, %rd12791, %rd12792;
	add.s64 	%rd12794, %rd12793, %rd12735;
	shr.u64 	%rd12795, %rd12794, 32;
	and.b64  	%rd12796, %rd12770, 4294967295;
	add.s64 	%rd12797, %rd12795, %rd12796;
	add.s64 	%rd12798, %rd12797, %rd12768;
	shr.u64 	%rd12799, %rd12798, 32;
	and.b64  	%rd12800, %rd12775, 4294967295;
	add.s64 	%rd12801, %rd12799, %rd12800;
	mad.lo.s64 	%rd12802, %rd14497, %rd14497, %rd12801;
	shr.u64 	%rd12803, %rd12802, 32;
	and.b64  	%rd12804, %rd12779, 4294967295;
	mul.lo.s64 	%rd12805, %rd14498, %rd14497;
	add.s64 	%rd12806, %rd12803, %rd12804;
	add.s64 	%rd12807, %rd12806, %rd12805;
	shr.u64 	%rd12808, %rd12807, 32;
	mul.lo.s64 	%rd12809, %rd14499, %rd14497;
	add.s64 	%rd12810, %rd12808, %rd12780;
	add.s64 	%rd12811, %rd12810, %rd12809;
	shr.u64 	%rd12812, %rd12811, 32;
	and.b64  	%rd12813, %rd12786, 4294967295;
	add.s64 	%rd12814, %rd12637, %rd12813;
	shr.u64 	%rd12815, %rd12814, 32;
	and.b64  	%rd12816, %rd12790, 4294967295;
	add.s64 	%rd12817, %rd12815, %rd12816;
	add.s64 	%rd12818, %rd12817, %rd12671;
	shr.u64 	%rd12819, %rd12818, 32;
	and.b64  	%rd12820, %rd12794, 4294967295;
	add.s64 	%rd12821, %rd12819, %rd12820;
	add.s64 	%rd12822, %rd12821, %rd12706;
	shr.u64 	%rd12823, %rd12822, 32;
	and.b64  	%rd12824, %rd12798, 4294967295;
	add.s64 	%rd12825, %rd12823, %rd12824;
	add.s64 	%rd12826, %rd12825, %rd12740;
	shr.u64 	%rd12827, %rd12826, 32;
	and.b64  	%rd12828, %rd12802, 4294967295;
	add.s64 	%rd12829, %rd12827, %rd12828;
	add.s64 	%rd12830, %rd12829, %rd12773;
	shr.u64 	%rd12831, %rd12830, 32;
	and.b64  	%rd12832, %rd12807, 4294967295;
	add.s64 	%rd12833, %rd12831, %rd12832;
	add.s64 	%rd12834, %rd12833, %rd12805;
	shr.u64 	%rd12835, %rd12834, 32;
	and.b64  	%rd12836, %rd12811, 4294967295;
	add.s64 	%rd12837, %rd12835, %rd12836;
	mad.lo.s64 	%rd12838, %rd14498, %rd14498, %rd12837;
	shr.u64 	%rd12839, %rd12838, 32;
	mul.lo.s64 	%rd12840, %rd14499, %rd14498;
	add.s64 	%rd12841, %rd12839, %rd12812;
	add.s64 	%rd12842, %rd12841, %rd12840;
	shr.u64 	%rd12843, %rd12842, 32;
	and.b64  	%rd12844, %rd12818, 4294967295;
	add.s64 	%rd12845, %rd12640, %rd12844;
	shr.u64 	%rd12846, %rd12845, 32;
	and.b64  	%rd12847, %rd12822, 4294967295;
	add.s64 	%rd12848, %rd12846, %rd12847;
	add.s64 	%rd12849, %rd12848, %rd12675;
	shr.u64 	%rd12850, %rd12849, 32;
	and.b64  	%rd12851, %rd12826, 4294967295;
	add.s64 	%rd12852, %rd12850, %rd12851;
	add.s64 	%rd12853, %rd12852, %rd12710;
	shr.u64 	%rd12854, %rd12853, 32;
	and.b64  	%rd12855, %rd12830, 4294967295;
	add.s64 	%rd12856, %rd12854, %rd12855;
	add.s64 	%rd12857, %rd12856, %rd12744;
	shr.u64 	%rd12858, %rd12857, 32;
	and.b64  	%rd12859, %rd12834, 4294967295;
	add.s64 	%rd12860, %rd12858, %rd12859;
	add.s64 	%rd12861, %rd12860, %rd12777;
	shr.u64 	%rd12862, %rd12861, 32;
	and.b64  	%rd12863, %rd12838, 4294967295;
	add.s64 	%rd12864, %rd12862, %rd12863;
	add.s64 	%rd12865, %rd12864, %rd12809;
	shr.u64 	%rd12866, %rd12865, 32;
	and.b64  	%rd12867, %rd12842, 4294967295;
	add.s64 	%rd12868, %rd12866, %rd12867;
	add.s64 	%rd12869, %rd12868, %rd12840;
	shr.u64 	%rd12870, %rd12869, 32;
	add.s64 	%rd12871, %rd12870, %rd12843;
	mad.lo.s64 	%rd12872, %rd14499, %rd14499, %rd12871;
	shr.u64 	%rd12873, %rd12872, 32;
	{ .reg .b32 tmp; mov.b64 {tmp, %r3898}, %rd12872; }
	and.b64  	%rd12874, %rd12849, 4294967295;
	mul.lo.s64 	%rd12875, %rd12874, 977;
	cvt.u32.u64 	%r3899, %rd12875;
	shr.u64 	%rd12876, %rd12875, 32;
	and.b64  	%rd12877, %rd12853, 4294967295;
	mad.lo.s64 	%rd12878, %rd12877, 977, %rd12876;
	shr.u64 	%rd12879, %rd12878, 32;
	and.b64  	%rd12880, %rd12857, 4294967295;
	mad.lo.s64 	%rd12881, %rd12880, 977, %rd12879;
	shr.u64 	%rd12882, %rd12881, 32;
	and.b64  	%rd12883, %rd12861, 4294967295;
	mad.lo.s64 	%rd12884, %rd12883, 977, %rd12882;
	shr.u64 	%rd12885, %rd12884, 32;
	and.b64  	%rd12886, %rd12865, 4294967295;
	mad.lo.s64 	%rd12887, %rd12886, 977, %rd12885;
	shr.u64 	%rd12888, %rd12887, 32;
	and.b64  	%rd12889, %rd12869, 4294967295;
	mad.lo.s64 	%rd12890, %rd12889, 977, %rd12888;
	shr.u64 	%rd12891, %rd12890, 32;
	and.b64  	%rd12892, %rd12872, 4294967295;
	mad.lo.s64 	%rd12893, %rd12892, 977, %rd12891;
	shr.u64 	%rd12894, %rd12893, 32;
	mad.lo.s64 	%rd12895, %rd12873, 977, %rd12894;
	{ .reg .b32 tmp; mov.b64 {tmp, %r3900}, %rd12895; }
	add.s32 	%r4711, %r3897, %r3899;
	setp.lt.u32 	%p2002, %r4711, %r3897;
	selp.u64 	%rd12896, 1, 0, %p2002;
	and.b64  	%rd12897, %rd12644, 4294967295;
	and.b64  	%rd12898, %rd12878, 4294967295;
	add.s64 	%rd12899, %rd12897, %rd12896;
	add.s64 	%rd12900, %rd12899, %rd12898;
	shr.u64 	%rd12901, %rd12900, 32;
	and.b64  	%rd12902, %rd12680, 4294967295;
	and.b64  	%rd12903, %rd12881, 4294967295;
	add.s64 	%rd12904, %rd12901, %rd12902;
	add.s64 	%rd12905, %rd12904, %rd12903;
	shr.u64 	%rd12906, %rd12905, 32;
	and.b64  	%rd12907, %rd12715, 4294967295;
	and.b64  	%rd12908, %rd12884, 4294967295;
	add.s64 	%rd12909, %rd12906, %rd12907;
	add.s64 	%rd12910, %rd12909, %rd12908;
	shr.u64 	%rd12911, %rd12910, 32;
	and.b64  	%rd12912, %rd12749, 4294967295;
	and.b64  	%rd12913, %rd12887, 4294967295;
	add.s64 	%rd12914, %rd12911, %rd12912;
	add.s64 	%rd12915, %rd12914, %rd12913;
	shr.u64 	%rd12916, %rd12915, 32;
	and.b64  	%rd12917, %rd12782, 4294967295;
	and.b64  	%rd12918, %rd12890, 4294967295;
	add.s64 	%rd12919, %rd12916, %rd12917;
	add.s64 	%rd12920, %rd12919, %rd12918;
	shr.u64 	%rd12921, %rd12920, 32;
	and.b64  	%rd12922, %rd12814, 4294967295;
	and.b64  	%rd12923, %rd12893, 4294967295;
	add.s64 	%rd12924, %rd12921, %rd12922;
	add.s64 	%rd12925, %rd12924, %rd12923;
	shr.u64 	%rd12926, %rd12925, 32;
	and.b64  	%rd12927, %rd12845, 4294967295;
	and.b64  	%rd12928, %rd12895, 4294967295;
	add.s64 	%rd12929, %rd12926, %rd12927;
	add.s64 	%rd12930, %rd12929, %rd12928;
	{ .reg .b32 tmp; mov.b64 {tmp, %r3901}, %rd12930; }
	add.s32 	%r3902, %r3901, %r3900;
	and.b64  	%rd12931, %rd12900, 4294967295;
	add.s64 	%rd14500, %rd12931, %rd12874;
	shr.u64 	%rd12932, %rd14500, 32;
	and.b64  	%rd12933, %rd12905, 4294967295;
	add.s64 	%rd12934, %rd12932, %rd12933;
	add.s64 	%rd14501, %rd12934, %rd12877;
	shr.u64 	%rd12935, %rd14501, 32;
	and.b64  	%rd12936, %rd12910, 4294967295;
	add.s64 	%rd12937, %rd12935, %rd12936;
	add.s64 	%rd14502, %rd12937, %rd12880;
	shr.u64 	%rd12938, %rd14502, 32;
	and.b64  	%rd12939, %rd12915, 4294967295;
	add.s64 	%rd12940, %rd12938, %rd12939;
	add.s64 	%rd14503, %rd12940, %rd12883;
	shr.u64 	%rd12941, %rd14503, 32;
	and.b64  	%rd12942, %rd12920, 4294967295;
	add.s64 	%rd12943, %rd12941, %rd12942;
	add.s64 	%rd14504, %rd12943, %rd12886;
	shr.u64 	%rd12944, %rd14504, 32;
	and.b64  	%rd12945, %rd12925, 4294967295;
	add.s64 	%rd12946, %rd12944, %rd12945;
	add.s64 	%rd14505, %rd12946, %rd12889;
	shr.u64 	%rd12947, %rd14505, 32;
	and.b64  	%rd12948, %rd12930, 4294967295;
	add.s64 	%rd12949, %rd12947, %rd12948;
	add.s64 	%rd14506, %rd12949, %rd12892;
	{ .reg .b32 tmp; mov.b64 {tmp, %r3903}, %rd14506; }
	add.s32 	%r3904, %r3902, %r3903;
	add.s32 	%r1568, %r3904, %r3898;
	setp.eq.s32 	%p2003, %r1568, 0;
	mov.pred 	%p2259, -1;
	@%p2003 bra 	$L__BB3_1174;
	cvt.u64.u32 	%rd12950, %r1568;
	mul.wide.u32 	%rd12951, %r1568, 977;
	cvt.u32.u64 	%r3905, %rd12951;
	shr.u64 	%rd12952, %rd12951, 32;
	add.s64 	%rd12953, %rd12952, %rd12950;
	shr.u64 	%rd12954, %rd12953, 32;
	add.s32 	%r1569, %r4711, %r3905;
	setp.lt.u32 	%p2004, %r1569, %r4711;
	selp.u64 	%rd12955, 1, 0, %p2004;
	and.b64  	%rd12956, %rd14500, 4294967295;
	and.b64  	%rd12957, %rd12953, 4294967295;
	add.s64 	%rd12958, %rd12956, %rd12955;
	add.s64 	%rd14500, %rd12958, %rd12957;
	shr.u64 	%rd12959, %rd14500, 32;
	and.b64  	%rd12960, %rd14501, 4294967295;
	add.s64 	%rd12961, %rd12959, %rd12960;
	add.s64 	%rd14501, %rd12961, %rd12954;
	shr.u64 	%rd12962, %rd14501, 32;
	and.b64  	%rd12963, %rd14502, 4294967295;
	add.s64 	%rd14502, %rd12962, %rd12963;
	shr.u64 	%rd12964, %rd14502, 32;
	and.b64  	%rd12965, %rd14503, 4294967295;
	add.s64 	%rd14503, %rd12964, %rd12965;
	shr.u64 	%rd12966, %rd14503, 32;
	and.b64  	%rd12967, %rd14504, 4294967295;
	add.s64 	%rd14504, %rd12966, %rd12967;
	shr.u64 	%rd12968, %rd14504, 32;
	and.b64  	%rd12969, %rd14505, 4294967295;
	add.s64 	%rd14505, %rd12968, %rd12969;
	shr.u64 	%rd12970, %rd14505, 32;
	and.b64  	%rd12971, %rd14506, 4294967295;
	add.s64 	%rd14506, %rd12970, %rd12971;
	setp.lt.u64 	%p2259, %rd14506, 4294967296;
	mov.u32 	%r4711, %r1569;
$L__BB3_1174:
	cvt.u32.u64 	%r4718, %rd14506;
	cvt.u32.u64 	%r4717, %rd14505;
	cvt.u32.u64 	%r4716, %rd14504;
	cvt.u32.u64 	%r4715, %rd14503;
	cvt.u32.u64 	%r4714, %rd14502;
	cvt.u32.u64 	%r4713, %rd14501;
	cvt.u32.u64 	%r4712, %rd14500;
	@%p2259 bra 	$L__BB3_1188;
$L__BB3_1175:
	ld.const.u32 	%r3908, [const_p];
	setp.lt.u32 	%p2021, %r4711, %r3908;
	selp.s64 	%rd12972, -1, 0, %p2021;
	sub.s32 	%r4711, %r4711, %r3908;
	and.b64  	%rd12973, %rd14500, 4294967295;
	add.s64 	%rd12974, %rd12973, %rd12972;
	ld.const.u32 	%r3909, [const_p+4];
	cvt.u64.u32 	%rd12975, %r3909;
	setp.lt.u64 	%p2022, %rd12974, %rd12975;
	selp.s64 	%rd12976, -1, 0, %p2022;
	cvt.u32.u64 	%r3910, %rd12974;
	sub.s32 	%r4712, %r3910, %r3909;
	and.b64  	%rd12977, %rd14501, 4294967295;
	add.s64 	%rd12978, %rd12977, %rd12976;
	ld.const.u32 	%r3911, [const_p+8];
	cvt.u64.u32 	%rd12979, %r3911;
	setp.lt.u64 	%p2023, %rd12978, %rd12979;
	selp.s64 	%rd12980, -1, 0, %p2023;
	cvt.u32.u64 	%r3912, %rd12978;
	sub.s32 	%r4713, %r3912, %r3911;
	and.b64  	%rd12981, %rd14502, 4294967295;
	add.s64 	%rd12982, %rd12981, %rd12980;
	ld.const.u32 	%r3913, [const_p+12];
	cvt.u64.u32 	%rd12983, %r3913;
	setp.lt.u64 	%p2024, %rd12982, %rd12983;
	selp.s64 	%rd12984, -1, 0, %p2024;
	cvt.u32.u64 	%r3914, %rd12982;
	sub.s32 	%r4714, %r3914, %r3913;
	and.b64  	%rd12985, %rd14503, 4294967295;
	add.s64 	%rd12986, %rd12985, %rd12984;
	ld.const.u32 	%r3915, [const_p+16];
	cvt.u64.u32 	%rd12987, %r3915;
	setp.lt.u64 	%p2025, %rd12986, %rd12987;
	selp.s64 	%rd12988, -1, 0, %p2025;
	cvt.u32.u64 	%r3916, %rd12986;
	sub.s32 	%r4715, %r3916, %r3915;
	and.b64  	%rd12989, %rd14504, 4294967295;
	add.s64 	%rd12990, %rd12989, %rd12988;
	ld.const.u32 	%r3917, [const_p+20];
	cvt.u64.u32 	%rd12991, %r3917;
	setp.lt.u64 	%p2026, %rd12990, %rd12991;
	selp.s64 	%rd12992, -1, 0, %p2026;
	cvt.u32.u64 	%r3918, %rd12990;
	sub.s32 	%r4716, %r3918, %r3917;
	and.b64  	%rd12993, %rd14505, 4294967295;
	add.s64 	%rd12994, %rd12993, %rd12992;
	ld.const.u32 	%r3919, [const_p+24];
	cvt.u64.u32 	%rd12995, %r3919;
	setp.lt.u64 	%p2027, %rd12994, %rd12995;
	selp.s32 	%r3920, -1, 0, %p2027;
	cvt.u32.u64 	%r3921, %rd12994;
	sub.s32 	%r4717, %r3921, %r3919;
	add.s32 	%r3922, %r4718, %r3920;
	ld.const.u32 	%r4701, [const_p+28];
	sub.s32 	%r4718, %r3922, %r4701;
	bra.uni 	$L__BB3_1190;
$L__BB3_1176:
	ld.const.u32 	%r1578, [const_p+24];
	setp.lt.u32 	%p2007, %r1578, %r4717;
	@%p2007 bra 	$L__BB3_1175;
	setp.gt.u32 	%p2008, %r1578, %r4717;
	@%p2008 bra 	$L__BB3_1190;
	ld.const.u32 	%r1579, [const_p+20];
	setp.lt.u32 	%p2009, %r1579, %r4716;
	@%p2009 bra 	$L__BB3_1175;
	setp.gt.u32 	%p2010, %r1579, %r4716;
	@%p2010 bra 	$L__BB3_1190;
	ld.const.u32 	%r1580, [const_p+16];
	setp.lt.u32 	%p2011, %r1580, %r4715;
	@%p2011 bra 	$L__BB3_1175;
	setp.gt.u32 	%p2012, %r1580, %r4715;
	@%p2012 bra 	$L__BB3_1190;
	ld.const.u32 	%r1581, [const_p+12];
	setp.lt.u32 	%p2013, %r1581, %r4714;
	@%p2013 bra 	$L__BB3_1175;
	setp.gt.u32 	%p2014, %r1581, %r4714;
	@%p2014 bra 	$L__BB3_1190;
	ld.const.u32 	%r1582, [const_p+8];
	setp.lt.u32 	%p2015, %r1582, %r4713;
	@%p2015 bra 	$L__BB3_1175;
	setp.gt.u32 	%p2016, %r1582, %r4713;
	@%p2016 bra 	$L__BB3_1190;
	ld.const.u32 	%r1583, [const_p+4];
	setp.lt.u32 	%p2017, %r1583, %r4712;
	@%p2017 bra 	$L__BB3_1175;
	setp.gt.u32 	%p2018, %r1583, %r4712;
	ld.const.u32 	%r3906, [const_p];
	setp.lt.u32 	%p2019, %r4711, %r3906;
	or.pred  	%p2020, %p2018, %p2019;
	@%p2020 bra 	$L__BB3_1190;
	bra.uni 	$L__BB3_1175;
$L__BB3_1188:
	ld.const.u32 	%r4701, [const_p+28];
	setp.lt.u32 	%p2005, %r4701, %r4718;
	@%p2005 bra 	$L__BB3_1175;
	setp.gt.u32 	%p2006, %r4701, %r4718;
	@%p2006 bra 	$L__BB3_1190;
	bra.uni 	$L__BB3_1176;
$L__BB3_1190:
	setp.le.u32 	%p2028, %r4718, %r4701;
	@%p2028 bra 	$L__BB3_1191;
	bra.uni 	$L__BB3_1204;
$L__BB3_1191:
	setp.lt.u32 	%p2029, %r4718, %r4701;
	@%p2029 bra 	$L__BB3_1206;
	ld.const.u32 	%r4710, [const_p+24];
	setp.gt.u32 	%p2030, %r4717, %r4710;
	@%p2030 bra 	$L__BB3_1205;
	setp.lt.u32 	%p2031, %r4717, %r4710;
	@%p2031 bra 	$L__BB3_1206;
	ld.const.u32 	%r1595, [const_p+20];
	setp.gt.u32 	%p2032, %r4716, %r1595;
	@%p2032 bra 	$L__BB3_1205;
	setp.lt.u32 	%p2033, %r4716, %r1595;
	@%p2033 bra 	$L__BB3_1206;
	ld.const.u32 	%r1596, [const_p+16];
	setp.gt.u32 	%p2034, %r4715, %r1596;
	@%p2034 bra 	$L__BB3_1205;
	setp.lt.u32 	%p2035, %r4715, %r1596;
	@%p2035 bra 	$L__BB3_1206;
	ld.const.u32 	%r1597, [const_p+12];
	setp.gt.u32 	%p2036, %r4714, %r1597;
	@%p2036 bra 	$L__BB3_1205;
	setp.lt.u32 	%p2037, %r4714, %r1597;
	@%p2037 bra 	$L__BB3_1206;
	ld.const.u32 	%r1598, [const_p+8];
	setp.gt.u32 	%p2038, %r4713, %r1598;
	@%p2038 bra 	$L__BB3_1205;
	setp.lt.u32 	%p2039, %r4713, %r1598;
	@%p2039 bra 	$L__BB3_1206;
	ld.const.u32 	%r1599, [const_p+4];
	setp.gt.u32 	%p2040, %r4712, %r1599;
	@%p2040 bra 	$L__BB3_1205;
	setp.lt.u32 	%p2041, %r4712, %r1599;
	ld.const.u32 	%r3923, [const_p];
	setp.lt.u32 	%p2042, %r4711, %r3923;
	or.pred  	%p2043, %p2041, %p2042;
	@%p2043 bra 	$L__BB3_1206;
	bra.uni 	$L__BB3_1205;
$L__BB3_1204:
	ld.const.u32 	%r4710, [const_p+24];
$L__BB3_1205:
	ld.const.u32 	%r3925, [const_p];
	setp.lt.u32 	%p2044, %r4711, %r3925;
	selp.s64 	%rd12996, -1, 0, %p2044;
	sub.s32 	%r4711, %r4711, %r3925;
	cvt.u64.u32 	%rd12997, %r4712;
	add.s64 	%rd12998, %rd12996, %rd12997;
	ld.const.u32 	%r3926, [const_p+4];
	cvt.u64.u32 	%rd12999, %r3926;
	setp.lt.u64 	%p2045, %rd12998, %rd12999;
	selp.s64 	%rd13000, -1, 0, %p2045;
	cvt.u32.u64 	%r3927, %rd12998;
	sub.s32 	%r4712, %r3927, %r3926;
	cvt.u64.u32 	%rd13001, %r4713;
	add.s64 	%rd13002, %rd13000, %rd13001;
	ld.const.u32 	%r3928, [const_p+8];
	cvt.u64.u32 	%rd13003, %r3928;
	setp.lt.u64 	%p2046, %rd13002, %rd13003;
	selp.s64 	%rd13004, -1, 0, %p2046;
	cvt.u32.u64 	%r3929, %rd13002;
	sub.s32 	%r4713, %r3929, %r3928;
	cvt.u64.u32 	%rd13005, %r4714;
	add.s64 	%rd13006, %rd13004, %rd13005;
	ld.const.u32 	%r3930, [const_p+12];
	cvt.u64.u32 	%rd13007, %r3930;
	setp.lt.u64 	%p2047, %rd13006, %rd13007;
	selp.s64 	%rd13008, -1, 0, %p2047;
	cvt.u32.u64 	%r3931, %rd13006;
	sub.s32 	%r4714, %r3931, %r3930;
	cvt.u64.u32 	%rd13009, %r4715;
	add.s64 	%rd13010, %rd13008, %rd13009;
	ld.const.u32 	%r3932, [const_p+16];
	cvt.u64.u32 	%rd13011, %r3932;
	setp.lt.u64 	%p2048, %rd13010, %rd13011;
	selp.s64 	%rd13012, -1, 0, %p2048;
	cvt.u32.u64 	%r3933, %rd13010;
	sub.s32 	%r4715, %r3933, %r3932;
	cvt.u64.u32 	%rd13013, %r4716;
	add.s64 	%rd13014, %rd13012, %rd13013;
	ld.const.u32 	%r3934, [const_p+20];
	cvt.u64.u32 	%rd13015, %r3934;
	setp.lt.u64 	%p2049, %rd13014, %rd13015;
	selp.s64 	%rd13016, -1, 0, %p2049;
	cvt.u32.u64 	%r3935, %rd13014;
	sub.s32 	%r4716, %r3935, %r3934;
	cvt.u64.u32 	%rd13017, %r4717;
	add.s64 	%rd13018, %rd13016, %rd13017;
	cvt.u64.u32 	%rd13019, %r4710;
	setp.lt.u64 	%p2050, %rd13018, %rd13019;
	selp.s32 	%r3936, -1, 0, %p2050;
	cvt.u32.u64 	%r3937, %rd13018;
	sub.s32 	%r4717, %r3937, %r4710;
	add.s32 	%r3938, %r4718, %r3936;
	sub.s32 	%r4718, %r3938, %r4701;
$L__BB3_1206:
	cvt.u64.u32 	%rd923, %r4711;
	mul.lo.s64 	%rd13020, %rd14492, %rd923;
	cvt.u32.u64 	%r3939, %rd13020;
	shr.u64 	%rd13021, %rd13020, 32;
	mad.lo.s64 	%rd13022, %rd14493, %rd923, %rd13021;
	shr.u64 	%rd13023, %rd13022, 32;
	mad.lo.s64 	%rd13024, %rd14494, %rd923, %rd13023;
	shr.u64 	%rd13025, %rd13024, 32;
	mad.lo.s64 	%rd13026, %rd14495, %rd923, %rd13025;
	shr.u64 	%rd13027, %rd13026, 32;
	mad.lo.s64 	%rd13028, %rd14496, %rd923, %rd13027;
	shr.u64 	%rd13029, %rd13028, 32;
	mad.lo.s64 	%rd13030, %rd14497, %rd923, %rd13029;
	shr.u64 	%rd13031, %rd13030, 32;
	mad.lo.s64 	%rd13032, %rd14498, %rd923, %rd13031;
	shr.u64 	%rd13033, %rd13032, 32;
	mad.lo.s64 	%rd13034, %rd14499, %rd923, %rd13033;
	shr.u64 	%rd13035, %rd13034, 32;
	cvt.u64.u32 	%rd924, %r4712;
	and.b64  	%rd13036, %rd13022, 4294967295;
	mad.lo.s64 	%rd13037, %rd14492, %rd924, %rd13036;
	shr.u64 	%rd13038, %rd13037, 32;
	and.b64  	%rd13039, %rd13024, 4294967295;
	add.s64 	%rd13040, %rd13038, %rd13039;
	mad.lo.s64 	%rd13041, %rd14493, %rd924, %rd13040;
	shr.u64 	%rd13042, %rd13041, 32;
	and.b64  	%rd13043, %rd13026, 4294967295;
	add.s64 	%rd13044, %rd13042, %rd13043;
	mad.lo.s64 	%rd13045, %rd14494, %rd924, %rd13044;
	shr.u64 	%rd13046, %rd13045, 32;
	and.b64  	%rd13047, %rd13028, 4294967295;
	add.s64 	%rd13048, %rd13046, %rd13047;
	mad.lo.s64 	%rd13049, %rd14495, %rd924, %rd13048;
	shr.u64 	%rd13050, %rd13049, 32;
	and.b64  	%rd13051, %rd13030, 4294967295;
	add.s64 	%rd13052, %rd13050, %rd13051;
	mad.lo.s64 	%rd13053, %rd14496, %rd924, %rd13052;
	shr.u64 	%rd13054, %rd13053, 32;
	and.b64  	%rd13055, %rd13032, 4294967295;
	add.s64 	%rd13056, %rd13054, %rd13055;
	mad.lo.s64 	%rd13057, %rd14497, %rd924, %rd13056;
	shr.u64 	%rd13058, %rd13057, 32;
	and.b64  	%rd13059, %rd13034, 4294967295;
	add.s64 	%rd13060, %rd13058, %rd13059;
	mad.lo.s64 	%rd13061, %rd14498, %rd924, %rd13060;
	shr.u64 	%rd13062, %rd13061, 32;
	add.s64 	%rd13063, %rd13062, %rd13035;
	mad.lo.s64 	%rd13064, %rd14499, %rd924, %rd13063;
	shr.u64 	%rd13065, %rd13064, 32;
	cvt.u64.u32 	%rd925, %r4713;
	and.b64  	%rd13066, %rd13041, 4294967295;
	mad.lo.s64 	%rd13067, %rd14492, %rd925, %rd13066;
	shr.u64 	%rd13068, %rd13067, 32;
	and.b64  	%rd13069, %rd13045, 4294967295;
	add.s64 	%rd13070, %rd13068, %rd13069;
	mad.lo.s64 	%rd13071, %rd14493, %rd925, %rd13070;
	shr.u64 	%rd13072, %rd13071, 32;
	and.b64  	%rd13073, %rd13049, 4294967295;
	add.s64 	%rd13074, %rd13072, %rd13073;
	mad.lo.s64 	%rd13075, %rd14494, %rd925, %rd13074;
	shr.u64 	%rd13076, %rd13075, 32;
	and.b64  	%rd13077, %rd13053, 4294967295;
	add.s64 	%rd13078, %rd13076, %rd13077;
	mad.lo.s64 	%rd13079, %rd14495, %rd925, %rd13078;
	shr.u64 	%rd13080, %rd13079, 32;
	and.b64  	%rd13081, %rd13057, 4294967295;
	add.s64 	%rd13082, %rd13080, %rd13081;
	mad.lo.s64 	%rd13083, %rd14496, %rd925, %rd13082;
	shr.u64 	%rd13084, %rd13083, 32;
	and.b64  	%rd13085, %rd13061, 4294967295;
	add.s64 	%rd13086, %rd13084, %rd13085;
	mad.lo.s64 	%rd13087, %rd14497, %rd925, %rd13086;
	shr.u64 	%rd13088, %rd13087, 32;
	and.b64  	%rd13089, %rd13064, 4294967295;
	add.s64 	%rd13090, %rd13088, %rd13089;
	mad.lo.s64 	%rd13091, %rd14498, %rd925, %rd13090;
	shr.u64 	%rd13092, %rd13091, 32;
	add.s64 	%rd13093, %rd13092, %rd13065;
	mad.lo.s64 	%rd13094, %rd14499, %rd925, %rd13093;
	shr.u64 	%rd13095, %rd13094, 32;
	cvt.u64.u32 	%rd926, %r4714;
	and.b64  	%rd13096, %rd13071, 4294967295;
	mad.lo.s64 	%rd13097, %rd14492, %rd926, %rd13096;
	shr.u64 	%rd13098, %rd13097, 32;
	and.b64  	%rd13099, %rd13075, 4294967295;
	add.s64 	%rd13100, %rd13098, %rd13099;
	mad.lo.s64 	%rd13101, %rd14493, %rd926, %rd13100;
	shr.u64 	%rd13102, %rd13101, 32;
	and.b64  	%rd13103, %rd13079, 4294967295;
	add.s64 	%rd13104, %rd13102, %rd13103;
	mad.lo.s64 	%rd13105, %rd14494, %rd926, %rd13104;
	shr.u64 	%rd13106, %rd13105, 32;
	and.b64  	%rd13107, %rd13083, 4294967295;
	add.s64 	%rd13108, %rd13106, %rd13107;
	mad.lo.s64 	%rd13109, %rd14495, %rd926, %rd13108;
	shr.u64 	%rd13110, %rd13109, 32;
	and.b64  	%rd13111, %rd13087, 4294967295;
	add.s64 	%rd13112, %rd13110, %rd13111;
	mad.lo.s64 	%rd13113, %rd14496, %rd926, %rd13112;
	shr.u64 	%rd13114, %rd13113, 32;
	and.b64  	%rd13115, %rd13091, 4294967295;
	add.s64 	%rd13116, %rd13114, %rd13115;
	mad.lo.s64 	%rd13117, %rd14497, %rd926, %rd13116;
	shr.u64 	%rd13118, %rd13117, 32;
	and.b64  	%rd13119, %rd13094, 4294967295;
	add.s64 	%rd13120, %rd13118, %rd13119;
	mad.lo.s64 	%rd13121, %rd14498, %rd926, %rd13120;
	shr.u64 	%rd13122, %rd13121, 32;
	add.s64 	%rd13123, %rd13122, %rd13095;
	mad.lo.s64 	%rd13124, %rd14499, %rd926, %rd13123;
	shr.u64 	%rd13125, %rd13124, 32;
	cvt.u64.u32 	%rd927, %r4715;
	and.b64  	%rd13126, %rd13101, 4294967295;
	mad.lo.s64 	%rd13127, %rd14492, %rd927, %rd13126;
	shr.u64 	%rd13128, %rd13127, 32;
	and.b64  	%rd13129, %rd13105, 4294967295;
	add.s64 	%rd13130, %rd13128, %rd13129;
	mad.lo.s64 	%rd13131, %rd14493, %rd927, %rd13130;
	shr.u64 	%rd13132, %rd13131, 32;
	and.b64  	%rd13133, %rd13109, 4294967295;
	add.s64 	%rd13134, %rd13132, %rd13133;
	mad.lo.s64 	%rd13135, %rd14494, %rd927, %rd13134;
	shr.u64 	%rd13136, %rd13135, 32;
	and.b64  	%rd13137, %rd13113, 4294967295;
	add.s64 	%rd13138, %rd13136, %rd13137;
	mad.lo.s64 	%rd13139, %rd14495, %rd927, %rd13138;
	shr.u64 	%rd13140, %rd13139, 32;
	and.b64  	%rd13141, %rd13117, 4294967295;
	add.s64 	%rd13142, %rd13140, %rd13141;
	mad.lo.s64 	%rd13143, %rd14496, %rd927, %rd13142;
	shr.u64 	%rd13144, %rd13143, 32;
	and.b64  	%rd13145, %rd13121, 4294967295;
	add.s64 	%rd13146, %rd13144, %rd13145;
	mad.lo.s64 	%rd13147, %rd14497, %rd927, %rd13146;
	shr.u64 	%rd13148, %rd13147, 32;
	and.b64  	%rd13149, %rd13124, 4294967295;
	add.s64 	%rd13150, %rd13148, %rd13149;
	mad.lo.s64 	%rd13151, %rd14498, %rd927, %rd13150;
	shr.u64 	%rd13152, %rd13151, 32;
	add.s64 	%rd13153, %rd13152, %rd13125;
	mad.lo.s64 	%rd13154, %rd14499, %rd927, %rd13153;
	shr.u64 	%rd13155, %rd13154, 32;
	cvt.u64.u32 	%rd928, %r4716;
	and.b64  	%rd13156, %rd13131, 4294967295;
	mad.lo.s64 	%rd13157, %rd14492, %rd928, %rd13156;
	shr.u64 	%rd13158, %rd13157, 32;
	and.b64  	%rd13159, %rd13135, 4294967295;
	add.s64 	%rd13160, %rd13158, %rd13159;
	mad.lo.s64 	%rd13161, %rd14493, %rd928, %rd13160;
	shr.u64 	%rd13162, %rd13161, 32;
	and.b64  	%rd13163, %rd13139, 4294967295;
	add.s64 	%rd13164, %rd13162, %rd13163;
	mad.lo.s64 	%rd13165, %rd14494, %rd928, %rd13164;
	shr.u64 	%rd13166, %rd13165, 32;
	and.b64  	%rd13167, %rd13143, 4294967295;
	add.s64 	%rd13168, %rd13166, %rd13167;
	mad.lo.s64 	%rd13169, %rd14495, %rd928, %rd13168;
	shr.u64 	%rd13170, %rd13169, 32;
	and.b64  	%rd13171, %rd13147, 4294967295;
	add.s64 	%rd13172, %rd13170, %rd13171;
	mad.lo.s64 	%rd13173, %rd14496, %rd928, %rd13172;
	shr.u64 	%rd13174, %rd13173, 32;
	and.b64  	%rd13175, %rd13151, 4294967295;
	add.s64 	%rd13176, %rd13174, %rd13175;
	mad.lo.s64 	%rd13177, %rd14497, %rd928, %rd13176;
	shr.u64 	%rd13178, %rd13177, 32;
	and.b64  	%rd13179, %rd13154, 4294967295;
	add.s64 	%rd13180, %rd13178, %rd13179;
	mad.lo.s64 	%rd13181, %rd14498, %rd928, %rd13180;
	shr.u64 	%rd13182, %rd13181, 32;
	add.s64 	%rd13183, %rd13182, %rd13155;
	mad.lo.s64 	%rd13184, %rd14499, %rd928, %rd13183;
	shr.u64 	%rd13185, %rd13184, 32;
	cvt.u64.u32 	%rd929, %r4717;
	and.b64  	%rd13186, %rd13161, 4294967295;
	mad.lo.s64 	%rd13187, %rd14492, %rd929, %rd13186;
	shr.u64 	%rd13188, %rd13187, 32;
	and.b64  	%rd13189, %rd13165, 4294967295;
	add.s64 	%rd13190, %rd13188, %rd13189;
	mad.lo.s64 	%rd13191, %rd14493, %rd929, %rd13190;
	shr.u64 	%rd13192, %rd13191, 32;
	and.b64  	%rd13193, %rd13169, 4294967295;
	add.s64 	%rd13194, %rd13192, %rd13193;
	mad.lo.s64 	%rd13195, %rd14494, %rd929, %rd13194;
	shr.u64 	%rd13196, %rd13195, 32;
	and.b64  	%rd13197, %rd13173, 4294967295;
	add.s64 	%rd13198, %rd13196, %rd13197;
	mad.lo.s64 	%rd13199, %rd14495, %rd929, %rd13198;
	shr.u64 	%rd13200, %rd13199, 32;
	and.b64  	%rd13201, %rd13177, 4294967295;
	add.s64 	%rd13202, %rd13200, %rd13201;
	mad.lo.s64 	%rd13203, %rd14496, %rd929, %rd13202;
	shr.u64 	%rd13204, %rd13203, 32;
	and.b64  	%rd13205, %rd13181, 4294967295;
	add.s64 	%rd13206, %rd13204, %rd13205;
	mad.lo.s64 	%rd13207, %rd14497, %rd929, %rd13206;
	shr.u64 	%rd13208, %rd13207, 32;
	and.b64  	%rd13209, %rd13184, 4294967295;
	add.s64 	%rd13210, %rd13208, %rd13209;
	mad.lo.s64 	%rd13211, %rd14498, %rd929, %rd13210;
	shr.u64 	%rd13212, %rd13211, 32;
	add.s64 	%rd13213, %rd13212, %rd13185;
	mad.lo.s64 	%rd13214, %rd14499, %rd929, %rd13213;
	shr.u64 	%rd13215, %rd13214, 32;
	cvt.u64.u32 	%rd930, %r4718;
	and.b64  	%rd13216, %rd13191, 4294967295;
	mad.lo.s64 	%rd13217, %rd14492, %rd930, %rd13216;
	shr.u64 	%rd13218, %rd13217, 32;
	and.b64  	%rd13219, %rd13195, 4294967295;
	add.s64 	%rd13220, %rd13218, %rd13219;
	mad.lo.s64 	%rd13221, %rd14493, %rd930, %rd13220;
	shr.u64 	%rd13222, %rd13221, 32;
	and.b64  	%rd13223, %rd13199, 4294967295;
	add.s64 	%rd13224, %rd13222, %rd13223;
	mad.lo.s64 	%rd13225, %rd14494, %rd930, %rd13224;
	shr.u64 	%rd13226, %rd13225, 32;
	and.b64  	%rd13227, %rd13203, 4294967295;
	add.s64 	%rd13228, %rd13226, %rd13227;
	mad.lo.s64 	%rd13229, %rd14495, %rd930, %rd13228;
	shr.u64 	%rd13230, %rd13229, 32;
	and.b64  	%rd13231, %rd13207, 4294967295;
	add.s64 	%rd13232, %rd13230, %rd13231;
	mad.lo.s64 	%rd13233, %rd14496, %rd930, %rd13232;
	shr.u64 	%rd13234, %rd13233, 32;
	and.b64  	%rd13235, %rd13211, 4294967295;
	add.s64 	%rd13236, %rd13234, %rd13235;
	mad.lo.s64 	%rd13237, %rd14497, %rd930, %rd13236;
	shr.u64 	%rd13238, %rd13237, 32;
	and.b64  	%rd13239, %rd13214, 4294967295;
	add.s64 	%rd13240, %rd13238, %rd13239;
	mad.lo.s64 	%rd13241, %rd14498, %rd930, %rd13240;
	shr.u64 	%rd13242, %rd13241, 32;
	add.s64 	%rd13243, %rd13242, %rd13215;
	mad.lo.s64 	%rd13244, %rd14499, %rd930, %rd13243;
	shr.u64 	%rd13245, %rd13244, 32;
	{ .reg .b32 tmp; mov.b64 {tmp, %r3940}, %rd13244; }
	and.b64  	%rd13246, %rd13221, 4294967295;
	mul.lo.s64 	%rd13247, %rd13246, 977;
	cvt.u32.u64 	%r3941, %rd13247;
	shr.u64 	%rd13248, %rd13247, 32;
	and.b64  	%rd13249, %rd13225, 4294967295;
	mad.lo.s64 	%rd13250, %rd13249, 977, %rd13248;
	shr.u64 	%rd13251, %rd13250, 32;
	and.b64  	%rd13252, %rd13229, 4294967295;
	mad.lo.s64 	%rd13253, %rd13252, 977, %rd13251;
	shr.u64 	%rd13254, %rd13253, 32;
	and.b64  	%rd13255, %rd13233, 4294967295;
	mad.lo.s64 	%rd13256, %rd13255, 977, %rd13254;
	shr.u64 	%rd13257, %rd13256, 32;
	and.b64  	%rd13258, %rd13237, 4294967295;
	mad.lo.s64 	%rd13259, %rd13258, 977, %rd13257;
	shr.u64 	%rd13260, %rd13259, 32;
	and.b64  	%rd13261, %rd13241, 4294967295;
	mad.lo.s64 	%rd13262, %rd13261, 977, %rd13260;
	shr.u64 	%rd13263, %rd13262, 32;
	and.b64  	%rd13264, %rd13244, 4294967295;
	mad.lo.s64 	%rd13265, %rd13264, 977, %rd13263;
	shr.u64 	%rd13266, %rd13265, 32;
	mad.lo.s64 	%rd13267, %rd13245, 977, %rd13266;
	{ .reg .b32 tmp; mov.b64 {tmp, %r3942}, %rd13267; }
	add.s32 	%r4729, %r3939, %r3941;
	setp.lt.u32 	%p2052, %r4729, %r3939;
	selp.u64 	%rd13268, 1, 0, %p2052;
	and.b64  	%rd13269, %rd13037, 4294967295;
	and.b64  	%rd13270, %rd13250, 4294967295;
	add.s64 	%rd13271, %rd13269, %rd13268;
	add.s64 	%rd13272, %rd13271, %rd13270;
	shr.u64 	%rd13273, %rd13272, 32;
	and.b64  	%rd13274, %rd13067, 4294967295;
	and.b64  	%rd13275, %rd13253, 4294967295;
	add.s64 	%rd13276, %rd13273, %rd13274;
	add.s64 	%rd13277, %rd13276, %rd13275;
	shr.u64 	%rd13278, %rd13277, 32;
	and.b64  	%rd13279, %rd13097, 4294967295;
	and.b64  	%rd13280, %rd13256, 4294967295;
	add.s64 	%rd13281, %rd13278, %rd13279;
	add.s64 	%rd13282, %rd13281, %rd13280;
	shr.u64 	%rd13283, %rd13282, 32;
	and.b64  	%rd13284, %rd13127, 4294967295;
	and.b64  	%rd13285, %rd13259, 4294967295;
	add.s64 	%rd13286, %rd13283, %rd13284;
	add.s64 	%rd13287, %rd13286, %rd13285;
	shr.u64 	%rd13288, %rd13287, 32;
	and.b64  	%rd13289, %rd13157, 4294967295;
	and.b64  	%rd13290, %rd13262, 4294967295;
	add.s64 	%rd13291, %rd13288, %rd13289;
	add.s64 	%rd13292, %rd13291, %rd13290;
	shr.u64 	%rd13293, %rd13292, 32;
	and.b64  	%rd13294, %rd13187, 4294967295;
	and.b64  	%rd13295, %rd13265, 4294967295;
	add.s64 	%rd13296, %rd13293, %rd13294;
	add.s64 	%rd13297, %rd13296, %rd13295;
	shr.u64 	%rd13298, %rd13297, 32;
	and.b64  	%rd13299, %rd13217, 4294967295;
	and.b64  	%rd13300, %rd13267, 4294967295;
	add.s64 	%rd13301, %rd13298, %rd13299;
	add.s64 	%rd13302, %rd13301, %rd13300;
	{ .reg .b32 tmp; mov.b64 {tmp, %r3943}, %rd13302; }
	add.s32 	%r3944, %r3943, %r3942;
	and.b64  	%rd13303, %rd13272, 4294967295;
	add.s64 	%rd14507, %rd13303, %rd13246;
	shr.u64 	%rd13304, %rd14507, 32;
	and.b64  	%rd13305, %rd13277, 4294967295;
	add.s64 	%rd13306, %rd13304, %rd13305;
	add.s64 	%rd14508, %rd13306, %rd13249;
	shr.u64 	%rd13307, %rd14508, 32;
	and.b64  	%rd13308, %rd13282, 4294967295;
	add.s64 	%rd13309, %rd13307, %rd13308;
	add.s64 	%rd14509, %rd13309, %rd13252;
	shr.u64 	%rd13310, %rd14509, 32;
	and.b64  	%rd13311, %rd13287, 4294967295;
	add.s64 	%rd13312, %rd13310, %rd13311;
	add.s64 	%rd14510, %rd13312, %rd13255;
	shr.u64 	%rd13313, %rd14510, 32;
	and.b64  	%rd13314, %rd13292, 4294967295;
	add.s64 	%rd13315, %rd13313, %rd13314;
	add.s64 	%rd14511, %rd13315, %rd13258;
	shr.u64 	%rd13316, %rd14511, 32;
	and.b64  	%rd13317, %rd13297, 4294967295;
	add.s64 	%rd13318, %rd13316, %rd13317;
	add.s64 	%rd14512, %rd13318, %rd13261;
	shr.u64 	%rd13319, %rd14512, 32;
	and.b64  	%rd13320, %rd13302, 4294967295;
	add.s64 	%rd13321, %rd13319, %rd13320;
	add.s64 	%rd14513, %rd13321, %rd13264;
	{ .reg .b32 tmp; mov.b64 {tmp, %r3945}, %rd14513; }
	add.s32 	%r3946, %r3944, %r3945;
	add.s32 	%r1628, %r3946, %r3940;
	setp.eq.s32 	%p2053, %r1628, 0;
	mov.pred 	%p2260, 0;
	@%p2053 bra 	$L__BB3_1208;
	cvt.u64.u32 	%rd13322, %r1628;
	mul.wide.u32 	%rd13323, %r1628, 977;
	cvt.u32.u64 	%r3947, %rd13323;
	shr.u64 	%rd13324, %rd13323, 32;
	add.s64 	%rd13325, %rd13324, %rd13322;
	shr.u64 	%rd13326, %rd13325, 32;
	add.s32 	%r1629, %r4729, %r3947;
	setp.lt.u32 	%p2054, %r1629, %r4729;
	selp.u64 	%rd13327, 1, 0, %p2054;
	and.b64  	%rd13328, %rd14507, 4294967295;
	and.b64  	%rd13329, %rd13325, 4294967295;
	add.s64 	%rd13330, %rd13328, %rd13327;
	add.s64 	%rd14507, %rd13330, %rd13329;
	shr.u64 	%rd13331, %rd14507, 32;
	and.b64  	%rd13332, %rd14508, 4294967295;
	add.s64 	%rd13333, %rd13331, %rd13332;
	add.s64 	%rd14508, %rd13333, %rd13326;
	shr.u64 	%rd13334, %rd14508, 32;
	and.b64  	%rd13335, %rd14509, 4294967295;
	add.s64 	%rd14509, %rd13334, %rd13335;
	shr.u64 	%rd13336, %rd14509, 32;
	and.b64  	%rd13337, %rd14510, 4294967295;
	add.s64 	%rd14510, %rd13336, %rd13337;
	shr.u64 	%rd13338, %rd14510, 32;
	and.b64  	%rd13339, %rd14511, 4294967295;
	add.s64 	%rd14511, %rd13338, %rd13339;
	shr.u64 	%rd13340, %rd14511, 32;
	and.b64  	%rd13341, %rd14512, 4294967295;
	add.s64 	%rd14512, %rd13340, %rd13341;
	shr.u64 	%rd13342, %rd14512, 32;
	and.b64  	%rd13343, %rd14513, 4294967295;
	add.s64 	%rd14513, %rd13342, %rd13343;
	setp.gt.u64 	%p2260, %rd14513, 4294967295;
	mov.u32 	%r4729, %r1629;
$L__BB3_1208:
	cvt.u32.u64 	%r4736, %rd14513;
	cvt.u32.u64 	%r4735, %rd14512;
	cvt.u32.u64 	%r4734, %rd14511;
	cvt.u32.u64 	%r4733, %rd14510;
	cvt.u32.u64 	%r4732, %rd14509;
	cvt.u32.u64 	%r4731, %rd14508;
	cvt.u32.u64 	%r4730, %rd14507;
	setp.lt.u32 	%p2055, %r4701, %r4736;
	or.pred  	%p2056, %p2260, %p2055;
	@%p2056 bra 	$L__BB3_1222;
	setp.gt.u32 	%p2057, %r4701, %r4736;
	@%p2057 bra 	$L__BB3_1223;
	ld.const.u32 	%r1638, [const_p+24];
	setp.lt.u32 	%p2058, %r1638, %r4735;
	@%p2058 bra 	$L__BB3_1222;
	setp.gt.u32 	%p2059, %r1638, %r4735;
	@%p2059 bra 	$L__BB3_1223;
	ld.const.u32 	%r1639, [const_p+20];
	setp.lt.u32 	%p2060, %r1639, %r4734;
	@%p2060 bra 	$L__BB3_1222;
	setp.gt.u32 	%p2061, %r1639, %r4734;
	@%p2061 bra 	$L__BB3_1223;
	ld.const.u32 	%r1640, [const_p+16];
	setp.lt.u32 	%p2062, %r1640, %r4733;
	@%p2062 bra 	$L__BB3_1222;
	setp.gt.u32 	%p2063, %r1640, %r4733;
	@%p2063 bra 	$L__BB3_1223;
	ld.const.u32 	%r1641, [const_p+12];
	setp.lt.u32 	%p2064, %r1641, %r4732;
	@%p2064 bra 	$L__BB3_1222;
	setp.gt.u32 	%p2065, %r1641, %r4732;
	@%p2065 bra 	$L__BB3_1223;
	ld.const.u32 	%r1642, [const_p+8];
	setp.lt.u32 	%p2066, %r1642, %r4731;
	@%p2066 bra 	$L__BB3_1222;
	setp.gt.u32 	%p2067, %r1642, %r4731;
	@%p2067 bra 	$L__BB3_1223;
	ld.const.u32 	%r1643, [const_p+4];
	setp.lt.u32 	%p2068, %r1643, %r4730;
	@%p2068 bra 	$L__BB3_1222;
	setp.gt.u32 	%p2069, %r1643, %r4730;
	ld.const.u32 	%r3948, [const_p];
	setp.lt.u32 	%p2070, %r4729, %r3948;
	or.pred  	%p2071, %p2069, %p2070;
	@%p2071 bra 	$L__BB3_1223;
$L__BB3_1222:
	ld.const.u32 	%r3950, [const_p];
	setp.lt.u32 	%p2072, %r4729, %r3950;
	selp.s64 	%rd13345, -1, 0, %p2072;
	sub.s32 	%r4729, %r4729, %r3950;
	and.b64  	%rd13346, %rd14507, 4294967295;
	add.s64 	%rd13347, %rd13346, %rd13345;
	ld.const.u32 	%r3951, [const_p+4];
	cvt.u64.u32 	%rd13348, %r3951;
	setp.lt.u64 	%p2073, %rd13347, %rd13348;
	selp.s64 	%rd13349, -1, 0, %p2073;
	cvt.u32.u64 	%r3952, %rd13347;
	sub.s32 	%r4730, %r3952, %r3951;
	and.b64  	%rd13350, %rd14508, 4294967295;
	add.s64 	%rd13351, %rd13350, %rd13349;
	ld.const.u32 	%r3953, [const_p+8];
	cvt.u64.u32 	%rd13352, %r3953;
	setp.lt.u64 	%p2074, %rd13351, %rd13352;
	selp.s64 	%rd13353, -1, 0, %p2074;
	cvt.u32.u64 	%r3954, %rd13351;
	sub.s32 	%r4731, %r3954, %r3953;
	and.b64  	%rd13354, %rd14509, 4294967295;
	add.s64 	%rd13355, %rd13354, %rd13353;
	ld.const.u32 	%r3955, [const_p+12];
	cvt.u64.u32 	%rd13356, %r3955;
	setp.lt.u64 	%p2075, %rd13355, %rd13356;
	selp.s64 	%rd13357, -1, 0, %p2075;
	cvt.u32.u64 	%r3956, %rd13355;
	sub.s32 	%r4732, %r3956, %r3955;
	and.b64  	%rd13358, %rd14510, 4294967295;
	add.s64 	%rd13359, %rd13358, %rd13357;
	ld.const.u32 	%r3957, [const_p+16];
	cvt.u64.u32 	%rd13360, %r3957;
	setp.lt.u64 	%p2076, %rd13359, %rd13360;
	selp.s64 	%rd13361, -1, 0, %p2076;
	cvt.u32.u64 	%r3958, %rd13359;
	sub.s32 	%r4733, %r3958, %r3957;
	and.b64  	%rd13362, %rd14511, 4294967295;
	add.s64 	%rd13363, %rd13362, %rd13361;
	ld.const.u32 	%r3959, [const_p+20];
	cvt.u64.u32 	%rd13364, %r3959;
	setp.lt.u64 	%p2077, %rd13363, %rd13364;
	selp.s64 	%rd13365, -1, 0, %p2077;
	cvt.u32.u64 	%r3960, %rd13363;
	sub.s32 	%r4734, %r3960, %r3959;
	and.b64  	%rd13366, %rd14512, 4294967295;
	add.s64 	%rd13367, %rd13366, %rd13365;
	ld.const.u32 	%r3961, [const_p+24];
	cvt.u64.u32 	%rd13368, %r3961;
	setp.lt.u64 	%p2078, %rd13367, %rd13368;
	selp.s32 	%r3962, -1, 0, %p2078;
	cvt.u32.u64 	%r3963, %rd13367;
	sub.s32 	%r4735, %r3963, %r3961;
	add.s32 	%r3964, %r4736, %r3962;
	sub.s32 	%r4736, %r3964, %r4701;
$L__BB3_1223:
	setp.le.u32 	%p2079, %r4736, %r4701;
	@%p2079 bra 	$L__BB3_1224;
	bra.uni 	$L__BB3_1237;
$L__BB3_1224:
	setp.lt.u32 	%p2080, %r4736, %r4701;
	@%p2080 bra 	$L__BB3_1239;
	ld.const.u32 	%r4728, [const_p+24];
	setp.gt.u32 	%p2081, %r4735, %r4728;
	@%p2081 bra 	$L__BB3_1238;
	setp.lt.u32 	%p2082, %r4735, %r4728;
	@%p2082 bra 	$L__BB3_1239;
	ld.const.u32 	%r1653, [const_p+20];
	setp.gt.u32 	%p2083, %r4734, %r1653;
	@%p2083 bra 	$L__BB3_1238;
	setp.lt.u32 	%p2084, %r4734, %r1653;
	@%p2084 bra 	$L__BB3_1239;
	ld.const.u32 	%r1654, [const_p+16];
	setp.gt.u32 	%p2085, %r4733, %r1654;
	@%p2085 bra 	$L__BB3_1238;
	setp.lt.u32 	%p2086, %r4733, %r1654;
	@%p2086 bra 	$L__BB3_1239;
	ld.const.u32 	%r1655, [const_p+12];
	setp.gt.u32 	%p2087, %r4732, %r1655;
	@%p2087 bra 	$L__BB3_1238;
	setp.lt.u32 	%p2088, %r4732, %r1655;
	@%p2088 bra 	$L__BB3_1239;
	ld.const.u32 	%r1656, [const_p+8];
	setp.gt.u32 	%p2089, %r4731, %r1656;
	@%p2089 bra 	$L__BB3_1238;
	setp.lt.u32 	%p2090, %r4731, %r1656;
	@%p2090 bra 	$L__BB3_1239;
	ld.const.u32 	%r1657, [const_p+4];
	setp.gt.u32 	%p2091, %r4730, %r1657;
	@%p2091 bra 	$L__BB3_1238;
	setp.lt.u32 	%p2092, %r4730, %r1657;
	ld.const.u32 	%r3965, [const_p];
	setp.lt.u32 	%p2093, %r4729, %r3965;
	or.pred  	%p2094, %p2092, %p2093;
	@%p2094 bra 	$L__BB3_1239;
	bra.uni 	$L__BB3_1238;
$L__BB3_1237:
	ld.const.u32 	%r4728, [const_p+24];
$L__BB3_1238:
	ld.const.u32 	%r3967, [const_p];
	setp.lt.u32 	%p2095, %r4729, %r3967;
	selp.s64 	%rd13369, -1, 0, %p2095;
	sub.s32 	%r4729, %r4729, %r3967;
	cvt.u64.u32 	%rd13370, %r4730;
	add.s64 	%rd13371, %rd13369, %rd13370;
	ld.const.u32 	%r3968, [const_p+4];
	cvt.u64.u32 	%rd13372, %r3968;
	setp.lt.u64 	%p2096, %rd13371, %rd13372;
	selp.s64 	%rd13373, -1, 0, %p2096;
	cvt.u32.u64 	%r3969, %rd13371;
	sub.s32 	%r4730, %r3969, %r3968;
	cvt.u64.u32 	%rd13374, %r4731;
	add.s64 	%rd13375, %rd13373, %rd13374;
	ld.const.u32 	%r3970, [const_p+8];
	cvt.u64.u32 	%rd13376, %r3970;
	setp.lt.u64 	%p2097, %rd13375, %rd13376;
	selp.s64 	%rd13377, -1, 0, %p2097;
	cvt.u32.u64 	%r3971, %rd13375;
	sub.s32 	%r4731, %r3971, %r3970;
	cvt.u64.u32 	%rd13378, %r4732;
	add.s64 	%rd13379, %rd13377, %rd13378;
	ld.const.u32 	%r3972, [const_p+12];
	cvt.u64.u32 	%rd13380, %r3972;
	setp.lt.u64 	%p2098, %rd13379, %rd13380;
	selp.s64 	%rd13381, -1, 0, %p2098;
	cvt.u32.u64 	%r3973, %rd13379;
	sub.s32 	%r4732, %r3973, %r3972;
	cvt.u64.u32 	%rd13382, %r4733;
	add.s64 	%rd13383, %rd13381, %rd13382;
	ld.const.u32 	%r3974, [const_p+16];
	cvt.u64.u32 	%rd13384, %r3974;
	setp.lt.u64 	%p2099, %rd13383, %rd13384;
	selp.s64 	%rd13385, -1, 0, %p2099;
	cvt.u32.u64 	%r3975, %rd13383;
	sub.s32 	%r4733, %r3975, %r3974;
	cvt.u64.u32 	%rd13386, %r4734;
	add.s64 	%rd13387, %rd13385, %rd13386;
	ld.const.u32 	%r3976, [const_p+20];
	cvt.u64.u32 	%rd13388, %r3976;
	setp.lt.u64 	%p2100, %rd13387, %rd13388;
	selp.s64 	%rd13389, -1, 0, %p2100;
	cvt.u32.u64 	%r3977, %rd13387;
	sub.s32 	%r4734, %r3977, %r3976;
	cvt.u64.u32 	%rd13390, %r4735;
	add.s64 	%rd13391, %rd13389, %rd13390;
	cvt.u64.u32 	%rd13392, %r4728;
	setp.lt.u64 	%p2101, %rd13391, %rd13392;
	selp.s32 	%r3978, -1, 0, %p2101;
	cvt.u32.u64 	%r3979, %rd13391;
	sub.s32 	%r4735, %r3979, %r4728;
	add.s32 	%r3980, %r4736, %r3978;
	sub.s32 	%r4736, %r3980, %r4701;
$L__BB3_1239:
	cvt.u64.u32 	%rd13393, %r4648;
	mul.lo.s64 	%rd13394, %rd923, %rd13393;
	cvt.u32.u64 	%r3981, %rd13394;
	shr.u64 	%rd13395, %rd13394, 32;
	mad.lo.s64 	%rd13396, %rd924, %rd13393, %rd13395;
	shr.u64 	%rd13397, %rd13396, 32;
	mad.lo.s64 	%rd13398, %rd925, %rd13393, %rd13397;
	shr.u64 	%rd13399, %rd13398, 32;
	mad.lo.s64 	%rd13400, %rd926, %rd13393, %rd13399;
	shr.u64 	%rd13401, %rd13400, 32;
	mad.lo.s64 	%rd13402, %rd927, %rd13393, %rd13401;
	shr.u64 	%rd13403, %rd13402, 32;
	mad.lo.s64 	%rd13404, %rd928, %rd13393, %rd13403;
	shr.u64 	%rd13405, %rd13404, 32;
	mad.lo.s64 	%rd13406, %rd929, %rd13393, %rd13405;
	shr.u64 	%rd13407, %rd13406, 32;
	mad.lo.s64 	%rd13408, %rd930, %rd13393, %rd13407;
	shr.u64 	%rd13409, %rd13408, 32;
	cvt.u64.u32 	%rd13410, %r4647;
	and.b64  	%rd13411, %rd13396, 4294967295;
	mad.lo.s64 	%rd13412, %rd923, %rd13410, %rd13411;
	shr.u64 	%rd13413, %rd13412, 32;
	and.b64  	%rd13414, %rd13398, 4294967295;
	add.s64 	%rd13415, %rd13413, %rd13414;
	mad.lo.s64 	%rd13416, %rd924, %rd13410, %rd13415;
	shr.u64 	%rd13417, %rd13416, 32;
	and.b64  	%rd13418, %rd13400, 4294967295;
	add.s64 	%rd13419, %rd13417, %rd13418;
	mad.lo.s64 	%rd13420, %rd925, %rd13410, %rd13419;
	shr.u64 	%rd13421, %rd13420, 32;
	and.b64  	%rd13422, %rd13402, 4294967295;
	add.s64 	%rd13423, %rd13421, %rd13422;
	mad.lo.s64 	%rd13424, %rd926, %rd13410, %rd13423;
	shr.u64 	%rd13425, %rd13424, 32;
	and.b64  	%rd13426, %rd13404, 4294967295;
	add.s64 	%rd13427, %rd13425, %rd13426;
	mad.lo.s64 	%rd13428, %rd927, %rd13410, %rd13427;
	shr.u64 	%rd13429, %rd13428, 32;
	and.b64  	%rd13430, %rd13406, 4294967295;
	add.s64 	%rd13431, %rd13429, %rd13430;
	mad.lo.s64 	%rd13432, %rd928, %rd13410, %rd13431;
	shr.u64 	%rd13433, %rd13432, 32;
	and.b64  	%rd13434, %rd13408, 4294967295;
	add.s64 	%rd13435, %rd13433, %rd13434;
	mad.lo.s64 	%rd13436, %rd929, %rd13410, %rd13435;
	shr.u64 	%rd13437, %rd13436, 32;
	add.s64 	%rd13438, %rd13437, %rd13409;
	mad.lo.s64 	%rd13439, %rd930, %rd13410, %rd13438;
	shr.u64 	%rd13440, %rd13439, 32;
	cvt.u64.u32 	%rd13441, %r4646;
	and.b64  	%rd13442, %rd13416, 4294967295;
	mad.lo.s64 	%rd13443, %rd923, %rd13441, %rd13442;
	shr.u64 	%rd13444, %rd13443, 32;
	and.b64  	%rd13445, %rd13420, 4294967295;
	add.s64 	%rd13446, %rd13444, %rd13445;
	mad.lo.s64 	%rd13447, %rd924, %rd13441, %rd13446;
	shr.u64 	%rd13448, %rd13447, 32;
	and.b64  	%rd13449, %rd13424, 4294967295;
	add.s64 	%rd13450, %rd13448, %rd13449;
	mad.lo.s64 	%rd13451, %rd925, %rd13441, %rd13450;
	shr.u64 	%rd13452, %rd13451, 32;
	and.b64  	%rd13453, %rd13428, 4294967295;
	add.s64 	%rd13454, %rd13452, %rd13453;
	mad.lo.s64 	%rd13455, %rd926, %rd13441, %rd13454;
	shr.u64 	%rd13456, %rd13455, 32;
	and.b64  	%rd13457, %rd13432, 4294967295;
	add.s64 	%rd13458, %rd13456, %rd13457;
	mad.lo.s64 	%rd13459, %rd927, %rd13441, %rd13458;
	shr.u64 	%rd13460, %rd13459, 32;
	and.b64  	%rd13461, %rd13436, 4294967295;
	add.s64 	%rd13462, %rd13460, %rd13461;
	mad.lo.s64 	%rd13463, %rd928, %rd13441, %rd13462;
	shr.u64 	%rd13464, %rd13463, 32;
	and.b64  	%rd13465, %rd13439, 4294967295;
	add.s64 	%rd13466, %rd13464, %rd13465;
	mad.lo.s64 	%rd13467, %rd929, %rd13441, %rd13466;
	shr.u64 	%rd13468, %rd13467, 32;
	add.s64 	%rd13469, %rd13468, %rd13440;
	mad.lo.s64 	%rd13470, %rd930, %rd13441, %rd13469;
	shr.u64 	%rd13471, %rd13470, 32;
	cvt.u64.u32 	%rd13472, %r4645;
	and.b64  	%rd13473, %rd13447, 4294967295;
	mad.lo.s64 	%rd13474, %rd923, %rd13472, %rd13473;
	shr.u64 	%rd13475, %rd13474, 32;
	and.b64  	%rd13476, %rd13451, 4294967295;
	add.s64 	%rd13477, %rd13475, %rd13476;
	mad.lo.s64 	%rd13478, %rd924, %rd13472, %rd13477;
	shr.u64 	%rd13479, %rd13478, 32;
	and.b64  	%rd13480, %rd13455, 4294967295;
	add.s64 	%rd13481, %rd13479, %rd13480;
	mad.lo.s64 	%rd13482, %rd925, %rd13472, %rd13481;
	shr.u64 	%rd13483, %rd13482, 32;
	and.b64  	%rd13484, %rd13459, 4294967295;
	add.s64 	%rd13485, %rd13483, %rd13484;
	mad.lo.s64 	%rd13486, %rd926, %rd13472, %rd13485;
	shr.u64 	%rd13487, %rd13486, 32;
	and.b64  	%rd13488, %rd13463, 4294967295;
	add.s64 	%rd13489, %rd13487, %rd13488;
	mad.lo.s64 	%rd13490, %rd927, %rd13472, %rd13489;
	shr.u64 	%rd13491, %rd13490, 32;
	and.b64  	%rd13492, %rd13467, 4294967295;
	add.s64 	%rd13493, %rd13491, %rd13492;
	mad.lo.s64 	%rd13494, %rd928, %rd13472, %rd13493;
	shr.u64 	%rd13495, %rd13494, 32;
	and.b64  	%rd13496, %rd13470, 4294967295;
	add.s64 	%rd13497, %rd13495, %rd13496;
	mad.lo.s64 	%rd13498, %rd929, %rd13472, %rd13497;
	shr.u64 	%rd13499, %rd13498, 32;
	add.s64 	%rd13500, %rd13499, %rd13471;
	mad.lo.s64 	%rd13501, %rd930, %rd13472, %rd13500;
	shr.u64 	%rd13502, %rd13501, 32;
	cvt.u64.u32 	%rd13503, %r4644;
	and.b64  	%rd13504, %rd13478, 4294967295;
	mad.lo.s64 	%rd13505, %rd923, %rd13503, %rd13504;
	shr.u64 	%rd13506, %rd13505, 32;
	and.b64  	%rd13507, %rd13482, 4294967295;
	add.s64 	%rd13508, %rd13506, %rd13507;
	mad.lo.s64 	%rd13509, %rd924, %rd13503, %rd13508;
	shr.u64 	%rd13510, %rd13509, 32;
	and.b64  	%rd13511, %rd13486, 4294967295;
	add.s64 	%rd13512, %rd13510, %rd13511;
	mad.lo.s64 	%rd13513, %rd925, %rd13503, %rd13512;
	shr.u64 	%rd13514, %rd13513, 32;
	and.b64  	%rd13515, %rd13490, 4294967295;
	add.s64 	%rd13516, %rd13514, %rd13515;
	mad.lo.s64 	%rd13517, %rd926, %rd13503, %rd13516;
	shr.u64 	%rd13518, %rd13517, 32;
	and.b64  	%rd13519, %rd13494, 4294967295;
	add.s64 	%rd13520, %rd13518, %rd13519;
	mad.lo.s64 	%rd13521, %rd927, %rd13503, %rd13520;
	shr.u64 	%rd13522, %rd13521, 32;
	and.b64  	%rd13523, %rd13498, 4294967295;
	add.s64 	%rd13524, %rd13522, %rd13523;
	mad.lo.s64 	%rd13525, %rd928, %rd13503, %rd13524;
	shr.u64 	%rd13526, %rd13525, 32;
	and.b64  	%rd13527, %rd13501, 4294967295;
	add.s64 	%rd13528, %rd13526, %rd13527;
	mad.lo.s64 	%rd13529, %rd929, %rd13503, %rd13528;
	shr.u64 	%rd13530, %rd13529, 32;
	add.s64 	%rd13531, %rd13530, %rd13502;
	mad.lo.s64 	%rd13532, %rd930, %rd13503, %rd13531;
	shr.u64 	%rd13533, %rd13532, 32;
	cvt.u64.u32 	%rd13534, %r4643;
	and.b64  	%rd13535, %rd13509, 4294967295;
	mad.lo.s64 	%rd13536, %rd923, %rd13534, %rd13535;
	shr.u64 	%rd13537, %rd13536, 32;
	and.b64  	%rd13538, %rd13513, 4294967295;
	add.s64 	%rd13539, %rd13537, %rd13538;
	mad.lo.s64 	%rd13540, %rd924, %rd13534, %rd13539;
	shr.u64 	%rd13541, %rd13540, 32;
	and.b64  	%rd13542, %rd13517, 4294967295;
	add.s64 	%rd13543, %rd13541, %rd13542;
	mad.lo.s64 	%rd13544, %rd925, %rd13534, %rd13543;
	shr.u64 	%rd13545, %rd13544, 32;
	and.b64  	%rd13546, %rd13521, 4294967295;
	add.s64 	%rd13547, %rd13545, %rd13546;
	mad.lo.s64 	%rd13548, %rd926, %rd13534, %rd13547;
	shr.u64 	%rd13549, %rd13548, 32;
	and.b64  	%rd13550, %rd13525, 4294967295;
	add.s64 	%rd13551, %rd13549, %rd13550;
	mad.lo.s64 	%rd13552, %rd927, %rd13534, %rd13551;
	shr.u64 	%rd13553, %rd13552, 32;
	and.b64  	%rd13554, %rd13529, 4294967295;
	add.s64 	%rd13555, %rd13553, %rd13554;
	mad.lo.s64 	%rd13556, %rd928, %rd13534, %rd13555;
	shr.u64 	%rd13557, %rd13556, 32;
	and.b64  	%rd13558, %rd13532, 4294967295;
	add.s64 	%rd13559, %rd13557, %rd13558;
	mad.lo.s64 	%rd13560, %rd929, %rd13534, %rd13559;
	shr.u64 	%rd13561, %rd13560, 32;
	add.s64 	%rd13562, %rd13561, %rd13533;
	mad.lo.s64 	%rd13563, %rd930, %rd13534, %rd13562;
	shr.u64 	%rd13564, %rd13563, 32;
	cvt.u64.u32 	%rd13565, %r4642;
	and.b64  	%rd13566, %rd13540, 4294967295;
	mad.lo.s64 	%rd13567, %rd923, %rd13565, %rd13566;
	shr.u64 	%rd13568, %rd13567, 32;
	and.b64  	%rd13569, %rd13544, 4294967295;
	add.s64 	%rd13570, %rd13568, %rd13569;
	mad.lo.s64 	%rd13571, %rd924, %rd13565, %rd13570;
	shr.u64 	%rd13572, %rd13571, 32;
	and.b64  	%rd13573, %rd13548, 4294967295;
	add.s64 	%rd13574, %rd13572, %rd13573;
	mad.lo.s64 	%rd13575, %rd925, %rd13565, %rd13574;
	shr.u64 	%rd13576, %rd13575, 32;
	and.b64  	%rd13577, %rd13552, 4294967295;
	add.s64 	%rd13578, %rd13576, %rd13577;
	mad.lo.s64 	%rd13579, %rd926, %rd13565, %rd13578;
	shr.u64 	%rd13580, %rd13579, 32;
	and.b64  	%rd13581, %rd13556, 4294967295;
	add.s64 	%rd13582, %rd13580, %rd13581;
	mad.lo.s64 	%rd13583, %rd927, %rd13565, %rd13582;
	shr.u64 	%rd13584, %rd13583, 32;
	and.b64  	%rd13585, %rd13560, 4294967295;
	add.s64 	%rd13586, %rd13584, %rd13585;
	mad.lo.s64 	%rd13587, %rd928, %rd13565, %rd13586;
	shr.u64 	%rd13588, %rd13587, 32;
	and.b64  	%rd13589, %rd13563, 4294967295;
	add.s64 	%rd13590, %rd13588, %rd13589;
	mad.lo.s64 	%rd13591, %rd929, %rd13565, %rd13590;
	shr.u64 	%rd13592, %rd13591, 32;
	add.s64 	%rd13593, %rd13592, %rd13564;
	mad.lo.s64 	%rd13594, %rd930, %rd13565, %rd13593;
	shr.u64 	%rd13595, %rd13594, 32;
	cvt.u64.u32 	%rd13596, %r4641;
	and.b64  	%rd13597, %rd13571, 4294967295;
	mad.lo.s64 	%rd13598, %rd923, %rd13596, %rd13597;
	shr.u64 	%rd13599, %rd13598, 32;
	and.b64  	%rd13600, %rd13575, 4294967295;
	add.s64 	%rd13601, %rd13599, %rd13600;
	mad.lo.s64 	%rd13602, %rd924, %rd13596, %rd13601;
	shr.u64 	%rd13603, %rd13602, 32;
	and.b64  	%rd13604, %rd13579, 4294967295;
	add.s64 	%rd13605, %rd13603, %rd13604;
	mad.lo.s64 	%rd13606, %rd925, %rd13596, %rd13605;
	shr.u64 	%rd13607, %rd13606, 32;
	and.b64  	%rd13608, %rd13583, 4294967295;
	add.s64 	%rd13609, %rd13607, %rd13608;
	mad.lo.s64 	%rd13610, %rd926, %rd13596, %rd13609;
	shr.u64 	%rd13611, %rd13610, 32;
	and.b64  	%rd13612, %rd13587, 4294967295;
	add.s64 	%rd13613, %rd13611, %rd13612;
	mad.lo.s64 	%rd13614, %rd927, %rd13596, %rd13613;
	shr.u64 	%rd13615, %rd13614, 32;
	and.b64  	%rd13616, %rd13591, 4294967295;
	add.s64 	%rd13617, %rd13615, %rd13616;
	mad.lo.s64 	%rd13618, %rd928, %rd13596, %rd13617;
	shr.u64 	%rd13619, %rd13618, 32;
	and.b64  	%rd13620, %rd13594, 4294967295;
	add.s64 	%rd13621, %rd13619, %rd13620;
	mad.lo.s64 	%rd13622, %rd929, %rd13596, %rd13621;
	shr.u64 	%rd13623, %rd13622, 32;
	add.s64 	%rd13624, %rd13623, %rd13595;
	mad.lo.s64 	%rd13625, %rd930, %rd13596, %rd13624;
	shr.u64 	%rd13626, %rd13625, 32;
	{ .reg .b32 tmp; mov.b64 {tmp, %r3982}, %rd13625; }
	and.b64  	%rd13627, %rd13602, 4294967295;
	mul.lo.s64 	%rd13628, %rd13627, 977;
	cvt.u32.u64 	%r3983, %rd13628;
	shr.u64 	%rd13629, %rd13628, 32;
	and.b64  	%rd13630, %rd13606, 4294967295;
	mad.lo.s64 	%rd13631, %rd13630, 977, %rd13629;
	shr.u64 	%rd13632, %rd13631, 32;
	and.b64  	%rd13633, %rd13610, 4294967295;
	mad.lo.s64 	%rd13634, %rd13633, 977, %rd13632;
	shr.u64 	%rd13635, %rd13634, 32;
	and.b64  	%rd13636, %rd13614, 4294967295;
	mad.lo.s64 	%rd13637, %rd13636, 977, %rd13635;
	shr.u64 	%rd13638, %rd13637, 32;
	and.b64  	%rd13639, %rd13618, 4294967295;
	mad.lo.s64 	%rd13640, %rd13639, 977, %rd13638;
	shr.u64 	%rd13641, %rd13640, 32;
	and.b64  	%rd13642, %rd13622, 4294967295;
	mad.lo.s64 	%rd13643, %rd13642, 977, %rd13641;
	shr.u64 	%rd13644, %rd13643, 32;
	and.b64  	%rd13645, %rd13625, 4294967295;
	mad.lo.s64 	%rd13646, %rd13645, 977, %rd13644;
	shr.u64 	%rd13647, %rd13646, 32;
	mad.lo.s64 	%rd13648, %rd13626, 977, %rd13647;
	{ .reg .b32 tmp; mov.b64 {tmp, %r3984}, %rd13648; }
	add.s32 	%r4747, %r3981, %r3983;
	setp.lt.u32 	%p2103, %r4747, %r3981;
	selp.u64 	%rd13649, 1, 0, %p2103;
	and.b64  	%rd13650, %rd13412, 4294967295;
	and.b64  	%rd13651, %rd13631, 4294967295;
	add.s64 	%rd13652, %rd13650, %rd13649;
	add.s64 	%rd13653, %rd13652, %rd13651;
	shr.u64 	%rd13654, %rd13653, 32;
	and.b64  	%rd13655, %rd13443, 4294967295;
	and.b64  	%rd13656, %rd13634, 4294967295;
	add.s64 	%rd13657, %rd13654, %rd13655;
	add.s64 	%rd13658, %rd13657, %rd13656;
	shr.u64 	%rd13659, %rd13658, 32;
	and.b64  	%rd13660, %rd13474, 4294967295;
	and.b64  	%rd13661, %rd13637, 4294967295;
	add.s64 	%rd13662, %rd13659, %rd13660;
	add.s64 	%rd13663, %rd13662, %rd13661;
	shr.u64 	%rd13664, %rd13663, 32;
	and.b64  	%rd13665, %rd13505, 4294967295;
	and.b64  	%rd13666, %rd13640, 4294967295;
	add.s64 	%rd13667, %rd13664, %rd13665;
	add.s64 	%rd13668, %rd13667, %rd13666;
	shr.u64 	%rd13669, %rd13668, 32;
	and.b64  	%rd13670, %rd13536, 4294967295;
	and.b64  	%rd13671, %rd13643, 4294967295;
	add.s64 	%rd13672, %rd13669, %rd13670;
	add.s64 	%rd13673, %rd13672, %rd13671;
	shr.u64 	%rd13674, %rd13673, 32;
	and.b64  	%rd13675, %rd13567, 4294967295;
	and.b64  	%rd13676, %rd13646, 4294967295;
	add.s64 	%rd13677, %rd13674, %rd13675;
	add.s64 	%rd13678, %rd13677, %rd13676;
	shr.u64 	%rd13679, %rd13678, 32;
	and.b64  	%rd13680, %rd13598, 4294967295;
	and.b64  	%rd13681, %rd13648, 4294967295;
	add.s64 	%rd13682, %rd13679, %rd13680;
	add.s64 	%rd13683, %rd13682, %rd13681;
	{ .reg .b32 tmp; mov.b64 {tmp, %r3985}, %rd13683; }
	add.s32 	%r3986, %r3985, %r3984;
	and.b64  	%rd13684, %rd13653, 4294967295;
	add.s64 	%rd14514, %rd13684, %rd13627;
	shr.u64 	%rd13685, %rd14514, 32;
	and.b64  	%rd13686, %rd13658, 4294967295;
	add.s64 	%rd13687, %rd13685, %rd13686;
	add.s64 	%rd14515, %rd13687, %rd13630;
	shr.u64 	%rd13688, %rd14515, 32;
	and.b64  	%rd13689, %rd13663, 4294967295;
	add.s64 	%rd13690, %rd13688, %rd13689;
	add.s64 	%rd14516, %rd13690, %rd13633;
	shr.u64 	%rd13691, %rd14516, 32;
	and.b64  	%rd13692, %rd13668, 4294967295;
	add.s64 	%rd13693, %rd13691, %rd13692;
	add.s64 	%rd14517, %rd13693, %rd13636;
	shr.u64 	%rd13694, %rd14517, 32;
	and.b64  	%rd13695, %rd13673, 4294967295;
	add.s64 	%rd13696, %rd13694, %rd13695;
	add.s64 	%rd14518, %rd13696, %rd13639;
	shr.u64 	%rd13697, %rd14518, 32;
	and.b64  	%rd13698, %rd13678, 4294967295;
	add.s64 	%rd13699, %rd13697, %rd13698;
	add.s64 	%rd14519, %rd13699, %rd13642;
	shr.u64 	%rd13700, %rd14519, 32;
	and.b64  	%rd13701, %rd13683, 4294967295;
	add.s64 	%rd13702, %rd13700, %rd13701;
	add.s64 	%rd14520, %rd13702, %rd13645;
	{ .reg .b32 tmp; mov.b64 {tmp, %r3987}, %rd14520; }
	add.s32 	%r3988, %r3986, %r3987;
	add.s32 	%r1685, %r3988, %r3982;
	setp.eq.s32 	%p2104, %r1685, 0;
	mov.pred 	%p2261, 0;
	@%p2104 bra 	$L__BB3_1241;
	cvt.u64.u32 	%rd13703, %r1685;
	mul.wide.u32 	%rd13704, %r1685, 977;
	cvt.u32.u64 	%r3989, %rd13704;
	shr.u64 	%rd13705, %rd13704, 32;
	add.s64 	%rd13706, %rd13705, %rd13703;
	shr.u64 	%rd13707, %rd13706, 32;
	add.s32 	%r1686, %r4747, %r3989;
	setp.lt.u32 	%p2105, %r1686, %r4747;
	selp.u64 	%rd13708, 1, 0, %p2105;
	and.b64  	%rd13709, %rd14514, 4294967295;
	and.b64  	%rd13710, %rd13706, 4294967295;
	add.s64 	%rd13711, %rd13709, %rd13708;
	add.s64 	%rd14514, %rd13711, %rd13710;
	shr.u64 	%rd13712, %rd14514, 32;
	and.b64  	%rd13713, %rd14515, 4294967295;
	add.s64 	%rd13714, %rd13712, %rd13713;
	add.s64 	%rd14515, %rd13714, %rd13707;
	shr.u64 	%rd13715, %rd14515, 32;
	and.b64  	%rd13716, %rd14516, 4294967295;
	add.s64 	%rd14516, %rd13715, %rd13716;
	shr.u64 	%rd13717, %rd14516, 32;
	and.b64  	%rd13718, %rd14517, 4294967295;
	add.s64 	%rd14517, %rd13717, %rd13718;
	shr.u64 	%rd13719, %rd14517, 32;
	and.b64  	%rd13720, %rd14518, 4294967295;
	add.s64 	%rd14518, %rd13719, %rd13720;
	shr.u64 	%rd13721, %rd14518, 32;
	and.b64  	%rd13722, %rd14519, 4294967295;
	add.s64 	%rd14519, %rd13721, %rd13722;
	shr.u64 	%rd13723, %rd14519, 32;
	and.b64  	%rd13724, %rd14520, 4294967295;
	add.s64 	%rd14520, %rd13723, %rd13724;
	setp.gt.u64 	%p2261, %rd14520, 4294967295;
	mov.u32 	%r4747, %r1686;
$L__BB3_1241:
	cvt.u32.u64 	%r4754, %rd14520;
	cvt.u32.u64 	%r4753, %rd14519;
	cvt.u32.u64 	%r4752, %rd14518;
	cvt.u32.u64 	%r4751, %rd14517;
	cvt.u32.u64 	%r4750, %rd14516;
	cvt.u32.u64 	%r4749, %rd14515;
	cvt.u32.u64 	%r4748, %rd14514;
	setp.lt.u32 	%p2106, %r4701, %r4754;
	or.pred  	%p2107, %p2261, %p2106;
	@%p2107 bra 	$L__BB3_1255;
	setp.gt.u32 	%p2108, %r4701, %r4754;
	@%p2108 bra 	$L__BB3_1256;
	ld.const.u32 	%r1695, [const_p+24];
	setp.lt.u32 	%p2109, %r1695, %r4753;
	@%p2109 bra 	$L__BB3_1255;
	setp.gt.u32 	%p2110, %r1695, %r4753;
	@%p2110 bra 	$L__BB3_1256;
	ld.const.u32 	%r1696, [const_p+20];
	setp.lt.u32 	%p2111, %r1696, %r4752;
	@%p2111 bra 	$L__BB3_1255;
	setp.gt.u32 	%p2112, %r1696, %r4752;
	@%p2112 bra 	$L__BB3_1256;
	ld.const.u32 	%r1697, [const_p+16];
	setp.lt.u32 	%p2113, %r1697, %r4751;
	@%p2113 bra 	$L__BB3_1255;
	setp.gt.u32 	%p2114, %r1697, %r4751;
	@%p2114 bra 	$L__BB3_1256;
	ld.const.u32 	%r1698, [const_p+12];
	setp.lt.u32 	%p2115, %r1698, %r4750;
	@%p2115 bra 	$L__BB3_1255;
	setp.gt.u32 	%p2116, %r1698, %r4750;
	@%p2116 bra 	$L__BB3_1256;
	ld.const.u32 	%r1699, [const_p+8];
	setp.lt.u32 	%p2117, %r1699, %r4749;
	@%p2117 bra 	$L__BB3_1255;
	setp.gt.u32 	%p2118, %r1699, %r4749;
	@%p2118 bra 	$L__BB3_1256;
	ld.const.u32 	%r1700, [const_p+4];
	setp.lt.u32 	%p2119, %r1700, %r4748;
	@%p2119 bra 	$L__BB3_1255;
	setp.gt.u32 	%p2120, %r1700, %r4748;
	ld.const.u32 	%r3990, [const_p];
	setp.lt.u32 	%p2121, %r4747, %r3990;
	or.pred  	%p2122, %p2120, %p2121;
	@%p2122 bra 	$L__BB3_1256;
$L__BB3_1255:
	ld.const.u32 	%r3992, [const_p];
	setp.lt.u32 	%p2123, %r4747, %r3992;
	selp.s64 	%rd13726, -1, 0, %p2123;
	sub.s32 	%r4747, %r4747, %r3992;
	and.b64  	%rd13727, %rd14514, 4294967295;
	add.s64 	%rd13728, %rd13727, %rd13726;
	ld.const.u32 	%r3993, [const_p+4];
	cvt.u64.u32 	%rd13729, %r3993;
	setp.lt.u64 	%p2124, %rd13728, %rd13729;
	selp.s64 	%rd13730, -1, 0, %p2124;
	cvt.u32.u64 	%r3994, %rd13728;
	sub.s32 	%r4748, %r3994, %r3993;
	and.b64  	%rd13731, %rd14515, 4294967295;
	add.s64 	%rd13732, %rd13731, %rd13730;
	ld.const.u32 	%r3995, [const_p+8];
	cvt.u64.u32 	%rd13733, %r3995;
	setp.lt.u64 	%p2125, %rd13732, %rd13733;
	selp.s64 	%rd13734, -1, 0, %p2125;
	cvt.u32.u64 	%r3996, %rd13732;
	sub.s32 	%r4749, %r3996, %r3995;
	and.b64  	%rd13735, %rd14516, 4294967295;
	add.s64 	%rd13736, %rd13735, %rd13734;
	ld.const.u32 	%r3997, [const_p+12];
	cvt.u64.u32 	%rd13737, %r3997;
	setp.lt.u64 	%p2126, %rd13736, %rd13737;
	selp.s64 	%rd13738, -1, 0, %p2126;
	cvt.u32.u64 	%r3998, %rd13736;
	sub.s32 	%r4750, %r3998, %r3997;
	and.b64  	%rd13739, %rd14517, 4294967295;
	add.s64 	%rd13740, %rd13739, %rd13738;
	ld.const.u32 	%r3999, [const_p+16];
	cvt.u64.u32 	%rd13741, %r3999;
	setp.lt.u64 	%p2127, %rd13740, %rd13741;
	selp.s64 	%rd13742, -1, 0, %p2127;
	cvt.u32.u64 	%r4000, %rd13740;
	sub.s32 	%r4751, %r4000, %r3999;
	and.b64  	%rd13743, %rd14518, 4294967295;
	add.s64 	%rd13744, %rd13743, %rd13742;
	ld.const.u32 	%r4001, [const_p+20];
	cvt.u64.u32 	%rd13745, %r4001;
	setp.lt.u64 	%p2128, %rd13744, %rd13745;
	selp.s64 	%rd13746, -1, 0, %p2128;
	cvt.u32.u64 	%r4002, %rd13744;
	sub.s32 	%r4752, %r4002, %r4001;
	and.b64  	%rd13747, %rd14519, 4294967295;
	add.s64 	%rd13748, %rd13747, %rd13746;
	ld.const.u32 	%r4003, [const_p+24];
	cvt.u64.u32 	%rd13749, %r4003;
	setp.lt.u64 	%p2129, %rd13748, %rd13749;
	selp.s32 	%r4004, -1, 0, %p2129;
	cvt.u32.u64 	%r4005, %rd13748;
	sub.s32 	%r4753, %r4005, %r4003;
	add.s32 	%r4006, %r4754, %r4004;
	sub.s32 	%r4754, %r4006, %r4701;
$L__BB3_1256:
	setp.le.u32 	%p2130, %r4754, %r4701;
	@%p2130 bra 	$L__BB3_1257;
	bra.uni 	$L__BB3_1270;
$L__BB3_1257:
	setp.lt.u32 	%p2131, %r4754, %r4701;
	@%p2131 bra 	$L__BB3_1272;
	ld.const.u32 	%r4746, [const_p+24];
	setp.gt.u32 	%p2132, %r4753, %r4746;
	@%p2132 bra 	$L__BB3_1271;
	setp.lt.u32 	%p2133, %r4753, %r4746;
	@%p2133 bra 	$L__BB3_1272;
	ld.const.u32 	%r1710, [const_p+20];
	setp.gt.u32 	%p2134, %r4752, %r1710;
	@%p2134 bra 	$L__BB3_1271;
	setp.lt.u32 	%p2135, %r4752, %r1710;
	@%p2135 bra 	$L__BB3_1272;
	ld.const.u32 	%r1711, [const_p+16];
	setp.gt.u32 	%p2136, %r4751, %r1711;
	@%p2136 bra 	$L__BB3_1271;
	setp.lt.u32 	%p2137, %r4751, %r1711;
	@%p2137 bra 	$L__BB3_1272;
	ld.const.u32 	%r1712, [const_p+12];
	setp.gt.u32 	%p2138, %r4750, %r1712;
	@%p2138 bra 	$L__BB3_1271;
	setp.lt.u32 	%p2139, %r4750, %r1712;
	@%p2139 bra 	$L__BB3_1272;
	ld.const.u32 	%r1713, [const_p+8];
	setp.gt.u32 	%p2140, %r4749, %r1713;
	@%p2140 bra 	$L__BB3_1271;
	setp.lt.u32 	%p2141, %r4749, %r1713;
	@%p2141 bra 	$L__BB3_1272;
	ld.const.u32 	%r1714, [const_p+4];
	setp.gt.u32 	%p2142, %r4748, %r1714;
	@%p2142 bra 	$L__BB3_1271;
	setp.lt.u32 	%p2143, %r4748, %r1714;
	ld.const.u32 	%r4007, [const_p];
	setp.lt.u32 	%p2144, %r4747, %r4007;
	or.pred  	%p2145, %p2143, %p2144;
	@%p2145 bra 	$L__BB3_1272;
	bra.uni 	$L__BB3_1271;
$L__BB3_1270:
	ld.const.u32 	%r4746, [const_p+24];
$L__BB3_1271:
	ld.const.u32 	%r4009, [const_p];
	setp.lt.u32 	%p2146, %r4747, %r4009;
	selp.s64 	%rd13750, -1, 0, %p2146;
	sub.s32 	%r4747, %r4747, %r4009;
	cvt.u64.u32 	%rd13751, %r4748;
	add.s64 	%rd13752, %rd13750, %rd13751;
	ld.const.u32 	%r4010, [const_p+4];
	cvt.u64.u32 	%rd13753, %r4010;
	setp.lt.u64 	%p2147, %rd13752, %rd13753;
	selp.s64 	%rd13754, -1, 0, %p2147;
	cvt.u32.u64 	%r4011, %rd13752;
	sub.s32 	%r4748, %r4011, %r4010;
	cvt.u64.u32 	%rd13755, %r4749;
	add.s64 	%rd13756, %rd13754, %rd13755;
	ld.const.u32 	%r4012, [const_p+8];
	cvt.u64.u32 	%rd13757, %r4012;
	setp.lt.u64 	%p2148, %rd13756, %rd13757;
	selp.s64 	%rd13758, -1, 0, %p2148;
	cvt.u32.u64 	%r4013, %rd13756;
	sub.s32 	%r4749, %r4013, %r4012;
	cvt.u64.u32 	%rd13759, %r4750;
	add.s64 	%rd13760, %rd13758, %rd13759;
	ld.const.u32 	%r4014, [const_p+12];
	cvt.u64.u32 	%rd13761, %r4014;
	setp.lt.u64 	%p2149, %rd13760, %rd13761;
	selp.s64 	%rd13762, -1, 0, %p2149;
	cvt.u32.u64 	%r4015, %rd13760;
	sub.s32 	%r4750, %r4015, %r4014;
	cvt.u64.u32 	%rd13763, %r4751;
	add.s64 	%rd13764, %rd13762, %rd13763;
	ld.const.u32 	%r4016, [const_p+16];
	cvt.u64.u32 	%rd13765, %r4016;
	setp.lt.u64 	%p2150, %rd13764, %rd13765;
	selp.s64 	%rd13766, -1, 0, %p2150;
	cvt.u32.u64 	%r4017, %rd13764;
	sub.s32 	%r4751, %r4017, %r4016;
	cvt.u64.u32 	%rd13767, %r4752;
	add.s64 	%rd13768, %rd13766, %rd13767;
	ld.const.u32 	%r4018, [const_p+20];
	cvt.u64.u32 	%rd13769, %r4018;
	setp.lt.u64 	%p2151, %rd13768, %rd13769;
	selp.s64 	%rd13770, -1, 0, %p2151;
	cvt.u32.u64 	%r4019, %rd13768;
	sub.s32 	%r4752, %r4019, %r4018;
	cvt.u64.u32 	%rd13771, %r4753;
	add.s64 	%rd13772, %rd13770, %rd13771;
	cvt.u64.u32 	%rd13773, %r4746;
	setp.lt.u64 	%p2152, %rd13772, %rd13773;
	selp.s32 	%r4020, -1, 0, %p2152;
	cvt.u32.u64 	%r4021, %rd13772;
	sub.s32 	%r4753, %r4021, %r4746;
	add.s32 	%r4022, %r4754, %r4020;
	sub.s32 	%r4754, %r4022, %r4701;
$L__BB3_1272:
	add.u64 	%rd973, %SPL, 64;
	st.local.u32 	[%rd973], %r4747;
	st.local.u32 	[%rd973+4], %r4748;
	st.local.u32 	[%rd973+8], %r4749;
	st.local.u32 	[%rd973+12], %r4750;
	st.local.u32 	[%rd973+16], %r4751;
	st.local.u32 	[%rd973+20], %r4752;
	st.local.u32 	[%rd973+24], %r4753;
	st.local.u32 	[%rd973+28], %r4754;
	mul.wide.u32 	%rd13775, %r4729, %r4640;
	cvt.u32.u64 	%r4023, %rd13775;
	shr.u64 	%rd13776, %rd13775, 32;
	mul.wide.u32 	%rd13777, %r4730, %r4640;
	add.s64 	%rd13778, %rd13776, %rd13777;
	shr.u64 	%rd13779, %rd13778, 32;
	mul.wide.u32 	%rd13780, %r4731, %r4640;
	add.s64 	%rd13781, %rd13779, %rd13780;
	shr.u64 	%rd13782, %rd13781, 32;
	mul.wide.u32 	%rd13783, %r4732, %r4640;
	add.s64 	%rd13784, %rd13782, %rd13783;
	shr.u64 	%rd13785, %rd13784, 32;
	mul.wide.u32 	%rd13786, %r4733, %r4640;
	add.s64 	%rd13787, %rd13785, %rd13786;
	shr.u64 	%rd13788, %rd13787, 32;
	mul.wide.u32 	%rd13789, %r4734, %r4640;
	add.s64 	%rd13790, %rd13788, %rd13789;
	shr.u64 	%rd13791, %rd13790, 32;
	mul.wide.u32 	%rd13792, %r4735, %r4640;
	add.s64 	%rd13793, %rd13791, %rd13792;
	shr.u64 	%rd13794, %rd13793, 32;
	mul.wide.u32 	%rd13795, %r4736, %r4640;
	add.s64 	%rd13796, %rd13794, %rd13795;
	shr.u64 	%rd13797, %rd13796, 32;
	and.b64  	%rd13798, %rd13778, 4294967295;
	mul.wide.u32 	%rd13799, %r4729, %r4639;
	add.s64 	%rd13800, %rd13799, %rd13798;
	shr.u64 	%rd13801, %rd13800, 32;
	and.b64  	%rd13802, %rd13781, 4294967295;
	mul.wide.u32 	%rd13803, %r4730, %r4639;
	add.s64 	%rd13804, %rd13801, %rd13802;
	add.s64 	%rd13805, %rd13804, %rd13803;
	shr.u64 	%rd13806, %rd13805, 32;
	and.b64  	%rd13807, %rd13784, 4294967295;
	mul.wide.u32 	%rd13808, %r4731, %r4639;
	add.s64 	%rd13809, %rd13806, %rd13807;
	add.s64 	%rd13810, %rd13809, %rd13808;
	shr.u64 	%rd13811, %rd13810, 32;
	and.b64  	%rd13812, %rd13787, 4294967295;
	mul.wide.u32 	%rd13813, %r4732, %r4639;
	add.s64 	%rd13814, %rd13811, %rd13812;
	add.s64 	%rd13815, %rd13814, %rd13813;
	shr.u64 	%rd13816, %rd13815, 32;
	and.b64  	%rd13817, %rd13790, 4294967295;
	mul.wide.u32 	%rd13818, %r4733, %r4639;
	add.s64 	%rd13819, %rd13816, %rd13817;
	add.s64 	%rd13820, %rd13819, %rd13818;
	shr.u64 	%rd13821, %rd13820, 32;
	and.b64  	%rd13822, %rd13793, 4294967295;
	mul.wide.u32 	%rd13823, %r4734, %r4639;
	add.s64 	%rd13824, %rd13821, %rd13822;
	add.s64 	%rd13825, %rd13824, %rd13823;
	shr.u64 	%rd13826, %rd13825, 32;
	and.b64  	%rd13827, %rd13796, 4294967295;
	mul.wide.u32 	%rd13828, %r4735, %r4639;
	add.s64 	%rd13829, %rd13826, %rd13827;
	add.s64 	%rd13830, %rd13829, %rd13828;
	shr.u64 	%rd13831, %rd13830, 32;
	mul.wide.u32 	%rd13832, %r4736, %r4639;
	add.s64 	%rd13833, %rd13831, %rd13797;
	add.s64 	%rd13834, %rd13833, %rd13832;
	shr.u64 	%rd13835, %rd13834, 32;
	and.b64  	%rd13836, %rd13805, 4294967295;
	mul.wide.u32 	%rd13837, %r4729, %r4638;
	add.s64 	%rd13838, %rd13837, %rd13836;
	shr.u64 	%rd13839, %rd13838, 32;
	and.b64  	%rd13840, %rd13810, 4294967295;
	mul.wide.u32 	%rd13841, %r4730, %r4638;
	add.s64 	%rd13842, %rd13839, %rd13840;
	add.s64 	%rd13843, %rd13842, %rd13841;
	shr.u64 	%rd13844, %rd13843, 32;
	and.b64  	%rd13845, %rd13815, 4294967295;
	mul.wide.u32 	%rd13846, %r4731, %r4638;
	add.s64 	%rd13847, %rd13844, %rd13845;
	add.s64 	%rd13848, %rd13847, %rd13846;
	shr.u64 	%rd13849, %rd13848, 32;
	and.b64  	%rd13850, %rd13820, 4294967295;
	mul.wide.u32 	%rd13851, %r4732, %r4638;
	add.s64 	%rd13852, %rd13849, %rd13850;
	add.s64 	%rd13853, %rd13852, %rd13851;
	shr.u64 	%rd13854, %rd13853, 32;
	and.b64  	%rd13855, %rd13825, 4294967295;
	mul.wide.u32 	%rd13856, %r4733, %r4638;
	add.s64 	%rd13857, %rd13854, %rd13855;
	add.s64 	%rd13858, %rd13857, %rd13856;
	shr.u64 	%rd13859, %rd13858, 32;
	and.b64  	%rd13860, %rd13830, 4294967295;
	mul.wide.u32 	%rd13861, %r4734, %r4638;
	add.s64 	%rd13862, %rd13859, %rd13860;
	add.s64 	%rd13863, %rd13862, %rd13861;
	shr.u64 	%rd13864, %rd13863, 32;
	and.b64  	%rd13865, %rd13834, 4294967295;
	mul.wide.u32 	%rd13866, %r4735, %r4638;
	add.s64 	%rd13867, %rd13864, %rd13865;
	add.s64 	%rd13868, %rd13867, %rd13866;
	shr.u64 	%rd13869, %rd13868, 32;
	mul.wide.u32 	%rd13870, %r4736, %r4638;
	add.s64 	%rd13871, %rd13869, %rd13835;
	add.s64 	%rd13872, %rd13871, %rd13870;
	shr.u64 	%rd13873, %rd13872, 32;
	and.b64  	%rd13874, %rd13843, 4294967295;
	mul.wide.u32 	%rd13875, %r4729, %r4637;
	add.s64 	%rd13876, %rd13875, %rd13874;
	shr.u64 	%rd13877, %rd13876, 32;
	and.b64  	%rd13878, %rd13848, 4294967295;
	mul.wide.u32 	%rd13879, %r4730, %r4637;
	add.s64 	%rd13880, %rd13877, %rd13878;
	add.s64 	%rd13881, %rd13880, %rd13879;
	shr.u64 	%rd13882, %rd13881, 32;
	and.b64  	%rd13883, %rd13853, 4294967295;
	mul.wide.u32 	%rd13884, %r4731, %r4637;
	add.s64 	%rd13885, %rd13882, %rd13883;
	add.s64 	%rd13886, %rd13885, %rd13884;
	shr.u64 	%rd13887, %rd13886, 32;
	and.b64  	%rd13888, %rd13858, 4294967295;
	mul.wide.u32 	%rd13889, %r4732, %r4637;
	add.s64 	%rd13890, %rd13887, %rd13888;
	add.s64 	%rd13891, %rd13890, %rd13889;
	shr.u64 	%rd13892, %rd13891, 32;
	and.b64  	%rd13893, %rd13863, 4294967295;
	mul.wide.u32 	%rd13894, %r4733, %r4637;
	add.s64 	%rd13895, %rd13892, %rd13893;
	add.s64 	%rd13896, %rd13895, %rd13894;
	shr.u64 	%rd13897, %rd13896, 32;
	and.b64  	%rd13898, %rd13868, 4294967295;
	mul.wide.u32 	%rd13899, %r4734, %r4637;
	add.s64 	%rd13900, %rd13897, %rd13898;
	add.s64 	%rd13901, %rd13900, %rd13899;
	shr.u64 	%rd13902, %rd13901, 32;
	and.b64  	%rd13903, %rd13872, 4294967295;
	mul.wide.u32 	%rd13904, %r4735, %r4637;
	add.s64 	%rd13905, %rd13902, %rd13903;
	add.s64 	%rd13906, %rd13905, %rd13904;
	shr.u64 	%rd13907, %rd13906, 32;
	mul.wide.u32 	%rd13908, %r4736, %r4637;
	add.s64 	%rd13909, %rd13907, %rd13873;
	add.s64 	%rd13910, %rd13909, %rd13908;
	shr.u64 	%rd13911, %rd13910, 32;
	and.b64  	%rd13912, %rd13881, 4294967295;
	mul.wide.u32 	%rd13913, %r4729, %r4636;
	add.s64 	%rd13914, %rd13913, %rd13912;
	shr.u64 	%rd13915, %rd13914, 32;
	and.b64  	%rd13916, %rd13886, 4294967295;
	mul.wide.u32 	%rd13917, %r4730, %r4636;
	add.s64 	%rd13918, %rd13915, %rd13916;
	add.s64 	%rd13919, %rd13918, %rd13917;
	shr.u64 	%rd13920, %rd13919, 32;
	and.b64  	%rd13921, %rd13891, 4294967295;
	mul.wide.u32 	%rd13922, %r4731, %r4636;
	add.s64 	%rd13923, %rd13920, %rd13921;
	add.s64 	%rd13924, %rd13923, %rd13922;
	shr.u64 	%rd13925, %rd13924, 32;
	and.b64  	%rd13926, %rd13896, 4294967295;
	mul.wide.u32 	%rd13927, %r4732, %r4636;
	add.s64 	%rd13928, %rd13925, %rd13926;
	add.s64 	%rd13929, %rd13928, %rd13927;
	shr.u64 	%rd13930, %rd13929, 32;
	and.b64  	%rd13931, %rd13901, 4294967295;
	mul.wide.u32 	%rd13932, %r4733, %r4636;
	add.s64 	%rd13933, %rd13930, %rd13931;
	add.s64 	%rd13934, %rd13933, %rd13932;
	shr.u64 	%rd13935, %rd13934, 32;
	and.b64  	%rd13936, %rd13906, 4294967295;
	mul.wide.u32 	%rd13937, %r4734, %r4636;
	add.s64 	%rd13938, %rd13935, %rd13936;
	add.s64 	%rd13939, %rd13938, %rd13937;
	shr.u64 	%rd13940, %rd13939, 32;
	and.b64  	%rd13941, %rd13910, 4294967295;
	mul.wide.u32 	%rd13942, %r4735, %r4636;
	add.s64 	%rd13943, %rd13940, %rd13941;
	add.s64 	%rd13944, %rd13943, %rd13942;
	shr.u64 	%rd13945, %rd13944, 32;
	mul.wide.u32 	%rd13946, %r4736, %r4636;
	add.s64 	%rd13947, %rd13945, %rd13911;
	add.s64 	%rd13948, %rd13947, %rd13946;
	shr.u64 	%rd13949, %rd13948, 32;
	and.b64  	%rd13950, %rd13919, 4294967295;
	mul.wide.u32 	%rd13951, %r4729, %r4635;
	add.s64 	%rd13952, %rd13951, %rd13950;
	shr.u64 	%rd13953, %rd13952, 32;
	and.b64  	%rd13954, %rd13924, 4294967295;
	mul.wide.u32 	%rd13955, %r4730, %r4635;
	add.s64 	%rd13956, %rd13953, %rd13954;
	add.s64 	%rd13957, %rd13956, %rd13955;
	shr.u64 	%rd13958, %rd13957, 32;
	and.b64  	%rd13959, %rd13929, 4294967295;
	mul.wide.u32 	%rd13960, %r4731, %r4635;
	add.s64 	%rd13961, %rd13958, %rd13959;
	add.s64 	%rd13962, %rd13961, %rd13960;
	shr.u64 	%rd13963, %rd13962, 32;
	and.b64  	%rd13964, %rd13934, 4294967295;
	mul.wide.u32 	%rd13965, %r4732, %r4635;
	add.s64 	%rd13966, %rd13963, %rd13964;
	add.s64 	%rd13967, %rd13966, %rd13965;
	shr.u64 	%rd13968, %rd13967, 32;
	and.b64  	%rd13969, %rd13939, 4294967295;
	mul.wide.u32 	%rd13970, %r4733, %r4635;
	add.s64 	%rd13971, %rd13968, %rd13969;
	add.s64 	%rd13972, %rd13971, %rd13970;
	shr.u64 	%rd13973, %rd13972, 32;
	and.b64  	%rd13974, %rd13944, 4294967295;
	mul.wide.u32 	%rd13975, %r4734, %r4635;
	add.s64 	%rd13976, %rd13973, %rd13974;
	add.s64 	%rd13977, %rd13976, %rd13975;
	shr.u64 	%rd13978, %rd13977, 32;
	and.b64  	%rd13979, %rd13948, 4294967295;
	mul.wide.u32 	%rd13980, %r4735, %r4635;
	add.s64 	%rd13981, %rd13978, %rd13979;
	add.s64 	%rd13982, %rd13981, %rd13980;
	shr.u64 	%rd13983, %rd13982, 32;
	mul.wide.u32 	%rd13984, %r4736, %r4635;
	add.s64 	%rd13985, %rd13983, %rd13949;
	add.s64 	%rd13986, %rd13985, %rd13984;
	shr.u64 	%rd13987, %rd13986, 32;
	and.b64  	%rd13988, %rd13957, 4294967295;
	mul.wide.u32 	%rd13989, %r4729, %r4634;
	add.s64 	%rd13990, %rd13989, %rd13988;
	shr.u64 	%rd13991, %rd13990, 32;
	and.b64  	%rd13992, %rd13962, 4294967295;
	mul.wide.u32 	%rd13993, %r4730, %r4634;
	add.s64 	%rd13994, %rd13991, %rd13992;
	add.s64 	%rd13995, %rd13994, %rd13993;
	shr.u64 	%rd13996, %rd13995, 32;
	and.b64  	%rd13997, %rd13967, 4294967295;
	mul.wide.u32 	%rd13998, %r4731, %r4634;
	add.s64 	%rd13999, %rd13996, %rd13997;
	add.s64 	%rd14000, %rd13999, %rd13998;
	shr.u64 	%rd14001, %rd14000, 32;
	and.b64  	%rd14002, %rd13972, 4294967295;
	mul.wide.u32 	%rd14003, %r4732, %r4634;
	add.s64 	%rd14004, %rd14001, %rd14002;
	add.s64 	%rd14005, %rd14004, %rd14003;
	shr.u64 	%rd14006, %rd14005, 32;
	and.b64  	%rd14007, %rd13977, 4294967295;
	mul.wide.u32 	%rd14008, %r4733, %r4634;
	add.s64 	%rd14009, %rd14006, %rd14007;
	add.s64 	%rd14010, %rd14009, %rd14008;
	shr.u64 	%rd14011, %rd14010, 32;
	and.b64  	%rd14012, %rd13982, 4294967295;
	mul.wide.u32 	%rd14013, %r4734, %r4634;
	add.s64 	%rd14014, %rd14011, %rd14012;
	add.s64 	%rd14015, %rd14014, %rd14013;
	shr.u64 	%rd14016, %rd14015, 32;
	and.b64  	%rd14017, %rd13986, 4294967295;
	mul.wide.u32 	%rd14018, %r4735, %r4634;
	add.s64 	%rd14019, %rd14016, %rd14017;
	add.s64 	%rd14020, %rd14019, %rd14018;
	shr.u64 	%rd14021, %rd14020, 32;
	mul.wide.u32 	%rd14022, %r4736, %r4634;
	add.s64 	%rd14023, %rd14021, %rd13987;
	add.s64 	%rd14024, %rd14023, %rd14022;
	shr.u64 	%rd14025, %rd14024, 32;
	and.b64  	%rd14026, %rd13995, 4294967295;
	mul.wide.u32 	%rd14027, %r4729, %r4633;
	add.s64 	%rd14028, %rd14027, %rd14026;
	shr.u64 	%rd14029, %rd14028, 32;
	and.b64  	%rd14030, %rd14000, 4294967295;
	mul.wide.u32 	%rd14031, %r4730, %r4633;
	add.s64 	%rd14032, %rd14029, %rd14030;
	add.s64 	%rd14033, %rd14032, %rd14031;
	shr.u64 	%rd14034, %rd14033, 32;
	and.b64  	%rd14035, %rd14005, 4294967295;
	mul.wide.u32 	%rd14036, %r4731, %r4633;
	add.s64 	%rd14037, %rd14034, %rd14035;
	add.s64 	%rd14038, %rd14037, %rd14036;
	shr.u64 	%rd14039, %rd14038, 32;
	and.b64  	%rd14040, %rd14010, 4294967295;
	mul.wide.u32 	%rd14041, %r4732, %r4633;
	add.s64 	%rd14042, %rd14039, %rd14040;
	add.s64 	%rd14043, %rd14042, %rd14041;
	shr.u64 	%rd14044, %rd14043, 32;
	and.b64  	%rd14045, %rd14015, 4294967295;
	mul.wide.u32 	%rd14046, %r4733, %r4633;
	add.s64 	%rd14047, %rd14044, %rd14045;
	add.s64 	%rd14048, %rd14047, %rd14046;
	shr.u64 	%rd14049, %rd14048, 32;
	and.b64  	%rd14050, %rd14020, 4294967295;
	mul.wide.u32 	%rd14051, %r4734, %r4633;
	add.s64 	%rd14052, %rd14049, %rd14050;
	add.s64 	%rd14053, %rd14052, %rd14051;
	shr.u64 	%rd14054, %rd14053, 32;
	and.b64  	%rd14055, %rd14024, 4294967295;
	mul.wide.u32 	%rd14056, %r4735, %r4633;
	add.s64 	%rd14057, %rd14054, %rd14055;
	add.s64 	%rd14058, %rd14057, %rd14056;
	shr.u64 	%rd14059, %rd14058, 32;
	mul.wide.u32 	%rd14060, %r4736, %r4633;
	add.s64 	%rd14061, %rd14059, %rd14025;
	add.s64 	%rd14062, %rd14061, %rd14060;
	shr.u64 	%rd14063, %rd14062, 32;
	{ .reg .b32 tmp; mov.b64 {tmp, %r4024}, %rd14062; }
	and.b64  	%rd14064, %rd14033, 4294967295;
	mul.lo.s64 	%rd14065, %rd14064, 977;
	cvt.u32.u64 	%r4025, %rd14065;
	shr.u64 	%rd14066, %rd14065, 32;
	and.b64  	%rd14067, %rd14038, 4294967295;
	mad.lo.s64 	%rd14068, %rd14067, 977, %rd14066;
	shr.u64 	%rd14069, %rd14068, 32;
	and.b64  	%rd14070, %rd14043, 4294967295;
	mad.lo.s64 	%rd14071, %rd14070, 977, %rd14069;
	shr.u64 	%rd14072, %rd14071, 32;
	and.b64  	%rd14073, %rd14048, 4294967295;
	mad.lo.s64 	%rd14074, %rd14073, 977, %rd14072;
	shr.u64 	%rd14075, %rd14074, 32;
	and.b64  	%rd14076, %rd14053, 4294967295;
	mad.lo.s64 	%rd14077, %rd14076, 977, %rd14075;
	shr.u64 	%rd14078, %rd14077, 32;
	and.b64  	%rd14079, %rd14058, 4294967295;
	mad.lo.s64 	%rd14080, %rd14079, 977, %rd14078;
	shr.u64 	%rd14081, %rd14080, 32;
	and.b64  	%rd14082, %rd14062, 4294967295;
	mad.lo.s64 	%rd14083, %rd14082, 977, %rd14081;
	shr.u64 	%rd14084, %rd14083, 32;
	mad.lo.s64 	%rd14085, %rd14063, 977, %rd14084;
	{ .reg .b32 tmp; mov.b64 {tmp, %r4026}, %rd14085; }
	add.s32 	%r4765, %r4023, %r4025;
	setp.lt.u32 	%p2154, %r4765, %r4023;
	selp.u64 	%rd14086, 1, 0, %p2154;
	and.b64  	%rd14087, %rd13800, 4294967295;
	and.b64  	%rd14088, %rd14068, 4294967295;
	add.s64 	%rd14089, %rd14087, %rd14086;
	add.s64 	%rd14090, %rd14089, %rd14088;
	shr.u64 	%rd14091, %rd14090, 32;
	and.b64  	%rd14092, %rd13838, 4294967295;
	and.b64  	%rd14093, %rd14071, 4294967295;
	add.s64 	%rd14094, %rd14091, %rd14092;
	add.s64 	%rd14095, %rd14094, %rd14093;
	shr.u64 	%rd14096, %rd14095, 32;
	and.b64  	%rd14097, %rd13876, 4294967295;
	and.b64  	%rd14098, %rd14074, 4294967295;
	add.s64 	%rd14099, %rd14096, %rd14097;
	add.s64 	%rd14100, %rd14099, %rd14098;
	shr.u64 	%rd14101, %rd14100, 32;
	and.b64  	%rd14102, %rd13914, 4294967295;
	and.b64  	%rd14103, %rd14077, 4294967295;
	add.s64 	%rd14104, %rd14101, %rd14102;
	add.s64 	%rd14105, %rd14104, %rd14103;
	shr.u64 	%rd14106, %rd14105, 32;
	and.b64  	%rd14107, %rd13952, 4294967295;
	and.b64  	%rd14108, %rd14080, 4294967295;
	add.s64 	%rd14109, %rd14106, %rd14107;
	add.s64 	%rd14110, %rd14109, %rd14108;
	shr.u64 	%rd14111, %rd14110, 32;
	and.b64  	%rd14112, %rd13990, 4294967295;
	and.b64  	%rd14113, %rd14083, 4294967295;
	add.s64 	%rd14114, %rd14111, %rd14112;
	add.s64 	%rd14115, %rd14114, %rd14113;
	shr.u64 	%rd14116, %rd14115, 32;
	and.b64  	%rd14117, %rd14028, 4294967295;
	and.b64  	%rd14118, %rd14085, 4294967295;
	add.s64 	%rd14119, %rd14116, %rd14117;
	add.s64 	%rd14120, %rd14119, %rd14118;
	{ .reg .b32 tmp; mov.b64 {tmp, %r4027}, %rd14120; }
	add.s32 	%r4028, %r4027, %r4026;
	and.b64  	%rd14121, %rd14090, 4294967295;
	add.s64 	%rd14521, %rd14121, %rd14064;
	shr.u64 	%rd14122, %rd14521, 32;
	and.b64  	%rd14123, %rd14095, 4294967295;
	add.s64 	%rd14124, %rd14122, %rd14123;
	add.s64 	%rd14522, %rd14124, %rd14067;
	shr.u64 	%rd14125, %rd14522, 32;
	and.b64  	%rd14126, %rd14100, 4294967295;
	add.s64 	%rd14127, %rd14125, %rd14126;
	add.s64 	%rd14523, %rd14127, %rd14070;
	shr.u64 	%rd14128, %rd14523, 32;
	and.b64  	%rd14129, %rd14105, 4294967295;
	add.s64 	%rd14130, %rd14128, %rd14129;
	add.s64 	%rd14524, %rd14130, %rd14073;
	shr.u64 	%rd14131, %rd14524, 32;
	and.b64  	%rd14132, %rd14110, 4294967295;
	add.s64 	%rd14133, %rd14131, %rd14132;
	add.s64 	%rd14525, %rd14133, %rd14076;
	shr.u64 	%rd14134, %rd14525, 32;
	and.b64  	%rd14135, %rd14115, 4294967295;
	add.s64 	%rd14136, %rd14134, %rd14135;
	add.s64 	%rd14526, %rd14136, %rd14079;
	shr.u64 	%rd14137, %rd14526, 32;
	and.b64  	%rd14138, %rd14120, 4294967295;
	add.s64 	%rd14139, %rd14137, %rd14138;
	add.s64 	%rd14527, %rd14139, %rd14082;
	{ .reg .b32 tmp; mov.b64 {tmp, %r4029}, %rd14527; }
	add.s32 	%r4030, %r4028, %r4029;
	add.s32 	%r1742, %r4030, %r4024;
	setp.eq.s32 	%p2155, %r1742, 0;
	mov.pred 	%p2262, 0;
	@%p2155 bra 	$L__BB3_1274;
	cvt.u64.u32 	%rd14140, %r1742;
	mul.wide.u32 	%rd14141, %r1742, 977;
	cvt.u32.u64 	%r4031, %rd14141;
	shr.u64 	%rd14142, %rd14141, 32;
	add.s64 	%rd14143, %rd14142, %rd14140;
	shr.u64 	%rd14144, %rd14143, 32;
	add.s32 	%r1743, %r4765, %r4031;
	setp.lt.u32 	%p2156, %r1743, %r4765;
	selp.u64 	%rd14145, 1, 0, %p2156;
	and.b64  	%rd14146, %rd14521, 4294967295;
	and.b64  	%rd14147, %rd14143, 4294967295;
	add.s64 	%rd14148, %rd14146, %rd14145;
	add.s64 	%rd14521, %rd14148, %rd14147;
	shr.u64 	%rd14149, %rd14521, 32;
	and.b64  	%rd14150, %rd14522, 4294967295;
	add.s64 	%rd14151, %rd14149, %rd14150;
	add.s64 	%rd14522, %rd14151, %rd14144;
	shr.u64 	%rd14152, %rd14522, 32;
	and.b64  	%rd14153, %rd14523, 4294967295;
	add.s64 	%rd14523, %rd14152, %rd14153;
	shr.u64 	%rd14154, %rd14523, 32;
	and.b64  	%rd14155, %rd14524, 4294967295;
	add.s64 	%rd14524, %rd14154, %rd14155;
	shr.u64 	%rd14156, %rd14524, 32;
	and.b64  	%rd14157, %rd14525, 4294967295;
	add.s64 	%rd14525, %rd14156, %rd14157;
	shr.u64 	%rd14158, %rd14525, 32;
	and.b64  	%rd14159, %rd14526, 4294967295;
	add.s64 	%rd14526, %rd14158, %rd14159;
	shr.u64 	%rd14160, %rd14526, 32;
	and.b64  	%rd14161, %rd14527, 4294967295;
	add.s64 	%rd14527, %rd14160, %rd14161;
	setp.gt.u64 	%p2262, %rd14527, 4294967295;
	mov.u32 	%r4765, %r1743;
$L__BB3_1274:
	cvt.u32.u64 	%r4772, %rd14527;
	cvt.u32.u64 	%r4771, %rd14526;
	cvt.u32.u64 	%r4770, %rd14525;
	cvt.u32.u64 	%r4769, %rd14524;
	cvt.u32.u64 	%r4768, %rd14523;
	cvt.u32.u64 	%r4767, %rd14522;
	cvt.u32.u64 	%r4766, %rd14521;
	setp.lt.u32 	%p2157, %r4701, %r4772;
	or.pred  	%p2158, %p2262, %p2157;
	@%p2158 bra 	$L__BB3_1288;
	setp.gt.u32 	%p2159, %r4701, %r4772;
	@%p2159 bra 	$L__BB3_1289;
	ld.const.u32 	%r1752, [const_p+24];
	setp.lt.u32 	%p2160, %r1752, %r4771;
	@%p2160 bra 	$L__BB3_1288;
	setp.gt.u32 	%p2161, %r1752, %r4771;
	@%p2161 bra 	$L__BB3_1289;
	ld.const.u32 	%r1753, [const_p+20];
	setp.lt.u32 	%p2162, %r1753, %r4770;
	@%p2162 bra 	$L__BB3_1288;
	setp.gt.u32 	%p2163, %r1753, %r4770;
	@%p2163 bra 	$L__BB3_1289;
	ld.const.u32 	%r1754, [const_p+16];
	setp.lt.u32 	%p2164, %r1754, %r4769;
	@%p2164 bra 	$L__BB3_1288;
	setp.gt.u32 	%p2165, %r1754, %r4769;
	@%p2165 bra 	$L__BB3_1289;
	ld.const.u32 	%r1755, [const_p+12];
	setp.lt.u32 	%p2166, %r1755, %r4768;
	@%p2166 bra 	$L__BB3_1288;
	setp.gt.u32 	%p2167, %r1755, %r4768;
	@%p2167 bra 	$L__BB3_1289;
	ld.const.u32 	%r1756, [const_p+8];
	setp.lt.u32 	%p2168, %r1756, %r4767;
	@%p2168 bra 	$L__BB3_1288;
	setp.gt.u32 	%p2169, %r1756, %r4767;
	@%p2169 bra 	$L__BB3_1289;
	ld.const.u32 	%r1757, [const_p+4];
	setp.lt.u32 	%p2170, %r1757, %r4766;
	@%p2170 bra 	$L__BB3_1288;
	setp.gt.u32 	%p2171, %r1757, %r4766;
	ld.const.u32 	%r4032, [const_p];
	setp.lt.u32 	%p2172, %r4765, %r4032;
	or.pred  	%p2173, %p2171, %p2172;
	@%p2173 bra 	$L__BB3_1289;
$L__BB3_1288:
	ld.const.u32 	%r4034, [const_p];
	setp.lt.u32 	%p2174, %r4765, %r4034;
	selp.s64 	%rd14163, -1, 0, %p2174;
	sub.s32 	%r4765, %r4765, %r4034;
	and.b64  	%rd14164, %rd14521, 4294967295;
	add.s64 	%rd14165, %rd14164, %rd14163;
	ld.const.u32 	%r4035, [const_p+4];
	cvt.u64.u32 	%rd14166, %r4035;
	setp.lt.u64 	%p2175, %rd14165, %rd14166;
	selp.s64 	%rd14167, -1, 0, %p2175;
	cvt.u32.u64 	%r4036, %rd14165;
	sub.s32 	%r4766, %r4036, %r4035;
	and.b64  	%rd14168, %rd14522, 4294967295;
	add.s64 	%rd14169, %rd14168, %rd14167;
	ld.const.u32 	%r4037, [const_p+8];
	cvt.u64.u32 	%rd14170, %r4037;
	setp.lt.u64 	%p2176, %rd14169, %rd14170;
	selp.s64 	%rd14171, -1, 0, %p2176;
	cvt.u32.u64 	%r4038, %rd14169;
	sub.s32 	%r4767, %r4038, %r4037;
	and.b64  	%rd14172, %rd14523, 4294967295;
	add.s64 	%rd14173, %rd14172, %rd14171;
	ld.const.u32 	%r4039, [const_p+12];
	cvt.u64.u32 	%rd14174, %r4039;
	setp.lt.u64 	%p2177, %rd14173, %rd14174;
	selp.s64 	%rd14175, -1, 0, %p2177;
	cvt.u32.u64 	%r4040, %rd14173;
	sub.s32 	%r4768, %r4040, %r4039;
	and.b64  	%rd14176, %rd14524, 4294967295;
	add.s64 	%rd14177, %rd14176, %rd14175;
	ld.const.u32 	%r4041, [const_p+16];
	cvt.u64.u32 	%rd14178, %r4041;
	setp.lt.u64 	%p2178, %rd14177, %rd14178;
	selp.s64 	%rd14179, -1, 0, %p2178;
	cvt.u32.u64 	%r4042, %rd14177;
	sub.s32 	%r4769, %r4042, %r4041;
	and.b64  	%rd14180, %rd14525, 4294967295;
	add.s64 	%rd14181, %rd14180, %rd14179;
	ld.const.u32 	%r4043, [const_p+20];
	cvt.u64.u32 	%rd14182, %r4043;
	setp.lt.u64 	%p2179, %rd14181, %rd14182;
	selp.s64 	%rd14183, -1, 0, %p2179;
	cvt.u32.u64 	%r4044, %rd14181;
	sub.s32 	%r4770, %r4044, %r4043;
	and.b64  	%rd14184, %rd14526, 4294967295;
	add.s64 	%rd14185, %rd14184, %rd14183;
	ld.const.u32 	%r4045, [const_p+24];
	cvt.u64.u32 	%rd14186, %r4045;
	setp.lt.u64 	%p2180, %rd14185, %rd14186;
	selp.s32 	%r4046, -1, 0, %p2180;
	cvt.u32.u64 	%r4047, %rd14185;
	sub.s32 	%r4771, %r4047, %r4045;
	add.s32 	%r4048, %r4772, %r4046;
	sub.s32 	%r4772, %r4048, %r4701;
$L__BB3_1289:
	setp.le.u32 	%p2181, %r4772, %r4701;
	@%p2181 bra 	$L__BB3_1290;
	bra.uni 	$L__BB3_1303;
$L__BB3_1290:
	setp.lt.u32 	%p2182, %r4772, %r4701;
	@%p2182 bra 	$L__BB3_1305;
	ld.const.u32 	%r4764, [const_p+24];
	setp.gt.u32 	%p2183, %r4771, %r4764;
	@%p2183 bra 	$L__BB3_1304;
	setp.lt.u32 	%p2184, %r4771, %r4764;
	@%p2184 bra 	$L__BB3_1305;
	ld.const.u32 	%r1767, [const_p+20];
	setp.gt.u32 	%p2185, %r4770, %r1767;
	@%p2185 bra 	$L__BB3_1304;
	setp.lt.u32 	%p2186, %r4770, %r1767;
	@%p2186 bra 	$L__BB3_1305;
	ld.const.u32 	%r1768, [const_p+16];
	setp.gt.u32 	%p2187, %r4769, %r1768;
	@%p2187 bra 	$L__BB3_1304;
	setp.lt.u32 	%p2188, %r4769, %r1768;
	@%p2188 bra 	$L__BB3_1305;
	ld.const.u32 	%r1769, [const_p+12];
	setp.gt.u32 	%p2189, %r4768, %r1769;
	@%p2189 bra 	$L__BB3_1304;
	setp.lt.u32 	%p2190, %r4768, %r1769;
	@%p2190 bra 	$L__BB3_1305;
	ld.const.u32 	%r1770, [const_p+8];
	setp.gt.u32 	%p2191, %r4767, %r1770;
	@%p2191 bra 	$L__BB3_1304;
	setp.lt.u32 	%p2192, %r4767, %r1770;
	@%p2192 bra 	$L__BB3_1305;
	ld.const.u32 	%r1771, [const_p+4];
	setp.gt.u32 	%p2193, %r4766, %r1771;
	@%p2193 bra 	$L__BB3_1304;
	setp.lt.u32 	%p2194, %r4766, %r1771;
	ld.const.u32 	%r4049, [const_p];
	setp.lt.u32 	%p2195, %r4765, %r4049;
	or.pred  	%p2196, %p2194, %p2195;
	@%p2196 bra 	$L__BB3_1305;
	bra.uni 	$L__BB3_1304;
$L__BB3_1303:
	ld.const.u32 	%r4764, [const_p+24];
$L__BB3_1304:
	ld.const.u32 	%r4051, [const_p];
	setp.lt.u32 	%p2197, %r4765, %r4051;
	selp.s64 	%rd14187, -1, 0, %p2197;
	sub.s32 	%r4765, %r4765, %r4051;
	cvt.u64.u32 	%rd14188, %r4766;
	add.s64 	%rd14189, %rd14187, %rd14188;
	ld.const.u32 	%r4052, [const_p+4];
	cvt.u64.u32 	%rd14190, %r4052;
	setp.lt.u64 	%p2198, %rd14189, %rd14190;
	selp.s64 	%rd14191, -1, 0, %p2198;
	cvt.u32.u64 	%r4053, %rd14189;
	sub.s32 	%r4766, %r4053, %r4052;
	cvt.u64.u32 	%rd14192, %r4767;
	add.s64 	%rd14193, %rd14191, %rd14192;
	ld.const.u32 	%r4054, [const_p+8];
	cvt.u64.u32 	%rd14194, %r4054;
	setp.lt.u64 	%p2199, %rd14193, %rd14194;
	selp.s64 	%rd14195, -1, 0, %p2199;
	cvt.u32.u64 	%r4055, %rd14193;
	sub.s32 	%r4767, %r4055, %r4054;
	cvt.u64.u32 	%rd14196, %r4768;
	add.s64 	%rd14197, %rd14195, %rd14196;
	ld.const.u32 	%r4056, [const_p+12];
	cvt.u64.u32 	%rd14198, %r4056;
	setp.lt.u64 	%p2200, %rd14197, %rd14198;
	selp.s64 	%rd14199, -1, 0, %p2200;
	cvt.u32.u64 	%r4057, %rd14197;
	sub.s32 	%r4768, %r4057, %r4056;
	cvt.u64.u32 	%rd14200, %r4769;
	add.s64 	%rd14201, %rd14199, %rd14200;
	ld.const.u32 	%r4058, [const_p+16];
	cvt.u64.u32 	%rd14202, %r4058;
	setp.lt.u64 	%p2201, %rd14201, %rd14202;
	selp.s64 	%rd14203, -1, 0, %p2201;
	cvt.u32.u64 	%r4059, %rd14201;
	sub.s32 	%r4769, %r4059, %r4058;
	cvt.u64.u32 	%rd14204, %r4770;
	add.s64 	%rd14205, %rd14203, %rd14204;
	ld.const.u32 	%r4060, [const_p+20];
	cvt.u64.u32 	%rd14206, %r4060;
	setp.lt.u64 	%p2202, %rd14205, %rd14206;
	selp.s64 	%rd14207, -1, 0, %p2202;
	cvt.u32.u64 	%r4061, %rd14205;
	sub.s32 	%r4770, %r4061, %r4060;
	cvt.u64.u32 	%rd14208, %r4771;
	add.s64 	%rd14209, %rd14207, %rd14208;
	cvt.u64.u32 	%rd14210, %r4764;
	setp.lt.u64 	%p2203, %rd14209, %rd14210;
	selp.s32 	%r4062, -1, 0, %p2203;
	cvt.u32.u64 	%r4063, %rd14209;
	sub.s32 	%r4771, %r4063, %r4764;
	add.s32 	%r4064, %r4772, %r4062;
	sub.s32 	%r4772, %r4064, %r4701;
$L__BB3_1305:
	st.local.u32 	[%rd973+32], %r4765;
	st.local.u32 	[%rd973+36], %r4766;
	st.local.u32 	[%rd973+40], %r4767;
	st.local.u32 	[%rd973+44], %r4768;
	st.local.u32 	[%rd973+48], %r4769;
	st.local.u32 	[%rd973+52], %r4770;
	st.local.u32 	[%rd973+56], %r4771;
	st.local.u32 	[%rd973+60], %r4772;
	mov.b16 	%rs52, 0;
	st.local.u8 	[%rd973+64], %rs52;
	cvt.u16.u32 	%rs53, %r4765;
	and.b16  	%rs97, %rs53, 1;
$L__BB3_1306:
	and.b16  	%rs54, %rs96, 255;
	setp.ne.s16 	%p2204, %rs54, 0;
	@%p2204 bra 	$L__BB3_1332;
	ld.param.u32 	%r4102, [_Z26find_hash_kernel_optimizedPK6BigIntyS1_PKhiPS_Pi_param_4];
	cvt.u32.u16 	%r4065, %rs97;
	add.u64 	%rd14211, %SP, 64;
	add.u64 	%rd14212, %SP, 132;
	{ // callseq 0, 0
	.param .b64 param0;
	st.param.b64 	[param0], %rd14211;
	.param .b32 param1;
	st.param.b32 	[param1], %r4065;
	.param .b64 param2;
	st.param.b64 	[param2], %rd14212;
	call.uni 
	_Z15_GetHash160CompPmhPh, 
	(
	param0, 
	param1, 
	param2
	);
	} // callseq 0
	setp.lt.s32 	%p2205, %r4102, 1;
	@%p2205 bra 	$L__BB3_1332;
	ld.param.u64 	%rd14218, [_Z26find_hash_kernel_optimizedPK6BigIntyS1_PKhiPS_Pi_param_3];
	cvta.to.local.u64 	%rd14214, %rd14212;
	ld.local.u32 	%r4067, [%rd14214];
	bfe.u32 	%r4068, %r4067, 0, 8;
	cvt.u16.u32 	%rs6, %r4068;
	bfe.u32 	%r4069, %r4067, 8, 8;
	cvt.u16.u32 	%rs7, %r4069;
	bfe.u32 	%r4070, %r4067, 16, 8;
	cvt.u16.u32 	%rs8, %r4070;
	bfe.u32 	%r4071, %r4067, 24, 8;
	cvt.u16.u32 	%rs9, %r4071;
	ld.local.u32 	%r4072, [%rd14214+4];
	bfe.u32 	%r4073, %r4072, 0, 8;
	cvt.u16.u32 	%rs10, %r4073;
	bfe.u32 	%r4074, %r4072, 8, 8;
	cvt.u16.u32 	%rs11, %r4074;
	bfe.u32 	%r4075, %r4072, 16, 8;
	cvt.u16.u32 	%rs12, %r4075;
	bfe.u32 	%r4076, %r4072, 24, 8;
	cvt.u16.u32 	%rs13, %r4076;
	ld.local.u32 	%r4077, [%rd14214+8];
	bfe.u32 	%r4078, %r4077, 0, 8;
	cvt.u16.u32 	%rs14, %r4078;
	bfe.u32 	%r4079, %r4077, 8, 8;
	cvt.u16.u32 	%rs15, %r4079;
	bfe.u32 	%r4080, %r4077, 16, 8;
	cvt.u16.u32 	%rs16, %r4080;
	bfe.u32 	%r4081, %r4077, 24, 8;
	cvt.u16.u32 	%rs17, %r4081;
	ld.local.u32 	%r4082, [%rd14214+12];
	bfe.u32 	%r4083, %r4082, 0, 8;
	cvt.u16.u32 	%rs18, %r4083;
	bfe.u32 	%r4084, %r4082, 8, 8;
	cvt.u16.u32 	%rs19, %r4084;
	bfe.u32 	%r4085, %r4082, 16, 8;
	cvt.u16.u32 	%rs20, %r4085;
	bfe.u32 	%r4086, %r4082, 24, 8;
	cvt.u16.u32 	%rs21, %r4086;
	ld.local.u32 	%r4087, [%rd14214+16];
	bfe.u32 	%r4088, %r4087, 0, 8;
	cvt.u16.u32 	%rs22, %r4088;
	bfe.u32 	%r4089, %r4087, 8, 8;
	cvt.u16.u32 	%rs23, %r4089;
	bfe.u32 	%r4090, %r4087, 16, 8;
	cvt.u16.u32 	%rs24, %r4090;
	bfe.u32 	%r4091, %r4087, 24, 8;
	cvt.u16.u32 	%rs25, %r4091;
	cvta.to.global.u64 	%rd995, %rd14218;
	mov.b32 	%r4773, 0;
	and.b16  	%rs56, %rs6, 255;
	and.b16  	%rs58, %rs7, 255;
	and.b16  	%rs60, %rs8, 255;
	and.b16  	%rs62, %rs9, 255;
	and.b16  	%rs64, %rs10, 255;
	and.b16  	%rs66, %rs11, 255;
	and.b16  	%rs68, %rs12, 255;
	and.b16  	%rs70, %rs13, 255;
	and.b16  	%rs72, %rs14, 255;
	and.b16  	%rs74, %rs15, 255;
	and.b16  	%rs76, %rs16, 255;
	and.b16  	%rs78, %rs17, 255;
	and.b16  	%rs80, %rs18, 255;
	and.b16  	%rs82, %rs19, 255;
	and.b16  	%rs84, %rs20, 255;
	and.b16  	%rs86, %rs21, 255;
	and.b16  	%rs88, %rs22, 255;
	and.b16  	%rs90, %rs23, 255;
	and.b16  	%rs92, %rs24, 255;
	and.b16  	%rs94, %rs25, 255;
$L__BB3_1309:
	mul.lo.s32 	%r4092, %r4773, 20;
	cvt.u64.u32 	%rd14215, %r4092;
	add.s64 	%rd996, %rd995, %rd14215;
	ld.global.u8 	%rs55, [%rd996];
	setp.ne.s16 	%p2206, %rs56, %rs55;
	@%p2206 bra 	$L__BB3_1331;
	ld.global.u8 	%rs57, [%rd996+1];
	setp.ne.s16 	%p2207, %rs58, %rs57;
	@%p2207 bra 	$L__BB3_1331;
	ld.global.u8 	%rs59, [%rd996+2];
	setp.ne.s16 	%p2208, %rs60, %rs59;
	@%p2208 bra 	$L__BB3_1331;
	ld.global.u8 	%rs61, [%rd996+3];
	setp.ne.s16 	%p2209, %rs62, %rs61;
	@%p2209 bra 	$L__BB3_1331;
	ld.global.u8 	%rs63, [%rd996+4];
	setp.ne.s16 	%p2210, %rs64, %rs63;
	@%p2210 bra 	$L__BB3_1331;
	ld.global.u8 	%rs65, [%rd996+5];
	setp.ne.s16 	%p2211, %rs66, %rs65;
	@%p2211 bra 	$L__BB3_1331;
	ld.global.u8 	%rs67, [%rd996+6];
	setp.ne.s16 	%p2212, %rs68, %rs67;
	@%p2212 bra 	$L__BB3_1331;
	ld.global.u8 	%rs69, [%rd996+7];
	setp.ne.s16 	%p2213, %rs70, %rs69;
	@%p2213 bra 	$L__BB3_1331;
	ld.global.u8 	%rs71, [%rd996+8];
	setp.ne.s16 	%p2214, %rs72, %rs71;
	@%p2214 bra 	$L__BB3_1331;
	ld.global.u8 	%rs73, [%rd996+9];
	setp.ne.s16 	%p2215, %rs74, %rs73;
	@%p2215 bra 	$L__BB3_1331;
	ld.global.u8 	%rs75, [%rd996+10];
	setp.ne.s16 	%p2216, %rs76, %rs75;
	@%p2216 bra 	$L__BB3_1331;
	ld.global.u8 	%rs77, [%rd996+11];
	setp.ne.s16 	%p2217, %rs78, %rs77;
	@%p2217 bra 	$L__BB3_1331;
	ld.global.u8 	%rs79, [%rd996+12];
	setp.ne.s16 	%p2218, %rs80, %rs79;
	@%p2218 bra 	$L__BB3_1331;
	ld.global.u8 	%rs81, [%rd996+13];
	setp.ne.s16 	%p2219, %rs82, %rs81;
	@%p2219 bra 	$L__BB3_1331;
	ld.global.u8 	%rs83, [%rd996+14];
	setp.ne.s16 	%p2220, %rs84, %rs83;
	@%p2220 bra 	$L__BB3_1331;
	ld.global.u8 	%rs85, [%rd996+15];
	setp.ne.s16 	%p2221, %rs86, %rs85;
	@%p2221 bra 	$L__BB3_1331;
	ld.global.u8 	%rs87, [%rd996+16];
	setp.ne.s16 	%p2222, %rs88, %rs87;
	@%p2222 bra 	$L__BB3_1331;
	ld.global.u8 	%rs89, [%rd996+17];
	setp.ne.s16 	%p2223, %rs90, %rs89;
	@%p2223 bra 	$L__BB3_1331;
	ld.global.u8 	%rs91, [%rd996+18];
	setp.ne.s16 	%p2224, %rs92, %rs91;
	@%p2224 bra 	$L__BB3_1331;
	ld.global.u8 	%rs93, [%rd996+19];
	setp.ne.s16 	%p2225, %rs94, %rs93;
	@%p2225 bra 	$L__BB3_1331;
	ld.param.u64 	%rd14220, [_Z26find_hash_kernel_optimizedPK6BigIntyS1_PKhiPS_Pi_param_6];
	cvta.to.global.u64 	%rd14216, %rd14220;
	atom.relaxed.global.cas.b32 	%r4093, [%rd14216], 0, 1;
	setp.ne.s32 	%p2227, %r4093, 0;
	@%p2227 bra 	$L__BB3_1332;
	ld.param.u64 	%rd14219, [_Z26find_hash_kernel_optimizedPK6BigIntyS1_PKhiPS_Pi_param_5];
	cvta.to.global.u64 	%rd14217, %rd14219;
	ld.local.u32 	%r4094, [%rd3];
	st.global.u32 	[%rd14217], %r4094;
	ld.local.u32 	%r4095, [%rd3+4];
	st.global.u32 	[%rd14217+4], %r4095;
	ld.local.u32 	%r4096, [%rd3+8];
	st.global.u32 	[%rd14217+8], %r4096;
	ld.local.u32 	%r4097, [%rd3+12];
	st.global.u32 	[%rd14217+12], %r4097;
	ld.local.u32 	%r4098, [%rd3+16];
	st.global.u32 	[%rd14217+16], %r4098;
	ld.local.u32 	%r4099, [%rd3+20];
	st.global.u32 	[%rd14217+20], %r4099;
	ld.local.u32 	%r4100, [%rd3+24];
	st.global.u32 	[%rd14217+24], %r4100;
	ld.local.u32 	%r4101, [%rd3+28];
	st.global.u32 	[%rd14217+28], %r4101;
	bra.uni 	$L__BB3_1332;
$L__BB3_1331:
	ld.param.u32 	%r4103, [_Z26find_hash_kernel_optimizedPK6BigIntyS1_PKhiPS_Pi_param_4];
	add.s32 	%r4773, %r4773, 1;
	setp.ne.s32 	%p2226, %r4773, %r4103;
	@%p2226 bra 	$L__BB3_1309;
$L__BB3_1332:
	ret;

}
	// .globl	_Z16find_hash_kernelPK6BigIntyS1_PKhiPS_Pi
.visible .entry _Z16find_hash_kernelPK6BigIntyS1_PKhiPS_Pi(
	.param .u64 .ptr .align 1 _Z16find_hash_kernelPK6BigIntyS1_PKhiPS_Pi_param_0,
	.param .u64 _Z16find_hash_kernelPK6BigIntyS1_PKhiPS_Pi_param_1,
	.param .u64 .ptr .align 1 _Z16find_hash_kernelPK6BigIntyS1_PKhiPS_Pi_param_2,
	.param .u64 .ptr .align 1 _Z16find_hash_kernelPK6BigIntyS1_PKhiPS_Pi_param_3,
	.param .u32 _Z16find_hash_kernelPK6BigIntyS1_PKhiPS_Pi_param_4,
	.param .u64 .ptr .align 1 _Z16find_hash_kernelPK6BigIntyS1_PKhiPS_Pi_param_5,
	.param .u64 .ptr .align 1 _Z16find_hash_kernelPK6BigIntyS1_PKhiPS_Pi_param_6
)
{
	.local .align 4 .b8 	__local_depot4[152];
	.reg .b64 	%SP;
	.reg .b64 	%SPL;
	.reg .pred 	%p<3039>;
	.reg .b16 	%rs<108>;
	.reg .b32 	%r<6537>;
	.reg .b64 	%rd<18664>;

	mov.u64 	%SPL, __local_depot4;
	cvta.local.u64 	%SP, %SPL;
	ld.param.u64 	%rd1463, [_Z16find_hash_kernelPK6BigIntyS1_PKhiPS_Pi_param_0];
	ld.param.u64 	%rd1468, [_Z16find_hash_kernelPK6BigIntyS1_PKhiPS_Pi_param_1];
	ld.param.u64 	%rd1464, [_Z16find_hash_kernelPK6BigIntyS1_PKhiPS_Pi_param_2];
	ld.param.u64 	%rd1467, [_Z16find_hash_kernelPK6BigIntyS1_PKhiPS_Pi_param_6];
	cvta.to.global.u64 	%rd1, %rd1467;
	add.u64 	%rd2, %SPL, 0;
	add.u64 	%rd3, %SPL, 32;
	mov.u32 	%r2437, %ctaid.x;
	mov.u32 	%r2438, %ntid.x;
	mul.wide.u32 	%rd1471, %r2437, %r2438;
	mov.u32 	%r2439, %tid.x;
	cvt.u64.u32 	%rd1472, %r2439;
	add.s64 	%rd4, %rd1471, %rd1472;
	setp.ge.u64 	%p98, %rd4, %rd1468;
	@%p98 bra 	$L__BB4_1785;
	ld.global.u32 	%r2440, [%rd1];
	setp.ne.s32 	%p99, %r2440, 0;
	@%p99 bra 	$L__BB4_1785;
	cvta.to.global.u64 	%rd1473, %rd1464;
	cvta.to.global.u64 	%rd1474, %rd1463;
	and.b64  	%rd1475, %rd4, 4294967295;
	ld.global.u32 	%rd1476, [%rd1473];
	mul.lo.s64 	%rd1477, %rd1475, %rd1476;
	cvt.u32.u64 	%r2441, %rd1477;
	shr.u64 	%rd1478, %rd1477, 32;
	ld.global.u32 	%rd1479, [%rd1473+4];
	mad.lo.s64 	%rd1480, %rd1475, %rd1479, %rd1478;
	shr.u64 	%rd1481, %rd1480, 32;
	ld.global.u32 	%rd1482, [%rd1473+8];
	mad.lo.s64 	%rd1483, %rd1475, %rd1482, %rd1481;
	shr.u64 	%rd1484, %rd1483, 32;
	ld.global.u32 	%rd1485, [%rd1473+12];
	mad.lo.s64 	%rd1486, %rd1475, %rd1485, %rd1484;
	shr.u64 	%rd1487, %rd1486, 32;
	ld.global.u32 	%rd1488, [%rd1473+16];
	mad.lo.s64 	%rd1489, %rd1475, %rd1488, %rd1487;
	shr.u64 	%rd1490, %rd1489, 32;
	ld.global.u32 	%rd1491, [%rd1473+20];
	mad.lo.s64 	%rd1492, %rd1475, %rd1491, %rd1490;
	shr.u64 	%rd1493, %rd1492, 32;
	ld.global.u32 	%rd1494, [%rd1473+24];
	mad.lo.s64 	%rd1495, %rd1475, %rd1494, %rd1493;
	shr.u64 	%rd1496, %rd1495, 32;
	ld.global.u32 	%rd1497, [%rd1473+28];
	cvt.u32.u64 	%r2442, %rd1496;
	cvt.u32.u64 	%r2443, %rd4;
	cvt.u32.u64 	%r2444, %rd1497;
	mad.lo.s32 	%r2445, %r2443, %r2444, %r2442;
	ld.global.u32 	%r2446, [%rd1474];
	add.s32 	%r1, %r2446, %r2441;
	setp.lt.u32 	%p100, %r1, %r2446;
	st.local.u32 	[%rd3], %r1;
	selp.u64 	%rd1498, 1, 0, %p100;
	ld.global.u32 	%rd1499, [%rd1474+4];
	and.b64  	%rd1500, %rd1480, 4294967295;
	add.s64 	%rd1501, %rd1498, %rd1499;
	add.s64 	%rd5, %rd1501, %rd1500;
	cvt.u32.u64 	%r2, %rd5;
	st.local.u32 	[%rd3+4], %r2;
	shr.u64 	%rd1502, %rd5, 32;
	ld.global.u32 	%rd1503, [%rd1474+8];
	and.b64  	%rd1504, %rd1483, 4294967295;
	add.s64 	%rd1505, %rd1502, %rd1503;
	add.s64 	%rd6, %rd1505, %rd1504;
	cvt.u32.u64 	%r3, %rd6;
	st.local.u32 	[%rd3+8], %r3;
	shr.u64 	%rd1506, %rd6, 32;
	ld.global.u32 	%rd1507, [%rd1474+12];
	and.b64  	%rd1508, %rd1486, 4294967295;
	add.s64 	%rd1509, %rd1506, %rd1507;
	add.s64 	%rd7, %rd1509, %rd1508;
	cvt.u32.u64 	%r4, %rd7;
	st.local.u32 	[%rd3+12], %r4;
	shr.u64 	%rd1510, %rd7, 32;
	ld.global.u32 	%rd1511, [%rd1474+16];
	and.b64  	%rd1512, %rd1489, 4294967295;
	add.s64 	%rd1513, %rd1510, %rd1511;
	add.s64 	%rd8, %rd1513, %rd1512;
	cvt.u32.u64 	%r5, %rd8;
	st.local.u32 	[%rd3+16], %r5;
	shr.u64 	%rd1514, %rd8, 32;
	ld.global.u32 	%rd1515, [%rd1474+20];
	and.b64  	%rd1516, %rd1492, 4294967295;
	add.s64 	%rd1517, %rd1514, %rd1515;
	add.s64 	%rd9, %rd1517, %rd1516;
	cvt.u32.u64 	%r6, %rd9;
	st.local.u32 	[%rd3+20], %r6;
	shr.u64 	%rd1518, %rd9, 32;
	ld.global.u32 	%rd1519, [%rd1474+24];
	and.b64  	%rd1520, %rd1495, 4294967295;
	add.s64 	%rd1521, %rd1518, %rd1519;
	add.s64 	%rd10, %rd1521, %rd1520;
	cvt.u32.u64 	%r7, %rd10;
	st.local.u32 	[%rd3+24], %r7;
	ld.global.u32 	%r2447, [%rd1474+28];
	{ .reg .b32 tmp; mov.b64 {tmp, %r2448}, %rd10; }
	add.s32 	%r2449, %r2447, %r2448;
	add.s32 	%r8, %r2449, %r2445;
	st.local.u32 	[%rd3+28], %r8;
	ld.const.u32 	%r9, [const_n+28];
	setp.le.u32 	%p101, %r8, %r9;
	@%p101 bra 	$L__BB4_4;
	ld.const.u32 	%r5631, [const_n+24];
	bra.uni 	$L__BB4_17;
$L__BB4_4:
	setp.lt.u32 	%p102, %r8, %r9;
	@%p102 bra 	$L__BB4_18;
	ld.const.u32 	%r5631, [const_n+24];
	setp.lt.u32 	%p103, %r5631, %r7;
	@%p103 bra 	$L__BB4_17;
	setp.gt.u32 	%p104, %r5631, %r7;
	@%p104 bra 	$L__BB4_18;
	ld.const.u32 	%r12, [const_n+20];
	setp.lt.u32 	%p105, %r12, %r6;
	@%p105 bra 	$L__BB4_17;
	setp.gt.u32 	%p106, %r12, %r6;
	@%p106 bra 	$L__BB4_18;
	ld.const.u32 	%r13, [const_n+16];
	setp.lt.u32 	%p107, %r13, %r5;
	@%p107 bra 	$L__BB4_17;
	setp.gt.u32 	%p108, %r13, %r5;
	@%p108 bra 	$L__BB4_18;
	ld.const.u32 	%r14, [const_n+12];
	setp.lt.u32 	%p109, %r14, %r4;
	@%p109 bra 	$L__BB4_17;
	setp.gt.u32 	%p110, %r14, %r4;
	@%p110 bra 	$L__BB4_18;
	ld.const.u32 	%r15, [const_n+8];
	setp.lt.u32 	%p111, %r15, %r3;
	@%p111 bra 	$L__BB4_17;
	setp.gt.u32 	%p112, %r15, %r3;
	@%p112 bra 	$L__BB4_18;
	ld.const.u32 	%r16, [const_n+4];
	setp.lt.u32 	%p113, %r16, %r2;
	@%p113 bra 	$L__BB4_17;
	setp.gt.u32 	%p114, %r16, %r2;
	ld.const.u32 	%r2450, [const_n];
	setp.lt.u32 	%p115, %r1, %r2450;
	or.pred  	%p116, %p114, %p115;
	@%p116 bra 	$L__BB4_18;
$L__BB4_17:
	ld.const.u32 	%r2452, [const_n];
	setp.lt.u32 	%p117, %r1, %r2452;
	selp.s64 	%rd1522, -1, 0, %p117;
	sub.s32 	%r2453, %r1, %r2452;
	st.local.u32 	[%rd3], %r2453;
	and.b64  	%rd1523, %rd5, 4294967295;
	add.s64 	%rd1524, %rd1523, %rd1522;
	ld.const.u32 	%r2454, [const_n+4];
	cvt.u64.u32 	%rd1525, %r2454;
	setp.lt.u64 	%p118, %rd1524, %rd1525;
	selp.s64 	%rd1526, -1, 0, %p118;
	cvt.u32.u64 	%r2455, %rd1524;
	sub.s32 	%r2456, %r2455, %r2454;
	st.local.u32 	[%rd3+4], %r2456;
	and.b64  	%rd1527, %rd6, 4294967295;
	add.s64 	%rd1528, %rd1527, %rd1526;
	ld.const.u32 	%r2457, [const_n+8];
	cvt.u64.u32 	%rd1529, %r2457;
	setp.lt.u64 	%p119, %rd1528, %rd1529;
	selp.s64 	%rd1530, -1, 0, %p119;
	cvt.u32.u64 	%r2458, %rd1528;
	sub.s32 	%r2459, %r2458, %r2457;
	st.local.u32 	[%rd3+8], %r2459;
	and.b64  	%rd1531, %rd7, 4294967295;
	add.s64 	%rd1532, %rd1531, %rd1530;
	ld.const.u32 	%r2460, [const_n+12];
	cvt.u64.u32 	%rd1533, %r2460;
	setp.lt.u64 	%p120, %rd1532, %rd1533;
	selp.s64 	%rd1534, -1, 0, %p120;
	cvt.u32.u64 	%r2461, %rd1532;
	sub.s32 	%r2462, %r2461, %r2460;
	st.local.u32 	[%rd3+12], %r2462;
	and.b64  	%rd1535, %rd8, 4294967295;
	add.s64 	%rd1536, %rd1535, %rd1534;
	ld.const.u32 	%r2463, [const_n+16];
	cvt.u64.u32 	%rd1537, %r2463;
	setp.lt.u64 	%p121, %rd1536, %rd1537;
	selp.s64 	%rd1538, -1, 0, %p121;
	cvt.u32.u64 	%r2464, %rd1536;
	sub.s32 	%r2465, %r2464, %r2463;
	st.local.u32 	[%rd3+16], %r2465;
	and.b64  	%rd1539, %rd9, 4294967295;
	add.s64 	%rd1540, %rd1539, %rd1538;
	ld.const.u32 	%r2466, [const_n+20];
	cvt.u64.u32 	%rd1541, %r2466;
	setp.lt.u64 	%p122, %rd1540, %rd1541;
	selp.s64 	%rd1542, -1, 0, %p122;
	cvt.u32.u64 	%r2467, %rd1540;
	sub.s32 	%r2468, %r2467, %r2466;
	st.local.u32 	[%rd3+20], %r2468;
	and.b64  	%rd1543, %rd10, 4294967295;
	add.s64 	%rd1544, %rd1543, %rd1542;
	cvt.u64.u32 	%rd1545, %r5631;
	setp.lt.u64 	%p123, %rd1544, %rd1545;
	selp.s32 	%r2469, -1, 0, %p123;
	cvt.u32.u64 	%r2470, %rd1544;
	sub.s32 	%r2471, %r2470, %r5631;
	st.local.u32 	[%rd3+24], %r2471;
	add.s32 	%r2472, %r8, %r2469;
	sub.s32 	%r2473, %r2472, %r9;
	st.local.u32 	[%rd3+28], %r2473;
$L__BB4_18:
	mov.b32 	%r5632, 255;
$L__BB4_19:
	shr.u32 	%r2475, %r5632, 5;
	and.b32  	%r2476, %r5632, 31;
	mul.wide.u32 	%rd1546, %r2475, 4;
	add.s64 	%rd1547, %rd3, %rd1546;
	ld.local.u32 	%r2477, [%rd1547];
	shr.u32 	%r2478, %r2477, %r2476;
	and.b32  	%r2479, %r2478, 1;
	setp.eq.b32 	%p124, %r2479, 1;
	mov.u32 	%r5633, %r5632;
	@%p124 bra 	$L__BB4_36;
	add.s32 	%r5633, %r5632, -1;
	shr.u32 	%r2480, %r5633, 5;
	and.b32  	%r2481, %r5633, 31;
	mul.wide.u32 	%rd1548, %r2480, 4;
	add.s64 	%rd1549, %rd3, %rd1548;
	ld.local.u32 	%r2482, [%rd1549];
	shr.u32 	%r2483, %r2482, %r2481;
	and.b32  	%r2484, %r2483, 1;
	setp.eq.b32 	%p125, %r2484, 1;
	@%p125 bra 	$L__BB4_36;
	add.s32 	%r5633, %r5632, -2;
	shr.u32 	%r2485, %r5633, 5;
	and.b32  	%r2486, %r5633, 31;
	mul.wide.u32 	%rd1550, %r2485, 4;
	add.s64 	%rd1551, %rd3, %rd1550;
	ld.local.u32 	%r2487, [%rd1551];
	shr.u32 	%r2488, %r2487, %r2486;
	and.b32  	%r2489, %r2488, 1;
	setp.eq.b32 	%p126, %r2489, 1;
	@%p126 bra 	$L__BB4_36;
	add.s32 	%r5633, %r5632, -3;
	shr.u32 	%r2490, %r5633, 5;
	and.b32  	%r2491, %r5633, 31;
	mul.wide.u32 	%rd1552, %r2490, 4;
	add.s64 	%rd1553, %rd3, %rd1552;
	ld.local.u32 	%r2492, [%rd1553];
	shr.u32 	%r2493, %r2492, %r2491;
	and.b32  	%r2494, %r2493, 1;
	setp.eq.b32 	%p127, %r2494, 1;
	@%p127 bra 	$L__BB4_36;
	add.s32 	%r5633, %r5632, -4;
	shr.u32 	%r2495, %r5633, 5;
	and.b32  	%r2496, %r5633, 31;
	mul.wide.u32 	%rd1554, %r2495, 4;
	add.s64 	%rd1555, %rd3, %rd1554;
	ld.local.u32 	%r2497, [%rd1555];
	shr.u32 	%r2498, %r2497, %r2496;
	and.b32  	%r2499, %r2498, 1;
	setp.eq.b32 	%p128, %r2499, 1;
	@%p128 bra 	$L__BB4_36;
	add.s32 	%r5633, %r5632, -5;
	shr.u32 	%r2500, %r5633, 5;
	and.b32  	%r2501, %r5633, 31;
	mul.wide.u32 	%rd1556, %r2500, 4;
	add.s64 	%rd1557, %rd3, %rd1556;
	ld.local.u32 	%r2502, [%rd1557];
	shr.u32 	%r2503, %r2502, %r2501;
	and.b32  	%r2504, %r2503, 1;
	setp.eq.b32 	%p129, %r2504, 1;
	@%p129 bra 	$L__BB4_36;
	add.s32 	%r5633, %r5632, -6;
	shr.u32 	%r2505, %r5633, 5;
	and.b32  	%r2506, %r5633, 31;
	mul.wide.u32 	%rd1558, %r2505, 4;
	add.s64 	%rd1559, %rd3, %rd1558;
	ld.local.u32 	%r2507, [%rd1559];
	shr.u32 	%r2508, %r2507, %r2506;
	and.b32  	%r2509, %r2508, 1;
	setp.eq.b32 	%p130, %r2509, 1;
	@%p130 bra 	$L__BB4_36;
	add.s32 	%r5633, %r5632, -7;
	shr.u32 	%r2510, %r5633, 5;
	and.b32  	%r2511, %r5633, 31;
	mul.wide.u32 	%rd1560, %r2510, 4;
	add.s64 	%rd1561, %rd3, %rd1560;
	ld.local.u32 	%r2512, [%rd1561];
	shr.u32 	%r2513, %r2512, %r2511;
	and.b32  	%r2514, %r2513, 1;
	setp.eq.b32 	%p131, %r2514, 1;
	@%p131 bra 	$L__BB4_36;
	add.s32 	%r5633, %r5632, -8;
	shr.u32 	%r2515, %r5633, 5;
	and.b32  	%r2516, %r5633, 31;
	mul.wide.u32 	%rd1562, %r2515, 4;
	add.s64 	%rd1563, %rd3, %rd1562;
	ld.local.u32 	%r2517, [%rd1563];
	shr.u32 	%r2518, %r2517, %r2516;
	and.b32  	%r2519, %r2518, 1;
	setp.eq.b32 	%p132, %r2519, 1;
	@%p132 bra 	$L__BB4_36;
	add.s32 	%r5633, %r5632, -9;
	shr.u32 	%r2520, %r5633, 5;
	and.b32  	%r2521, %r5633, 31;
	mul.wide.u32 	%rd1564, %r2520, 4;
	add.s64 	%rd1565, %rd3, %rd1564;
	ld.local.u32 	%r2522, [%rd1565];
	shr.u32 	%r2523, %r2522, %r2521;
	and.b32  	%r2524, %r2523, 1;
	setp.eq.b32 	%p133, %r2524, 1;
	@%p133 bra 	$L__BB4_36;
	add.s32 	%r5633, %r5632, -10;
	shr.u32 	%r2525, %r5633, 5;
	and.b32  	%r2526, %r5633, 31;
	mul.wide.u32 	%rd1566, %r2525, 4;
	add.s64 	%rd1567, %rd3, %rd1566;
	ld.local.u32 	%r2527, [%rd1567];
	shr.u32 	%r2528, %r2527, %r2526;
	and.b32  	%r2529, %r2528, 1;
	setp.eq.b32 	%p134, %r2529, 1;
	@%p134 bra 	$L__BB4_36;
	add.s32 	%r5633, %r5632, -11;
	shr.u32 	%r2530, %r5633, 5;
	and.b32  	%r2531, %r5633, 31;
	mul.wide.u32 	%rd1568, %r2530, 4;
	add.s64 	%rd1569, %rd3, %rd1568;
	ld.local.u32 	%r2532, [%rd1569];
	shr.u32 	%r2533, %r2532, %r2531;
	and.b32  	%r2534, %r2533, 1;
	setp.eq.b32 	%p135, %r2534, 1;
	@%p135 bra 	$L__BB4_36;
	add.s32 	%r5633, %r5632, -12;
	shr.u32 	%r2535, %r5633, 5;
	and.b32  	%r2536, %r5633, 31;
	mul.wide.u32 	%rd1570, %r2535, 4;
	add.s64 	%rd1571, %rd3, %rd1570;
	ld.local.u32 	%r2537, [%rd1571];
	shr.u32 	%r2538, %r2537, %r2536;
	and.b32  	%r2539, %r2538, 1;
	setp.eq.b32 	%p136, %r2539, 1;
	@%p136 bra 	$L__BB4_36;
	add.s32 	%r5633, %r5632, -13;
	shr.u32 	%r2540, %r5633, 5;
	and.b32  	%r2541, %r5633, 31;
	mul.wide.u32 	%rd1572, %r2540, 4;
	add.s64 	%rd1573, %rd3, %rd1572;
	ld.local.u32 	%r2542, [%rd1573];
	shr.u32 	%r2543, %r2542, %r2541;
	and.b32  	%r2544, %r2543, 1;
	setp.eq.b32 	%p137, %r2544, 1;
	@%p137 bra 	$L__BB4_36;
	add.s32 	%r5633, %r5632, -14;
	shr.u32 	%r2545, %r5633, 5;
	and.b32  	%r2546, %r5633, 31;
	mul.wide.u32 	%rd1574, %r2545, 4;
	add.s64 	%rd1575, %rd3, %rd1574;
	ld.local.u32 	%r2547, [%rd1575];
	shr.u32 	%r2548, %r2547, %r2546;
	and.b32  	%r2549, %r2548, 1;
	setp.eq.b32 	%p138, %r2549, 1;
	@%p138 bra 	$L__BB4_36;
	add.s32 	%r5633, %r5632, -15;
	shr.u32 	%r2550, %r5633, 5;
	and.b32  	%r2551, %r5633, 31;
	mul.wide.u32 	%rd1576, %r2550, 4;
	add.s64 	%rd1577, %rd3, %rd1576;
	ld.local.u32 	%r2552, [%rd1577];
	shr.u32 	%r2553, %r2552, %r2551;
	and.b32  	%r2554, %r2553, 1;
	setp.eq.b32 	%p139, %r2554, 1;
	@%p139 bra 	$L__BB4_36;
	add.s32 	%r5632, %r5632, -16;
	setp.ne.s32 	%p140, %r5633, 0;
	mov.b32 	%r5633, -1;
	@%p140 bra 	$L__BB4_19;
$L__BB4_36:
	setp.lt.s32 	%p142, %r5633, 0;
	mov.b64 	%rd18598, 0;
	mov.pred 	%p3032, 0;
	mov.u64 	%rd18599, %rd18598;
	mov.u64 	%rd18600, %rd18598;
	mov.u64 	%rd18601, %rd18598;
	mov.u64 	%rd18602, %rd18598;
	mov.u64 	%rd18603, %rd18598;
	mov.u64 	%rd18604, %rd18598;
	mov.u64 	%rd18605, %rd18598;
	mov.u64 	%rd18606, %rd18598;
	mov.u64 	%rd18607, %rd18598;
	mov.u64 	%rd18608, %rd18598;
	mov.u64 	%rd18609, %rd18598;
	mov.u64 	%rd18610, %rd18598;
	mov.u64 	%rd18611, %rd18598;
	mov.u64 	%rd18612, %rd18598;
	mov.u64 	%rd18613, %rd18598;
	@%p142 bra 	$L__BB4_1554;
	ld.const.u32 	%r2558, [const_G_jacobian+64];
	ld.const.u32 	%r2559, [const_G_jacobian+68];
	ld.const.u32 	%r2560, [const_G_jacobian+72];
	ld.const.u32 	%r2561, [const_G_jacobian+76];
	ld.const.u32 	%r2562, [const_G_jacobian+80];
	ld.const.u32 	%r2563, [const_G_jacobian+84];
	ld.const.u32 	%r2564, [const_G_jacobian+88];
	ld.const.u32 	%r2565, [const_G_jacobian+92];
	mul.wide.u32 	%rd1579, %r2558, %r2558;
	cvt.u32.u64 	%r2566, %rd1579;
	shr.u64 	%rd1580, %rd1579, 32;
	mul.wide.u32 	%rd1581, %r2559, %r2558;
	add.s64 	%rd1582, %rd1580, %rd1581;
	shr.u64 	%rd1583, %rd1582, 32;
	mul.wide.u32 	%rd1584, %r2560, %r2558;
	add.s64 	%rd1585, %rd1583, %rd1584;
	shr.u64 	%rd1586, %rd1585, 32;
	mul.wide.u32 	%rd1587, %r2561, %r2558;
	add.s64 	%rd1588, %rd1586, %rd1587;
	shr.u64 	%rd1589, %rd1588, 32;
	mul.wide.u32 	%rd1590, %r2562, %r2558;
	add.s64 	%rd1591, %rd1589, %rd1590;
	shr.u64 	%rd1592, %rd1591, 32;
	mul.wide.u32 	%rd1593, %r2563, %r2558;
	add.s64 	%rd1594, %rd1592, %rd1593;
	shr.u64 	%rd1595, %rd1594, 32;
	mul.wide.u32 	%rd1596, %r2564, %r2558;
	add.s64 	%rd1597, %rd1595, %rd1596;
	shr.u64 	%rd1598, %rd1597, 32;
	mul.wide.u32 	%rd1599, %r2565, %r2558;
	add.s64 	%rd1600, %rd1598, %rd1599;
	shr.u64 	%rd1601, %rd1600, 32;
	and.b64  	%rd1602, %rd1582, 4294967295;
	add.s64 	%rd1603, %rd1581, %rd1602;
	shr.u64 	%rd1604, %rd1603, 32;
	and.b64  	%rd1605, %rd1585, 4294967295;
	mul.wide.u32 	%rd1606, %r2559, %r2559;
	add.s64 	%rd1607, %rd1604, %rd1605;
	add.s64 	%rd1608, %rd1607, %rd1606;
	shr.u64 	%rd1609, %rd1608, 32;
	and.b64  	%rd1610, %rd1588, 4294967295;
	mul.wide.u32 	%rd1611, %r2560, %r2559;
	add.s64 	%rd1612, %rd1609, %rd1610;
	add.s64 	%rd1613, %rd1612, %rd1611;
	shr.u64 	%rd1614, %rd1613, 32;
	and.b64  	%rd1615, %rd1591, 4294967295;
	mul.wide.u32 	%rd1616, %r2561, %r2559;
	add.s64 	%rd1617, %rd1614, %rd1615;
	add.s64 	%rd1618, %rd1617, %rd1616;
	shr.u64 	%rd1619, %rd1618, 32;
	and.b64  	%rd1620, %rd1594, 4294967295;
	mul.wide.u32 	%rd1621, %r2562, %r2559;
	add.s64 	%rd1622, %rd1619, %rd1620;
	add.s64 	%rd1623, %rd1622, %rd1621;
	shr.u64 	%rd1624, %rd1623, 32;
	and.b64  	%rd1625, %rd1597, 4294967295;
	mul.wide.u32 	%rd1626, %r2563, %r2559;
	add.s64 	%rd1627, %rd1624, %rd1625;
	add.s64 	%rd1628, %rd1627, %rd1626;
	shr.u64 	%rd1629, %rd1628, 32;
	and.b64  	%rd1630, %rd1600, 4294967295;
	mul.wide.u32 	%rd1631, %r2564, %r2559;
	add.s64 	%rd1632, %rd1629, %rd1630;
	add.s64 	%rd1633, %rd1632, %rd1631;
	shr.u64 	%rd1634, %rd1633, 32;
	mul.wide.u32 	%rd1635, %r2565, %r2559;
	add.s64 	%rd1636, %rd1634, %rd1601;
	add.s64 	%rd1637, %rd1636, %rd1635;
	shr.u64 	%rd1638, %rd1637, 32;
	and.b64  	%rd1639, %rd1608, 4294967295;
	add.s64 	%rd1640, %rd1584, %rd1639;
	shr.u64 	%rd1641, %rd1640, 32;
	and.b64  	%rd1642, %rd1613, 4294967295;
	add.s64 	%rd1643, %rd1641, %rd1642;
	add.s64 	%rd1644, %rd1643, %rd1611;
	shr.u64 	%rd1645, %rd1644, 32;
	and.b64  	%rd1646, %rd1618, 4294967295;
	mul.wide.u32 	%rd1647, %r2560, %r2560;
	add.s64 	%rd1648, %rd1645, %rd1646;
	add.s64 	%rd1649, %rd1648, %rd1647;
	shr.u64 	%rd1650, %rd1649, 32;
	and.b64  	%rd1651, %rd1623, 4294967295;
	mul.wide.u32 	%rd1652, %r2561, %r2560;
	add.s64 	%rd1653, %rd1650, %rd1651;
	add.s64 	%rd1654, %rd1653, %rd1652;
	shr.u64 	%rd1655, %rd1654, 32;
	and.b64  	%rd1656, %rd1628, 4294967295;
	mul.wide.u32 	%rd1657, %r2562, %r2560;
	add.s64 	%rd1658, %rd1655, %rd1656;
	add.s64 	%rd1659, %rd1658, %rd1657;
	shr.u64 	%rd1660, %rd1659, 32;
	and.b64  	%rd1661, %rd1633, 4294967295;
	mul.wide.u32 	%rd1662, %r2563, %r2560;
	add.s64 	%rd1663, %rd1660, %rd1661;
	add.s64 	%rd1664, %rd1663, %rd1662;
	shr.u64 	%rd1665, %rd1664, 32;
	and.b64  	%rd1666, %rd1637, 4294967295;
	mul.wide.u32 	%rd1667, %r2564, %r2560;
	add.s64 	%rd1668, %rd1665, %rd1666;
	add.s64 	%rd1669, %rd1668, %rd1667;
	shr.u64 	%rd1670, %rd1669, 32;
	mul.wide.u32 	%rd1671, %r2565, %r2560;
	add.s64 	%rd1672, %rd1670, %rd1638;
	add.s64 	%rd1673, %rd1672, %rd1671;
	shr.u64 	%rd1674, %rd1673, 32;
	and.b64  	%rd1675, %rd1644, 4294967295;
	add.s64 	%rd1676, %rd1587, %rd1675;
	shr.u64 	%rd1677, %rd1676, 32;
	and.b64  	%rd1678, %rd1649, 4294967295;
	add.s64 	%rd1679, %rd1677, %rd1678;
	add.s64 	%rd1680, %rd1679, %rd1616;
	shr.u64 	%rd1681, %rd1680, 32;
	and.b64  	%rd1682, %rd1654, 4294967295;
	add.s64 	%rd1683, %rd1681, %rd1682;
	add.s64 	%rd1684, %rd1683, %rd1652;
	shr.u64 	%rd1685, %rd1684, 32;
	and.b64  	%rd1686, %rd1659, 4294967295;
	mul.wide.u32 	%rd1687, %r2561, %r2561;
	add.s64 	%rd1688, %rd1685, %rd1686;
	add.s64 	%rd1689, %rd1688, %rd1687;
	shr.u64 	%rd1690, %rd1689, 32;
	and.b64  	%rd1691, %rd1664, 4294967295;
	mul.wide.u32 	%rd1692, %r2562, %r2561;
	add.s64 	%rd1693, %rd1690, %rd1691;
	add.s64 	%rd1694, %rd1693, %rd1692;
	shr.u64 	%rd1695, %rd1694, 32;
	and.b64  	%rd1696, %rd1669, 4294967295;
	mul.wide.u32 	%rd1697, %r2563, %r2561;
	add.s64 	%rd1698, %rd1695, %rd1696;
	add.s64 	%rd1699, %rd1698, %rd1697;
	shr.u64 	%rd1700, %rd1699, 32;
	and.b64  	%rd1701, %rd1673, 4294967295;
	mul.wide.u32 	%rd1702, %r2564, %r2561;
	add.s64 	%rd1703, %rd1700, %rd1701;
	add.s64 	%rd1704, %rd1703, %rd1702;
	shr.u64 	%rd1705, %rd1704, 32;
	mul.wide.u32 	%rd1706, %r2565, %r2561;
	add.s64 	%rd1707, %rd1705, %rd1674;
	add.s64 	%rd1708, %rd1707, %rd1706;
	shr.u64 	%rd1709, %rd1708, 32;
	and.b64  	%rd1710, %rd1680, 4294967295;
	add.s64 	%rd1711, %rd1590, %rd1710;
	shr.u64 	%rd1712, %rd1711, 32;
	and.b64  	%rd1713, %rd1684, 4294967295;
	add.s64 	%rd1714, %rd1712, %rd1713;
	add.s64 	%rd1715, %rd1714, %rd1621;
	shr.u64 	%rd1716, %rd1715, 32;
	and.b64  	%rd1717, %rd1689, 4294967295;
	add.s64 	%rd1718, %rd1716, %rd1717;
	add.s64 	%rd1719, %rd1718, %rd1657;
	shr.u64 	%rd1720, %rd1719, 32;
	and.b64  	%rd1721, %rd1694, 4294967295;
	add.s64 	%rd1722, %rd1720, %rd1721;
	add.s64 	%rd1723, %rd1722, %rd1692;
	shr.u64 	%rd1724, %rd1723, 32;
	and.b64  	%rd1725, %rd1699, 4294967295;
	mul.wide.u32 	%rd1726, %r2562, %r2562;
	add.s64 	%rd1727, %rd1724, %rd1725;
	add.s64 	%rd1728, %rd1727, %rd1726;
	shr.u64 	%rd1729, %rd1728, 32;
	and.b64  	%rd1730, %rd1704, 4294967295;
	mul.wide.u32 	%rd1731, %r2563, %r2562;
	add.s64 	%rd1732, %rd1729, %rd1730;
	add.s64 	%rd1733, %rd1732, %rd1731;
	shr.u64 	%rd1734, %rd1733, 32;
	and.b64  	%rd1735, %rd1708, 4294967295;
	mul.wide.u32 	%rd1736, %r2564, %r2562;
	add.s64 	%rd1737, %rd1734, %rd1735;
	add.s64 	%rd1738, %rd1737, %rd1736;
	shr.u64 	%rd1739, %rd1738, 32;
	mul.wide.u32 	%rd1740, %r2565, %r2562;
	add.s64 	%rd1741, %rd1739, %rd1709;
	add.s64 	%rd1742, %rd1741, %rd1740;
	shr.u64 	%rd1743, %rd1742, 32;
	and.b64  	%rd1744, %rd1715, 4294967295;
	add.s64 	%rd1745, %rd1593, %rd1744;
	shr.u64 	%rd1746, %rd1745, 32;
	and.b64  	%rd1747, %rd1719, 4294967295;
	add.s64 	%rd1748, %rd1746, %rd1747;
	add.s64 	%rd1749, %rd1748, %rd1626;
	shr.u64 	%rd1750, %rd1749, 32;
	and.b64  	%rd1751, %rd1723, 4294967295;
	add.s64 	%rd1752, %rd1750, %rd1751;
	add.s64 	%rd1753, %rd1752, %rd1662;
	shr.u64 	%rd1754, %rd1753, 32;
	and.b64  	%rd1755, %rd1728, 4294967295;
	add.s64 	%rd1756, %rd1754, %rd1755;
	add.s64 	%rd1757, %rd1756, %rd1697;
	shr.u64 	%rd1758, %rd1757, 32;
	and.b64  	%rd1759, %rd1733, 4294967295;
	add.s64 	%rd1760, %rd1758, %rd1759;
	add.s64 	%rd1761, %rd1760, %rd1731;
	shr.u64 	%rd1762, %rd1761, 32;
	and.b64  	%rd1763, %rd1738, 4294967295;
	mul.wide.u32 	%rd1764, %r2563, %r2563;
	add.s64 	%rd1765, %rd1762, %rd1763;
	add.s64 	%rd1766, %rd1765, %rd1764;
	shr.u64 	%rd1767, %rd1766, 32;
	and.b64  	%rd1768, %rd1742, 4294967295;
	mul.wide.u32 	%rd1769, %r2564, %r2563;
	add.s64 	%rd1770, %rd1767, %rd1768;
	add.s64 	%rd1771, %rd1770, %rd1769;
	shr.u64 	%rd1772, %rd1771, 32;
	mul.wide.u32 	%rd1773, %r2565, %r2563;
	add.s64 	%rd1774, %rd1772, %rd1743;
	add.s64 	%rd1775, %rd1774, %rd1773;
	shr.u64 	%rd1776, %rd1775, 32;
	and.b64  	%rd1777, %rd1749, 4294967295;
	add.s64 	%rd1778, %rd1596, %rd1777;
	shr.u64 	%rd1779, %rd1778, 32;
	and.b64  	%rd1780, %rd1753, 4294967295;
	add.s64 	%rd1781, %rd1779, %rd1780;
	add.s64 	%rd1782, %rd1781, %rd1631;
	shr.u64 	%rd1783, %rd1782, 32;
	and.b64  	%rd1784, %rd1757, 4294967295;
	add.s64 	%rd1785, %rd1783, %rd1784;
	add.s64 	%rd1786, %rd1785, %rd1667;
	shr.u64 	%rd1787, %rd1786, 32;
	and.b64  	%rd1788, %rd1761, 4294967295;
	add.s64 	%rd1789, %rd1787, %rd1788;
	add.s64 	%rd1790, %rd1789, %rd1702;
	shr.u64 	%rd1791, %rd1790, 32;
	and.b64  	%rd1792, %rd1766, 4294967295;
	add.s64 	%rd1793, %rd1791, %rd1792;
	add.s64 	%rd1794, %rd1793, %rd1736;
	shr.u64 	%rd1795, %rd1794, 32;
	and.b64  	%rd1796, %rd1771, 4294967295;
	add.s64 	%rd1797, %rd1795, %rd1796;
	add.s64 	%rd1798, %rd1797, %rd1769;
	shr.u64 	%rd1799, %rd1798, 32;
	and.b64  	%rd1800, %rd1775, 4294967295;
	mul.wide.u32 	%rd1801, %r2564, %r2564;
	add.s64 	%rd1802, %rd1799, %rd1800;
	add.s64 	%rd1803, %rd1802, %rd1801;
	shr.u64 	%rd1804, %rd1803, 32;
	mul.wide.u32 	%rd1805, %r2565, %r2564;
	add.s64 	%rd1806, %rd1804, %rd1776;
	add.s64 	%rd1807, %rd1806, %rd1805;
	shr.u64 	%rd1808, %rd1807, 32;
	and.b64  	%rd1809, %rd1782, 4294967295;
	add.s64 	%rd1810, %rd1599, %rd1809;
	shr.u64 	%rd1811, %rd1810, 32;
	and.b64  	%rd1812, %rd1786, 4294967295;
	add.s64 	%rd1813, %rd1811, %rd1812;
	add.s64 	%rd1814, %rd1813, %rd1635;
	shr.u64 	%rd1815, %rd1814, 32;
	and.b64  	%rd1816, %rd1790, 4294967295;
	add.s64 	%rd1817, %rd1815, %rd1816;
	add.s64 	%rd1818, %rd1817, %rd1671;
	shr.u64 	%rd1819, %rd1818, 32;
	and.b64  	%rd1820, %rd1794, 4294967295;
	add.s64 	%rd1821, %rd1819, %rd1820;
	add.s64 	%rd1822, %rd1821, %rd1706;
	shr.u64 	%rd1823, %rd1822, 32;
	and.b64  	%rd1824, %rd1798, 4294967295;
	add.s64 	%rd1825, %rd1823, %rd1824;
	add.s64 	%rd1826, %rd1825, %rd1740;
	shr.u64 	%rd1827, %rd1826, 32;
	and.b64  	%rd1828, %rd1803, 4294967295;
	add.s64 	%rd1829, %rd1827, %rd1828;
	add.s64 	%rd1830, %rd1829, %rd1773;
	shr.u64 	%rd1831, %rd1830, 32;
	and.b64  	%rd1832, %rd1807, 4294967295;
	add.s64 	%rd1833, %rd1831, %rd1832;
	add.s64 	%rd1834, %rd1833, %rd1805;
	shr.u64 	%rd1835, %rd1834, 32;
	mul.wide.u32 	%rd1836, %r2565, %r2565;
	add.s64 	%rd1837, %rd1835, %rd1808;
	add.s64 	%rd1838, %rd1837, %rd1836;
	shr.u64 	%rd1839, %rd1838, 32;
	{ .reg .b32 tmp; mov.b64 {tmp, %r2567}, %rd1838; }
	and.b64  	%rd1840, %rd1814, 4294967295;
	mul.lo.s64 	%rd1841, %rd1840, 977;
	cvt.u32.u64 	%r2568, %rd1841;
	shr.u64 	%rd1842, %rd1841, 32;
	and.b64  	%rd1843, %rd1818, 4294967295;
	mad.lo.s64 	%rd1844, %rd1843, 977, %rd1842;
	shr.u64 	%rd1845, %rd1844, 32;
	and.b64  	%rd1846, %rd1822, 4294967295;
	mad.lo.s64 	%rd1847, %rd1846, 977, %rd1845;
	shr.u64 	%rd1848, %rd1847, 32;
	and.b64  	%rd1849, %rd1826, 4294967295;
	mad.lo.s64 	%rd1850, %rd1849, 977, %rd1848;
	shr.u64 	%rd1851, %rd1850, 32;
	and.b64  	%rd1852, %rd1830, 4294967295;
	mad.lo.s64 	%rd1853, %rd1852, 977, %rd1851;
	shr.u64 	%rd1854, %rd1853, 32;
	and.b64  	%rd1855, %rd1834, 4294967295;
	mad.lo.s64 	%rd1856, %rd1855, 977, %rd1854;
	shr.u64 	%rd1857, %rd1856, 32;
	and.b64  	%rd1858, %rd1838, 4294967295;
	mad.lo.s64 	%rd1859, %rd1858, 977, %rd1857;
	shr.u64 	%rd1860, %rd1859, 32;
	mad.lo.s64 	%rd1861, %rd1839, 977, %rd1860;
	{ .reg .b32 tmp; mov.b64 {tmp, %r2569}, %rd1861; }
	add.s32 	%r36, %r2566, %r2568;
	setp.lt.u32 	%p143, %r36, %r2566;
	selp.u64 	%rd1862, 1, 0, %p143;
	and.b64  	%rd1863, %rd1603, 4294967295;
	and.b64  	%rd1864, %rd1844, 4294967295;
	add.s64 	%rd1865, %rd1863, %rd1862;
	add.s64 	%rd1866, %rd1865, %rd1864;
	shr.u64 	%rd1867, %rd1866, 32;
	and.b64  	%rd1868, %rd1640, 4294967295;
	and.b64  	%rd1869, %rd1847, 4294967295;
	add.s64 	%rd1870, %rd1867, %rd1868;
	add.s64 	%rd1871, %rd1870, %rd1869;
	shr.u64 	%rd1872, %rd1871, 32;
	and.b64  	%rd1873, %rd1676, 4294967295;
	and.b64  	%rd1874, %rd1850, 4294967295;
	add.s64 	%rd1875, %rd1872, %rd1873;
	add.s64 	%rd1876, %rd1875, %rd1874;
	shr.u64 	%rd1877, %rd1876, 32;
	and.b64  	%rd1878, %rd1711, 4294967295;
	and.b64  	%rd1879, %rd1853, 4294967295;
	add.s64 	%rd1880, %rd1877, %rd1878;
	add.s64 	%rd1881, %rd1880, %rd1879;
	shr.u64 	%rd1882, %rd1881, 32;
	and.b64  	%rd1883, %rd1745, 4294967295;
	and.b64  	%rd1884, %rd1856, 4294967295;
	add.s64 	%rd1885, %rd1882, %rd1883;
	add.s64 	%rd1886, %rd1885, %rd1884;
	shr.u64 	%rd1887, %rd1886, 32;
	and.b64  	%rd1888, %rd1778, 4294967295;
	and.b64  	%rd1889, %rd1859, 4294967295;
	add.s64 	%rd1890, %rd1887, %rd1888;
	add.s64 	%rd1891, %rd1890, %rd1889;
	shr.u64 	%rd1892, %rd1891, 32;
	and.b64  	%rd1893, %rd1810, 4294967295;
	and.b64  	%rd1894, %rd1861, 4294967295;
	add.s64 	%rd1895, %rd1892, %rd1893;
	add.s64 	%rd1896, %rd1895, %rd1894;
	{ .reg .b32 tmp; mov.b64 {tmp, %r2570}, %rd1896; }
	add.s32 	%r2571, %r2570, %r2569;
	and.b64  	%rd1897, %rd1866, 4294967295;
	add.s64 	%rd11, %rd1897, %rd1840;
	shr.u64 	%rd1898, %rd11, 32;
	and.b64  	%rd1899, %rd1871, 4294967295;
	add.s64 	%rd1900, %rd1898, %rd1899;
	add.s64 	%rd12, %rd1900, %rd1843;
	shr.u64 	%rd1901, %rd12, 32;
	and.b64  	%rd1902, %rd1876, 4294967295;
	add.s64 	%rd1903, %rd1901, %rd1902;
	add.s64 	%rd13, %rd1903, %rd1846;
	shr.u64 	%rd1904, %rd13, 32;
	and.b64  	%rd1905, %rd1881, 4294967295;
	add.s64 	%rd1906, %rd1904, %rd1905;
	add.s64 	%rd14, %rd1906, %rd1849;
	shr.u64 	%rd1907, %rd14, 32;
	and.b64  	%rd1908, %rd1886, 4294967295;
	add.s64 	%rd1909, %rd1907, %rd1908;
	add.s64 	%rd15, %rd1909, %rd1852;
	shr.u64 	%rd1910, %rd15, 32;
	and.b64  	%rd1911, %rd1891, 4294967295;
	add.s64 	%rd1912, %rd1910, %rd1911;
	add.s64 	%rd16, %rd1912, %rd1855;
	shr.u64 	%rd1913, %rd16, 32;
	and.b64  	%rd1914, %rd1896, 4294967295;
	add.s64 	%rd1915, %rd1913, %rd1914;
	add.s64 	%rd17, %rd1915, %rd1858;
	{ .reg .b32 tmp; mov.b64 {tmp, %r2572}, %rd17; }
	add.s32 	%r2573, %r2571, %r2572;
	add.s32 	%r37, %r2573, %r2567;
	cvt.u64.u32 	%rd1916, %r37;
	mul.wide.u32 	%rd1917, %r37, 977;
	cvt.u32.u64 	%r2574, %rd1917;
	shr.u64 	%rd1918, %rd1917, 32;
	add.s64 	%rd1919, %rd1918, %rd1916;
	shr.u64 	%rd1920, %rd1919, 32;
	add.s32 	%r38, %r36, %r2574;
	setp.lt.u32 	%p144, %r38, %r36;
	selp.u64 	%rd1921, 1, 0, %p144;
	and.b64  	%rd1922, %rd11, 4294967295;
	and.b64  	%rd1923, %rd1919, 4294967295;
	add.s64 	%rd1924, %rd1922, %rd1921;
	add.s64 	%rd18, %rd1924, %rd1923;
	shr.u64 	%rd1925, %rd18, 32;
	and.b64  	%rd1926, %rd12, 4294967295;
	add.s64 	%rd1927, %rd1925, %rd1926;
	add.s64 	%rd1928, %rd1927, %rd1920;
	shr.u64 	%rd1929, %rd1928, 32;
	and.b64  	%rd1930, %rd13, 4294967295;
	add.s64 	%rd1931, %rd1929, %rd1930;
	shr.u64 	%rd1932, %rd1931, 32;
	and.b64  	%rd1933, %rd14, 4294967295;
	add.s64 	%rd1934, %rd1932, %rd1933;
	shr.u64 	%rd1935, %rd1934, 32;
	and.b64  	%rd1936, %rd15, 4294967295;
	add.s64 	%rd1937, %rd1935, %rd1936;
	shr.u64 	%rd1938, %rd1937, 32;
	and.b64  	%rd1939, %rd16, 4294967295;
	add.s64 	%rd1940, %rd1938, %rd1939;
	shr.u64 	%rd1941, %rd1940, 32;
	and.b64  	%rd1942, %rd17, 4294967295;
	add.s64 	%rd1943, %rd1941, %rd1942;
	setp.gt.u64 	%p1, %rd1943, 4294967295;
	mov.b16 	%rs106, 1;
$L__BB4_38:
	mov.u32 	%r63, %r5633;
	and.b16  	%rs29, %rs106, 255;
	setp.ne.s16 	%p146, %rs29, 0;
	mov.b16 	%rs105, 1;
	mov.pred 	%p3002, 0;
	mov.u32 	%r5861, %r6380;
	mov.u32 	%r5862, %r6381;
	mov.u32 	%r5863, %r6382;
	mov.u32 	%r5864, %r6383;
	mov.u32 	%r5865, %r6384;
	mov.u32 	%r5866, %r6385;
	mov.u32 	%r5867, %r6386;
	mov.u32 	%r5868, %r6387;
	mov.u32 	%r5869, %r6388;
	mov.u32 	%r5870, %r6389;
	mov.u32 	%r5871, %r6390;
	mov.u32 	%r5872, %r6391;
	mov.u32 	%r5873, %r6392;
	mov.u32 	%r5874, %r6393;
	mov.u32 	%r5875, %r6394;
	mov.u32 	%r5876, %r6395;
	mov.u32 	%r5877, %r6396;
	mov.u32 	%r5878, %r6397;
	mov.u32 	%r5879, %r6398;
	mov.u32 	%r5880, %r6399;
	mov.u32 	%r5881, %r6400;
	mov.u32 	%r5882, %r6401;
	mov.u32 	%r5883, %r6402;
	mov.u32 	%r5884, %r6403;
	@%p146 bra 	$L__BB4_472;
	or.b32  	%r2576, %r6395, %r6394;
	or.b32  	%r2577, %r2576, %r6393;
	or.b32  	%r2578, %r2577, %r6392;
	or.b32  	%r2579, %r2578, %r6391;
	or.b32  	%r2580, %r2579, %r6390;
	or.b32  	%r2581, %r2580, %r6389;
	or.b32  	%r2582, %r2581, %r6388;
	setp.eq.s32 	%p148, %r2582, 0;
	mov.b32 	%r5869, 0;
	mov.u32 	%r5861, %r6380;
	mov.u32 	%r5862, %r6381;
	mov.u32 	%r5863, %r6382;
	mov.u32 	%r5864, %r6383;
	mov.u32 	%r5865, %r6384;
	mov.u32 	%r5866, %r6385;
	mov.u32 	%r5867, %r6386;
	mov.u32 	%r5868, %r6387;
	mov.u32 	%r5870, %r5869;
	mov.u32 	%r5871, %r5869;
	mov.u32 	%r5872, %r5869;
	mov.u32 	%r5873, %r5869;
	mov.u32 	%r5874, %r5869;
	mov.u32 	%r5875, %r5869;
	mov.u32 	%r5876, %r5869;
	mov.u32 	%r5877, %r6396;
	mov.u32 	%r5878, %r6397;
	mov.u32 	%r5879, %r6398;
	mov.u32 	%r5880, %r6399;
	mov.u32 	%r5881, %r6400;
	mov.u32 	%r5882, %r6401;
	mov.u32 	%r5883, %r6402;
	mov.u32 	%r5884, %r6403;
	@%p148 bra 	$L__BB4_472;
	mul.wide.u32 	%rd1944, %r6395, %r6395;
	cvt.u32.u64 	%r2583, %rd1944;
	shr.u64 	%rd1945, %rd1944, 32;
	mul.wide.u32 	%rd1946, %r6394, %r6395;
	add.s64 	%rd1947, %rd1945, %rd1946;
	shr.u64 	%rd1948, %rd1947, 32;
	mul.wide.u32 	%rd1949, %r6393, %r6395;
	add.s64 	%rd1950, %rd1948, %rd1949;
	shr.u64 	%rd1951, %rd1950, 32;
	mul.wide.u32 	%rd1952, %r6392, %r6395;
	add.s64 	%rd1953, %rd1951, %rd1952;
	shr.u64 	%rd1954, %rd1953, 32;
	mul.wide.u32 	%rd1955, %r6391, %r6395;
	add.s64 	%rd1956, %rd1954, %rd1955;
	shr.u64 	%rd1957, %rd1956, 32;
	mul.wide.u32 	%rd1958, %r6390, %r6395;
	add.s64 	%rd1959, %rd1957, %rd1958;
	shr.u64 	%rd1960, %rd1959, 32;
	mul.wide.u32 	%rd1961, %r6389, %r6395;
	add.s64 	%rd1962, %rd1960, %rd1961;
	shr.u64 	%rd1963, %rd1962, 32;
	mul.wide.u32 	%rd1964, %r6388, %r6395;
	add.s64 	%rd1965, %rd1963, %rd1964;
	shr.u64 	%rd1966, %rd1965, 32;
	and.b64  	%rd1967, %rd1947, 4294967295;
	add.s64 	%rd1968, %rd1946, %rd1967;
	shr.u64 	%rd1969, %rd1968, 32;
	and.b64  	%rd1970, %rd1950, 4294967295;
	mul.wide.u32 	%rd1971, %r6394, %r6394;
	add.s64 	%rd1972, %rd1969, %rd1970;
	add.s64 	%rd1973, %rd1972, %rd1971;
	shr.u64 	%rd1974, %rd1973, 32;
	and.b64  	%rd1975, %rd1953, 4294967295;
	mul.wide.u32 	%rd1976, %r6393, %r6394;
	add.s64 	%rd1977, %rd1974, %rd1975;
	add.s64 	%rd1978, %rd1977, %rd1976;
	shr.u64 	%rd1979, %rd1978, 32;
	and.b64  	%rd1980, %rd1956, 4294967295;
	mul.wide.u32 	%rd1981, %r6392, %r6394;
	add.s64 	%rd1982, %rd1979, %rd1980;
	add.s64 	%rd1983, %rd1982, %rd1981;
	shr.u64 	%rd1984, %rd1983, 32;
	and.b64  	%rd1985, %rd1959, 4294967295;
	mul.wide.u32 	%rd1986, %r6391, %r6394;
	add.s64 	%rd1987, %rd1984, %rd1985;
	add.s64 	%rd1988, %rd1987, %rd1986;
	shr.u64 	%rd1989, %rd1988, 32;
	and.b64  	%rd1990, %rd1962, 4294967295;
	mul.wide.u32 	%rd1991, %r6390, %r6394;
	add.s64 	%rd1992, %rd1989, %rd1990;
	add.s64 	%rd1993, %rd1992, %rd1991;
	shr.u64 	%rd1994, %rd1993, 32;
	and.b64  	%rd1995, %rd1965, 4294967295;
	mul.wide.u32 	%rd1996, %r6389, %r6394;
	add.s64 	%rd1997, %rd1994, %rd1995;
	add.s64 	%rd1998, %rd1997, %rd1996;
	shr.u64 	%rd1999, %rd1998, 32;
	mul.wide.u32 	%rd2000, %r6388, %r6394;
	add.s64 	%rd2001, %rd1999, %rd1966;
	add.s64 	%rd2002, %rd2001, %rd2000;
	shr.u64 	%rd2003, %rd2002, 32;
	and.b64  	%rd2004, %rd1973, 4294967295;
	add.s64 	%rd2005, %rd1949, %rd2004;
	shr.u64 	%rd2006, %rd2005, 32;
	and.b64  	%rd2007, %rd1978, 4294967295;
	add.s64 	%rd2008, %rd2006, %rd2007;
	add.s64 	%rd2009, %rd2008, %rd1976;
	shr.u64 	%rd2010, %rd2009, 32;
	and.b64  	%rd2011, %rd1983, 4294967295;
	mul.wide.u32 	%rd2012, %r6393, %r6393;
	add.s64 	%rd2013, %rd2010, %rd2011;
	add.s64 	%rd2014, %rd2013, %rd2012;
	shr.u64 	%rd2015, %rd2014, 32;
	and.b64  	%rd2016, %rd1988, 4294967295;
	mul.wide.u32 	%rd2017, %r6392, %r6393;
	add.s64 	%rd2018, %rd2015, %rd2016;
	add.s64 	%rd2019, %rd2018, %rd2017;
	shr.u64 	%rd2020, %rd2019, 32;
	and.b64  	%rd2021, %rd1993, 4294967295;
	mul.wide.u32 	%rd2022, %r6391, %r6393;
	add.s64 	%rd2023, %rd2020, %rd2021;
	add.s64 	%rd2024, %rd2023, %rd2022;
	shr.u64 	%rd2025, %rd2024, 32;
	and.b64  	%rd2026, %rd1998, 4294967295;
	mul.wide.u32 	%rd2027, %r6390, %r6393;
	add.s64 	%rd2028, %rd2025, %rd2026;
	add.s64 	%rd2029, %rd2028, %rd2027;
	shr.u64 	%rd2030, %rd2029, 32;
	and.b64  	%rd2031, %rd2002, 4294967295;
	mul.wide.u32 	%rd2032, %r6389, %r6393;
	add.s64 	%rd2033, %rd2030, %rd2031;
	add.s64 	%rd2034, %rd2033, %rd2032;
	shr.u64 	%rd2035, %rd2034, 32;
	mul.wide.u32 	%rd2036, %r6388, %r6393;
	add.s64 	%rd2037, %rd2035, %rd2003;
	add.s64 	%rd2038, %rd2037, %rd2036;
	shr.u64 	%rd2039, %rd2038, 32;
	and.b64  	%rd2040, %rd2009, 4294967295;
	add.s64 	%rd2041, %rd1952, %rd2040;
	shr.u64 	%rd2042, %rd2041, 32;
	and.b64  	%rd2043, %rd2014, 4294967295;
	add.s64 	%rd2044, %rd2042, %rd2043;
	add.s64 	%rd2045, %rd2044, %rd1981;
	shr.u64 	%rd2046, %rd2045, 32;
	and.b64  	%rd2047, %rd2019, 4294967295;
	add.s64 	%rd2048, %rd2046, %rd2047;
	add.s64 	%rd2049, %rd2048, %rd2017;
	shr.u64 	%rd2050, %rd2049, 32;
	and.b64  	%rd2051, %rd2024, 4294967295;
	mul.wide.u32 	%rd2052, %r6392, %r6392;
	add.s64 	%rd2053, %rd2050, %rd2051;
	add.s64 	%rd2054, %rd2053, %rd2052;
	shr.u64 	%rd2055, %rd2054, 32;
	and.b64  	%rd2056, %rd2029, 4294967295;
	mul.wide.u32 	%rd2057, %r6391, %r6392;
	add.s64 	%rd2058, %rd2055, %rd2056;
	add.s64 	%rd2059, %rd2058, %rd2057;
	shr.u64 	%rd2060, %rd2059, 32;
	and.b64  	%rd2061, %rd2034, 4294967295;
	mul.wide.u32 	%rd2062, %r6390, %r6392;
	add.s64 	%rd2063, %rd2060, %rd2061;
	add.s64 	%rd2064, %rd2063, %rd2062;
	shr.u64 	%rd2065, %rd2064, 32;
	and.b64  	%rd2066, %rd2038, 4294967295;
	mul.wide.u32 	%rd2067, %r6389, %r6392;
	add.s64 	%rd2068, %rd2065, %rd2066;
	add.s64 	%rd2069, %rd2068, %rd2067;
	shr.u64 	%rd2070, %rd2069, 32;
	mul.wide.u32 	%rd2071, %r6388, %r6392;
	add.s64 	%rd2072, %rd2070, %rd2039;
	add.s64 	%rd2073, %rd2072, %rd2071;
	shr.u64 	%rd2074, %rd2073, 32;
	and.b64  	%rd2075, %rd2045, 4294967295;
	add.s64 	%rd2076, %rd1955, %rd2075;
	shr.u64 	%rd2077, %rd2076, 32;
	and.b64  	%rd2078, %rd2049, 4294967295;
	add.s64 	%rd2079, %rd2077, %rd2078;
	add.s64 	%rd2080, %rd2079, %rd1986;
	shr.u64 	%rd2081, %rd2080, 32;
	and.b64  	%rd2082, %rd2054, 4294967295;
	add.s64 	%rd2083, %rd2081, %rd2082;
	add.s64 	%rd2084, %rd2083, %rd2022;
	shr.u64 	%rd2085, %rd2084, 32;
	and.b64  	%rd2086, %rd2059, 4294967295;
	add.s64 	%rd2087, %rd2085, %rd2086;
	add.s64 	%rd2088, %rd2087, %rd2057;
	shr.u64 	%rd2089, %rd2088, 32;
	and.b64  	%rd2090, %rd2064, 4294967295;
	mul.wide.u32 	%rd2091, %r6391, %r6391;
	add.s64 	%rd2092, %rd2089, %rd2090;
	add.s64 	%rd2093, %rd2092, %rd2091;
	shr.u64 	%rd2094, %rd2093, 32;
	and.b64  	%rd2095, %rd2069, 4294967295;
	mul.wide.u32 	%rd2096, %r6390, %r6391;
	add.s64 	%rd2097, %rd2094, %rd2095;
	add.s64 	%rd2098, %rd2097, %rd2096;
	shr.u64 	%rd2099, %rd2098, 32;
	and.b64  	%rd2100, %rd2073, 4294967295;
	mul.wide.u32 	%rd2101, %r6389, %r6391;
	add.s64 	%rd2102, %rd2099, %rd2100;
	add.s64 	%rd2103, %rd2102, %rd2101;
	shr.u64 	%rd2104, %rd2103, 32;
	mul.wide.u32 	%rd2105, %r6388, %r6391;
	add.s64 	%rd2106, %rd2104, %rd2074;
	add.s64 	%rd2107, %rd2106, %rd2105;
	shr.u64 	%rd2108, %rd2107, 32;
	and.b64  	%rd2109, %rd2080, 4294967295;
	add.s64 	%rd2110, %rd1958, %rd2109;
	shr.u64 	%rd2111, %rd2110, 32;
	and.b64  	%rd2112, %rd2084, 4294967295;
	add.s64 	%rd2113, %rd2111, %rd2112;
	add.s64 	%rd2114, %rd2113, %rd1991;
	shr.u64 	%rd2115, %rd2114, 32;
	and.b64  	%rd2116, %rd2088, 4294967295;
	add.s64 	%rd2117, %rd2115, %rd2116;
	add.s64 	%rd2118, %rd2117, %rd2027;
	shr.u64 	%rd2119, %rd2118, 32;
	and.b64  	%rd2120, %rd2093, 4294967295;
	add.s64 	%rd2121, %rd2119, %rd2120;
	add.s64 	%rd2122, %rd2121, %rd2062;
	shr.u64 	%rd2123, %rd2122, 32;
	and.b64  	%rd2124, %rd2098, 4294967295;
	add.s64 	%rd2125, %rd2123, %rd2124;
	add.s64 	%rd2126, %rd2125, %rd2096;
	shr.u64 	%rd2127, %rd2126, 32;
	and.b64  	%rd2128, %rd2103, 4294967295;
	mul.wide.u32 	%rd2129, %r6390, %r6390;
	add.s64 	%rd2130, %rd2127, %rd2128;
	add.s64 	%rd2131, %rd2130, %rd2129;
	shr.u64 	%rd2132, %rd2131, 32;
	and.b64  	%rd2133, %rd2107, 4294967295;
	mul.wide.u32 	%rd2134, %r6389, %r6390;
	add.s64 	%rd2135, %rd2132, %rd2133;
	add.s64 	%rd2136, %rd2135, %rd2134;
	shr.u64 	%rd2137, %rd2136, 32;
	mul.wide.u32 	%rd2138, %r6388, %r6390;
	add.s64 	%rd2139, %rd2137, %rd2108;
	add.s64 	%rd2140, %rd2139, %rd2138;
	shr.u64 	%rd2141, %rd2140, 32;
	and.b64  	%rd2142, %rd2114, 4294967295;
	add.s64 	%rd2143, %rd1961, %rd2142;
	shr.u64 	%rd2144, %rd2143, 32;
	and.b64  	%rd2145, %rd2118, 4294967295;
	add.s64 	%rd2146, %rd2144, %rd2145;
	add.s64 	%rd2147, %rd2146, %rd1996;
	shr.u64 	%rd2148, %rd2147, 32;
	and.b64  	%rd2149, %rd2122, 4294967295;
	add.s64 	%rd2150, %rd2148, %rd2149;
	add.s64 	%rd2151, %rd2150, %rd2032;
	shr.u64 	%rd2152, %rd2151, 32;
	and.b64  	%rd2153, %rd2126, 4294967295;
	add.s64 	%rd2154, %rd2152, %rd2153;
	add.s64 	%rd2155, %rd2154, %rd2067;
	shr.u64 	%rd2156, %rd2155, 32;
	and.b64  	%rd2157, %rd2131, 4294967295;
	add.s64 	%rd2158, %rd2156, %rd2157;
	add.s64 	%rd2159, %rd2158, %rd2101;
	shr.u64 	%rd2160, %rd2159, 32;
	and.b64  	%rd2161, %rd2136, 4294967295;
	add.s64 	%rd2162, %rd2160, %rd2161;
	add.s64 	%rd2163, %rd2162, %rd2134;
	shr.u64 	%rd2164, %rd2163, 32;
	and.b64  	%rd2165, %rd2140, 4294967295;
	mul.wide.u32 	%rd2166, %r6389, %r6389;
	add.s64 	%rd2167, %rd2164, %rd2165;
	add.s64 	%rd2168, %rd2167, %rd2166;
	shr.u64 	%rd2169, %rd2168, 32;
	mul.wide.u32 	%rd2170, %r6388, %r6389;
	add.s64 	%rd2171, %rd2169, %rd2141;
	add.s64 	%rd2172, %rd2171, %rd2170;
	shr.u64 	%rd2173, %rd2172, 32;
	and.b64  	%rd2174, %rd2147, 4294967295;
	add.s64 	%rd2175, %rd1964, %rd2174;
	shr.u64 	%rd2176, %rd2175, 32;
	and.b64  	%rd2177, %rd2151, 4294967295;
	add.s64 	%rd2178, %rd2176, %rd2177;
	add.s64 	%rd2179, %rd2178, %rd2000;
	shr.u64 	%rd2180, %rd2179, 32;
	and.b64  	%rd2181, %rd2155, 4294967295;
	add.s64 	%rd2182, %rd2180, %rd2181;
	add.s64 	%rd2183, %rd2182, %rd2036;
	shr.u64 	%rd2184, %rd2183, 32;
	and.b64  	%rd2185, %rd2159, 4294967295;
	add.s64 	%rd2186, %rd2184, %rd2185;
	add.s64 	%rd2187, %rd2186, %rd2071;
	shr.u64 	%rd2188, %rd2187, 32;
	and.b64  	%rd2189, %rd2163, 4294967295;
	add.s64 	%rd2190, %rd2188, %rd2189;
	add.s64 	%rd2191, %rd2190, %rd2105;
	shr.u64 	%rd2192, %rd2191, 32;
	and.b64  	%rd2193, %rd2168, 4294967295;
	add.s64 	%rd2194, %rd2192, %rd2193;
	add.s64 	%rd2195, %rd2194, %rd2138;
	shr.u64 	%rd2196, %rd2195, 32;
	and.b64  	%rd2197, %rd2172, 4294967295;
	add.s64 	%rd2198, %rd2196, %rd2197;
	add.s64 	%rd2199, %rd2198, %rd2170;
	shr.u64 	%rd2200, %rd2199, 32;
	mul.wide.u32 	%rd2201, %r6388, %r6388;
	add.s64 	%rd2202, %rd2200, %rd2173;
	add.s64 	%rd2203, %rd2202, %rd2201;
	shr.u64 	%rd2204, %rd2203, 32;
	{ .reg .b32 tmp; mov.b64 {tmp, %r2584}, %rd2203; }
	and.b64  	%rd2205, %rd2179, 4294967295;
	mul.lo.s64 	%rd2206, %rd2205, 977;
	cvt.u32.u64 	%r2585, %rd2206;
	shr.u64 	%rd2207, %rd2206, 32;
	and.b64  	%rd2208, %rd2183, 4294967295;
	mad.lo.s64 	%rd2209, %rd2208, 977, %rd2207;
	shr.u64 	%rd2210, %rd2209, 32;
	and.b64  	%rd2211, %rd2187, 4294967295;
	mad.lo.s64 	%rd2212, %rd2211, 977, %rd2210;
	shr.u64 	%rd2213, %rd2212, 32;
	and.b64  	%rd2214, %rd2191, 4294967295;
	mad.lo.s64 	%rd2215, %rd2214, 977, %rd2213;
	shr.u64 	%rd2216, %rd2215, 32;
	and.b64  	%rd2217, %rd2195, 4294967295;
	mad.lo.s64 	%rd2218, %rd2217, 977, %rd2216;
	shr.u64 	%rd2219, %rd2218, 32;
	and.b64  	%rd2220, %rd2199, 4294967295;
	mad.lo.s64 	%rd2221, %rd2220, 977, %rd2219;
	shr.u64 	%rd2222, %rd2221, 32;
	and.b64  	%rd2223, %rd2203, 4294967295;
	mad.lo.s64 	%rd2224, %rd2223, 977, %rd2222;
	shr.u64 	%rd2225, %rd2224, 32;
	mad.lo.s64 	%rd2226, %rd2204, 977, %rd2225;
	{ .reg .b32 tmp; mov.b64 {tmp, %r2586}, %rd2226; }
	add.s32 	%r5675, %r2583, %r2585;
	setp.lt.u32 	%p150, %r5675, %r2583;
	selp.u64 	%rd2227, 1, 0, %p150;
	and.b64  	%rd2228, %rd1968, 4294967295;
	and.b64  	%rd2229, %rd2209, 4294967295;
	add.s64 	%rd2230, %rd2228, %rd2227;
	add.s64 	%rd2231, %rd2230, %rd2229;
	shr.u64 	%rd2232, %rd2231, 32;
	and.b64  	%rd2233, %rd2005, 4294967295;
	and.b64  	%rd2234, %rd2212, 4294967295;
	add.s64 	%rd2235, %rd2232, %rd2233;
	add.s64 	%rd2236, %rd2235, %rd2234;
	shr.u64 	%rd2237, %rd2236, 32;
	and.b64  	%rd2238, %rd2041, 4294967295;
	and.b64  	%rd2239, %rd2215, 4294967295;
	add.s64 	%rd2240, %rd2237, %rd2238;
	add.s64 	%rd2241, %rd2240, %rd2239;
	shr.u64 	%rd2242, %rd2241, 32;
	and.b64  	%rd2243, %rd2076, 4294967295;
	and.b64  	%rd2244, %rd2218, 4294967295;
	add.s64 	%rd2245, %rd2242, %rd2243;
	add.s64 	%rd2246, %rd2245, %rd2244;
	shr.u64 	%rd2247, %rd2246, 32;
	and.b64  	%rd2248, %rd2110, 4294967295;
	and.b64  	%rd2249, %rd2221, 4294967295;
	add.s64 	%rd2250, %rd2247, %rd2248;
	add.s64 	%rd2251, %rd2250, %rd2249;
	shr.u64 	%rd2252, %rd2251, 32;
	and.b64  	%rd2253, %rd2143, 4294967295;
	and.b64  	%rd2254, %rd2224, 4294967295;
	add.s64 	%rd2255, %rd2252, %rd2253;
	add.s64 	%rd2256, %rd2255, %rd2254;
	shr.u64 	%rd2257, %rd2256, 32;
	and.b64  	%rd2258, %rd2175, 4294967295;
	and.b64  	%rd2259, %rd2226, 4294967295;
	add.s64 	%rd2260, %rd2257, %rd2258;
	add.s64 	%rd2261, %rd2260, %rd2259;
	{ .reg .b32 tmp; mov.b64 {tmp, %r2587}, %rd2261; }
	add.s32 	%r2588, %r2587, %r2586;
	and.b64  	%rd2262, %rd2231, 4294967295;
	add.s64 	%rd18245, %rd2262, %rd2205;
	shr.u64 	%rd2263, %rd18245, 32;
	and.b64  	%rd2264, %rd2236, 4294967295;
	add.s64 	%rd2265, %rd2263, %rd2264;
	add.s64 	%rd18244, %rd2265, %rd2208;
	shr.u64 	%rd2266, %rd18244, 32;
	and.b64  	%rd2267, %rd2241, 4294967295;
	add.s64 	%rd2268, %rd2266, %rd2267;
	add.s64 	%rd18243, %rd2268, %rd2211;
	shr.u64 	%rd2269, %rd18243, 32;
	and.b64  	%rd2270, %rd2246, 4294967295;
	add.s64 	%rd2271, %rd2269, %rd2270;
	add.s64 	%rd18242, %rd2271, %rd2214;
	shr.u64 	%rd2272, %rd18242, 32;
	and.b64  	%rd2273, %rd2251, 4294967295;
	add.s64 	%rd2274, %rd2272, %rd2273;
	add.s64 	%rd18241, %rd2274, %rd2217;
	shr.u64 	%rd2275, %rd18241, 32;
	and.b64  	%rd2276, %rd2256, 4294967295;
	add.s64 	%rd2277, %rd2275, %rd2276;
	add.s64 	%rd18240, %rd2277, %rd2220;
	shr.u64 	%rd2278, %rd18240, 32;
	and.b64  	%rd2279, %rd2261, 4294967295;
	add.s64 	%rd2280, %rd2278, %rd2279;
	add.s64 	%rd18239, %rd2280, %rd2223;
	{ .reg .b32 tmp; mov.b64 {tmp, %r2589}, %rd18239; }
	add.s32 	%r2590, %r2588, %r2589;
	add.s32 	%r65, %r2590, %r2584;
	setp.eq.s32 	%p151, %r65, 0;
	mov.pred 	%p2990, 0;
	@%p151 bra 	$L__BB4_42;
	cvt.u64.u32 	%rd2281, %r65;
	mul.wide.u32 	%rd2282, %r65, 977;
	cvt.u32.u64 	%r2591, %rd2282;
	shr.u64 	%rd2283, %rd2282, 32;
	add.s64 	%rd2284, %rd2283, %rd2281;
	shr.u64 	%rd2285, %rd2284, 32;
	add.s32 	%r66, %r5675, %r2591;
	setp.lt.u32 	%p152, %r66, %r5675;
	selp.u64 	%rd2286, 1, 0, %p152;
	and.b64  	%rd2287, %rd18245, 4294967295;
	and.b64  	%rd2288, %rd2284, 4294967295;
	add.s64 	%rd2289, %rd2287, %rd2286;
	add.s64 	%rd18245, %rd2289, %rd2288;
	shr.u64 	%rd2290, %rd18245, 32;
	and.b64  	%rd2291, %rd18244, 4294967295;
	add.s64 	%rd2292, %rd2290, %rd2291;
	add.s64 	%rd18244, %rd2292, %rd2285;
	shr.u64 	%rd2293, %rd18244, 32;
	and.b64  	%rd2294, %rd18243, 4294967295;
	add.s64 	%rd18243, %rd2293, %rd2294;
	shr.u64 	%rd2295, %rd18243, 32;
	and.b64  	%rd2296, %rd18242, 4294967295;
	add.s64 	%rd18242, %rd2295, %rd2296;
	shr.u64 	%rd2297, %rd18242, 32;
	and.b64  	%rd2298, %rd18241, 4294967295;
	add.s64 	%rd18241, %rd2297, %rd2298;
	shr.u64 	%rd2299, %rd18241, 32;
	and.b64  	%rd2300, %rd18240, 4294967295;
	add.s64 	%rd18240, %rd2299, %rd2300;
	shr.u64 	%rd2301, %rd18240, 32;
	and.b64  	%rd2302, %rd18239, 4294967295;
	add.s64 	%rd18239, %rd2301, %rd2302;
	setp.gt.u64 	%p2990, %rd18239, 4294967295;
	mov.u32 	%r5675, %r66;
$L__BB4_42:
	ld.const.u32 	%rd40, [const_p+20];
	ld.const.u32 	%rd41, [const_p+16];
	ld.const.u32 	%rd42, [const_p+8];
	ld.const.u32 	%rd43, [const_p+4];
	ld.const.u32 	%rd44, [const_p+24];
	ld.const.u32 	%rd45, [const_p+12];
	ld.const.u32 	%r68, [const_p];
	cvt.u32.u64 	%r5674, %rd18245;
	cvt.u32.u64 	%r5673, %rd18244;
	cvt.u32.u64 	%r5672, %rd18243;
	cvt.u32.u64 	%r5671, %rd18242;
	cvt.u32.u64 	%r5670, %rd18241;
	cvt.u32.u64 	%r5669, %rd18240;
	cvt.u32.u64 	%r5668, %rd18239;
	ld.const.u32 	%r2592, [const_p+28];
	setp.lt.u32 	%p153, %r2592, %r5668;
	or.pred  	%p154, %p2990, %p153;
	@%p154 bra 	$L__BB4_56;
	setp.gt.u32 	%p155, %r2592, %r5668;
	@%p155 bra 	$L__BB4_57;
	cvt.u32.u64 	%r2593, %rd44;
	setp.lt.u32 	%p156, %r2593, %r5669;
	@%p156 bra 	$L__BB4_56;
	cvt.u32.u64 	%r2594, %rd44;
	setp.gt.u32 	%p157, %r2594, %r5669;
	@%p157 bra 	$L__BB4_57;
	cvt.u32.u64 	%r2595, %rd40;
	setp.lt.u32 	%p158, %r2595, %r5670;
	@%p158 bra 	$L__BB4_56;
	cvt.u32.u64 	%r2596, %rd40;
	setp.gt.u32 	%p159, %r2596, %r5670;
	@%p159 bra 	$L__BB4_57;
	cvt.u32.u64 	%r2597, %rd41;
	setp.lt.u32 	%p160, %r2597, %r5671;
	@%p160 bra 	$L__BB4_56;
	cvt.u32.u64 	%r2598, %rd41;
	setp.gt.u32 	%p161, %r2598, %r5671;
	@%p161 bra 	$L__BB4_57;
	cvt.u32.u64 	%r2599, %rd45;
	setp.lt.u32 	%p162, %r2599, %r5672;
	@%p162 bra 	$L__BB4_56;
	cvt.u32.u64 	%r2600, %rd45;
	setp.gt.u32 	%p163, %r2600, %r5672;
	@%p163 bra 	$L__BB4_57;
	cvt.u32.u64 	%r2601, %rd42;
	setp.lt.u32 	%p164, %r2601, %r5673;
	@%p164 bra 	$L__BB4_56;
	cvt.u32.u64 	%r2602, %rd42;
	setp.gt.u32 	%p165, %r2602, %r5673;
	@%p165 bra 	$L__BB4_57;
	cvt.u32.u64 	%r2603, %rd43;
	setp.lt.u32 	%p166, %r2603, %r5674;
	@%p166 bra 	$L__BB4_56;
	cvt.u32.u64 	%r2604, %rd43;
	setp.gt.u32 	%p167, %r2604, %r5674;
	setp.lt.u32 	%p168, %r5675, %r68;
	or.pred  	%p169, %p167, %p168;
	@%p169 bra 	$L__BB4_57;
$L__BB4_56:
	cvt.u32.u64 	%r2605, %rd45;
	cvt.u32.u64 	%r2606, %rd42;
	cvt.u32.u64 	%r2607, %rd43;
	cvt.u32.u64 	%r2608, %rd40;
	cvt.u32.u64 	%r2609, %rd41;
	cvt.u32.u64 	%r2610, %rd44;
	setp.lt.u32 	%p170, %r5675, %r68;
	selp.s64 	%rd2304, -1, 0, %p170;
	sub.s32 	%r5675, %r5675, %r68;
	and.b64  	%rd2305, %rd18245, 4294967295;
	add.s64 	%rd2306, %rd2305, %rd2304;
	setp.lt.u64 	%p171, %rd2306, %rd43;
	selp.s64 	%rd2307, -1, 0, %p171;
	cvt.u32.u64 	%r2611, %rd2306;
	sub.s32 	%r5674, %r2611, %r2607;
	and.b64  	%rd2308, %rd18244, 4294967295;
	add.s64 	%rd2309, %rd2308, %rd2307;
	setp.lt.u64 	%p172, %rd2309, %rd42;
	selp.s64 	%rd2310, -1, 0, %p172;
	cvt.u32.u64 	%r2612, %rd2309;
	sub.s32 	%r5673, %r2612, %r2606;
	and.b64  	%rd2311, %rd18243, 4294967295;
	add.s64 	%rd2312, %rd2311, %rd2310;
	setp.lt.u64 	%p173, %rd2312, %rd45;
	selp.s64 	%rd2313, -1, 0, %p173;
	cvt.u32.u64 	%r2613, %rd2312;
	sub.s32 	%r5672, %r2613, %r2605;
	and.b64  	%rd2314, %rd18242, 4294967295;
	add.s64 	%rd2315, %rd2314, %rd2313;
	setp.lt.u64 	%p174, %rd2315, %rd41;
	selp.s64 	%rd2316, -1, 0, %p174;
	cvt.u32.u64 	%r2614, %rd2315;
	sub.s32 	%r5671, %r2614, %r2609;
	and.b64  	%rd2317, %rd18241, 4294967295;
	add.s64 	%rd2318, %rd2317, %rd2316;
	setp.lt.u64 	%p175, %rd2318, %rd40;
	selp.s64 	%rd2319, -1, 0, %p175;
	cvt.u32.u64 	%r2615, %rd2318;
	sub.s32 	%r5670, %r2615, %r2608;
	and.b64  	%rd2320, %rd18240, 4294967295;
	add.s64 	%rd2321, %rd2320, %rd2319;
	setp.lt.u64 	%p176, %rd2321, %rd44;
	selp.s32 	%r2616, -1, 0, %p176;
	cvt.u32.u64 	%r2617, %rd2321;
	sub.s32 	%r5669, %r2617, %r2610;
	add.s32 	%r2618, %r5668, %r2616;
	sub.s32 	%r5668, %r2618, %r2592;
$L__BB4_57:
	setp.gt.u32 	%p177, %r5668, %r2592;
	@%p177 bra 	$L__BB4_70;
	bra.uni 	$L__BB4_71;
$L__BB4_58:
	cvt.u32.u64 	%r2619, %rd44;
	setp.gt.u32 	%p179, %r5669, %r2619;
	@%p179 bra 	$L__BB4_70;
	setp.lt.u32 	%p180, %r5669, %r2619;
	@%p180 bra 	$L__BB4_72;
	cvt.u32.u64 	%r2621, %rd40;
	setp.gt.u32 	%p181, %r5670, %r2621;
	@%p181 bra 	$L__BB4_70;
	setp.lt.u32 	%p182, %r5670, %r2621;
	@%p182 bra 	$L__BB4_72;
	cvt.u32.u64 	%r2623, %rd41;
	setp.gt.u32 	%p183, %r5671, %r2623;
	@%p183 bra 	$L__BB4_70;
	setp.lt.u32 	%p184, %r5671, %r2623;
	@%p184 bra 	$L__BB4_72;
	cvt.u32.u64 	%r2625, %rd45;
	setp.gt.u32 	%p185, %r5672, %r2625;
	@%p185 bra 	$L__BB4_70;
	setp.lt.u32 	%p186, %r5672, %r2625;
	@%p186 bra 	$L__BB4_72;
	cvt.u32.u64 	%r2627, %rd42;
	setp.gt.u32 	%p187, %r5673, %r2627;
	@%p187 bra 	$L__BB4_70;
	setp.lt.u32 	%p188, %r5673, %r2627;
	@%p188 bra 	$L__BB4_72;
	cvt.u32.u64 	%r2629, %rd43;
	setp.gt.u32 	%p189, %r5674, %r2629;
	@%p189 bra 	$L__BB4_70;
	setp.lt.u32 	%p190, %r5674, %r2629;
	setp.lt.u32 	%p191, %r5675, %r68;
	or.pred  	%p192, %p190, %p191;
	@%p192 bra 	$L__BB4_72;
$L__BB4_70:
	cvt.u32.u64 	%r2631, %rd44;
	cvt.u32.u64 	%r2632, %rd45;
	cvt.u32.u64 	%r2633, %rd42;
	cvt.u32.u64 	%r2634, %rd43;
	cvt.u32.u64 	%r2635, %rd40;
	cvt.u32.u64 	%r2636, %rd41;
	setp.lt.u32 	%p193, %r5675, %r68;
	selp.s64 	%rd2322, -1, 0, %p193;
	sub.s32 	%r5675, %r5675, %r68;
	cvt.u64.u32 	%rd2323, %r5674;
	add.s64 	%rd2324, %rd2322, %rd2323;
	setp.lt.u64 	%p194, %rd2324, %rd43;
	selp.s64 	%rd2325, -1, 0, %p194;
	cvt.u32.u64 	%r2637, %rd2324;
	sub.s32 	%r5674, %r2637, %r2634;
	cvt.u64.u32 	%rd2326, %r5673;
	add.s64 	%rd2327, %rd2325, %rd2326;
	setp.lt.u64 	%p195, %rd2327, %rd42;
	selp.s64 	%rd2328, -1, 0, %p195;
	cvt.u32.u64 	%r2638, %rd2327;
	sub.s32 	%r5673, %r2638, %r2633;
	cvt.u64.u32 	%rd2329, %r5672;
	add.s64 	%rd2330, %rd2328, %rd2329;
	setp.lt.u64 	%p196, %rd2330, %rd45;
	selp.s64 	%rd2331, -1, 0, %p196;
	cvt.u32.u64 	%r2639, %rd2330;
	sub.s32 	%r5672, %r2639, %r2632;
	cvt.u64.u32 	%rd2332, %r5671;
	add.s64 	%rd2333, %rd2331, %rd2332;
	setp.lt.u64 	%p197, %rd2333, %rd41;
	selp.s64 	%rd2334, -1, 0, %p197;
	cvt.u32.u64 	%r2640, %rd2333;
	sub.s32 	%r5671, %r2640, %r2636;
	cvt.u64.u32 	%rd2335, %r5670;
	add.s64 	%rd2336, %rd2334, %rd2335;
	setp.lt.u64 	%p198, %rd2336, %rd40;
	selp.s64 	%rd2337, -1, 0, %p198;
	cvt.u32.u64 	%r2641, %rd2336;
	sub.s32 	%r5670, %r2641, %r2635;
	cvt.u64.u32 	%rd2338, %r5669;
	add.s64 	%rd2339, %rd2337, %rd2338;
	setp.lt.u64 	%p199, %rd2339, %rd44;
	selp.s32 	%r2642, -1, 0, %p199;
	cvt.u32.u64 	%r2643, %rd2339;
	sub.s32 	%r5669, %r2643, %r2631;
	add.s32 	%r2644, %r5668, %r2642;
	sub.s32 	%r5668, %r2644, %r2592;
	bra.uni 	$L__BB4_72;
$L__BB4_71:
	setp.lt.u32 	%p178, %r5668, %r2592;
	@%p178 bra 	$L__BB4_72;
	bra.uni 	$L__BB4_58;
$L__BB4_72:
	mul.wide.u32 	%rd2340, %r5675, %r6403;
	cvt.u32.u64 	%r2645, %rd2340;
	shr.u64 	%rd2341, %rd2340, 32;
	mul.wide.u32 	%rd2342, %r5674, %r6403;
	add.s64 	%rd2343, %rd2341, %rd2342;
	shr.u64 	%rd2344, %rd2343, 32;
	mul.wide.u32 	%rd2345, %r5673, %r6403;
	add.s64 	%rd2346, %rd2344, %rd2345;
	shr.u64 	%rd2347, %rd2346, 32;
	mul.wide.u32 	%rd2348, %r5672, %r6403;
	add.s64 	%rd2349, %rd2347, %rd2348;
	shr.u64 	%rd2350, %rd2349, 32;
	mul.wide.u32 	%rd2351, %r5671, %r6403;
	add.s64 	%rd2352, %rd2350, %rd2351;
	shr.u64 	%rd2353, %rd2352, 32;
	mul.wide.u32 	%rd2354, %r5670, %r6403;
	add.s64 	%rd2355, %rd2353, %rd2354;
	shr.u64 	%rd2356, %rd2355, 32;
	mul.wide.u32 	%rd2357, %r5669, %r6403;
	add.s64 	%rd2358, %rd2356, %rd2357;
	shr.u64 	%rd2359, %rd2358, 32;
	mul.wide.u32 	%rd2360, %r5668, %r6403;
	add.s64 	%rd2361, %rd2359, %rd2360;
	shr.u64 	%rd2362, %rd2361, 32;
	and.b64  	%rd2363, %rd2343, 4294967295;
	mul.wide.u32 	%rd2364, %r5675, %r6402;
	add.s64 	%rd2365, %rd2364, %rd2363;
	shr.u64 	%rd2366, %rd2365, 32;
	and.b64  	%rd2367, %rd2346, 4294967295;
	mul.wide.u32 	%rd2368, %r5674, %r6402;
	add.s64 	%rd2369, %rd2366, %rd2367;
	add.s64 	%rd2370, %rd2369, %rd2368;
	shr.u64 	%rd2371, %rd2370, 32;
	and.b64  	%rd2372, %rd2349, 4294967295;
	mul.wide.u32 	%rd2373, %r5673, %r6402;
	add.s64 	%rd2374, %rd2371, %rd2372;
	add.s64 	%rd2375, %rd2374, %rd2373;
	shr.u64 	%rd2376, %rd2375, 32;
	and.b64  	%rd2377, %rd2352, 4294967295;
	mul.wide.u32 	%rd2378, %r5672, %r6402;
	add.s64 	%rd2379, %rd2376, %rd2377;
	add.s64 	%rd2380, %rd2379, %rd2378;
	shr.u64 	%rd2381, %rd2380, 32;
	and.b64  	%rd2382, %rd2355, 4294967295;
	mul.wide.u32 	%rd2383, %r5671, %r6402;
	add.s64 	%rd2384, %rd2381, %rd2382;
	add.s64 	%rd2385, %rd2384, %rd2383;
	shr.u64 	%rd2386, %rd2385, 32;
	and.b64  	%rd2387, %rd2358, 4294967295;
	mul.wide.u32 	%rd2388, %r5670, %r6402;
	add.s64 	%rd2389, %rd2386, %rd2387;
	add.s64 	%rd2390, %rd2389, %rd2388;
	shr.u64 	%rd2391, %rd2390, 32;
	and.b64  	%rd2392, %rd2361, 4294967295;
	mul.wide.u32 	%rd2393, %r5669, %r6402;
	add.s64 	%rd2394, %rd2391, %rd2392;
	add.s64 	%rd2395, %rd2394, %rd2393;
	shr.u64 	%rd2396, %rd2395, 32;
	mul.wide.u32 	%rd2397, %r5668, %r6402;
	add.s64 	%rd2398, %rd2396, %rd2362;
	add.s64 	%rd2399, %rd2398, %rd2397;
	shr.u64 	%rd2400, %rd2399, 32;
	and.b64  	%rd2401, %rd2370, 4294967295;
	mul.wide.u32 	%rd2402, %r5675, %r6401;
	add.s64 	%rd2403, %rd2402, %rd2401;
	shr.u64 	%rd2404, %rd2403, 32;
	and.b64  	%rd2405, %rd2375, 4294967295;
	mul.wide.u32 	%rd2406, %r5674, %r6401;
	add.s64 	%rd2407, %rd2404, %rd2405;
	add.s64 	%rd2408, %rd2407, %rd2406;
	shr.u64 	%rd2409, %rd2408, 32;
	and.b64  	%rd2410, %rd2380, 4294967295;
	mul.wide.u32 	%rd2411, %r5673, %r6401;
	add.s64 	%rd2412, %rd2409, %rd2410;
	add.s64 	%rd2413, %rd2412, %rd2411;
	shr.u64 	%rd2414, %rd2413, 32;
	and.b64  	%rd2415, %rd2385, 4294967295;
	mul.wide.u32 	%rd2416, %r5672, %r6401;
	add.s64 	%rd2417, %rd2414, %rd2415;
	add.s64 	%rd2418, %rd2417, %rd2416;
	shr.u64 	%rd2419, %rd2418, 32;
	and.b64  	%rd2420, %rd2390, 4294967295;
	mul.wide.u32 	%rd2421, %r5671, %r6401;
	add.s64 	%rd2422, %rd2419, %rd2420;
	add.s64 	%rd2423, %rd2422, %rd2421;
	shr.u64 	%rd2424, %rd2423, 32;
	and.b64  	%rd2425, %rd2395, 4294967295;
	mul.wide.u32 	%rd2426, %r5670, %r6401;
	add.s64 	%rd2427, %rd2424, %rd2425;
	add.s64 	%rd2428, %rd2427, %rd2426;
	shr.u64 	%rd2429, %rd2428, 32;
	and.b64  	%rd2430, %rd2399, 4294967295;
	mul.wide.u32 	%rd2431, %r5669, %r6401;
	add.s64 	%rd2432, %rd2429, %rd2430;
	add.s64 	%rd2433, %rd2432, %rd2431;
	shr.u64 	%rd2434, %rd2433, 32;
	mul.wide.u32 	%rd2435, %r5668, %r6401;
	add.s64 	%rd2436, %rd2434, %rd2400;
	add.s64 	%rd2437, %rd2436, %rd2435;
	shr.u64 	%rd2438, %rd2437, 32;
	and.b64  	%rd2439, %rd2408, 4294967295;
	mul.wide.u32 	%rd2440, %r5675, %r6400;
	add.s64 	%rd2441, %rd2440, %rd2439;
	shr.u64 	%rd2442, %rd2441, 32;
	and.b64  	%rd2443, %rd2413, 4294967295;
	mul.wide.u32 	%rd2444, %r5674, %r6400;
	add.s64 	%rd2445, %rd2442, %rd2443;
	add.s64 	%rd2446, %rd2445, %rd2444;
	shr.u64 	%rd2447, %rd2446, 32;
	and.b64  	%rd2448, %rd2418, 4294967295;
	mul.wide.u32 	%rd2449, %r5673, %r6400;
	add.s64 	%rd2450, %rd2447, %rd2448;
	add.s64 	%rd2451, %rd2450, %rd2449;
	shr.u64 	%rd2452, %rd2451, 32;
	and.b64  	%rd2453, %rd2423, 4294967295;
	mul.wide.u32 	%rd2454, %r5672, %r6400;
	add.s64 	%rd2455, %rd2452, %rd2453;
	add.s64 	%rd2456, %rd2455, %rd2454;
	shr.u64 	%rd2457, %rd2456, 32;
	and.b64  	%rd2458, %rd2428, 4294967295;
	mul.wide.u32 	%rd2459, %r5671, %r6400;
	add.s64 	%rd2460, %rd2457, %rd2458;
	add.s64 	%rd2461, %rd2460, %rd2459;
	shr.u64 	%rd2462, %rd2461, 32;
	and.b64  	%rd2463, %rd2433, 4294967295;
	mul.wide.u32 	%rd2464, %r5670, %r6400;
	add.s64 	%rd2465, %rd2462, %rd2463;
	add.s64 	%rd2466, %rd2465, %rd2464;
	shr.u64 	%rd2467, %rd2466, 32;
	and.b64  	%rd2468, %rd2437, 4294967295;
	mul.wide.u32 	%rd2469, %r5669, %r6400;
	add.s64 	%rd2470, %rd2467, %rd2468;
	add.s64 	%rd2471, %rd2470, %rd2469;
	shr.u64 	%rd2472, %rd2471, 32;
	mul.wide.u32 	%rd2473, %r5668, %r6400;
	add.s64 	%rd2474, %rd2472, %rd2438;
	add.s64 	%rd2475, %rd2474, %rd2473;
	shr.u64 	%rd2476, %rd2475, 32;
	and.b64  	%rd2477, %rd2446, 4294967295;
	mul.wide.u32 	%rd2478, %r5675, %r6399;
	add.s64 	%rd2479, %rd2478, %rd2477;
	shr.u64 	%rd2480, %rd2479, 32;
	and.b64  	%rd2481, %rd2451, 4294967295;
	mul.wide.u32 	%rd2482, %r5674, %r6399;
	add.s64 	%rd2483, %rd2480, %rd2481;
	add.s64 	%rd2484, %rd2483, %rd2482;
	shr.u64 	%rd2485, %rd2484, 32;
	and.b64  	%rd2486, %rd2456, 4294967295;
	mul.wide.u32 	%rd2487, %r5673, %r6399;
	add.s64 	%rd2488, %rd2485, %rd2486;
	add.s64 	%rd2489, %rd2488, %rd2487;
	shr.u64 	%rd2490, %rd2489, 32;
	and.b64  	%rd2491, %rd2461, 4294967295;
	mul.wide.u32 	%rd2492, %r5672, %r6399;
	add.s64 	%rd2493, %rd2490, %rd2491;
	add.s64 	%rd2494, %rd2493, %rd2492;
	shr.u64 	%rd2495, %rd2494, 32;
	and.b64  	%rd2496, %rd2466, 4294967295;
	mul.wide.u32 	%rd2497, %r5671, %r6399;
	add.s64 	%rd2498, %rd2495, %rd2496;
	add.s64 	%rd2499, %rd2498, %rd2497;
	shr.u64 	%rd2500, %rd2499, 32;
	and.b64  	%rd2501, %rd2471, 4294967295;
	mul.wide.u32 	%rd2502, %r5670, %r6399;
	add.s64 	%rd2503, %rd2500, %rd2501;
	add.s64 	%rd2504, %rd2503, %rd2502;
	shr.u64 	%rd2505, %rd2504, 32;
	and.b64  	%rd2506, %rd2475, 4294967295;
	mul.wide.u32 	%rd2507, %r5669, %r6399;
	add.s64 	%rd2508, %rd2505, %rd2506;
	add.s64 	%rd2509, %rd2508, %rd2507;
	shr.u64 	%rd2510, %rd2509, 32;
	mul.wide.u32 	%rd2511, %r5668, %r6399;
	add.s64 	%rd2512, %rd2510, %rd2476;
	add.s64 	%rd2513, %rd2512, %rd2511;
	shr.u64 	%rd2514, %rd2513, 32;
	and.b64  	%rd2515, %rd2484, 4294967295;
	mul.wide.u32 	%rd2516, %r5675, %r6398;
	add.s64 	%rd2517, %rd2516, %rd2515;
	shr.u64 	%rd2518, %rd2517, 32;
	and.b64  	%rd2519, %rd2489, 4294967295;
	mul.wide.u32 	%rd2520, %r5674, %r6398;
	add.s64 	%rd2521, %rd2518, %rd2519;
	add.s64 	%rd2522, %rd2521, %rd2520;
	shr.u64 	%rd2523, %rd2522, 32;
	and.b64  	%rd2524, %rd2494, 4294967295;
	mul.wide.u32 	%rd2525, %r5673, %r6398;
	add.s64 	%rd2526, %rd2523, %rd2524;
	add.s64 	%rd2527, %rd2526, %rd2525;
	shr.u64 	%rd2528, %rd2527, 32;
	and.b64  	%rd2529, %rd2499, 4294967295;
	mul.wide.u32 	%rd2530, %r5672, %r6398;
	add.s64 	%rd2531, %rd2528, %rd2529;
	add.s64 	%rd2532, %rd2531, %rd2530;
	shr.u64 	%rd2533, %rd2532, 32;
	and.b64  	%rd2534, %rd2504, 4294967295;
	mul.wide.u32 	%rd2535, %r5671, %r6398;
	add.s64 	%rd2536, %rd2533, %rd2534;
	add.s64 	%rd2537, %rd2536, %rd2535;
	shr.u64 	%rd2538, %rd2537, 32;
	and.b64  	%rd2539, %rd2509, 4294967295;
	mul.wide.u32 	%rd2540, %r5670, %r6398;
	add.s64 	%rd2541, %rd2538, %rd2539;
	add.s64 	%rd2542, %rd2541, %rd2540;
	shr.u64 	%rd2543, %rd2542, 32;
	and.b64  	%rd2544, %rd2513, 4294967295;
	mul.wide.u32 	%rd2545, %r5669, %r6398;
	add.s64 	%rd2546, %rd2543, %rd2544;
	add.s64 	%rd2547, %rd2546, %rd2545;
	shr.u64 	%rd2548, %rd2547, 32;
	mul.wide.u32 	%rd2549, %r5668, %r6398;
	add.s64 	%rd2550, %rd2548, %rd2514;
	add.s64 	%rd2551, %rd2550, %rd2549;
	shr.u64 	%rd2552, %rd2551, 32;
	and.b64  	%rd2553, %rd2522, 4294967295;
	mul.wide.u32 	%rd2554, %r5675, %r6397;
	add.s64 	%rd2555, %rd2554, %rd2553;
	shr.u64 	%rd2556, %rd2555, 32;
	and.b64  	%rd2557, %rd2527, 4294967295;
	mul.wide.u32 	%rd2558, %r5674, %r6397;
	add.s64 	%rd2559, %rd2556, %rd2557;
	add.s64 	%rd2560, %rd2559, %rd2558;
	shr.u64 	%rd2561, %rd2560, 32;
	and.b64  	%rd2562, %rd2532, 4294967295;
	mul.wide.u32 	%rd2563, %r5673, %r6397;
	add.s64 	%rd2564, %rd2561, %rd2562;
	add.s64 	%rd2565, %rd2564, %rd2563;
	shr.u64 	%rd2566, %rd2565, 32;
	and.b64  	%rd2567, %rd2537, 4294967295;
	mul.wide.u32 	%rd2568, %r5672, %r6397;
	add.s64 	%rd2569, %rd2566, %rd2567;
	add.s64 	%rd2570, %rd2569, %rd2568;
	shr.u64 	%rd2571, %rd2570, 32;
	and.b64  	%rd2572, %rd2542, 4294967295;
	mul.wide.u32 	%rd2573, %r5671, %r6397;
	add.s64 	%rd2574, %rd2571, %rd2572;
	add.s64 	%rd2575, %rd2574, %rd2573;
	shr.u64 	%rd2576, %rd2575, 32;
	and.b64  	%rd2577, %rd2547, 4294967295;
	mul.wide.u32 	%rd2578, %r5670, %r6397;
	add.s64 	%rd2579, %rd2576, %rd2577;
	add.s64 	%rd2580, %rd2579, %rd2578;
	shr.u64 	%rd2581, %rd2580, 32;
	and.b64  	%rd2582, %rd2551, 4294967295;
	mul.wide.u32 	%rd2583, %r5669, %r6397;
	add.s64 	%rd2584, %rd2581, %rd2582;
	add.s64 	%rd2585, %rd2584, %rd2583;
	shr.u64 	%rd2586, %rd2585, 32;
	mul.wide.u32 	%rd2587, %r5668, %r6397;
	add.s64 	%rd2588, %rd2586, %rd2552;
	add.s64 	%rd2589, %rd2588, %rd2587;
	shr.u64 	%rd2590, %rd2589, 32;
	and.b64  	%rd2591, %rd2560, 4294967295;
	mul.wide.u32 	%rd2592, %r5675, %r6396;
	add.s64 	%rd2593, %rd2592, %rd2591;
	shr.u64 	%rd2594, %rd2593, 32;
	and.b64  	%rd2595, %rd2565, 4294967295;
	mul.wide.u32 	%rd2596, %r5674, %r6396;
	add.s64 	%rd2597, %rd2594, %rd2595;
	add.s64 	%rd2598, %rd2597, %rd2596;
	shr.u64 	%rd2599, %rd2598, 32;
	and.b64  	%rd2600, %rd2570, 4294967295;
	mul.wide.u32 	%rd2601, %r5673, %r6396;
	add.s64 	%rd2602, %rd2599, %rd2600;
	add.s64 	%rd2603, %rd2602, %rd2601;
	shr.u64 	%rd2604, %rd2603, 32;
	and.b64  	%rd2605, %rd2575, 4294967295;
	mul.wide.u32 	%rd2606, %r5672, %r6396;
	add.s64 	%rd2607, %rd2604, %rd2605;
	add.s64 	%rd2608, %rd2607, %rd2606;
	shr.u64 	%rd2609, %rd2608, 32;
	and.b64  	%rd2610, %rd2580, 4294967295;
	mul.wide.u32 	%rd2611, %r5671, %r6396;
	add.s64 	%rd2612, %rd2609, %rd2610;
	add.s64 	%rd2613, %rd2612, %rd2611;
	shr.u64 	%rd2614, %rd2613, 32;
	and.b64  	%rd2615, %rd2585, 4294967295;
	mul.wide.u32 	%rd2616, %r5670, %r6396;
	add.s64 	%rd2617, %rd2614, %rd2615;
	add.s64 	%rd2618, %rd2617, %rd2616;
	shr.u64 	%rd2619, %rd2618, 32;
	and.b64  	%rd2620, %rd2589, 4294967295;
	mul.wide.u32 	%rd2621, %r5669, %r6396;
	add.s64 	%rd2622, %rd2619, %rd2620;
	add.s64 	%rd2623, %rd2622, %rd2621;
	shr.u64 	%rd2624, %rd2623, 32;
	mul.wide.u32 	%rd2625, %r5668, %r6396;
	add.s64 	%rd2626, %rd2624, %rd2590;
	add.s64 	%rd2627, %rd2626, %rd2625;
	shr.u64 	%rd2628, %rd2627, 32;
	{ .reg .b32 tmp; mov.b64 {tmp, %r2646}, %rd2627; }
	and.b64  	%rd2629, %rd2598, 4294967295;
	mul.lo.s64 	%rd2630, %rd2629, 977;
	cvt.u32.u64 	%r2647, %rd2630;
	shr.u64 	%rd2631, %rd2630, 32;
	and.b64  	%rd2632, %rd2603, 4294967295;
	mad.lo.s64 	%rd2633, %rd2632, 977, %rd2631;
	shr.u64 	%rd2634, %rd2633, 32;
	and.b64  	%rd2635, %rd2608, 4294967295;
	mad.lo.s64 	%rd2636, %rd2635, 977, %rd2634;
	shr.u64 	%rd2637, %rd2636, 32;
	and.b64  	%rd2638, %rd2613, 4294967295;
	mad.lo.s64 	%rd2639, %rd2638, 977, %rd2637;
	shr.u64 	%rd2640, %rd2639, 32;
	and.b64  	%rd2641, %rd2618, 4294967295;
	mad.lo.s64 	%rd2642, %rd2641, 977, %rd2640;
	shr.u64 	%rd2643, %rd2642, 32;
	and.b64  	%rd2644, %rd2623, 4294967295;
	mad.lo.s64 	%rd2645, %rd2644, 977, %rd2643;
	shr.u64 	%rd2646, %rd2645, 32;
	and.b64  	%rd2647, %rd2627, 4294967295;
	mad.lo.s64 	%rd2648, %rd2647, 977, %rd2646;
	shr.u64 	%rd2649, %rd2648, 32;
	mad.lo.s64 	%rd2650, %rd2628, 977, %rd2649;
	{ .reg .b32 tmp; mov.b64 {tmp, %r2648}, %rd2650; }
	add.s32 	%r5692, %r2645, %r2647;
	setp.lt.u32 	%p201, %r5692, %r2645;
	selp.u64 	%rd2651, 1, 0, %p201;
	and.b64  	%rd2652, %rd2365, 4294967295;
	and.b64  	%rd2653, %rd2633, 4294967295;
	add.s64 	%rd2654, %rd2652, %rd2651;
	add.s64 	%rd2655, %rd2654, %rd2653;
	shr.u64 	%rd2656, %rd2655, 32;
	and.b64  	%rd2657, %rd2403, 4294967295;
	and.b64  	%rd2658, %rd2636, 4294967295;
	add.s64 	%rd2659, %rd2656, %rd2657;
	add.s64 	%rd2660, %rd2659, %rd2658;
	shr.u64 	%rd2661, %rd2660, 32;
	and.b64  	%rd2662, %rd2441, 4294967295;
	and.b64  	%rd2663, %rd2639, 4294967295;
	add.s64 	%rd2664, %rd2661, %rd2662;
	add.s64 	%rd2665, %rd2664, %rd2663;
	shr.u64 	%rd2666, %rd2665, 32;
	and.b64  	%rd2667, %rd2479, 4294967295;
	and.b64  	%rd2668, %rd2642, 4294967295;
	add.s64 	%rd2669, %rd2666, %rd2667;
	add.s64 	%rd2670, %rd2669, %rd2668;
	shr.u64 	%rd2671, %rd2670, 32;
	and.b64  	%rd2672, %rd2517, 4294967295;
	and.b64  	%rd2673, %rd2645, 4294967295;
	add.s64 	%rd2674, %rd2671, %rd2672;
	add.s64 	%rd2675, %rd2674, %rd2673;
	shr.u64 	%rd2676, %rd2675, 32;
	and.b64  	%rd2677, %rd2555, 4294967295;
	and.b64  	%rd2678, %rd2648, 4294967295;
	add.s64 	%rd2679, %rd2676, %rd2677;
	add.s64 	%rd2680, %rd2679, %rd2678;
	shr.u64 	%rd2681, %rd2680, 32;
	and.b64  	%rd2682, %rd2593, 4294967295;
	and.b64  	%rd2683, %rd2650, 4294967295;
	add.s64 	%rd2684, %rd2681, %rd2682;
	add.s64 	%rd2685, %rd2684, %rd2683;
	{ .reg .b32 tmp; mov.b64 {tmp, %r2649}, %rd2685; }
	add.s32 	%r2650, %r2649, %r2648;
	and.b64  	%rd2686, %rd2655, 4294967295;
	add.s64 	%rd18252, %rd2686, %rd2629;
	shr.u64 	%rd2687, %rd18252, 32;
	and.b64  	%rd2688, %rd2660, 4294967295;
	add.s64 	%rd2689, %rd2687, %rd2688;
	add.s64 	%rd18251, %rd2689, %rd2632;
	shr.u64 	%rd2690, %rd18251, 32;
	and.b64  	%rd2691, %rd2665, 4294967295;
	add.s64 	%rd2692, %rd2690, %rd2691;
	add.s64 	%rd18250, %rd2692, %rd2635;
	shr.u64 	%rd2693, %rd18250, 32;
	and.b64  	%rd2694, %rd2670, 4294967295;
	add.s64 	%rd2695, %rd2693, %rd2694;
	add.s64 	%rd18249, %rd2695, %rd2638;
	shr.u64 	%rd2696, %rd18249, 32;
	and.b64  	%rd2697, %rd2675, 4294967295;
	add.s64 	%rd2698, %rd2696, %rd2697;
	add.s64 	%rd18248, %rd2698, %rd2641;
	shr.u64 	%rd2699, %rd18248, 32;
	and.b64  	%rd2700, %rd2680, 4294967295;
	add.s64 	%rd2701, %rd2699, %rd2700;
	add.s64 	%rd18247, %rd2701, %rd2644;
	shr.u64 	%rd2702, %rd18247, 32;
	and.b64  	%rd2703, %rd2685, 4294967295;
	add.s64 	%rd2704, %rd2702, %rd2703;
	add.s64 	%rd18246, %rd2704, %rd2647;
	{ .reg .b32 tmp; mov.b64 {tmp, %r2651}, %rd18246; }
	add.s32 	%r2652, %r2650, %r2651;
	add.s32 	%r110, %r2652, %r2646;
	setp.eq.s32 	%p202, %r110, 0;
	mov.pred 	%p2991, 0;
	@%p202 bra 	$L__BB4_74;
	cvt.u64.u32 	%rd2705, %r110;
	mul.wide.u32 	%rd2706, %r110, 977;
	cvt.u32.u64 	%r2653, %rd2706;
	shr.u64 	%rd2707, %rd2706, 32;
	add.s64 	%rd2708, %rd2707, %rd2705;
	shr.u64 	%rd2709, %rd2708, 32;
	add.s32 	%r111, %r5692, %r2653;
	setp.lt.u32 	%p203, %r111, %r5692;
	selp.u64 	%rd2710, 1, 0, %p203;
	and.b64  	%rd2711, %rd18252, 4294967295;
	and.b64  	%rd2712, %rd2708, 4294967295;
	add.s64 	%rd2713, %rd2711, %rd2710;
	add.s64 	%rd18252, %rd2713, %rd2712;
	shr.u64 	%rd2714, %rd18252, 32;
	and.b64  	%rd2715, %rd18251, 4294967295;
	add.s64 	%rd2716, %rd2714, %rd2715;
	add.s64 	%rd18251, %rd2716, %rd2709;
	shr.u64 	%rd2717, %rd18251, 32;
	and.b64  	%rd2718, %rd18250, 4294967295;
	add.s64 	%rd18250, %rd2717, %rd2718;
	shr.u64 	%rd2719, %rd18250, 32;
	and.b64  	%rd2720, %rd18249, 4294967295;
	add.s64 	%rd18249, %rd2719, %rd2720;
	shr.u64 	%rd2721, %rd18249, 32;
	and.b64  	%rd2722, %rd18248, 4294967295;
	add.s64 	%rd18248, %rd2721, %rd2722;
	shr.u64 	%rd2723, %rd18248, 32;
	and.b64  	%rd2724, %rd18247, 4294967295;
	add.s64 	%rd18247, %rd2723, %rd2724;
	shr.u64 	%rd2725, %rd18247, 32;
	and.b64  	%rd2726, %rd18246, 4294967295;
	add.s64 	%rd18246, %rd2725, %rd2726;
	setp.gt.u64 	%p2991, %rd18246, 4294967295;
	mov.u32 	%r5692, %r111;
$L__BB4_74:
	ld.const.u32 	%rd67, [const_p+8];
	ld.const.u32 	%rd68, [const_p+4];
	ld.const.u32 	%rd69, [const_p+24];
	ld.const.u32 	%rd70, [const_p+12];
	ld.const.u32 	%r113, [const_p];
	cvt.u32.u64 	%r5691, %rd18252;
	cvt.u32.u64 	%r5690, %rd18251;
	cvt.u32.u64 	%r5689, %rd18250;
	cvt.u32.u64 	%r5688, %rd18249;
	cvt.u32.u64 	%r5687, %rd18248;
	cvt.u32.u64 	%r5686, %rd18247;
	cvt.u32.u64 	%r5685, %rd18246;
	ld.const.u32 	%r2654, [const_p+28];
	setp.lt.u32 	%p204, %r2654, %r5685;
	or.pred  	%p205, %p2991, %p204;
	@%p205 bra 	$L__BB4_88;
	setp.gt.u32 	%p206, %r2654, %r5685;
	@%p206 bra 	$L__BB4_89;
	cvt.u32.u64 	%r2655, %rd69;
	setp.lt.u32 	%p207, %r2655, %r5686;
	@%p207 bra 	$L__BB4_88;
	cvt.u32.u64 	%r2656, %rd69;
	setp.gt.u32 	%p208, %r2656, %r5686;
	@%p208 bra 	$L__BB4_89;
	cvt.u32.u64 	%r2657, %rd40;
	setp.lt.u32 	%p209, %r2657, %r5687;
	@%p209 bra 	$L__BB4_88;
	cvt.u32.u64 	%r2658, %rd40;
	setp.gt.u32 	%p210, %r2658, %r5687;
	@%p210 bra 	$L__BB4_89;
	cvt.u32.u64 	%r2659, %rd41;
	setp.lt.u32 	%p211, %r2659, %r5688;
	@%p211 bra 	$L__BB4_88;
	cvt.u32.u64 	%r2660, %rd41;
	setp.gt.u32 	%p212, %r2660, %r5688;
	@%p212 bra 	$L__BB4_89;
	cvt.u32.u64 	%r2661, %rd70;
	setp.lt.u32 	%p213, %r2661, %r5689;
	@%p213 bra 	$L__BB4_88;
	cvt.u32.u64 	%r2662, %rd70;
	setp.gt.u32 	%p214, %r2662, %r5689;
	@%p214 bra 	$L__BB4_89;
	cvt.u32.u64 	%r2663, %rd67;
	setp.lt.u32 	%p215, %r2663, %r5690;
	@%p215 bra 	$L__BB4_88;
	cvt.u32.u64 	%r2664, %rd67;
	setp.gt.u32 	%p216, %r2664, %r5690;
	@%p216 bra 	$L__BB4_89;
	cvt.u32.u64 	%r2665, %rd68;
	setp.lt.u32 	%p217, %r2665, %r5691;
	@%p217 bra 	$L__BB4_88;
	cvt.u32.u64 	%r2666, %rd68;
	setp.gt.u32 	%p218, %r2666, %r5691;
	setp.lt.u32 	%p219, %r5692, %r113;
	or.pred  	%p220, %p218, %p219;
	@%p220 bra 	$L__BB4_89;
$L__BB4_88:
	cvt.u32.u64 	%r2667, %rd70;
	cvt.u32.u64 	%r2668, %rd67;
	cvt.u32.u64 	%r2669, %rd68;
	cvt.u32.u64 	%r2670, %rd40;
	cvt.u32.u64 	%r2671, %rd41;
	cvt.u32.u64 	%r2672, %rd69;
	setp.lt.u32 	%p221, %r5692, %r113;
	selp.s64 	%rd2728, -1, 0, %p221;
	sub.s32 	%r5692, %r5692, %r113;
	and.b64  	%rd2729, %rd18252, 4294967295;
	add.s64 	%rd2730, %rd2729, %rd2728;
	setp.lt.u64 	%p222, %rd2730, %rd68;
	selp.s64 	%rd2731, -1, 0, %p222;
	cvt.u32.u64 	%r2673, %rd2730;
	sub.s32 	%r5691, %r2673, %r2669;
	and.b64  	%rd2732, %rd18251, 4294967295;
	add.s64 	%rd2733, %rd2732, %rd2731;
	setp.lt.u64 	%p223, %rd2733, %rd67;
	selp.s64 	%rd2734, -1, 0, %p223;
	cvt.u32.u64 	%r2674, %rd2733;
	sub.s32 	%r5690, %r2674, %r2668;
	and.b64  	%rd2735, %rd18250, 4294967295;
	add.s64 	%rd2736, %rd2735, %rd2734;
	setp.lt.u64 	%p224, %rd2736, %rd70;
	selp.s64 	%rd2737, -1, 0, %p224;
	cvt.u32.u64 	%r2675, %rd2736;
	sub.s32 	%r5689, %r2675, %r2667;
	and.b64  	%rd2738, %rd18249, 4294967295;
	add.s64 	%rd2739, %rd2738, %rd2737;
	setp.lt.u64 	%p225, %rd2739, %rd41;
	selp.s64 	%rd2740, -1, 0, %p225;
	cvt.u32.u64 	%r2676, %rd2739;
	sub.s32 	%r5688, %r2676, %r2671;
	and.b64  	%rd2741, %rd18248, 4294967295;
	add.s64 	%rd2742, %rd2741, %rd2740;
	setp.lt.u64 	%p226, %rd2742, %rd40;
	selp.s64 	%rd2743, -1, 0, %p226;
	cvt.u32.u64 	%r2677, %rd2742;
	sub.s32 	%r5687, %r2677, %r2670;
	and.b64  	%rd2744, %rd18247, 4294967295;
	add.s64 	%rd2745, %rd2744, %rd2743;
	setp.lt.u64 	%p227, %rd2745, %rd69;
	selp.s32 	%r2678, -1, 0, %p227;
	cvt.u32.u64 	%r2679, %rd2745;
	sub.s32 	%r5686, %r2679, %r2672;
	add.s32 	%r2680, %r5685, %r2678;
	sub.s32 	%r5685, %r2680, %r2654;
$L__BB4_89:
	setp.gt.u32 	%p228, %r5685, %r2654;
	@%p228 bra 	$L__BB4_102;
	bra.uni 	$L__BB4_103;
$L__BB4_90:
	cvt.u32.u64 	%r2681, %rd69;
	setp.gt.u32 	%p230, %r5686, %r2681;
	@%p230 bra 	$L__BB4_102;
	setp.lt.u32 	%p231, %r5686, %r2681;
	@%p231 bra 	$L__BB4_104;
	cvt.u32.u64 	%r2683, %rd40;
	setp.gt.u32 	%p232, %r5687, %r2683;
	@%p232 bra 	$L__BB4_102;
	setp.lt.u32 	%p233, %r5687, %r2683;
	@%p233 bra 	$L__BB4_104;
	cvt.u32.u64 	%r2685, %rd41;
	setp.gt.u32 	%p234, %r5688, %r2685;
	@%p234 bra 	$L__BB4_102;
	setp.lt.u32 	%p235, %r5688, %r2685;
	@%p235 bra 	$L__BB4_104;
	cvt.u32.u64 	%r2687, %rd70;
	setp.gt.u32 	%p236, %r5689, %r2687;
	@%p236 bra 	$L__BB4_102;
	setp.lt.u32 	%p237, %r5689, %r2687;
	@%p237 bra 	$L__BB4_104;
	cvt.u32.u64 	%r2689, %rd67;
	setp.gt.u32 	%p238, %r5690, %r2689;
	@%p238 bra 	$L__BB4_102;
	setp.lt.u32 	%p239, %r5690, %r2689;
	@%p239 bra 	$L__BB4_104;
	cvt.u32.u64 	%r2691, %rd68;
	setp.gt.u32 	%p240, %r5691, %r2691;
	@%p240 bra 	$L__BB4_102;
	setp.lt.u32 	%p241, %r5691, %r2691;
	setp.lt.u32 	%p242, %r5692, %r113;
	or.pred  	%p243, %p241, %p242;
	@%p243 bra 	$L__BB4_104;
$L__BB4_102:
	cvt.u32.u64 	%r2693, %rd69;
	cvt.u32.u64 	%r2694, %rd70;
	cvt.u32.u64 	%r2695, %rd67;
	cvt.u32.u64 	%r2696, %rd68;
	cvt.u32.u64 	%r2697, %rd40;
	cvt.u32.u64 	%r2698, %rd41;
	setp.lt.u32 	%p244, %r5692, %r113;
	selp.s64 	%rd2746, -1, 0, %p244;
	sub.s32 	%r5692, %r5692, %r113;
	cvt.u64.u32 	%rd2747, %r5691;
	add.s64 	%rd2748, %rd2746, %rd2747;
	setp.lt.u64 	%p245, %rd2748, %rd68;
	selp.s64 	%rd2749, -1, 0, %p245;
	cvt.u32.u64 	%r2699, %rd2748;
	sub.s32 	%r5691, %r2699, %r2696;
	cvt.u64.u32 	%rd2750, %r5690;
	add.s64 	%rd2751, %rd2749, %rd2750;
	setp.lt.u64 	%p246, %rd2751, %rd67;
	selp.s64 	%rd2752, -1, 0, %p246;
	cvt.u32.u64 	%r2700, %rd2751;
	sub.s32 	%r5690, %r2700, %r2695;
	cvt.u64.u32 	%rd2753, %r5689;
	add.s64 	%rd2754, %rd2752, %rd2753;
	setp.lt.u64 	%p247, %rd2754, %rd70;
	selp.s64 	%rd2755, -1, 0, %p247;
	cvt.u32.u64 	%r2701, %rd2754;
	sub.s32 	%r5689, %r2701, %r2694;
	cvt.u64.u32 	%rd2756, %r5688;
	add.s64 	%rd2757, %rd2755, %rd2756;
	setp.lt.u64 	%p248, %rd2757, %rd41;
	selp.s64 	%rd2758, -1, 0, %p248;
	cvt.u32.u64 	%r2702, %rd2757;
	sub.s32 	%r5688, %r2702, %r2698;
	cvt.u64.u32 	%rd2759, %r5687;
	add.s64 	%rd2760, %rd2758, %rd2759;
	setp.lt.u64 	%p249, %rd2760, %rd40;
	selp.s64 	%rd2761, -1, 0, %p249;
	cvt.u32.u64 	%r2703, %rd2760;
	sub.s32 	%r5687, %r2703, %r2697;
	cvt.u64.u32 	%rd2762, %r5686;
	add.s64 	%rd2763, %rd2761, %rd2762;
	setp.lt.u64 	%p250, %rd2763, %rd69;
	selp.s32 	%r2704, -1, 0, %p250;
	cvt.u32.u64 	%r2705, %rd2763;
	sub.s32 	%r5686, %r2705, %r2693;
	add.s32 	%r2706, %r5685, %r2704;
	sub.s32 	%r5685, %r2706, %r2654;
	bra.uni 	$L__BB4_104;
$L__BB4_103:
	setp.lt.u32 	%p229, %r5685, %r2654;
	@%p229 bra 	$L__BB4_104;
	bra.uni 	$L__BB4_90;
$L__BB4_104:
	shl.b32 	%r2707, %r5692, 2;
	shr.u32 	%r2708, %r5692, 30;
	cvt.u64.u32 	%rd2764, %r2708;
	mul.wide.u32 	%rd2765, %r5691, 4;
	or.b64  	%rd2766, %rd2765, %rd2764;
	shr.u64 	%rd2767, %rd2765, 32;
	mul.wide.u32 	%rd2768, %r5690, 4;
	or.b64  	%rd2769, %rd2768, %rd2767;
	shr.u64 	%rd2770, %rd2768, 32;
	mul.wide.u32 	%rd2771, %r5689, 4;
	or.b64  	%rd2772, %rd2771, %rd2770;
	shr.u64 	%rd2773, %rd2771, 32;
	mul.wide.u32 	%rd2774, %r5688, 4;
	add.s64 	%rd2775, %rd2774, %rd2773;
	shr.u64 	%rd2776, %rd2775, 32;
	mul.wide.u32 	%rd2777, %r5687, 4;
	add.s64 	%rd2778, %rd2777, %rd2776;
	shr.u64 	%rd2779, %rd2778, 32;
	mul.wide.u32 	%rd2780, %r5686, 4;
	add.s64 	%rd2781, %rd2780, %rd2779;
	shr.u64 	%rd2782, %rd2781, 32;
	mul.wide.u32 	%rd2783, %r5685, 4;
	add.s64 	%rd2784, %rd2783, %rd2782;
	shr.u64 	%rd2785, %rd2784, 32;
	{ .reg .b32 tmp; mov.b64 {tmp, %r2709}, %rd2784; }
	mad.lo.s32 	%r5709, %r2709, 977, %r2707;
	setp.lt.u32 	%p252, %r5709, %r2707;
	selp.u64 	%rd2786, 1, 0, %p252;
	and.b64  	%rd2787, %rd2766, 4294967295;
	add.s64 	%rd2788, %rd2787, %rd2786;
	shr.u64 	%rd2789, %rd2788, 32;
	and.b64  	%rd2790, %rd2769, 4294967295;
	add.s64 	%rd2791, %rd2789, %rd2790;
	shr.u64 	%rd2792, %rd2791, 32;
	and.b64  	%rd2793, %rd2772, 4294967295;
	add.s64 	%rd2794, %rd2792, %rd2793;
	shr.u64 	%rd2795, %rd2794, 32;
	and.b64  	%rd2796, %rd2775, 4294967295;
	add.s64 	%rd2797, %rd2795, %rd2796;
	shr.u64 	%rd2798, %rd2797, 32;
	and.b64  	%rd2799, %rd2778, 4294967295;
	add.s64 	%rd2800, %rd2798, %rd2799;
	shr.u64 	%rd2801, %rd2800, 32;
	and.b64  	%rd2802, %rd2781, 4294967295;
	add.s64 	%rd2803, %rd2801, %rd2802;
	shr.u64 	%rd2804, %rd2803, 32;
	and.b64  	%rd2805, %rd2784, 4294967295;
	add.s64 	%rd2806, %rd2804, %rd2805;
	{ .reg .b32 tmp; mov.b64 {tmp, %r2710}, %rd2806; }
	and.b64  	%rd2807, %rd2788, 4294967295;
	add.s64 	%rd18259, %rd2807, %rd2785;
	shr.u64 	%rd2808, %rd18259, 32;
	and.b64  	%rd2809, %rd2791, 4294967295;
	add.s64 	%rd18258, %rd2808, %rd2809;
	shr.u64 	%rd2810, %rd18258, 32;
	and.b64  	%rd2811, %rd2794, 4294967295;
	add.s64 	%rd18257, %rd2810, %rd2811;
	shr.u64 	%rd2812, %rd18257, 32;
	and.b64  	%rd2813, %rd2797, 4294967295;
	add.s64 	%rd18256, %rd2812, %rd2813;
	shr.u64 	%rd2814, %rd18256, 32;
	and.b64  	%rd2815, %rd2800, 4294967295;
	add.s64 	%rd18255, %rd2814, %rd2815;
	shr.u64 	%rd2816, %rd18255, 32;
	and.b64  	%rd2817, %rd2803, 4294967295;
	add.s64 	%rd18254, %rd2816, %rd2817;
	shr.u64 	%rd2818, %rd18254, 32;
	and.b64  	%rd2819, %rd2806, 4294967295;
	add.s64 	%rd18253, %rd2818, %rd2819;
	{ .reg .b32 tmp; mov.b64 {tmp, %r2711}, %rd18253; }
	add.s32 	%r155, %r2710, %r2711;
	setp.eq.s32 	%p253, %r155, 0;
	mov.pred 	%p2992, 0;
	@%p253 bra 	$L__BB4_106;
	mad.lo.s32 	%r156, %r155, 977, %r5709;
	setp.lt.u32 	%p254, %r156, %r5709;
	selp.u64 	%rd2820, 1, 0, %p254;
	and.b64  	%rd2821, %rd18259, 4294967295;
	cvt.u64.u32 	%rd2822, %r155;
	add.s64 	%rd2823, %rd2821, %rd2820;
	add.s64 	%rd18259, %rd2823, %rd2822;
	shr.u64 	%rd2824, %rd18259, 32;
	and.b64  	%rd2825, %rd18258, 4294967295;
	add.s64 	%rd18258, %rd2824, %rd2825;
	shr.u64 	%rd2826, %rd18258, 32;
	and.b64  	%rd2827, %rd18257, 4294967295;
	add.s64 	%rd18257, %rd2826, %rd2827;
	shr.u64 	%rd2828, %rd18257, 32;
	and.b64  	%rd2829, %rd18256, 4294967295;
	add.s64 	%rd18256, %rd2828, %rd2829;
	shr.u64 	%rd2830, %rd18256, 32;
	and.b64  	%rd2831, %rd18255, 4294967295;
	add.s64 	%rd18255, %rd2830, %rd2831;
	shr.u64 	%rd2832, %rd18255, 32;
	and.b64  	%rd2833, %rd18254, 4294967295;
	add.s64 	%rd18254, %rd2832, %rd2833;
	shr.u64 	%rd2834, %rd18254, 32;
	and.b64  	%rd2835, %rd18253, 4294967295;
	add.s64 	%rd18253, %rd2834, %rd2835;
	setp.gt.u64 	%p2992, %rd18253, 4294967295;
	mov.u32 	%r5709, %r156;
$L__BB4_106:
	cvt.u32.u64 	%r5708, %rd18259;
	cvt.u32.u64 	%r5707, %rd18258;
	cvt.u32.u64 	%r5706, %rd18257;
	cvt.u32.u64 	%r5705, %rd18256;
	cvt.u32.u64 	%r5704, %rd18255;
	cvt.u32.u64 	%r5703, %rd18254;
	cvt.u32.u64 	%r5702, %rd18253;
	setp.lt.u32 	%p255, %r2654, %r5702;
	or.pred  	%p256, %p2992, %p255;
	@%p256 bra 	$L__BB4_120;
	setp.gt.u32 	%p257, %r2654, %r5702;
	@%p257 bra 	$L__BB4_121;
	cvt.u32.u64 	%r2712, %rd69;
	setp.lt.u32 	%p258, %r2712, %r5703;
	@%p258 bra 	$L__BB4_120;
	cvt.u32.u64 	%r2713, %rd69;
	setp.gt.u32 	%p259, %r2713, %r5703;
	@%p259 bra 	$L__BB4_121;
	cvt.u32.u64 	%r2714, %rd40;
	setp.lt.u32 	%p260, %r2714, %r5704;
	@%p260 bra 	$L__BB4_120;
	cvt.u32.u64 	%r2715, %rd40;
	setp.gt.u32 	%p261, %r2715, %r5704;
	@%p261 bra 	$L__BB4_121;
	cvt.u32.u64 	%r2716, %rd41;
	setp.lt.u32 	%p262, %r2716, %r5705;
	@%p262 bra 	$L__BB4_120;
	cvt.u32.u64 	%r2717, %rd41;
	setp.gt.u32 	%p263, %r2717, %r5705;
	@%p263 bra 	$L__BB4_121;
	cvt.u32.u64 	%r2718, %rd70;
	setp.lt.u32 	%p264, %r2718, %r5706;
	@%p264 bra 	$L__BB4_120;
	cvt.u32.u64 	%r2719, %rd70;
	setp.gt.u32 	%p265, %r2719, %r5706;
	@%p265 bra 	$L__BB4_121;
	cvt.u32.u64 	%r2720, %rd67;
	setp.lt.u32 	%p266, %r2720, %r5707;
	@%p266 bra 	$L__BB4_120;
	cvt.u32.u64 	%r2721, %rd67;
	setp.gt.u32 	%p267, %r2721, %r5707;
	@%p267 bra 	$L__BB4_121;
	cvt.u32.u64 	%r2722, %rd68;
	setp.lt.u32 	%p268, %r2722, %r5708;
	@%p268 bra 	$L__BB4_120;
	cvt.u32.u64 	%r2723, %rd68;
	setp.gt.u32 	%p269, %r2723, %r5708;
	setp.lt.u32 	%p270, %r5709, %r113;
	or.pred  	%p271, %p269, %p270;
	@%p271 bra 	$L__BB4_121;
$L__BB4_120:
	cvt.u32.u64 	%r2724, %rd70;
	cvt.u32.u64 	%r2725, %rd67;
	cvt.u32.u64 	%r2726, %rd68;
	cvt.u32.u64 	%r2727, %rd40;
	cvt.u32.u64 	%r2728, %rd41;
	cvt.u32.u64 	%r2729, %rd69;
	setp.lt.u32 	%p272, %r5709, %r113;
	selp.s64 	%rd2837, -1, 0, %p272;
	sub.s32 	%r5709, %r5709, %r113;
	and.b64  	%rd2838, %rd18259, 4294967295;
	add.s64 	%rd2839, %rd2838, %rd2837;
	setp.lt.u64 	%p273, %rd2839, %rd68;
	selp.s64 	%rd2840, -1, 0, %p273;
	cvt.u32.u64 	%r2730, %rd2839;
	sub.s32 	%r5708, %r2730, %r2726;
	and.b64  	%rd2841, %rd18258, 4294967295;
	add.s64 	%rd2842, %rd2841, %rd2840;
	setp.lt.u64 	%p274, %rd2842, %rd67;
	selp.s64 	%rd2843, -1, 0, %p274;
	cvt.u32.u64 	%r2731, %rd2842;
	sub.s32 	%r5707, %r2731, %r2725;
	and.b64  	%rd2844, %rd18257, 4294967295;
	add.s64 	%rd2845, %rd2844, %rd2843;
	setp.lt.u64 	%p275, %rd2845, %rd70;
	selp.s64 	%rd2846, -1, 0, %p275;
	cvt.u32.u64 	%r2732, %rd2845;
	sub.s32 	%r5706, %r2732, %r2724;
	and.b64  	%rd2847, %rd18256, 4294967295;
	add.s64 	%rd2848, %rd2847, %rd2846;
	setp.lt.u64 	%p276, %rd2848, %rd41;
	selp.s64 	%rd2849, -1, 0, %p276;
	cvt.u32.u64 	%r2733, %rd2848;
	sub.s32 	%r5705, %r2733, %r2728;
	and.b64  	%rd2850, %rd18255, 4294967295;
	add.s64 	%rd2851, %rd2850, %rd2849;
	setp.lt.u64 	%p277, %rd2851, %rd40;
	selp.s64 	%rd2852, -1, 0, %p277;
	cvt.u32.u64 	%r2734, %rd2851;
	sub.s32 	%r5704, %r2734, %r2727;
	and.b64  	%rd2853, %rd18254, 4294967295;
	add.s64 	%rd2854, %rd2853, %rd2852;
	setp.lt.u64 	%p278, %rd2854, %rd69;
	selp.s32 	%r2735, -1, 0, %p278;
	cvt.u32.u64 	%r2736, %rd2854;
	sub.s32 	%r5703, %r2736, %r2729;
	add.s32 	%r2737, %r5702, %r2735;
	sub.s32 	%r5702, %r2737, %r2654;
$L__BB4_121:
	setp.gt.u32 	%p279, %r5702, %r2654;
	@%p279 bra 	$L__BB4_134;
	bra.uni 	$L__BB4_135;
$L__BB4_122:
	cvt.u32.u64 	%r2738, %rd69;
	setp.gt.u32 	%p281, %r5703, %r2738;
	@%p281 bra 	$L__BB4_134;
	setp.lt.u32 	%p282, %r5703, %r2738;
	@%p282 bra 	$L__BB4_136;
	cvt.u32.u64 	%r2740, %rd40;
	setp.gt.u32 	%p283, %r5704, %r2740;
	@%p283 bra 	$L__BB4_134;
	setp.lt.u32 	%p284, %r5704, %r2740;
	@%p284 bra 	$L__BB4_136;
	cvt.u32.u64 	%r2742, %rd41;
	setp.gt.u32 	%p285, %r5705, %r2742;
	@%p285 bra 	$L__BB4_134;
	setp.lt.u32 	%p286, %r5705, %r2742;
	@%p286 bra 	$L__BB4_136;
	cvt.u32.u64 	%r2744, %rd70;
	setp.gt.u32 	%p287, %r5706, %r2744;
	@%p287 bra 	$L__BB4_134;
	setp.lt.u32 	%p288, %r5706, %r2744;
	@%p288 bra 	$L__BB4_136;
	cvt.u32.u64 	%r2746, %rd67;
	setp.gt.u32 	%p289, %r5707, %r2746;
	@%p289 bra 	$L__BB4_134;
	setp.lt.u32 	%p290, %r5707, %r2746;
	@%p290 bra 	$L__BB4_136;
	cvt.u32.u64 	%r2748, %rd68;
	setp.gt.u32 	%p291, %r5708, %r2748;
	@%p291 bra 	$L__BB4_134;
	setp.lt.u32 	%p292, %r5708, %r2748;
	setp.lt.u32 	%p293, %r5709, %r113;
	or.pred  	%p294, %p292, %p293;
	@%p294 bra 	$L__BB4_136;
$L__BB4_134:
	cvt.u32.u64 	%r2750, %rd69;
	cvt.u32.u64 	%r2751, %rd70;
	cvt.u32.u64 	%r2752, %rd67;
	cvt.u32.u64 	%r2753, %rd68;
	cvt.u32.u64 	%r2754, %rd40;
	cvt.u32.u64 	%r2755, %rd41;
	setp.lt.u32 	%p295, %r5709, %r113;
	selp.s64 	%rd2855, -1, 0, %p295;
	sub.s32 	%r5709, %r5709, %r113;
	cvt.u64.u32 	%rd2856, %r5708;
	add.s64 	%rd2857, %rd2855, %rd2856;
	setp.lt.u64 	%p296, %rd2857, %rd68;
	selp.s64 	%rd2858, -1, 0, %p296;
	cvt.u32.u64 	%r2756, %rd2857;
	sub.s32 	%r5708, %r2756, %r2753;
	cvt.u64.u32 	%rd2859, %r5707;
	add.s64 	%rd2860, %rd2858, %rd2859;
	setp.lt.u64 	%p297, %rd2860, %rd67;
	selp.s64 	%rd2861, -1, 0, %p297;
	cvt.u32.u64 	%r2757, %rd2860;
	sub.s32 	%r5707, %r2757, %r2752;
	cvt.u64.u32 	%rd2862, %r5706;
	add.s64 	%rd2863, %rd2861, %rd2862;
	setp.lt.u64 	%p298, %rd2863, %rd70;
	selp.s64 	%rd2864, -1, 0, %p298;
	cvt.u32.u64 	%r2758, %rd2863;
	sub.s32 	%r5706, %r2758, %r2751;
	cvt.u64.u32 	%rd2865, %r5705;
	add.s64 	%rd2866, %rd2864, %rd2865;
	setp.lt.u64 	%p299, %rd2866, %rd41;
	selp.s64 	%rd2867, -1, 0, %p299;
	cvt.u32.u64 	%r2759, %rd2866;
	sub.s32 	%r5705, %r2759, %r2755;
	cvt.u64.u32 	%rd2868, %r5704;
	add.s64 	%rd2869, %rd2867, %rd2868;
	setp.lt.u64 	%p300, %rd2869, %rd40;
	selp.s64 	%rd2870, -1, 0, %p300;
	cvt.u32.u64 	%r2760, %rd2869;
	sub.s32 	%r5704, %r2760, %r2754;
	cvt.u64.u32 	%rd2871, %r5703;
	add.s64 	%rd2872, %rd2870, %rd2871;
	setp.lt.u64 	%p301, %rd2872, %rd69;
	selp.s32 	%r2761, -1, 0, %p301;
	cvt.u32.u64 	%r2762, %rd2872;
	sub.s32 	%r5703, %r2762, %r2750;
	add.s32 	%r2763, %r5702, %r2761;
	sub.s32 	%r5702, %r2763, %r2654;
	bra.uni 	$L__BB4_136;
$L__BB4_135:
	setp.lt.u32 	%p280, %r5702, %r2654;
	@%p280 bra 	$L__BB4_136;
	bra.uni 	$L__BB4_122;
$L__BB4_136:
	mul.wide.u32 	%rd2873, %r5675, %r5675;
	cvt.u32.u64 	%r2764, %rd2873;
	shr.u64 	%rd2874, %rd2873, 32;
	mul.wide.u32 	%rd2875, %r5674, %r5675;
	add.s64 	%rd2876, %rd2874, %rd2875;
	shr.u64 	%rd2877, %rd2876, 32;
	mul.wide.u32 	%rd2878, %r5673, %r5675;
	add.s64 	%rd2879, %rd2877, %rd2878;
	shr.u64 	%rd2880, %rd2879, 32;
	mul.wide.u32 	%rd2881, %r5672, %r5675;
	add.s64 	%rd2882, %rd2880, %rd2881;
	shr.u64 	%rd2883, %rd2882, 32;
	mul.wide.u32 	%rd2884, %r5671, %r5675;
	add.s64 	%rd2885, %rd2883, %rd2884;
	shr.u64 	%rd2886, %rd2885, 32;
	mul.wide.u32 	%rd2887, %r5670, %r5675;
	add.s64 	%rd2888, %rd2886, %rd2887;
	shr.u64 	%rd2889, %rd2888, 32;
	mul.wide.u32 	%rd2890, %r5669, %r5675;
	add.s64 	%rd2891, %rd2889, %rd2890;
	shr.u64 	%rd2892, %rd2891, 32;
	mul.wide.u32 	%rd2893, %r5668, %r5675;
	add.s64 	%rd2894, %rd2892, %rd2893;
	shr.u64 	%rd2895, %rd2894, 32;
	and.b64  	%rd2896, %rd2876, 4294967295;
	add.s64 	%rd2897, %rd2875, %rd2896;
	shr.u64 	%rd2898, %rd2897, 32;
	and.b64  	%rd2899, %rd2879, 4294967295;
	mul.wide.u32 	%rd2900, %r5674, %r5674;
	add.s64 	%rd2901, %rd2898, %rd2899;
	add.s64 	%rd2902, %rd2901, %rd2900;
	shr.u64 	%rd2903, %rd2902, 32;
	and.b64  	%rd2904, %rd2882, 4294967295;
	mul.wide.u32 	%rd2905, %r5673, %r5674;
	add.s64 	%rd2906, %rd2903, %rd2904;
	add.s64 	%rd2907, %rd2906, %rd2905;
	shr.u64 	%rd2908, %rd2907, 32;
	and.b64  	%rd2909, %rd2885, 4294967295;
	mul.wide.u32 	%rd2910, %r5672, %r5674;
	add.s64 	%rd2911, %rd2908, %rd2909;
	add.s64 	%rd2912, %rd2911, %rd2910;
	shr.u64 	%rd2913, %rd2912, 32;
	and.b64  	%rd2914, %rd2888, 4294967295;
	mul.wide.u32 	%rd2915, %r5671, %r5674;
	add.s64 	%rd2916, %rd2913, %rd2914;
	add.s64 	%rd2917, %rd2916, %rd2915;
	shr.u64 	%rd2918, %rd2917, 32;
	and.b64  	%rd2919, %rd2891, 4294967295;
	mul.wide.u32 	%rd2920, %r5670, %r5674;
	add.s64 	%rd2921, %rd2918, %rd2919;
	add.s64 	%rd2922, %rd2921, %rd2920;
	shr.u64 	%rd2923, %rd2922, 32;
	and.b64  	%rd2924, %rd2894, 4294967295;
	mul.wide.u32 	%rd2925, %r5669, %r5674;
	add.s64 	%rd2926, %rd2923, %rd2924;
	add.s64 	%rd2927, %rd2926, %rd2925;
	shr.u64 	%rd2928, %rd2927, 32;
	mul.wide.u32 	%rd2929, %r5668, %r5674;
	add.s64 	%rd2930, %rd2928, %rd2895;
	add.s64 	%rd2931, %rd2930, %rd2929;
	shr.u64 	%rd2932, %rd2931, 32;
	and.b64  	%rd2933, %rd2902, 4294967295;
	add.s64 	%rd2934, %rd2878, %rd2933;
	shr.u64 	%rd2935, %rd2934, 32;
	and.b64  	%rd2936, %rd2907, 4294967295;
	add.s64 	%rd2937, %rd2935, %rd2936;
	add.s64 	%rd2938, %rd2937, %rd2905;
	shr.u64 	%rd2939, %rd2938, 32;
	and.b64  	%rd2940, %rd2912, 4294967295;
	mul.wide.u32 	%rd2941, %r5673, %r5673;
	add.s64 	%rd2942, %rd2939, %rd2940;
	add.s64 	%rd2943, %rd2942, %rd2941;
	shr.u64 	%rd2944, %rd2943, 32;
	and.b64  	%rd2945, %rd2917, 4294967295;
	mul.wide.u32 	%rd2946, %r5672, %r5673;
	add.s64 	%rd2947, %rd2944, %rd2945;
	add.s64 	%rd2948, %rd2947, %rd2946;
	shr.u64 	%rd2949, %rd2948, 32;
	and.b64  	%rd2950, %rd2922, 4294967295;
	mul.wide.u32 	%rd2951, %r5671, %r5673;
	add.s64 	%rd2952, %rd2949, %rd2950;
	add.s64 	%rd2953, %rd2952, %rd2951;
	shr.u64 	%rd2954, %rd2953, 32;
	and.b64  	%rd2955, %rd2927, 4294967295;
	mul.wide.u32 	%rd2956, %r5670, %r5673;
	add.s64 	%rd2957, %rd2954, %rd2955;
	add.s64 	%rd2958, %rd2957, %rd2956;
	shr.u64 	%rd2959, %rd2958, 32;
	and.b64  	%rd2960, %rd2931, 4294967295;
	mul.wide.u32 	%rd2961, %r5669, %r5673;
	add.s64 	%rd2962, %rd2959, %rd2960;
	add.s64 	%rd2963, %rd2962, %rd2961;
	shr.u64 	%rd2964, %rd2963, 32;
	mul.wide.u32 	%rd2965, %r5668, %r5673;
	add.s64 	%rd2966, %rd2964, %rd2932;
	add.s64 	%rd2967, %rd2966, %rd2965;
	shr.u64 	%rd2968, %rd2967, 32;
	and.b64  	%rd2969, %rd2938, 4294967295;
	add.s64 	%rd2970, %rd2881, %rd2969;
	shr.u64 	%rd2971, %rd2970, 32;
	and.b64  	%rd2972, %rd2943, 4294967295;
	add.s64 	%rd2973, %rd2971, %rd2972;
	add.s64 	%rd2974, %rd2973, %rd2910;
	shr.u64 	%rd2975, %rd2974, 32;
	and.b64  	%rd2976, %rd2948, 4294967295;
	add.s64 	%rd2977, %rd2975, %rd2976;
	add.s64 	%rd2978, %rd2977, %rd2946;
	shr.u64 	%rd2979, %rd2978, 32;
	and.b64  	%rd2980, %rd2953, 4294967295;
	mul.wide.u32 	%rd2981, %r5672, %r5672;
	add.s64 	%rd2982, %rd2979, %rd2980;
	add.s64 	%rd2983, %rd2982, %rd2981;
	shr.u64 	%rd2984, %rd2983, 32;
	and.b64  	%rd2985, %rd2958, 4294967295;
	mul.wide.u32 	%rd2986, %r5671, %r5672;
	add.s64 	%rd2987, %rd2984, %rd2985;
	add.s64 	%rd2988, %rd2987, %rd2986;
	shr.u64 	%rd2989, %rd2988, 32;
	and.b64  	%rd2990, %rd2963, 4294967295;
	mul.wide.u32 	%rd2991, %r5670, %r5672;
	add.s64 	%rd2992, %rd2989, %rd2990;
	add.s64 	%rd2993, %rd2992, %rd2991;
	shr.u64 	%rd2994, %rd2993, 32;
	and.b64  	%rd2995, %rd2967, 4294967295;
	mul.wide.u32 	%rd2996, %r5669, %r5672;
	add.s64 	%rd2997, %rd2994, %rd2995;
	add.s64 	%rd2998, %rd2997, %rd2996;
	shr.u64 	%rd2999, %rd2998, 32;
	mul.wide.u32 	%rd3000, %r5668, %r5672;
	add.s64 	%rd3001, %rd2999, %rd2968;
	add.s64 	%rd3002, %rd3001, %rd3000;
	shr.u64 	%rd3003, %rd3002, 32;
	and.b64  	%rd3004, %rd2974, 4294967295;
	add.s64 	%rd3005, %rd2884, %rd3004;
	shr.u64 	%rd3006, %rd3005, 32;
	and.b64  	%rd3007, %rd2978, 4294967295;
	add.s64 	%rd3008, %rd3006, %rd3007;
	add.s64 	%rd3009, %rd3008, %rd2915;
	shr.u64 	%rd3010, %rd3009, 32;
	and.b64  	%rd3011, %rd2983, 4294967295;
	add.s64 	%rd3012, %rd3010, %rd3011;
	add.s64 	%rd3013, %rd3012, %rd2951;
	shr.u64 	%rd3014, %rd3013, 32;
	and.b64  	%rd3015, %rd2988, 4294967295;
	add.s64 	%rd3016, %rd3014, %rd3015;
	add.s64 	%rd3017, %rd3016, %rd2986;
	shr.u64 	%rd3018, %rd3017, 32;
	and.b64  	%rd3019, %rd2993, 4294967295;
	mul.wide.u32 	%rd3020, %r5671, %r5671;
	add.s64 	%rd3021, %rd3018, %rd3019;
	add.s64 	%rd3022, %rd3021, %rd3020;
	shr.u64 	%rd3023, %rd3022, 32;
	and.b64  	%rd3024, %rd2998, 4294967295;
	mul.wide.u32 	%rd3025, %r5670, %r5671;
	add.s64 	%rd3026, %rd3023, %rd3024;
	add.s64 	%rd3027, %rd3026, %rd3025;
	shr.u64 	%rd3028, %rd3027, 32;
	and.b64  	%rd3029, %rd3002, 4294967295;
	mul.wide.u32 	%rd3030, %r5669, %r5671;
	add.s64 	%rd3031, %rd3028, %rd3029;
	add.s64 	%rd3032, %rd3031, %rd3030;
	shr.u64 	%rd3033, %rd3032, 32;
	mul.wide.u32 	%rd3034, %r5668, %r5671;
	add.s64 	%rd3035, %rd3033, %rd3003;
	add.s64 	%rd3036, %rd3035, %rd3034;
	shr.u64 	%rd3037, %rd3036, 32;
	and.b64  	%rd3038, %rd3009, 4294967295;
	add.s64 	%rd3039, %rd2887, %rd3038;
	shr.u64 	%rd3040, %rd3039, 32;
	and.b64  	%rd3041, %rd3013, 4294967295;
	add.s64 	%rd3042, %rd3040, %rd3041;
	add.s64 	%rd3043, %rd3042, %rd2920;
	shr.u64 	%rd3044, %rd3043, 32;
	and.b64  	%rd3045, %rd3017, 4294967295;
	add.s64 	%rd3046, %rd3044, %rd3045;
	add.s64 	%rd3047, %rd3046, %rd2956;
	shr.u64 	%rd3048, %rd3047, 32;
	and.b64  	%rd3049, %rd3022, 4294967295;
	add.s64 	%rd3050, %rd3048, %rd3049;
	add.s64 	%rd3051, %rd3050, %rd2991;
	shr.u64 	%rd3052, %rd3051, 32;
	and.b64  	%rd3053, %rd3027, 4294967295;
	add.s64 	%rd3054, %rd3052, %rd3053;
	add.s64 	%rd3055, %rd3054, %rd3025;
	shr.u64 	%rd3056, %rd3055, 32;
	and.b64  	%rd3057, %rd3032, 4294967295;
	mul.wide.u32 	%rd3058, %r5670, %r5670;
	add.s64 	%rd3059, %rd3056, %rd3057;
	add.s64 	%rd3060, %rd3059, %rd3058;
	shr.u64 	%rd3061, %rd3060, 32;
	and.b64  	%rd3062, %rd3036, 4294967295;
	mul.wide.u32 	%rd3063, %r5669, %r5670;
	add.s64 	%rd3064, %rd3061, %rd3062;
	add.s64 	%rd3065, %rd3064, %rd3063;
	shr.u64 	%rd3066, %rd3065, 32;
	mul.wide.u32 	%rd3067, %r5668, %r5670;
	add.s64 	%rd3068, %rd3066, %rd3037;
	add.s64 	%rd3069, %rd3068, %rd3067;
	shr.u64 	%rd3070, %rd3069, 32;
	and.b64  	%rd3071, %rd3043, 4294967295;
	add.s64 	%rd3072, %rd2890, %rd3071;
	shr.u64 	%rd3073, %rd3072, 32;
	and.b64  	%rd3074, %rd3047, 4294967295;
	add.s64 	%rd3075, %rd3073, %rd3074;
	add.s64 	%rd3076, %rd3075, %rd2925;
	shr.u64 	%rd3077, %rd3076, 32;
	and.b64  	%rd3078, %rd3051, 4294967295;
	add.s64 	%rd3079, %rd3077, %rd3078;
	add.s64 	%rd3080, %rd3079, %rd2961;
	shr.u64 	%rd3081, %rd3080, 32;
	and.b64  	%rd3082, %rd3055, 4294967295;
	add.s64 	%rd3083, %rd3081, %rd3082;
	add.s64 	%rd3084, %rd3083, %rd2996;
	shr.u64 	%rd3085, %rd3084, 32;
	and.b64  	%rd3086, %rd3060, 4294967295;
	add.s64 	%rd3087, %rd3085, %rd3086;
	add.s64 	%rd3088, %rd3087, %rd3030;
	shr.u64 	%rd3089, %rd3088, 32;
	and.b64  	%rd3090, %rd3065, 4294967295;
	add.s64 	%rd3091, %rd3089, %rd3090;
	add.s64 	%rd3092, %rd3091, %rd3063;
	shr.u64 	%rd3093, %rd3092, 32;
	and.b64  	%rd3094, %rd3069, 4294967295;
	mul.wide.u32 	%rd3095, %r5669, %r5669;
	add.s64 	%rd3096, %rd3093, %rd3094;
	add.s64 	%rd3097, %rd3096, %rd3095;
	shr.u64 	%rd3098, %rd3097, 32;
	mul.wide.u32 	%rd3099, %r5668, %r5669;
	add.s64 	%rd3100, %rd3098, %rd3070;
	add.s64 	%rd3101, %rd3100, %rd3099;
	shr.u64 	%rd3102, %rd3101, 32;
	and.b64  	%rd3103, %rd3076, 4294967295;
	add.s64 	%rd3104, %rd2893, %rd3103;
	shr.u64 	%rd3105, %rd3104, 32;
	and.b64  	%rd3106, %rd3080, 4294967295;
	add.s64 	%rd3107, %rd3105, %rd3106;
	add.s64 	%rd3108, %rd3107, %rd2929;
	shr.u64 	%rd3109, %rd3108, 32;
	and.b64  	%rd3110, %rd3084, 4294967295;
	add.s64 	%rd3111, %rd3109, %rd3110;
	add.s64 	%rd3112, %rd3111, %rd2965;
	shr.u64 	%rd3113, %rd3112, 32;
	and.b64  	%rd3114, %rd3088, 4294967295;
	add.s64 	%rd3115, %rd3113, %rd3114;
	add.s64 	%rd3116, %rd3115, %rd3000;
	shr.u64 	%rd3117, %rd3116, 32;
	and.b64  	%rd3118, %rd3092, 4294967295;
	add.s64 	%rd3119, %rd3117, %rd3118;
	add.s64 	%rd3120, %rd3119, %rd3034;
	shr.u64 	%rd3121, %rd3120, 32;
	and.b64  	%rd3122, %rd3097, 4294967295;
	add.s64 	%rd3123, %rd3121, %rd3122;
	add.s64 	%rd3124, %rd3123, %rd3067;
	shr.u64 	%rd3125, %rd3124, 32;
	and.b64  	%rd3126, %rd3101, 4294967295;
	add.s64 	%rd3127, %rd3125, %rd3126;
	add.s64 	%rd3128, %rd3127, %rd3099;
	shr.u64 	%rd3129, %rd3128, 32;
	mul.wide.u32 	%rd3130, %r5668, %r5668;
	add.s64 	%rd3131, %rd3129, %rd3102;
	add.s64 	%rd3132, %rd3131, %rd3130;
	shr.u64 	%rd3133, %rd3132, 32;
	{ .reg .b32 tmp; mov.b64 {tmp, %r2765}, %rd3132; }
	and.b64  	%rd3134, %rd3108, 4294967295;
	mul.lo.s64 	%rd3135, %rd3134, 977;
	cvt.u32.u64 	%r2766, %rd3135;
	shr.u64 	%rd3136, %rd3135, 32;
	and.b64  	%rd3137, %rd3112, 4294967295;
	mad.lo.s64 	%rd3138, %rd3137, 977, %rd3136;
	shr.u64 	%rd3139, %rd3138, 32;
	and.b64  	%rd3140, %rd3116, 4294967295;
	mad.lo.s64 	%rd3141, %rd3140, 977, %rd3139;
	shr.u64 	%rd3142, %rd3141, 32;
	and.b64  	%rd3143, %rd3120, 4294967295;
	mad.lo.s64 	%rd3144, %rd3143, 977, %rd3142;
	shr.u64 	%rd3145, %rd3144, 32;
	and.b64  	%rd3146, %rd3124, 4294967295;
	mad.lo.s64 	%rd3147, %rd3146, 977, %rd3145;
	shr.u64 	%rd3148, %rd3147, 32;
	and.b64  	%rd3149, %rd3128, 4294967295;
	mad.lo.s64 	%rd3150, %rd3149, 977, %rd3148;
	shr.u64 	%rd3151, %rd3150, 32;
	and.b64  	%rd3152, %rd3132, 4294967295;
	mad.lo.s64 	%rd3153, %rd3152, 977, %rd3151;
	shr.u64 	%rd3154, %rd3153, 32;
	mad.lo.s64 	%rd3155, %rd3133, 977, %rd3154;
	{ .reg .b32 tmp; mov.b64 {tmp, %r2767}, %rd3155; }
	add.s32 	%r5726, %r2764, %r2766;
	setp.lt.u32 	%p303, %r5726, %r2764;
	selp.u64 	%rd3156, 1, 0, %p303;
	and.b64  	%rd3157, %rd2897, 4294967295;
	and.b64  	%rd3158, %rd3138, 4294967295;
	add.s64 	%rd3159, %rd3157, %rd3156;
	add.s64 	%rd3160, %rd3159, %rd3158;
	shr.u64 	%rd3161, %rd3160, 32;
	and.b64  	%rd3162, %rd2934, 4294967295;
	and.b64  	%rd3163, %rd3141, 4294967295;
	add.s64 	%rd3164, %rd3161, %rd3162;
	add.s64 	%rd3165, %rd3164, %rd3163;
	shr.u64 	%rd3166, %rd3165, 32;
	and.b64  	%rd3167, %rd2970, 4294967295;
	and.b64  	%rd3168, %rd3144, 4294967295;
	add.s64 	%rd3169, %rd3166, %rd3167;
	add.s64 	%rd3170, %rd3169, %rd3168;
	shr.u64 	%rd3171, %rd3170, 32;
	and.b64  	%rd3172, %rd3005, 4294967295;
	and.b64  	%rd3173, %rd3147, 4294967295;
	add.s64 	%rd3174, %rd3171, %rd3172;
	add.s64 	%rd3175, %rd3174, %rd3173;
	shr.u64 	%rd3176, %rd3175, 32;
	and.b64  	%rd3177, %rd3039, 4294967295;
	and.b64  	%rd3178, %rd3150, 4294967295;
	add.s64 	%rd3179, %rd3176, %rd3177;
	add.s64 	%rd3180, %rd3179, %rd3178;
	shr.u64 	%rd3181, %rd3180, 32;
	and.b64  	%rd3182, %rd3072, 4294967295;
	and.b64  	%rd3183, %rd3153, 4294967295;
	add.s64 	%rd3184, %rd3181, %rd3182;
	add.s64 	%rd3185, %rd3184, %rd3183;
	shr.u64 	%rd3186, %rd3185, 32;
	and.b64  	%rd3187, %rd3104, 4294967295;
	and.b64  	%rd3188, %rd3155, 4294967295;
	add.s64 	%rd3189, %rd3186, %rd3187;
	add.s64 	%rd3190, %rd3189, %rd3188;
	{ .reg .b32 tmp; mov.b64 {tmp, %r2768}, %rd3190; }
	add.s32 	%r2769, %r2768, %r2767;
	and.b64  	%rd3191, %rd3160, 4294967295;
	add.s64 	%rd18266, %rd3191, %rd3134;
	shr.u64 	%rd3192, %rd18266, 32;
	and.b64  	%rd3193, %rd3165, 4294967295;
	add.s64 	%rd3194, %rd3192, %rd3193;
	add.s64 	%rd18265, %rd3194, %rd3137;
	shr.u64 	%rd3195, %rd18265, 32;
	and.b64  	%rd3196, %rd3170, 4294967295;
	add.s64 	%rd3197, %rd3195, %rd3196;
	add.s64 	%rd18264, %rd3197, %rd3140;
	shr.u64 	%rd3198, %rd18264, 32;
	and.b64  	%rd3199, %rd3175, 4294967295;
	add.s64 	%rd3200, %rd3198, %rd3199;
	add.s64 	%rd18263, %rd3200, %rd3143;
	shr.u64 	%rd3201, %rd18263, 32;
	and.b64  	%rd3202, %rd3180, 4294967295;
	add.s64 	%rd3203, %rd3201, %rd3202;
	add.s64 	%rd18262, %rd3203, %rd3146;
	shr.u64 	%rd3204, %rd18262, 32;
	and.b64  	%rd3205, %rd3185, 4294967295;
	add.s64 	%rd3206, %rd3204, %rd3205;
	add.s64 	%rd18261, %rd3206, %rd3149;
	shr.u64 	%rd3207, %rd18261, 32;
	and.b64  	%rd3208, %rd3190, 4294967295;
	add.s64 	%rd3209, %rd3207, %rd3208;
	add.s64 	%rd18260, %rd3209, %rd3152;
	{ .reg .b32 tmp; mov.b64 {tmp, %r2770}, %rd18260; }
	add.s32 	%r2771, %r2769, %r2770;
	add.s32 	%r198, %r2771, %r2765;
	setp.eq.s32 	%p304, %r198, 0;
	mov.pred 	%p2993, 0;
	@%p304 bra 	$L__BB4_138;
	cvt.u64.u32 	%rd3210, %r198;
	mul.wide.u32 	%rd3211, %r198, 977;
	cvt.u32.u64 	%r2772, %rd3211;
	shr.u64 	%rd3212, %rd3211, 32;
	add.s64 	%rd3213, %rd3212, %rd3210;
	shr.u64 	%rd3214, %rd3213, 32;
	add.s32 	%r199, %r5726, %r2772;
	setp.lt.u32 	%p305, %r199, %r5726;
	selp.u64 	%rd3215, 1, 0, %p305;
	and.b64  	%rd3216, %rd18266, 4294967295;
	and.b64  	%rd3217, %rd3213, 4294967295;
	add.s64 	%rd3218, %rd3216, %rd3215;
	add.s64 	%rd18266, %rd3218, %rd3217;
	shr.u64 	%rd3219, %rd18266, 32;
	and.b64  	%rd3220, %rd18265, 4294967295;
	add.s64 	%rd3221, %rd3219, %rd3220;
	add.s64 	%rd18265, %rd3221, %rd3214;
	shr.u64 	%rd3222, %rd18265, 32;
	and.b64  	%rd3223, %rd18264, 4294967295;
	add.s64 	%rd18264, %rd3222, %rd3223;
	shr.u64 	%rd3224, %rd18264, 32;
	and.b64  	%rd3225, %rd18263, 4294967295;
	add.s64 	%rd18263, %rd3224, %rd3225;
	shr.u64 	%rd3226, %rd18263, 32;
	and.b64  	%rd3227, %rd18262, 4294967295;
	add.s64 	%rd18262, %rd3226, %rd3227;
	shr.u64 	%rd3228, %rd18262, 32;
	and.b64  	%rd3229, %rd18261, 4294967295;
	add.s64 	%rd18261, %rd3228, %rd3229;
	shr.u64 	%rd3230, %rd18261, 32;
	and.b64  	%rd3231, %rd18260, 4294967295;
	add.s64 	%rd18260, %rd3230, %rd3231;
	setp.gt.u64 	%p2993, %rd18260, 4294967295;
	mov.u32 	%r5726, %r199;
$L__BB4_138:
	ld.const.u32 	%rd113, [const_p+20];
	ld.const.u32 	%rd114, [const_p+16];
	ld.const.u32 	%rd115, [const_p+8];
	ld.const.u32 	%rd116, [const_p+4];
	ld.const.u32 	%rd117, [const_p+24];
	ld.const.u32 	%rd118, [const_p+12];
	ld.const.u32 	%r201, [const_p];
	cvt.u32.u64 	%r5725, %rd18266;
	cvt.u32.u64 	%r5724, %rd18265;
	cvt.u32.u64 	%r5723, %rd18264;
	cvt.u32.u64 	%r5722, %rd18263;
	cvt.u32.u64 	%r5721, %rd18262;
	cvt.u32.u64 	%r5720, %rd18261;
	cvt.u32.u64 	%r5719, %rd18260;
	ld.const.u32 	%r2773, [const_p+28];
	setp.lt.u32 	%p306, %r2773, %r5719;
	or.pred  	%p307, %p2993, %p306;
	@%p307 bra 	$L__BB4_152;
	setp.gt.u32 	%p308, %r2773, %r5719;
	@%p308 bra 	$L__BB4_153;
	cvt.u32.u64 	%r2774, %rd117;
	setp.lt.u32 	%p309, %r2774, %r5720;
	@%p309 bra 	$L__BB4_152;
	cvt.u32.u64 	%r2775, %rd117;
	setp.gt.u32 	%p310, %r2775, %r5720;
	@%p310 bra 	$L__BB4_153;
	cvt.u32.u64 	%r2776, %rd113;
	setp.lt.u32 	%p311, %r2776, %r5721;
	@%p311 bra 	$L__BB4_152;
	cvt.u32.u64 	%r2777, %rd113;
	setp.gt.u32 	%p312, %r2777, %r5721;
	@%p312 bra 	$L__BB4_153;
	cvt.u32.u64 	%r2778, %rd114;
	setp.lt.u32 	%p313, %r2778, %r5722;
	@%p313 bra 	$L__BB4_152;
	cvt.u32.u64 	%r2779, %rd114;
	setp.gt.u32 	%p314, %r2779, %r5722;
	@%p314 bra 	$L__BB4_153;
	cvt.u32.u64 	%r2780, %rd118;
	setp.lt.u32 	%p315, %r2780, %r5723;
	@%p315 bra 	$L__BB4_152;
	cvt.u32.u64 	%r2781, %rd118;
	setp.gt.u32 	%p316, %r2781, %r5723;
	@%p316 bra 	$L__BB4_153;
	cvt.u32.u64 	%r2782, %rd115;
	setp.lt.u32 	%p317, %r2782, %r5724;
	@%p317 bra 	$L__BB4_152;
	cvt.u32.u64 	%r2783, %rd115;
	setp.gt.u32 	%p318, %r2783, %r5724;
	@%p318 bra 	$L__BB4_153;
	cvt.u32.u64 	%r2784, %rd116;
	setp.lt.u32 	%p319, %r2784, %r5725;
	@%p319 bra 	$L__BB4_152;
	cvt.u32.u64 	%r2785, %rd116;
	setp.gt.u32 	%p320, %r2785, %r5725;
	setp.lt.u32 	%p321, %r5726, %r201;
	or.pred  	%p322, %p320, %p321;
	@%p322 bra 	$L__BB4_153;
$L__BB4_152:
	cvt.u32.u64 	%r2786, %rd118;
	cvt.u32.u64 	%r2787, %rd115;
	cvt.u32.u64 	%r2788, %rd116;
	cvt.u32.u64 	%r2789, %rd117;
	cvt.u32.u64 	%r2790, %rd113;
	cvt.u32.u64 	%r2791, %rd114;
	setp.lt.u32 	%p323, %r5726, %r201;
	selp.s64 	%rd3233, -1, 0, %p323;
	sub.s32 	%r5726, %r5726, %r201;
	and.b64  	%rd3234, %rd18266, 4294967295;
	add.s64 	%rd3235, %rd3234, %rd3233;
	setp.lt.u64 	%p324, %rd3235, %rd116;
	selp.s64 	%rd3236, -1, 0, %p324;
	cvt.u32.u64 	%r2792, %rd3235;
	sub.s32 	%r5725, %r2792, %r2788;
	and.b64  	%rd3237, %rd18265, 4294967295;
	add.s64 	%rd3238, %rd3237, %rd3236;
	setp.lt.u64 	%p325, %rd3238, %rd115;
	selp.s64 	%rd3239, -1, 0, %p325;
	cvt.u32.u64 	%r2793, %rd3238;
	sub.s32 	%r5724, %r2793, %r2787;
	and.b64  	%rd3240, %rd18264, 4294967295;
	add.s64 	%rd3241, %rd3240, %rd3239;
	setp.lt.u64 	%p326, %rd3241, %rd118;
	selp.s64 	%rd3242, -1, 0, %p326;
	cvt.u32.u64 	%r2794, %rd3241;
	sub.s32 	%r5723, %r2794, %r2786;
	and.b64  	%rd3243, %rd18263, 4294967295;
	add.s64 	%rd3244, %rd3243, %rd3242;
	setp.lt.u64 	%p327, %rd3244, %rd114;
	selp.s64 	%rd3245, -1, 0, %p327;
	cvt.u32.u64 	%r2795, %rd3244;
	sub.s32 	%r5722, %r2795, %r2791;
	and.b64  	%rd3246, %rd18262, 4294967295;
	add.s64 	%rd3247, %rd3246, %rd3245;
	setp.lt.u64 	%p328, %rd3247, %rd113;
	selp.s64 	%rd3248, -1, 0, %p328;
	cvt.u32.u64 	%r2796, %rd3247;
	sub.s32 	%r5721, %r2796, %r2790;
	and.b64  	%rd3249, %rd18261, 4294967295;
	add.s64 	%rd3250, %rd3249, %rd3248;
	setp.lt.u64 	%p329, %rd3250, %rd117;
	selp.s32 	%r2797, -1, 0, %p329;
	cvt.u32.u64 	%r2798, %rd3250;
	sub.s32 	%r5720, %r2798, %r2789;
	add.s32 	%r2799, %r5719, %r2797;
	sub.s32 	%r5719, %r2799, %r2773;
$L__BB4_153:
	setp.gt.u32 	%p330, %r5719, %r2773;
	@%p330 bra 	$L__BB4_166;
	bra.uni 	$L__BB4_167;
$L__BB4_154:
	cvt.u32.u64 	%r2800, %rd117;
	setp.gt.u32 	%p332, %r5720, %r2800;
	@%p332 bra 	$L__BB4_166;
	setp.lt.u32 	%p333, %r5720, %r2800;
	@%p333 bra 	$L__BB4_168;
	cvt.u32.u64 	%r2802, %rd113;
	setp.gt.u32 	%p334, %r5721, %r2802;
	@%p334 bra 	$L__BB4_166;
	setp.lt.u32 	%p335, %r5721, %r2802;
	@%p335 bra 	$L__BB4_168;
	cvt.u32.u64 	%r2804, %rd114;
	setp.gt.u32 	%p336, %r5722, %r2804;
	@%p336 bra 	$L__BB4_166;
	setp.lt.u32 	%p337, %r5722, %r2804;
	@%p337 bra 	$L__BB4_168;
	cvt.u32.u64 	%r2806, %rd118;
	setp.gt.u32 	%p338, %r5723, %r2806;
	@%p338 bra 	$L__BB4_166;
	setp.lt.u32 	%p339, %r5723, %r2806;
	@%p339 bra 	$L__BB4_168;
	cvt.u32.u64 	%r2808, %rd115;
	setp.gt.u32 	%p340, %r5724, %r2808;
	@%p340 bra 	$L__BB4_166;
	setp.lt.u32 	%p341, %r5724, %r2808;
	@%p341 bra 	$L__BB4_168;
	cvt.u32.u64 	%r2810, %rd116;
	setp.gt.u32 	%p342, %r5725, %r2810;
	@%p342 bra 	$L__BB4_166;
	setp.lt.u32 	%p343, %r5725, %r2810;
	setp.lt.u32 	%p344, %r5726, %r201;
	or.pred  	%p345, %p343, %p344;
	@%p345 bra 	$L__BB4_168;
$L__BB4_166:
	cvt.u32.u64 	%r2812, %rd118;
	cvt.u32.u64 	%r2813, %rd115;
	cvt.u32.u64 	%r2814, %rd116;
	cvt.u32.u64 	%r2815, %rd117;
	cvt.u32.u64 	%r2816, %rd113;
	cvt.u32.u64 	%r2817, %rd114;
	setp.lt.u32 	%p346, %r5726, %r201;
	selp.s64 	%rd3251, -1, 0, %p346;
	sub.s32 	%r5726, %r5726, %r201;
	cvt.u64.u32 	%rd3252, %r5725;
	add.s64 	%rd3253, %rd3251, %rd3252;
	setp.lt.u64 	%p347, %rd3253, %rd116;
	selp.s64 	%rd3254, -1, 0, %p347;
	cvt.u32.u64 	%r2818, %rd3253;
	sub.s32 	%r5725, %r2818, %r2814;
	cvt.u64.u32 	%rd3255, %r5724;
	add.s64 	%rd3256, %rd3254, %rd3255;
	setp.lt.u64 	%p348, %rd3256, %rd115;
	selp.s64 	%rd3257, -1, 0, %p348;
	cvt.u32.u64 	%r2819, %rd3256;
	sub.s32 	%r5724, %r2819, %r2813;
	cvt.u64.u32 	%rd3258, %r5723;
	add.s64 	%rd3259, %rd3257, %rd3258;
	setp.lt.u64 	%p349, %rd3259, %rd118;
	selp.s64 	%rd3260, -1, 0, %p349;
	cvt.u32.u64 	%r2820, %rd3259;
	sub.s32 	%r5723, %r2820, %r2812;
	cvt.u64.u32 	%rd3261, %r5722;
	add.s64 	%rd3262, %rd3260, %rd3261;
	setp.lt.u64 	%p350, %rd3262, %rd114;
	selp.s64 	%rd3263, -1, 0, %p350;
	cvt.u32.u64 	%r2821, %rd3262;
	sub.s32 	%r5722, %r2821, %r2817;
	cvt.u64.u32 	%rd3264, %r5721;
	add.s64 	%rd3265, %rd3263, %rd3264;
	setp.lt.u64 	%p351, %rd3265, %rd113;
	selp.s64 	%rd3266, -1, 0, %p351;
	cvt.u32.u64 	%r2822, %rd3265;
	sub.s32 	%r5721, %r2822, %r2816;
	cvt.u64.u32 	%rd3267, %r5720;
	add.s64 	%rd3268, %rd3266, %rd3267;
	setp.lt.u64 	%p352, %rd3268, %rd117;
	selp.s32 	%r2823, -1, 0, %p352;
	cvt.u32.u64 	%r2824, %rd3268;
	sub.s32 	%r5720, %r2824, %r2815;
	add.s32 	%r2825, %r5719, %r2823;
	sub.s32 	%r5719, %r2825, %r2773;
	bra.uni 	$L__BB4_168;
$L__BB4_167:
	setp.lt.u32 	%p331, %r5719, %r2773;
	@%p331 bra 	$L__BB4_168;
	bra.uni 	$L__BB4_154;
$L__BB4_168:
	shl.b32 	%r2826, %r5726, 3;
	shr.u32 	%r2827, %r5726, 29;
	cvt.u64.u32 	%rd3269, %r2827;
	mul.wide.u32 	%rd3270, %r5725, 8;
	or.b64  	%rd3271, %rd3270, %rd3269;
	shr.u64 	%rd3272, %rd3270, 32;
	mul.wide.u32 	%rd3273, %r5724, 8;
	or.b64  	%rd3274, %rd3273, %rd3272;
	shr.u64 	%rd3275, %rd3273, 32;
	mul.wide.u32 	%rd3276, %r5723, 8;
	or.b64  	%rd3277, %rd3276, %rd3275;
	shr.u64 	%rd3278, %rd3276, 32;
	mul.wide.u32 	%rd3279, %r5722, 8;
	add.s64 	%rd3280, %rd3279, %rd3278;
	shr.u64 	%rd3281, %rd3280, 32;
	mul.wide.u32 	%rd3282, %r5721, 8;
	add.s64 	%rd3283, %rd3282, %rd3281;
	shr.u64 	%rd3284, %rd3283, 32;
	mul.wide.u32 	%rd3285, %r5720, 8;
	add.s64 	%rd3286, %rd3285, %rd3284;
	shr.u64 	%rd3287, %rd3286, 32;
	mul.wide.u32 	%rd3288, %r5719, 8;
	add.s64 	%rd3289, %rd3288, %rd3287;
	shr.u64 	%rd3290, %rd3289, 32;
	{ .reg .b32 tmp; mov.b64 {tmp, %r2828}, %rd3289; }
	mad.lo.s32 	%r5743, %r2828, 977, %r2826;
	setp.lt.u32 	%p354, %r5743, %r2826;
	selp.u64 	%rd3291, 1, 0, %p354;
	and.b64  	%rd3292, %rd3271, 4294967295;
	add.s64 	%rd3293, %rd3292, %rd3291;
	shr.u64 	%rd3294, %rd3293, 32;
	and.b64  	%rd3295, %rd3274, 4294967295;
	add.s64 	%rd3296, %rd3294, %rd3295;
	shr.u64 	%rd3297, %rd3296, 32;
	and.b64  	%rd3298, %rd3277, 4294967295;
	add.s64 	%rd3299, %rd3297, %rd3298;
	shr.u64 	%rd3300, %rd3299, 32;
	and.b64  	%rd3301, %rd3280, 4294967295;
	add.s64 	%rd3302, %rd3300, %rd3301;
	shr.u64 	%rd3303, %rd3302, 32;
	and.b64  	%rd3304, %rd3283, 4294967295;
	add.s64 	%rd3305, %rd3303, %rd3304;
	shr.u64 	%rd3306, %rd3305, 32;
	and.b64  	%rd3307, %rd3286, 4294967295;
	add.s64 	%rd3308, %rd3306, %rd3307;
	shr.u64 	%rd3309, %rd3308, 32;
	and.b64  	%rd3310, %rd3289, 4294967295;
	add.s64 	%rd3311, %rd3309, %rd3310;
	{ .reg .b32 tmp; mov.b64 {tmp, %r2829}, %rd3311; }
	and.b64  	%rd3312, %rd3293, 4294967295;
	add.s64 	%rd18273, %rd3312, %rd3290;
	shr.u64 	%rd3313, %rd18273, 32;
	and.b64  	%rd3314, %rd3296, 4294967295;
	add.s64 	%rd18272, %rd3313, %rd3314;
	shr.u64 	%rd3315, %rd18272, 32;
	and.b64  	%rd3316, %rd3299, 4294967295;
	add.s64 	%rd18271, %rd3315, %rd3316;
	shr.u64 	%rd3317, %rd18271, 32;
	and.b64  	%rd3318, %rd3302, 4294967295;
	add.s64 	%rd18270, %rd3317, %rd3318;
	shr.u64 	%rd3319, %rd18270, 32;
	and.b64  	%rd3320, %rd3305, 4294967295;
	add.s64 	%rd18269, %rd3319, %rd3320;
	shr.u64 	%rd3321, %rd18269, 32;
	and.b64  	%rd3322, %rd3308, 4294967295;
	add.s64 	%rd18268, %rd3321, %rd3322;
	shr.u64 	%rd3323, %rd18268, 32;
	and.b64  	%rd3324, %rd3311, 4294967295;
	add.s64 	%rd18267, %rd3323, %rd3324;
	{ .reg .b32 tmp; mov.b64 {tmp, %r2830}, %rd18267; }
	add.s32 	%r243, %r2829, %r2830;
	setp.eq.s32 	%p355, %r243, 0;
	mov.pred 	%p2994, 0;
	@%p355 bra 	$L__BB4_170;
	mad.lo.s32 	%r244, %r243, 977, %r5743;
	setp.lt.u32 	%p356, %r244, %r5743;
	selp.u64 	%rd3325, 1, 0, %p356;
	and.b64  	%rd3326, %rd18273, 4294967295;
	cvt.u64.u32 	%rd3327, %r243;
	add.s64 	%rd3328, %rd3326, %rd3325;
	add.s64 	%rd18273, %rd3328, %rd3327;
	shr.u64 	%rd3329, %rd18273, 32;
	and.b64  	%rd3330, %rd18272, 4294967295;
	add.s64 	%rd18272, %rd3329, %rd3330;
	shr.u64 	%rd3331, %rd18272, 32;
	and.b64  	%rd3332, %rd18271, 4294967295;
	add.s64 	%rd18271, %rd3331, %rd3332;
	shr.u64 	%rd3333, %rd18271, 32;
	and.b64  	%rd3334, %rd18270, 4294967295;
	add.s64 	%rd18270, %rd3333, %rd3334;
	shr.u64 	%rd3335, %rd18270, 32;
	and.b64  	%rd3336, %rd18269, 4294967295;
	add.s64 	%rd18269, %rd3335, %rd3336;
	shr.u64 	%rd3337, %rd18269, 32;
	and.b64  	%rd3338, %rd18268, 4294967295;
	add.s64 	%rd18268, %rd3337, %rd3338;
	shr.u64 	%rd3339, %rd18268, 32;
	and.b64  	%rd3340, %rd18267, 4294967295;
	add.s64 	%rd18267, %rd3339, %rd3340;
	setp.gt.u64 	%p2994, %rd18267, 4294967295;
	mov.u32 	%r5743, %r244;
$L__BB4_170:
	cvt.u32.u64 	%r5742, %rd18273;
	cvt.u32.u64 	%r5741, %rd18272;
	cvt.u32.u64 	%r5740, %rd18271;
	cvt.u32.u64 	%r5739, %rd18270;
	cvt.u32.u64 	%r5738, %rd18269;
	cvt.u32.u64 	%r5737, %rd18268;
	cvt.u32.u64 	%r5736, %rd18267;
	setp.lt.u32 	%p357, %r2773, %r5736;
	or.pred  	%p358, %p2994, %p357;
	@%p358 bra 	$L__BB4_184;
	setp.gt.u32 	%p359, %r2773, %r5736;
	@%p359 bra 	$L__BB4_185;
	cvt.u32.u64 	%r2831, %rd117;
	setp.lt.u32 	%p360, %r2831, %r5737;
	@%p360 bra 	$L__BB4_184;
	cvt.u32.u64 	%r2832, %rd117;
	setp.gt.u32 	%p361, %r2832, %r5737;
	@%p361 bra 	$L__BB4_185;
	cvt.u32.u64 	%r2833, %rd113;
	setp.lt.u32 	%p362, %r2833, %r5738;
	@%p362 bra 	$L__BB4_184;
	cvt.u32.u64 	%r2834, %rd113;
	setp.gt.u32 	%p363, %r2834, %r5738;
	@%p363 bra 	$L__BB4_185;
	cvt.u32.u64 	%r2835, %rd114;
	setp.lt.u32 	%p364, %r2835, %r5739;
	@%p364 bra 	$L__BB4_184;
	cvt.u32.u64 	%r2836, %rd114;
	setp.gt.u32 	%p365, %r2836, %r5739;
	@%p365 bra 	$L__BB4_185;
	cvt.u32.u64 	%r2837, %rd118;
	setp.lt.u32 	%p366, %r2837, %r5740;
	@%p366 bra 	$L__BB4_184;
	cvt.u32.u64 	%r2838, %rd118;
	setp.gt.u32 	%p367, %r2838, %r5740;
	@%p367 bra 	$L__BB4_185;
	cvt.u32.u64 	%r2839, %rd115;
	setp.lt.u32 	%p368, %r2839, %r5741;
	@%p368 bra 	$L__BB4_184;
	cvt.u32.u64 	%r2840, %rd115;
	setp.gt.u32 	%p369, %r2840, %r5741;
	@%p369 bra 	$L__BB4_185;
	cvt.u32.u64 	%r2841, %rd116;
	setp.lt.u32 	%p370, %r2841, %r5742;
	@%p370 bra 	$L__BB4_184;
	cvt.u32.u64 	%r2842, %rd116;
	setp.gt.u32 	%p371, %r2842, %r5742;
	setp.lt.u32 	%p372, %r5743, %r201;
	or.pred  	%p373, %p371, %p372;
	@%p373 bra 	$L__BB4_185;
$L__BB4_184:
	cvt.u32.u64 	%r2843, %rd118;
	cvt.u32.u64 	%r2844, %rd115;
	cvt.u32.u64 	%r2845, %rd116;
	cvt.u32.u64 	%r2846, %rd117;
	cvt.u32.u64 	%r2847, %rd113;
	cvt.u32.u64 	%r2848, %rd114;
	setp.lt.u32 	%p374, %r5743, %r201;
	selp.s64 	%rd3342, -1, 0, %p374;
	sub.s32 	%r5743, %r5743, %r201;
	and.b64  	%rd3343, %rd18273, 4294967295;
	add.s64 	%rd3344, %rd3343, %rd3342;
	setp.lt.u64 	%p375, %rd3344, %rd116;
	selp.s64 	%rd3345, -1, 0, %p375;
	cvt.u32.u64 	%r2849, %rd3344;
	sub.s32 	%r5742, %r2849, %r2845;
	and.b64  	%rd3346, %rd18272, 4294967295;
	add.s64 	%rd3347, %rd3346, %rd3345;
	setp.lt.u64 	%p376, %rd3347, %rd115;
	selp.s64 	%rd3348, -1, 0, %p376;
	cvt.u32.u64 	%r2850, %rd3347;
	sub.s32 	%r5741, %r2850, %r2844;
	and.b64  	%rd3349, %rd18271, 4294967295;
	add.s64 	%rd3350, %rd3349, %rd3348;
	setp.lt.u64 	%p377, %rd3350, %rd118;
	selp.s64 	%rd3351, -1, 0, %p377;
	cvt.u32.u64 	%r2851, %rd3350;
	sub.s32 	%r5740, %r2851, %r2843;
	and.b64  	%rd3352, %rd18270, 4294967295;
	add.s64 	%rd3353, %rd3352, %rd3351;
	setp.lt.u64 	%p378, %rd3353, %rd114;
	selp.s64 	%rd3354, -1, 0, %p378;
	cvt.u32.u64 	%r2852, %rd3353;
	sub.s32 	%r5739, %r2852, %r2848;
	and.b64  	%rd3355, %rd18269, 4294967295;
	add.s64 	%rd3356, %rd3355, %rd3354;
	setp.lt.u64 	%p379, %rd3356, %rd113;
	selp.s64 	%rd3357, -1, 0, %p379;
	cvt.u32.u64 	%r2853, %rd3356;
	sub.s32 	%r5738, %r2853, %r2847;
	and.b64  	%rd3358, %rd18268, 4294967295;
	add.s64 	%rd3359, %rd3358, %rd3357;
	setp.lt.u64 	%p380, %rd3359, %rd117;
	selp.s32 	%r2854, -1, 0, %p380;
	cvt.u32.u64 	%r2855, %rd3359;
	sub.s32 	%r5737, %r2855, %r2846;
	add.s32 	%r2856, %r5736, %r2854;
	sub.s32 	%r5736, %r2856, %r2773;
$L__BB4_185:
	setp.gt.u32 	%p381, %r5736, %r2773;
	@%p381 bra 	$L__BB4_198;
	bra.uni 	$L__BB4_199;
$L__BB4_186:
	cvt.u32.u64 	%r2857, %rd117;
	setp.gt.u32 	%p383, %r5737, %r2857;
	@%p383 bra 	$L__BB4_198;
	setp.lt.u32 	%p384, %r5737, %r2857;
	@%p384 bra 	$L__BB4_200;
	cvt.u32.u64 	%r2859, %rd113;
	setp.gt.u32 	%p385, %r5738, %r2859;
	@%p385 bra 	$L__BB4_198;
	setp.lt.u32 	%p386, %r5738, %r2859;
	@%p386 bra 	$L__BB4_200;
	cvt.u32.u64 	%r2861, %rd114;
	setp.gt.u32 	%p387, %r5739, %r2861;
	@%p387 bra 	$L__BB4_198;
	setp.lt.u32 	%p388, %r5739, %r2861;
	@%p388 bra 	$L__BB4_200;
	cvt.u32.u64 	%r2863, %rd118;
	setp.gt.u32 	%p389, %r5740, %r2863;
	@%p389 bra 	$L__BB4_198;
	setp.lt.u32 	%p390, %r5740, %r2863;
	@%p390 bra 	$L__BB4_200;
	cvt.u32.u64 	%r2865, %rd115;
	setp.gt.u32 	%p391, %r5741, %r2865;
	@%p391 bra 	$L__BB4_198;
	setp.lt.u32 	%p392, %r5741, %r2865;
	@%p392 bra 	$L__BB4_200;
	cvt.u32.u64 	%r2867, %rd116;
	setp.gt.u32 	%p393, %r5742, %r2867;
	@%p393 bra 	$L__BB4_198;
	setp.lt.u32 	%p394, %r5742, %r2867;
	setp.lt.u32 	%p395, %r5743, %r201;
	or.pred  	%p396, %p394, %p395;
	@%p396 bra 	$L__BB4_200;
$L__BB4_198:
	cvt.u32.u64 	%r2869, %rd118;
	cvt.u32.u64 	%r2870, %rd115;
	cvt.u32.u64 	%r2871, %rd116;
	cvt.u32.u64 	%r2872, %rd117;
	cvt.u32.u64 	%r2873, %rd113;
	cvt.u32.u64 	%r2874, %rd114;
	setp.lt.u32 	%p397, %r5743, %r201;
	selp.s64 	%rd3360, -1, 0, %p397;
	sub.s32 	%r5743, %r5743, %r201;
	cvt.u64.u32 	%rd3361, %r5742;
	add.s64 	%rd3362, %rd3360, %rd3361;
	setp.lt.u64 	%p398, %rd3362, %rd116;
	selp.s64 	%rd3363, -1, 0, %p398;
	cvt.u32.u64 	%r2875, %rd3362;
	sub.s32 	%r5742, %r2875, %r2871;
	cvt.u64.u32 	%rd3364, %r5741;
	add.s64 	%rd3365, %rd3363, %rd3364;
	setp.lt.u64 	%p399, %rd3365, %rd115;
	selp.s64 	%rd3366, -1, 0, %p399;
	cvt.u32.u64 	%r2876, %rd3365;
	sub.s32 	%r5741, %r2876, %r2870;
	cvt.u64.u32 	%rd3367, %r5740;
	add.s64 	%rd3368, %rd3366, %rd3367;
	setp.lt.u64 	%p400, %rd3368, %rd118;
	selp.s64 	%rd3369, -1, 0, %p400;
	cvt.u32.u64 	%r2877, %rd3368;
	sub.s32 	%r5740, %r2877, %r2869;
	cvt.u64.u32 	%rd3370, %r5739;
	add.s64 	%rd3371, %rd3369, %rd3370;
	setp.lt.u64 	%p401, %rd3371, %rd114;
	selp.s64 	%rd3372, -1, 0, %p401;
	cvt.u32.u64 	%r2878, %rd3371;
	sub.s32 	%r5739, %r2878, %r2874;
	cvt.u64.u32 	%rd3373, %r5738;
	add.s64 	%rd3374, %rd3372, %rd3373;
	setp.lt.u64 	%p402, %rd3374, %rd113;
	selp.s64 	%rd3375, -1, 0, %p402;
	cvt.u32.u64 	%r2879, %rd3374;
	sub.s32 	%r5738, %r2879, %r2873;
	cvt.u64.u32 	%rd3376, %r5737;
	add.s64 	%rd3377, %rd3375, %rd3376;
	setp.lt.u64 	%p403, %rd3377, %rd117;
	selp.s32 	%r2880, -1, 0, %p403;
	cvt.u32.u64 	%r2881, %rd3377;
	sub.s32 	%r5737, %r2881, %r2872;
	add.s32 	%r2882, %r5736, %r2880;
	sub.s32 	%r5736, %r2882, %r2773;
	bra.uni 	$L__BB4_200;
$L__BB4_199:
	setp.lt.u32 	%p382, %r5736, %r2773;
	@%p382 bra 	$L__BB4_200;
	bra.uni 	$L__BB4_186;
$L__BB4_200:
	mul.wide.u32 	%rd3378, %r6403, %r6403;
	cvt.u32.u64 	%r2883, %rd3378;
	shr.u64 	%rd3379, %rd3378, 32;
	mul.wide.u32 	%rd3380, %r6402, %r6403;
	add.s64 	%rd3381, %rd3379, %rd3380;
	shr.u64 	%rd3382, %rd3381, 32;
	mul.wide.u32 	%rd3383, %r6401, %r6403;
	add.s64 	%rd3384, %rd3382, %rd3383;
	shr.u64 	%rd3385, %rd3384, 32;
	mul.wide.u32 	%rd3386, %r6400, %r6403;
	add.s64 	%rd3387, %rd3385, %rd3386;
	shr.u64 	%rd3388, %rd3387, 32;
	mul.wide.u32 	%rd3389, %r6399, %r6403;
	add.s64 	%rd3390, %rd3388, %rd3389;
	shr.u64 	%rd3391, %rd3390, 32;
	mul.wide.u32 	%rd3392, %r6398, %r6403;
	add.s64 	%rd3393, %rd3391, %rd3392;
	shr.u64 	%rd3394, %rd3393, 32;
	mul.wide.u32 	%rd3395, %r6397, %r6403;
	add.s64 	%rd3396, %rd3394, %rd3395;
	shr.u64 	%rd3397, %rd3396, 32;
	mul.wide.u32 	%rd3398, %r6396, %r6403;
	add.s64 	%rd3399, %rd3397, %rd3398;
	shr.u64 	%rd3400, %rd3399, 32;
	and.b64  	%rd3401, %rd3381, 4294967295;
	add.s64 	%rd3402, %rd3380, %rd3401;
	shr.u64 	%rd3403, %rd3402, 32;
	and.b64  	%rd3404, %rd3384, 4294967295;
	mul.wide.u32 	%rd3405, %r6402, %r6402;
	add.s64 	%rd3406, %rd3403, %rd3404;
	add.s64 	%rd3407, %rd3406, %rd3405;
	shr.u64 	%rd3408, %rd3407, 32;
	and.b64  	%rd3409, %rd3387, 4294967295;
	mul.wide.u32 	%rd3410, %r6401, %r6402;
	add.s64 	%rd3411, %rd3408, %rd3409;
	add.s64 	%rd3412, %rd3411, %rd3410;
	shr.u64 	%rd3413, %rd3412, 32;
	and.b64  	%rd3414, %rd3390, 4294967295;
	mul.wide.u32 	%rd3415, %r6400, %r6402;
	add.s64 	%rd3416, %rd3413, %rd3414;
	add.s64 	%rd3417, %rd3416, %rd3415;
	shr.u64 	%rd3418, %rd3417, 32;
	and.b64  	%rd3419, %rd3393, 4294967295;
	mul.wide.u32 	%rd3420, %r6399, %r6402;
	add.s64 	%rd3421, %rd3418, %rd3419;
	add.s64 	%rd3422, %rd3421, %rd3420;
	shr.u64 	%rd3423, %rd3422, 32;
	and.b64  	%rd3424, %rd3396, 4294967295;
	mul.wide.u32 	%rd3425, %r6398, %r6402;
	add.s64 	%rd3426, %rd3423, %rd3424;
	add.s64 	%rd3427, %rd3426, %rd3425;
	shr.u64 	%rd3428, %rd3427, 32;
	and.b64  	%rd3429, %rd3399, 4294967295;
	mul.wide.u32 	%rd3430, %r6397, %r6402;
	add.s64 	%rd3431, %rd3428, %rd3429;
	add.s64 	%rd3432, %rd3431, %rd3430;
	shr.u64 	%rd3433, %rd3432, 32;
	mul.wide.u32 	%rd3434, %r6396, %r6402;
	add.s64 	%rd3435, %rd3433, %rd3400;
	add.s64 	%rd3436, %rd3435, %rd3434;
	shr.u64 	%rd3437, %rd3436, 32;
	and.b64  	%rd3438, %rd3407, 4294967295;
	add.s64 	%rd3439, %rd3383, %rd3438;
	shr.u64 	%rd3440, %rd3439, 32;
	and.b64  	%rd3441, %rd3412, 4294967295;
	add.s64 	%rd3442, %rd3440, %rd3441;
	add.s64 	%rd3443, %rd3442, %rd3410;
	shr.u64 	%rd3444, %rd3443, 32;
	and.b64  	%rd3445, %rd3417, 4294967295;
	mul.wide.u32 	%rd3446, %r6401, %r6401;
	add.s64 	%rd3447, %rd3444, %rd3445;
	add.s64 	%rd3448, %rd3447, %rd3446;
	shr.u64 	%rd3449, %rd3448, 32;
	and.b64  	%rd3450, %rd3422, 4294967295;
	mul.wide.u32 	%rd3451, %r6400, %r6401;
	add.s64 	%rd3452, %rd3449, %rd3450;
	add.s64 	%rd3453, %rd3452, %rd3451;
	shr.u64 	%rd3454, %rd3453, 32;
	and.b64  	%rd3455, %rd3427, 4294967295;
	mul.wide.u32 	%rd3456, %r6399, %r6401;
	add.s64 	%rd3457, %rd3454, %rd3455;
	add.s64 	%rd3458, %rd3457, %rd3456;
	shr.u64 	%rd3459, %rd3458, 32;
	and.b64  	%rd3460, %rd3432, 4294967295;
	mul.wide.u32 	%rd3461, %r6398, %r6401;
	add.s64 	%rd3462, %rd3459, %rd3460;
	add.s64 	%rd3463, %rd3462, %rd3461;
	shr.u64 	%rd3464, %rd3463, 32;
	and.b64  	%rd3465, %rd3436, 4294967295;
	mul.wide.u32 	%rd3466, %r6397, %r6401;
	add.s64 	%rd3467, %rd3464, %rd3465;
	add.s64 	%rd3468, %rd3467, %rd3466;
	shr.u64 	%rd3469, %rd3468, 32;
	mul.wide.u32 	%rd3470, %r6396, %r6401;
	add.s64 	%rd3471, %rd3469, %rd3437;
	add.s64 	%rd3472, %rd3471, %rd3470;
	shr.u64 	%rd3473, %rd3472, 32;
	and.b64  	%rd3474, %rd3443, 4294967295;
	add.s64 	%rd3475, %rd3386, %rd3474;
	shr.u64 	%rd3476, %rd3475, 32;
	and.b64  	%rd3477, %rd3448, 4294967295;
	add.s64 	%rd3478, %rd3476, %rd3477;
	add.s64 	%rd3479, %rd3478, %rd3415;
	shr.u64 	%rd3480, %rd3479, 32;
	and.b64  	%rd3481, %rd3453, 4294967295;
	add.s64 	%rd3482, %rd3480, %rd3481;
	add.s64 	%rd3483, %rd3482, %rd3451;
	shr.u64 	%rd3484, %rd3483, 32;
	and.b64  	%rd3485, %rd3458, 4294967295;
	mul.wide.u32 	%rd3486, %r6400, %r6400;
	add.s64 	%rd3487, %rd3484, %rd3485;
	add.s64 	%rd3488, %rd3487, %rd3486;
	shr.u64 	%rd3489, %rd3488, 32;
	and.b64  	%rd3490, %rd3463, 4294967295;
	mul.wide.u32 	%rd3491, %r6399, %r6400;
	add.s64 	%rd3492, %rd3489, %rd3490;
	add.s64 	%rd3493, %rd3492, %rd3491;
	shr.u64 	%rd3494, %rd3493, 32;
	and.b64  	%rd3495, %rd3468, 4294967295;
	mul.wide.u32 	%rd3496, %r6398, %r6400;
	add.s64 	%rd3497, %rd3494, %rd3495;
	add.s64 	%rd3498, %rd3497, %rd3496;
	shr.u64 	%rd3499, %rd3498, 32;
	and.b64  	%rd3500, %rd3472, 4294967295;
	mul.wide.u32 	%rd3501, %r6397, %r6400;
	add.s64 	%rd3502, %rd3499, %rd3500;
	add.s64 	%rd3503, %rd3502, %rd3501;
	shr.u64 	%rd3504, %rd3503, 32;
	mul.wide.u32 	%rd3505, %r6396, %r6400;
	add.s64 	%rd3506, %rd3504, %rd3473;
	add.s64 	%rd3507, %rd3506, %rd3505;
	shr.u64 	%rd3508, %rd3507, 32;
	and.b64  	%rd3509, %rd3479, 4294967295;
	add.s64 	%rd3510, %rd3389, %rd3509;
	shr.u64 	%rd3511, %rd3510, 32;
	and.b64  	%rd3512, %rd3483, 4294967295;
	add.s64 	%rd3513, %rd3511, %rd3512;
	add.s64 	%rd3514, %rd3513, %rd3420;
	shr.u64 	%rd3515, %rd3514, 32;
	and.b64  	%rd3516, %rd3488, 4294967295;
	add.s64 	%rd3517, %rd3515, %rd3516;
	add.s64 	%rd3518, %rd3517, %rd3456;
	shr.u64 	%rd3519, %rd3518, 32;
	and.b64  	%rd3520, %rd3493, 4294967295;
	add.s64 	%rd3521, %rd3519, %rd3520;
	add.s64 	%rd3522, %rd3521, %rd3491;
	shr.u64 	%rd3523, %rd3522, 32;
	and.b64  	%rd3524, %rd3498, 4294967295;
	mul.wide.u32 	%rd3525, %r6399, %r6399;
	add.s64 	%rd3526, %rd3523, %rd3524;
	add.s64 	%rd3527, %rd3526, %rd3525;
	shr.u64 	%rd3528, %rd3527, 32;
	and.b64  	%rd3529, %rd3503, 4294967295;
	mul.wide.u32 	%rd3530, %r6398, %r6399;
	add.s64 	%rd3531, %rd3528, %rd3529;
	add.s64 	%rd3532, %rd3531, %rd3530;
	shr.u64 	%rd3533, %rd3532, 32;
	and.b64  	%rd3534, %rd3507, 4294967295;
	mul.wide.u32 	%rd3535, %r6397, %r6399;
	add.s64 	%rd3536, %rd3533, %rd3534;
	add.s64 	%rd3537, %rd3536, %rd3535;
	shr.u64 	%rd3538, %rd3537, 32;
	mul.wide.u32 	%rd3539, %r6396, %r6399;
	add.s64 	%rd3540, %rd3538, %rd3508;
	add.s64 	%rd3541, %rd3540, %rd3539;
	shr.u64 	%rd3542, %rd3541, 32;
	and.b64  	%rd3543, %rd3514, 4294967295;
	add.s64 	%rd3544, %rd3392, %rd3543;
	shr.u64 	%rd3545, %rd3544, 32;
	and.b64  	%rd3546, %rd3518, 4294967295;
	add.s64 	%rd3547, %rd3545, %rd3546;
	add.s64 	%rd3548, %rd3547, %rd3425;
	shr.u64 	%rd3549, %rd3548, 32;
	and.b64  	%rd3550, %rd3522, 4294967295;
	add.s64 	%rd3551, %rd3549, %rd3550;
	add.s64 	%rd3552, %rd3551, %rd3461;
	shr.u64 	%rd3553, %rd3552, 32;
	and.b64  	%rd3554, %rd3527, 4294967295;
	add.s64 	%rd3555, %rd3553, %rd3554;
	add.s64 	%rd3556, %rd3555, %rd3496;
	shr.u64 	%rd3557, %rd3556, 32;
	and.b64  	%rd3558, %rd3532, 4294967295;
	add.s64 	%rd3559, %rd3557, %rd3558;
	add.s64 	%rd3560, %rd3559, %rd3530;
	shr.u64 	%rd3561, %rd3560, 32;
	and.b64  	%rd3562, %rd3537, 4294967295;
	mul.wide.u32 	%rd3563, %r6398, %r6398;
	add.s64 	%rd3564, %rd3561, %rd3562;
	add.s64 	%rd3565, %rd3564, %rd3563;
	shr.u64 	%rd3566, %rd3565, 32;
	and.b64  	%rd3567, %rd3541, 4294967295;
	mul.wide.u32 	%rd3568, %r6397, %r6398;
	add.s64 	%rd3569, %rd3566, %rd3567;
	add.s64 	%rd3570, %rd3569, %rd3568;
	shr.u64 	%rd3571, %rd3570, 32;
	mul.wide.u32 	%rd3572, %r6396, %r6398;
	add.s64 	%rd3573, %rd3571, %rd3542;
	add.s64 	%rd3574, %rd3573, %rd3572;
	shr.u64 	%rd3575, %rd3574, 32;
	and.b64  	%rd3576, %rd3548, 4294967295;
	add.s64 	%rd3577, %rd3395, %rd3576;
	shr.u64 	%rd3578, %rd3577, 32;
	and.b64  	%rd3579, %rd3552, 4294967295;
	add.s64 	%rd3580, %rd3578, %rd3579;
	add.s64 	%rd3581, %rd3580, %rd3430;
	shr.u64 	%rd3582, %rd3581, 32;
	and.b64  	%rd3583, %rd3556, 4294967295;
	add.s64 	%rd3584, %rd3582, %rd3583;
	add.s64 	%rd3585, %rd3584, %rd3466;
	shr.u64 	%rd3586, %rd3585, 32;
	and.b64  	%rd3587, %rd3560, 4294967295;
	add.s64 	%rd3588, %rd3586, %rd3587;
	add.s64 	%rd3589, %rd3588, %rd3501;
	shr.u64 	%rd3590, %rd3589, 32;
	and.b64  	%rd3591, %rd3565, 4294967295;
	add.s64 	%rd3592, %rd3590, %rd3591;
	add.s64 	%rd3593, %rd3592, %rd3535;
	shr.u64 	%rd3594, %rd3593, 32;
	and.b64  	%rd3595, %rd3570, 4294967295;
	add.s64 	%rd3596, %rd3594, %rd3595;
	add.s64 	%rd3597, %rd3596, %rd3568;
	shr.u64 	%rd3598, %rd3597, 32;
	and.b64  	%rd3599, %rd3574, 4294967295;
	mul.wide.u32 	%rd3600, %r6397, %r6397;
	add.s64 	%rd3601, %rd3598, %rd3599;
	add.s64 	%rd3602, %rd3601, %rd3600;
	shr.u64 	%rd3603, %rd3602, 32;
	mul.wide.u32 	%rd3604, %r6396, %r6397;
	add.s64 	%rd3605, %rd3603, %rd3575;
	add.s64 	%rd3606, %rd3605, %rd3604;
	shr.u64 	%rd3607, %rd3606, 32;
	and.b64  	%rd3608, %rd3581, 4294967295;
	add.s64 	%rd3609, %rd3398, %rd3608;
	shr.u64 	%rd3610, %rd3609, 32;
	and.b64  	%rd3611, %rd3585, 4294967295;
	add.s64 	%rd3612, %rd3610, %rd3611;
	add.s64 	%rd3613, %rd3612, %rd3434;
	shr.u64 	%rd3614, %rd3613, 32;
	and.b64  	%rd3615, %rd3589, 4294967295;
	add.s64 	%rd3616, %rd3614, %rd3615;
	add.s64 	%rd3617, %rd3616, %rd3470;
	shr.u64 	%rd3618, %rd3617, 32;
	and.b64  	%rd3619, %rd3593, 4294967295;
	add.s64 	%rd3620, %rd3618, %rd3619;
	add.s64 	%rd3621, %rd3620, %rd3505;
	shr.u64 	%rd3622, %rd3621, 32;
	and.b64  	%rd3623, %rd3597, 4294967295;
	add.s64 	%rd3624, %rd3622, %rd3623;
	add.s64 	%rd3625, %rd3624, %rd3539;
	shr.u64 	%rd3626, %rd3625, 32;
	and.b64  	%rd3627, %rd3602, 4294967295;
	add.s64 	%rd3628, %rd3626, %rd3627;
	add.s64 	%rd3629, %rd3628, %rd3572;
	shr.u64 	%rd3630, %rd3629, 32;
	and.b64  	%rd3631, %rd3606, 4294967295;
	add.s64 	%rd3632, %rd3630, %rd3631;
	add.s64 	%rd3633, %rd3632, %rd3604;
	shr.u64 	%rd3634, %rd3633, 32;
	mul.wide.u32 	%rd3635, %r6396, %r6396;
	add.s64 	%rd3636, %rd3634, %rd3607;
	add.s64 	%rd3637, %rd3636, %rd3635;
	shr.u64 	%rd3638, %rd3637, 32;
	{ .reg .b32 tmp; mov.b64 {tmp, %r2884}, %rd3637; }
	and.b64  	%rd3639, %rd3613, 4294967295;
	mul.lo.s64 	%rd3640, %rd3639, 977;
	cvt.u32.u64 	%r2885, %rd3640;
	shr.u64 	%rd3641, %rd3640, 32;
	and.b64  	%rd3642, %rd3617, 4294967295;
	mad.lo.s64 	%rd3643, %rd3642, 977, %rd3641;
	shr.u64 	%rd3644, %rd3643, 32;
	and.b64  	%rd3645, %rd3621, 4294967295;
	mad.lo.s64 	%rd3646, %rd3645, 977, %rd3644;
	shr.u64 	%rd3647, %rd3646, 32;
	and.b64  	%rd3648, %rd3625, 4294967295;
	mad.lo.s64 	%rd3649, %rd3648, 977, %rd3647;
	shr.u64 	%rd3650, %rd3649, 32;
	and.b64  	%rd3651, %rd3629, 4294967295;
	mad.lo.s64 	%rd3652, %rd3651, 977, %rd3650;
	shr.u64 	%rd3653, %rd3652, 32;
	and.b64  	%rd3654, %rd3633, 4294967295;
	mad.lo.s64 	%rd3655, %rd3654, 977, %rd3653;
	shr.u64 	%rd3656, %rd3655, 32;
	and.b64  	%rd3657, %rd3637, 4294967295;
	mad.lo.s64 	%rd3658, %rd3657, 977, %rd3656;
	shr.u64 	%rd3659, %rd3658, 32;
	mad.lo.s64 	%rd3660, %rd3638, 977, %rd3659;
	{ .reg .b32 tmp; mov.b64 {tmp, %r2886}, %rd3660; }
	add.s32 	%r5760, %r2883, %r2885;
	setp.lt.u32 	%p405, %r5760, %r2883;
	selp.u64 	%rd3661, 1, 0, %p405;
	and.b64  	%rd3662, %rd3402, 4294967295;
	and.b64  	%rd3663, %rd3643, 4294967295;
	add.s64 	%rd3664, %rd3662, %rd3661;
	add.s64 	%rd3665, %rd3664, %rd3663;
	shr.u64 	%rd3666, %rd3665, 32;
	and.b64  	%rd3667, %rd3439, 4294967295;
	and.b64  	%rd3668, %rd3646, 4294967295;
	add.s64 	%rd3669, %rd3666, %rd3667;
	add.s64 	%rd3670, %rd3669, %rd3668;
	shr.u64 	%rd3671, %rd3670, 32;
	and.b64  	%rd3672, %rd3475, 4294967295;
	and.b64  	%rd3673, %rd3649, 4294967295;
	add.s64 	%rd3674, %rd3671, %rd3672;
	add.s64 	%rd3675, %rd3674, %rd3673;
	shr.u64 	%rd3676, %rd3675, 32;
	and.b64  	%rd3677, %rd3510, 4294967295;
	and.b64  	%rd3678, %rd3652, 4294967295;
	add.s64 	%rd3679, %rd3676, %rd3677;
	add.s64 	%rd3680, %rd3679, %rd3678;
	shr.u64 	%rd3681, %rd3680, 32;
	and.b64  	%rd3682, %rd3544, 4294967295;
	and.b64  	%rd3683, %rd3655, 4294967295;
	add.s64 	%rd3684, %rd3681, %rd3682;
	add.s64 	%rd3685, %rd3684, %rd3683;
	shr.u64 	%rd3686, %rd3685, 32;
	and.b64  	%rd3687, %rd3577, 4294967295;
	and.b64  	%rd3688, %rd3658, 4294967295;
	add.s64 	%rd3689, %rd3686, %rd3687;
	add.s64 	%rd3690, %rd3689, %rd3688;
	shr.u64 	%rd3691, %rd3690, 32;
	and.b64  	%rd3692, %rd3609, 4294967295;
	and.b64  	%rd3693, %rd3660, 4294967295;
	add.s64 	%rd3694, %rd3691, %rd3692;
	add.s64 	%rd3695, %rd3694, %rd3693;
	{ .reg .b32 tmp; mov.b64 {tmp, %r2887}, %rd3695; }
	add.s32 	%r2888, %r2887, %r2886;
	and.b64  	%rd3696, %rd3665, 4294967295;
	add.s64 	%rd18280, %rd3696, %rd3639;
	shr.u64 	%rd3697, %rd18280, 32;
	and.b64  	%rd3698, %rd3670, 4294967295;
	add.s64 	%rd3699, %rd3697, %rd3698;
	add.s64 	%rd18279, %rd3699, %rd3642;
	shr.u64 	%rd3700, %rd18279, 32;
	and.b64  	%rd3701, %rd3675, 4294967295;
	add.s64 	%rd3702, %rd3700, %rd3701;
	add.s64 	%rd18278, %rd3702, %rd3645;
	shr.u64 	%rd3703, %rd18278, 32;
	and.b64  	%rd3704, %rd3680, 4294967295;
	add.s64 	%rd3705, %rd3703, %rd3704;
	add.s64 	%rd18277, %rd3705, %rd3648;
	shr.u64 	%rd3706, %rd18277, 32;
	and.b64  	%rd3707, %rd3685, 4294967295;
	add.s64 	%rd3708, %rd3706, %rd3707;
	add.s64 	%rd18276, %rd3708, %rd3651;
	shr.u64 	%rd3709, %rd18276, 32;
	and.b64  	%rd3710, %rd3690, 4294967295;
	add.s64 	%rd3711, %rd3709, %rd3710;
	add.s64 	%rd18275, %rd3711, %rd3654;
	shr.u64 	%rd3712, %rd18275, 32;
	and.b64  	%rd3713, %rd3695, 4294967295;
	add.s64 	%rd3714, %rd3712, %rd3713;
	add.s64 	%rd18274, %rd3714, %rd3657;
	{ .reg .b32 tmp; mov.b64 {tmp, %r2889}, %rd18274; }
	add.s32 	%r2890, %r2888, %r2889;
	add.s32 	%r286, %r2890, %r2884;
	setp.eq.s32 	%p406, %r286, 0;
	mov.pred 	%p2995, 0;
	@%p406 bra 	$L__BB4_202;
	cvt.u64.u32 	%rd3715, %r286;
	mul.wide.u32 	%rd3716, %r286, 977;
	cvt.u32.u64 	%r2891, %rd3716;
	shr.u64 	%rd3717, %rd3716, 32;
	add.s64 	%rd3718, %rd3717, %rd3715;
	shr.u64 	%rd3719, %rd3718, 32;
	add.s32 	%r287, %r5760, %r2891;
	setp.lt.u32 	%p407, %r287, %r5760;
	selp.u64 	%rd3720, 1, 0, %p407;
	and.b64  	%rd3721, %rd18280, 4294967295;
	and.b64  	%rd3722, %rd3718, 4294967295;
	add.s64 	%rd3723, %rd3721, %rd3720;
	add.s64 	%rd18280, %rd3723, %rd3722;
	shr.u64 	%rd3724, %rd18280, 32;
	and.b64  	%rd3725, %rd18279, 4294967295;
	add.s64 	%rd3726, %rd3724, %rd3725;
	add.s64 	%rd18279, %rd3726, %rd3719;
	shr.u64 	%rd3727, %rd18279, 32;
	and.b64  	%rd3728, %rd18278, 4294967295;
	add.s64 	%rd18278, %rd3727, %rd3728;
	shr.u64 	%rd3729, %rd18278, 32;
	and.b64  	%rd3730, %rd18277, 4294967295;
	add.s64 	%rd18277, %rd3729, %rd3730;
	shr.u64 	%rd3731, %rd18277, 32;
	and.b64  	%rd3732, %rd18276, 4294967295;
	add.s64 	%rd18276, %rd3731, %rd3732;
	shr.u64 	%rd3733, %rd18276, 32;
	and.b64  	%rd3734, %rd18275, 4294967295;
	add.s64 	%rd18275, %rd3733, %rd3734;
	shr.u64 	%rd3735, %rd18275, 32;
	and.b64  	%rd3736, %rd18274, 4294967295;
	add.s64 	%rd18274, %rd3735, %rd3736;
	setp.gt.u64 	%p2995, %rd18274, 4294967295;
	mov.u32 	%r5760, %r287;
$L__BB4_202:
	ld.const.u32 	%rd161, [const_p+20];
	ld.const.u32 	%rd162, [const_p+16];
	ld.const.u32 	%rd163, [const_p+8];
	ld.const.u32 	%rd164, [const_p+4];
	ld.const.u32 	%rd165, [const_p+24];
	ld.const.u32 	%rd166, [const_p+12];
	ld.const.u32 	%r289, [const_p];
	cvt.u32.u64 	%r5759, %rd18280;
	cvt.u32.u64 	%r5758, %rd18279;
	cvt.u32.u64 	%r5757, %rd18278;
	cvt.u32.u64 	%r5756, %rd18277;
	cvt.u32.u64 	%r5755, %rd18276;
	cvt.u32.u64 	%r5754, %rd18275;
	cvt.u32.u64 	%r5753, %rd18274;
	ld.const.u32 	%r2892, [const_p+28];
	setp.lt.u32 	%p408, %r2892, %r5753;
	or.pred  	%p409, %p2995, %p408;
	@%p409 bra 	$L__BB4_216;
	setp.gt.u32 	%p410, %r2892, %r5753;
	@%p410 bra 	$L__BB4_217;
	cvt.u32.u64 	%r2893, %rd165;
	setp.lt.u32 	%p411, %r2893, %r5754;
	@%p411 bra 	$L__BB4_216;
	cvt.u32.u64 	%r2894, %rd165;
	setp.gt.u32 	%p412, %r2894, %r5754;
	@%p412 bra 	$L__BB4_217;
	cvt.u32.u64 	%r2895, %rd161;
	setp.lt.u32 	%p413, %r2895, %r5755;
	@%p413 bra 	$L__BB4_216;
	cvt.u32.u64 	%r2896, %rd161;
	setp.gt.u32 	%p414, %r2896, %r5755;
	@%p414 bra 	$L__BB4_217;
	cvt.u32.u64 	%r2897, %rd162;
	setp.lt.u32 	%p415, %r2897, %r5756;
	@%p415 bra 	$L__BB4_216;
	cvt.u32.u64 	%r2898, %rd162;
	setp.gt.u32 	%p416, %r2898, %r5756;
	@%p416 bra 	$L__BB4_217;
	cvt.u32.u64 	%r2899, %rd166;
	setp.lt.u32 	%p417, %r2899, %r5757;
	@%p417 bra 	$L__BB4_216;
	cvt.u32.u64 	%r2900, %rd166;
	setp.gt.u32 	%p418, %r2900, %r5757;
	@%p418 bra 	$L__BB4_217;
	cvt.u32.u64 	%r2901, %rd163;
	setp.lt.u32 	%p419, %r2901, %r5758;
	@%p419 bra 	$L__BB4_216;
	cvt.u32.u64 	%r2902, %rd163;
	setp.gt.u32 	%p420, %r2902, %r5758;
	@%p420 bra 	$L__BB4_217;
	cvt.u32.u64 	%r2903, %rd164;
	setp.lt.u32 	%p421, %r2903, %r5759;
	@%p421 bra 	$L__BB4_216;
	cvt.u32.u64 	%r2904, %rd164;
	setp.gt.u32 	%p422, %r2904, %r5759;
	setp.lt.u32 	%p423, %r5760, %r289;
	or.pred  	%p424, %p422, %p423;
	@%p424 bra 	$L__BB4_217;
$L__BB4_216:
	cvt.u32.u64 	%r2905, %rd166;
	cvt.u32.u64 	%r2906, %rd163;
	cvt.u32.u64 	%r2907, %rd164;
	cvt.u32.u64 	%r2908, %rd165;
	cvt.u32.u64 	%r2909, %rd161;
	cvt.u32.u64 	%r2910, %rd162;
	setp.lt.u32 	%p425, %r5760, %r289;
	selp.s64 	%rd3738, -1, 0, %p425;
	sub.s32 	%r5760, %r5760, %r289;
	and.b64  	%rd3739, %rd18280, 4294967295;
	add.s64 	%rd3740, %rd3739, %rd3738;
	setp.lt.u64 	%p426, %rd3740, %rd164;
	selp.s64 	%rd3741, -1, 0, %p426;
	cvt.u32.u64 	%r2911, %rd3740;
	sub.s32 	%r5759, %r2911, %r2907;
	and.b64  	%rd3742, %rd18279, 4294967295;
	add.s64 	%rd3743, %rd3742, %rd3741;
	setp.lt.u64 	%p427, %rd3743, %rd163;
	selp.s64 	%rd3744, -1, 0, %p427;
	cvt.u32.u64 	%r2912, %rd3743;
	sub.s32 	%r5758, %r2912, %r2906;
	and.b64  	%rd3745, %rd18278, 4294967295;
	add.s64 	%rd3746, %rd3745, %rd3744;
	setp.lt.u64 	%p428, %rd3746, %rd166;
	selp.s64 	%rd3747, -1, 0, %p428;
	cvt.u32.u64 	%r2913, %rd3746;
	sub.s32 	%r5757, %r2913, %r2905;
	and.b64  	%rd3748, %rd18277, 4294967295;
	add.s64 	%rd3749, %rd3748, %rd3747;
	setp.lt.u64 	%p429, %rd3749, %rd162;
	selp.s64 	%rd3750, -1, 0, %p429;
	cvt.u32.u64 	%r2914, %rd3749;
	sub.s32 	%r5756, %r2914, %r2910;
	and.b64  	%rd3751, %rd18276, 4294967295;
	add.s64 	%rd3752, %rd3751, %rd3750;
	setp.lt.u64 	%p430, %rd3752, %rd161;
	selp.s64 	%rd3753, -1, 0, %p430;
	cvt.u32.u64 	%r2915, %rd3752;
	sub.s32 	%r5755, %r2915, %r2909;
	and.b64  	%rd3754, %rd18275, 4294967295;
	add.s64 	%rd3755, %rd3754, %rd3753;
	setp.lt.u64 	%p431, %rd3755, %rd165;
	selp.s32 	%r2916, -1, 0, %p431;
	cvt.u32.u64 	%r2917, %rd3755;
	sub.s32 	%r5754, %r2917, %r2908;
	add.s32 	%r2918, %r5753, %r2916;
	sub.s32 	%r5753, %r2918, %r2892;
$L__BB4_217:
	setp.gt.u32 	%p432, %r5753, %r2892;
	@%p432 bra 	$L__BB4_230;
	bra.uni 	$L__BB4_231;
$L__BB4_218:
	cvt.u32.u64 	%r2919, %rd165;
	setp.gt.u32 	%p434, %r5754, %r2919;
	@%p434 bra 	$L__BB4_230;
	setp.lt.u32 	%p435, %r5754, %r2919;
	@%p435 bra 	$L__BB4_232;
	cvt.u32.u64 	%r2921, %rd161;
	setp.gt.u32 	%p436, %r5755, %r2921;
	@%p436 bra 	$L__BB4_230;
	setp.lt.u32 	%p437, %r5755, %r2921;
	@%p437 bra 	$L__BB4_232;
	cvt.u32.u64 	%r2923, %rd162;
	setp.gt.u32 	%p438, %r5756, %r2923;
	@%p438 bra 	$L__BB4_230;
	setp.lt.u32 	%p439, %r5756, %r2923;
	@%p439 bra 	$L__BB4_232;
	cvt.u32.u64 	%r2925, %rd166;
	setp.gt.u32 	%p440, %r5757, %r2925;
	@%p440 bra 	$L__BB4_230;
	setp.lt.u32 	%p441, %r5757, %r2925;
	@%p441 bra 	$L__BB4_232;
	cvt.u32.u64 	%r2927, %rd163;
	setp.gt.u32 	%p442, %r5758, %r2927;
	@%p442 bra 	$L__BB4_230;
	setp.lt.u32 	%p443, %r5758, %r2927;
	@%p443 bra 	$L__BB4_232;
	cvt.u32.u64 	%r2929, %rd164;
	setp.gt.u32 	%p444, %r5759, %r2929;
	@%p444 bra 	$L__BB4_230;
	setp.lt.u32 	%p445, %r5759, %r2929;
	setp.lt.u32 	%p446, %r5760, %r289;
	or.pred  	%p447, %p445, %p446;
	@%p447 bra 	$L__BB4_232;
$L__BB4_230:
	cvt.u32.u64 	%r2931, %rd166;
	cvt.u32.u64 	%r2932, %rd163;
	cvt.u32.u64 	%r2933, %rd164;
	cvt.u32.u64 	%r2934, %rd165;
	cvt.u32.u64 	%r2935, %rd161;
	cvt.u32.u64 	%r2936, %rd162;
	setp.lt.u32 	%p448, %r5760, %r289;
	selp.s64 	%rd3756, -1, 0, %p448;
	sub.s32 	%r5760, %r5760, %r289;
	cvt.u64.u32 	%rd3757, %r5759;
	add.s64 	%rd3758, %rd3756, %rd3757;
	setp.lt.u64 	%p449, %rd3758, %rd164;
	selp.s64 	%rd3759, -1, 0, %p449;
	cvt.u32.u64 	%r2937, %rd3758;
	sub.s32 	%r5759, %r2937, %r2933;
	cvt.u64.u32 	%rd3760, %r5758;
	add.s64 	%rd3761, %rd3759, %rd3760;
	setp.lt.u64 	%p450, %rd3761, %rd163;
	selp.s64 	%rd3762, -1, 0, %p450;
	cvt.u32.u64 	%r2938, %rd3761;
	sub.s32 	%r5758, %r2938, %r2932;
	cvt.u64.u32 	%rd3763, %r5757;
	add.s64 	%rd3764, %rd3762, %rd3763;
	setp.lt.u64 	%p451, %rd3764, %rd166;
	selp.s64 	%rd3765, -1, 0, %p451;
	cvt.u32.u64 	%r2939, %rd3764;
	sub.s32 	%r5757, %r2939, %r2931;
	cvt.u64.u32 	%rd3766, %r5756;
	add.s64 	%rd3767, %rd3765, %rd3766;
	setp.lt.u64 	%p452, %rd3767, %rd162;
	selp.s64 	%rd3768, -1, 0, %p452;
	cvt.u32.u64 	%r2940, %rd3767;
	sub.s32 	%r5756, %r2940, %r2936;
	cvt.u64.u32 	%rd3769, %r5755;
	add.s64 	%rd3770, %rd3768, %rd3769;
	setp.lt.u64 	%p453, %rd3770, %rd161;
	selp.s64 	%rd3771, -1, 0, %p453;
	cvt.u32.u64 	%r2941, %rd3770;
	sub.s32 	%r5755, %r2941, %r2935;
	cvt.u64.u32 	%rd3772, %r5754;
	add.s64 	%rd3773, %rd3771, %rd3772;
	setp.lt.u64 	%p454, %rd3773, %rd165;
	selp.s32 	%r2942, -1, 0, %p454;
	cvt.u32.u64 	%r2943, %rd3773;
	sub.s32 	%r5754, %r2943, %r2934;
	add.s32 	%r2944, %r5753, %r2942;
	sub.s32 	%r5753, %r2944, %r2892;
	bra.uni 	$L__BB4_232;
$L__BB4_231:
	setp.lt.u32 	%p433, %r5753, %r2892;
	@%p433 bra 	$L__BB4_232;
	bra.uni 	$L__BB4_218;
$L__BB4_232:
	mul.wide.u32 	%rd3774, %r5760, 3;
	cvt.u32.u64 	%r2945, %rd3774;
	shr.u64 	%rd3775, %rd3774, 32;
	mul.wide.u32 	%rd3776, %r5759, 3;
	add.s64 	%rd3777, %rd3776, %rd3775;
	shr.u64 	%rd3778, %rd3777, 32;
	mul.wide.u32 	%rd3779, %r5758, 3;
	add.s64 	%rd3780, %rd3779, %rd3778;
	shr.u64 	%rd3781, %rd3780, 32;
	mul.wide.u32 	%rd3782, %r5757, 3;
	add.s64 	%rd3783, %rd3782, %rd3781;
	shr.u64 	%rd3784, %rd3783, 32;
	mul.wide.u32 	%rd3785, %r5756, 3;
	add.s64 	%rd3786, %rd3785, %rd3784;
	shr.u64 	%rd3787, %rd3786, 32;
	mul.wide.u32 	%rd3788, %r5755, 3;
	add.s64 	%rd3789, %rd3788, %rd3787;
	shr.u64 	%rd3790, %rd3789, 32;
	mul.wide.u32 	%rd3791, %r5754, 3;
	add.s64 	%rd3792, %rd3791, %rd3790;
	shr.u64 	%rd3793, %rd3792, 32;
	mul.wide.u32 	%rd3794, %r5753, 3;
	add.s64 	%rd3795, %rd3794, %rd3793;
	shr.u64 	%rd3796, %rd3795, 32;
	{ .reg .b32 tmp; mov.b64 {tmp, %r2946}, %rd3795; }
	mul.lo.s32 	%r2947, %r2946, 977;
	add.s32 	%r5777, %r2947, %r2945;
	setp.lt.u32 	%p456, %r5777, %r2947;
	selp.u64 	%rd3797, 1, 0, %p456;
	and.b64  	%rd3798, %rd3777, 4294967295;
	add.s64 	%rd3799, %rd3798, %rd3797;
	shr.u64 	%rd3800, %rd3799, 32;
	and.b64  	%rd3801, %rd3780, 4294967295;
	add.s64 	%rd3802, %rd3800, %rd3801;
	shr.u64 	%rd3803, %rd3802, 32;
	and.b64  	%rd3804, %rd3783, 4294967295;
	add.s64 	%rd3805, %rd3803, %rd3804;
	shr.u64 	%rd3806, %rd3805, 32;
	and.b64  	%rd3807, %rd3786, 4294967295;
	add.s64 	%rd3808, %rd3806, %rd3807;
	shr.u64 	%rd3809, %rd3808, 32;
	and.b64  	%rd3810, %rd3789, 4294967295;
	add.s64 	%rd3811, %rd3809, %rd3810;
	shr.u64 	%rd3812, %rd3811, 32;
	and.b64  	%rd3813, %rd3792, 4294967295;
	add.s64 	%rd3814, %rd3812, %rd3813;
	shr.u64 	%rd3815, %rd3814, 32;
	and.b64  	%rd3816, %rd3795, 4294967295;
	add.s64 	%rd3817, %rd3815, %rd3816;
	{ .reg .b32 tmp; mov.b64 {tmp, %r2948}, %rd3817; }
	and.b64  	%rd3818, %rd3799, 4294967295;
	add.s64 	%rd18287, %rd3818, %rd3796;
	shr.u64 	%rd3819, %rd18287, 32;
	and.b64  	%rd3820, %rd3802, 4294967295;
	add.s64 	%rd18286, %rd3819, %rd3820;
	shr.u64 	%rd3821, %rd18286, 32;
	and.b64  	%rd3822, %rd3805, 4294967295;
	add.s64 	%rd18285, %rd3821, %rd3822;
	shr.u64 	%rd3823, %rd18285, 32;
	and.b64  	%rd3824, %rd3808, 4294967295;
	add.s64 	%rd18284, %rd3823, %rd3824;
	shr.u64 	%rd3825, %rd18284, 32;
	and.b64  	%rd3826, %rd3811, 4294967295;
	add.s64 	%rd18283, %rd3825, %rd3826;
	shr.u64 	%rd3827, %rd18283, 32;
	and.b64  	%rd3828, %rd3814, 4294967295;
	add.s64 	%rd18282, %rd3827, %rd3828;
	shr.u64 	%rd3829, %rd18282, 32;
	and.b64  	%rd3830, %rd3817, 4294967295;
	add.s64 	%rd18281, %rd3829, %rd3830;
	{ .reg .b32 tmp; mov.b64 {tmp, %r2949}, %rd18281; }
	add.s32 	%r331, %r2948, %r2949;
	setp.eq.s32 	%p457, %r331, 0;
	mov.pred 	%p2996, 0;
	@%p457 bra 	$L__BB4_234;
	mad.lo.s32 	%r332, %r331, 977, %r5777;
	setp.lt.u32 	%p458, %r332, %r5777;
	selp.u64 	%rd3831, 1, 0, %p458;
	and.b64  	%rd3832, %rd18287, 4294967295;
	cvt.u64.u32 	%rd3833, %r331;
	add.s64 	%rd3834, %rd3832, %rd3831;
	add.s64 	%rd18287, %rd3834, %rd3833;
	shr.u64 	%rd3835, %rd18287, 32;
	and.b64  	%rd3836, %rd18286, 4294967295;
	add.s64 	%rd18286, %rd3835, %rd3836;
	shr.u64 	%rd3837, %rd18286, 32;
	and.b64  	%rd3838, %rd18285, 4294967295;
	add.s64 	%rd18285, %rd3837, %rd3838;
	shr.u64 	%rd3839, %rd18285, 32;
	and.b64  	%rd3840, %rd18284, 4294967295;
	add.s64 	%rd18284, %rd3839, %rd3840;
	shr.u64 	%rd3841, %rd18284, 32;
	and.b64  	%rd3842, %rd18283, 4294967295;
	add.s64 	%rd18283, %rd3841, %rd3842;
	shr.u64 	%rd3843, %rd18283, 32;
	and.b64  	%rd3844, %rd18282, 4294967295;
	add.s64 	%rd18282, %rd3843, %rd3844;
	shr.u64 	%rd3845, %rd18282, 32;
	and.b64  	%rd3846, %rd18281, 4294967295;
	add.s64 	%rd18281, %rd3845, %rd3846;
	setp.gt.u64 	%p2996, %rd18281, 4294967295;
	mov.u32 	%r5777, %r332;
$L__BB4_234:
	cvt.u32.u64 	%r5776, %rd18287;
	cvt.u32.u64 	%r5775, %rd18286;
	cvt.u32.u64 	%r5774, %rd18285;
	cvt.u32.u64 	%r5773, %rd18284;
	cvt.u32.u64 	%r5772, %rd18283;
	cvt.u32.u64 	%r5771, %rd18282;
	cvt.u32.u64 	%r5770, %rd18281;
	setp.lt.u32 	%p459, %r2892, %r5770;
	or.pred  	%p460, %p2996, %p459;
	@%p460 bra 	$L__BB4_248;
	setp.gt.u32 	%p461, %r2892, %r5770;
	@%p461 bra 	$L__BB4_249;
	cvt.u32.u64 	%r2950, %rd165;
	setp.lt.u32 	%p462, %r2950, %r5771;
	@%p462 bra 	$L__BB4_248;
	cvt.u32.u64 	%r2951, %rd165;
	setp.gt.u32 	%p463, %r2951, %r5771;
	@%p463 bra 	$L__BB4_249;
	cvt.u32.u64 	%r2952, %rd161;
	setp.lt.u32 	%p464, %r2952, %r5772;
	@%p464 bra 	$L__BB4_248;
	cvt.u32.u64 	%r2953, %rd161;
	setp.gt.u32 	%p465, %r2953, %r5772;
	@%p465 bra 	$L__BB4_249;
	cvt.u32.u64 	%r2954, %rd162;
	setp.lt.u32 	%p466, %r2954, %r5773;
	@%p466 bra 	$L__BB4_248;
	cvt.u32.u64 	%r2955, %rd162;
	setp.gt.u32 	%p467, %r2955, %r5773;
	@%p467 bra 	$L__BB4_249;
	cvt.u32.u64 	%r2956, %rd166;
	setp.lt.u32 	%p468, %r2956, %r5774;
	@%p468 bra 	$L__BB4_248;
	cvt.u32.u64 	%r2957, %rd166;
	setp.gt.u32 	%p469, %r2957, %r5774;
	@%p469 bra 	$L__BB4_249;
	cvt.u32.u64 	%r2958, %rd163;
	setp.lt.u32 	%p470, %r2958, %r5775;
	@%p470 bra 	$L__BB4_248;
	cvt.u32.u64 	%r2959, %rd163;
	setp.gt.u32 	%p471, %r2959, %r5775;
	@%p471 bra 	$L__BB4_249;
	cvt.u32.u64 	%r2960, %rd164;
	setp.lt.u32 	%p472, %r2960, %r5776;
	@%p472 bra 	$L__BB4_248;
	cvt.u32.u64 	%r2961, %rd164;
	setp.gt.u32 	%p473, %r2961, %r5776;
	setp.lt.u32 	%p474, %r5777, %r289;
	or.pred  	%p475, %p473, %p474;
	@%p475 bra 	$L__BB4_249;
$L__BB4_248:
	cvt.u32.u64 	%r2962, %rd166;
	cvt.u32.u64 	%r2963, %rd163;
	cvt.u32.u64 	%r2964, %rd164;
	cvt.u32.u64 	%r2965, %rd165;
	cvt.u32.u64 	%r2966, %rd161;
	cvt.u32.u64 	%r2967, %rd162;
	setp.lt.u32 	%p476, %r5777, %r289;
	selp.s64 	%rd3848, -1, 0, %p476;
	sub.s32 	%r5777, %r5777, %r289;
	and.b64  	%rd3849, %rd18287, 4294967295;
	add.s64 	%rd3850, %rd3849, %rd3848;
	setp.lt.u64 	%p477, %rd3850, %rd164;
	selp.s64 	%rd3851, -1, 0, %p477;
	cvt.u32.u64 	%r2968, %rd3850;
	sub.s32 	%r5776, %r2968, %r2964;
	and.b64  	%rd3852, %rd18286, 4294967295;
	add.s64 	%rd3853, %rd3852, %rd3851;
	setp.lt.u64 	%p478, %rd3853, %rd163;
	selp.s64 	%rd3854, -1, 0, %p478;
	cvt.u32.u64 	%r2969, %rd3853;
	sub.s32 	%r5775, %r2969, %r2963;
	and.b64  	%rd3855, %rd18285, 4294967295;
	add.s64 	%rd3856, %rd3855, %rd3854;
	setp.lt.u64 	%p479, %rd3856, %rd166;
	selp.s64 	%rd3857, -1, 0, %p479;
	cvt.u32.u64 	%r2970, %rd3856;
	sub.s32 	%r5774, %r2970, %r2962;
	and.b64  	%rd3858, %rd18284, 4294967295;
	add.s64 	%rd3859, %rd3858, %rd3857;
	setp.lt.u64 	%p480, %rd3859, %rd162;
	selp.s64 	%rd3860, -1, 0, %p480;
	cvt.u32.u64 	%r2971, %rd3859;
	sub.s32 	%r5773, %r2971, %r2967;
	and.b64  	%rd3861, %rd18283, 4294967295;
	add.s64 	%rd3862, %rd3861, %rd3860;
	setp.lt.u64 	%p481, %rd3862, %rd161;
	selp.s64 	%rd3863, -1, 0, %p481;
	cvt.u32.u64 	%r2972, %rd3862;
	sub.s32 	%r5772, %r2972, %r2966;
	and.b64  	%rd3864, %rd18282, 4294967295;
	add.s64 	%rd3865, %rd3864, %rd3863;
	setp.lt.u64 	%p482, %rd3865, %rd165;
	selp.s32 	%r2973, -1, 0, %p482;
	cvt.u32.u64 	%r2974, %rd3865;
	sub.s32 	%r5771, %r2974, %r2965;
	add.s32 	%r2975, %r5770, %r2973;
	sub.s32 	%r5770, %r2975, %r2892;
$L__BB4_249:
	setp.gt.u32 	%p483, %r5770, %r2892;
	@%p483 bra 	$L__BB4_262;
	bra.uni 	$L__BB4_263;
$L__BB4_250:
	cvt.u32.u64 	%r2976, %rd165;
	setp.gt.u32 	%p485, %r5771, %r2976;
	@%p485 bra 	$L__BB4_262;
	setp.lt.u32 	%p486, %r5771, %r2976;
	@%p486 bra 	$L__BB4_264;
	cvt.u32.u64 	%r2978, %rd161;
	setp.gt.u32 	%p487, %r5772, %r2978;
	@%p487 bra 	$L__BB4_262;
	setp.lt.u32 	%p488, %r5772, %r2978;
	@%p488 bra 	$L__BB4_264;
	cvt.u32.u64 	%r2980, %rd162;
	setp.gt.u32 	%p489, %r5773, %r2980;
	@%p489 bra 	$L__BB4_262;
	setp.lt.u32 	%p490, %r5773, %r2980;
	@%p490 bra 	$L__BB4_264;
	cvt.u32.u64 	%r2982, %rd166;
	setp.gt.u32 	%p491, %r5774, %r2982;
	@%p491 bra 	$L__BB4_262;
	setp.lt.u32 	%p492, %r5774, %r2982;
	@%p492 bra 	$L__BB4_264;
	cvt.u32.u64 	%r2984, %rd163;
	setp.gt.u32 	%p493, %r5775, %r2984;
	@%p493 bra 	$L__BB4_262;
	setp.lt.u32 	%p494, %r5775, %r2984;
	@%p494 bra 	$L__BB4_264;
	cvt.u32.u64 	%r2986, %rd164;
	setp.gt.u32 	%p495, %r5776, %r2986;
	@%p495 bra 	$L__BB4_262;
	setp.lt.u32 	%p496, %r5776, %r2986;
	setp.lt.u32 	%p497, %r5777, %r289;
	or.pred  	%p498, %p496, %p497;
	@%p498 bra 	$L__BB4_264;
$L__BB4_262:
	cvt.u32.u64 	%r2988, %rd166;
	cvt.u32.u64 	%r2989, %rd163;
	cvt.u32.u64 	%r2990, %rd164;
	cvt.u32.u64 	%r2991, %rd165;
	cvt.u32.u64 	%r2992, %rd161;
	cvt.u32.u64 	%r2993, %rd162;
	setp.lt.u32 	%p499, %r5777, %r289;
	selp.s64 	%rd3866, -1, 0, %p499;
	sub.s32 	%r5777, %r5777, %r289;
	cvt.u64.u32 	%rd3867, %r5776;
	add.s64 	%rd3868, %rd3866, %rd3867;
	setp.lt.u64 	%p500, %rd3868, %rd164;
	selp.s64 	%rd3869, -1, 0, %p500;
	cvt.u32.u64 	%r2994, %rd3868;
	sub.s32 	%r5776, %r2994, %r2990;
	cvt.u64.u32 	%rd3870, %r5775;
	add.s64 	%rd3871, %rd3869, %rd3870;
	setp.lt.u64 	%p501, %rd3871, %rd163;
	selp.s64 	%rd3872, -1, 0, %p501;
	cvt.u32.u64 	%r2995, %rd3871;
	sub.s32 	%r5775, %r2995, %r2989;
	cvt.u64.u32 	%rd3873, %r5774;
	add.s64 	%rd3874, %rd3872, %rd3873;
	setp.lt.u64 	%p502, %rd3874, %rd166;
	selp.s64 	%rd3875, -1, 0, %p502;
	cvt.u32.u64 	%r2996, %rd3874;
	sub.s32 	%r5774, %r2996, %r2988;
	cvt.u64.u32 	%rd3876, %r5773;
	add.s64 	%rd3877, %rd3875, %rd3876;
	setp.lt.u64 	%p503, %rd3877, %rd162;
	selp.s64 	%rd3878, -1, 0, %p503;
	cvt.u32.u64 	%r2997, %rd3877;
	sub.s32 	%r5773, %r2997, %r2993;
	cvt.u64.u32 	%rd3879, %r5772;
	add.s64 	%rd3880, %rd3878, %rd3879;
	setp.lt.u64 	%p504, %rd3880, %rd161;
	selp.s64 	%rd3881, -1, 0, %p504;
	cvt.u32.u64 	%r2998, %rd3880;
	sub.s32 	%r5772, %r2998, %r2992;
	cvt.u64.u32 	%rd3882, %r5771;
	add.s64 	%rd3883, %rd3881, %rd3882;
	setp.lt.u64 	%p505, %rd3883, %rd165;
	selp.s32 	%r2999, -1, 0, %p505;
	cvt.u32.u64 	%r3000, %rd3883;
	sub.s32 	%r5771, %r3000, %r2991;
	add.s32 	%r3001, %r5770, %r2999;
	sub.s32 	%r5770, %r3001, %r2892;
	bra.uni 	$L__BB4_264;
$L__BB4_263:
	setp.lt.u32 	%p484, %r5770, %r2892;
	@%p484 bra 	$L__BB4_264;
	bra.uni 	$L__BB4_250;
$L__BB4_264:
	mul.wide.u32 	%rd3884, %r5777, %r5777;
	cvt.u32.u64 	%r3002, %rd3884;
	shr.u64 	%rd3885, %rd3884, 32;
	mul.wide.u32 	%rd3886, %r5776, %r5777;
	add.s64 	%rd3887, %rd3885, %rd3886;
	shr.u64 	%rd3888, %rd3887, 32;
	mul.wide.u32 	%rd3889, %r5775, %r5777;
	add.s64 	%rd3890, %rd3888, %rd3889;
	shr.u64 	%rd3891, %rd3890, 32;
	mul.wide.u32 	%rd3892, %r5774, %r5777;
	add.s64 	%rd3893, %rd3891, %rd3892;
	shr.u64 	%rd3894, %rd3893, 32;
	mul.wide.u32 	%rd3895, %r5773, %r5777;
	add.s64 	%rd3896, %rd3894, %rd3895;
	shr.u64 	%rd3897, %rd3896, 32;
	mul.wide.u32 	%rd3898, %r5772, %r5777;
	add.s64 	%rd3899, %rd3897, %rd3898;
	shr.u64 	%rd3900, %rd3899, 32;
	mul.wide.u32 	%rd3901, %r5771, %r5777;
	add.s64 	%rd3902, %rd3900, %rd3901;
	shr.u64 	%rd3903, %rd3902, 32;
	mul.wide.u32 	%rd3904, %r5770, %r5777;
	add.s64 	%rd3905, %rd3903, %rd3904;
	shr.u64 	%rd3906, %rd3905, 32;
	and.b64  	%rd3907, %rd3887, 4294967295;
	add.s64 	%rd3908, %rd3886, %rd3907;
	shr.u64 	%rd3909, %rd3908, 32;
	and.b64  	%rd3910, %rd3890, 4294967295;
	mul.wide.u32 	%rd3911, %r5776, %r5776;
	add.s64 	%rd3912, %rd3909, %rd3910;
	add.s64 	%rd3913, %rd3912, %rd3911;
	shr.u64 	%rd3914, %rd3913, 32;
	and.b64  	%rd3915, %rd3893, 4294967295;
	mul.wide.u32 	%rd3916, %r5775, %r5776;
	add.s64 	%rd3917, %rd3914, %rd3915;
	add.s64 	%rd3918, %rd3917, %rd3916;
	shr.u64 	%rd3919, %rd3918, 32;
	and.b64  	%rd3920, %rd3896, 4294967295;
	mul.wide.u32 	%rd3921, %r5774, %r5776;
	add.s64 	%rd3922, %rd3919, %rd3920;
	add.s64 	%rd3923, %rd3922, %rd3921;
	shr.u64 	%rd3924, %rd3923, 32;
	and.b64  	%rd3925, %rd3899, 4294967295;
	mul.wide.u32 	%rd3926, %r5773, %r5776;
	add.s64 	%rd3927, %rd3924, %rd3925;
	add.s64 	%rd3928, %rd3927, %rd3926;
	shr.u64 	%rd3929, %rd3928, 32;
	and.b64  	%rd3930, %rd3902, 4294967295;
	mul.wide.u32 	%rd3931, %r5772, %r5776;
	add.s64 	%rd3932, %rd3929, %rd3930;
	add.s64 	%rd3933, %rd3932, %rd3931;
	shr.u64 	%rd3934, %rd3933, 32;
	and.b64  	%rd3935, %rd3905, 4294967295;
	mul.wide.u32 	%rd3936, %r5771, %r5776;
	add.s64 	%rd3937, %rd3934, %rd3935;
	add.s64 	%rd3938, %rd3937, %rd3936;
	shr.u64 	%rd3939, %rd3938, 32;
	mul.wide.u32 	%rd3940, %r5770, %r5776;
	add.s64 	%rd3941, %rd3939, %rd3906;
	add.s64 	%rd3942, %rd3941, %rd3940;
	shr.u64 	%rd3943, %rd3942, 32;
	and.b64  	%rd3944, %rd3913, 4294967295;
	add.s64 	%rd3945, %rd3889, %rd3944;
	shr.u64 	%rd3946, %rd3945, 32;
	and.b64  	%rd3947, %rd3918, 4294967295;
	add.s64 	%rd3948, %rd3946, %rd3947;
	add.s64 	%rd3949, %rd3948, %rd3916;
	shr.u64 	%rd3950, %rd3949, 32;
	and.b64  	%rd3951, %rd3923, 4294967295;
	mul.wide.u32 	%rd3952, %r5775, %r5775;
	add.s64 	%rd3953, %rd3950, %rd3951;
	add.s64 	%rd3954, %rd3953, %rd3952;
	shr.u64 	%rd3955, %rd3954, 32;
	and.b64  	%rd3956, %rd3928, 4294967295;
	mul.wide.u32 	%rd3957, %r5774, %r5775;
	add.s64 	%rd3958, %rd3955, %rd3956;
	add.s64 	%rd3959, %rd3958, %rd3957;
	shr.u64 	%rd3960, %rd3959, 32;
	and.b64  	%rd3961, %rd3933, 4294967295;
	mul.wide.u32 	%rd3962, %r5773, %r5775;
	add.s64 	%rd3963, %rd3960, %rd3961;
	add.s64 	%rd3964, %rd3963, %rd3962;
	shr.u64 	%rd3965, %rd3964, 32;
	and.b64  	%rd3966, %rd3938, 4294967295;
	mul.wide.u32 	%rd3967, %r5772, %r5775;
	add.s64 	%rd3968, %rd3965, %rd3966;
	add.s64 	%rd3969, %rd3968, %rd3967;
	shr.u64 	%rd3970, %rd3969, 32;
	and.b64  	%rd3971, %rd3942, 4294967295;
	mul.wide.u32 	%rd3972, %r5771, %r5775;
	add.s64 	%rd3973, %rd3970, %rd3971;
	add.s64 	%rd3974, %rd3973, %rd3972;
	shr.u64 	%rd3975, %rd3974, 32;
	mul.wide.u32 	%rd3976, %r5770, %r5775;
	add.s64 	%rd3977, %rd3975, %rd3943;
	add.s64 	%rd3978, %rd3977, %rd3976;
	shr.u64 	%rd3979, %rd3978, 32;
	and.b64  	%rd3980, %rd3949, 4294967295;
	add.s64 	%rd3981, %rd3892, %rd3980;
	shr.u64 	%rd3982, %rd3981, 32;
	and.b64  	%rd3983, %rd3954, 4294967295;
	add.s64 	%rd3984, %rd3982, %rd3983;
	add.s64 	%rd3985, %rd3984, %rd3921;
	shr.u64 	%rd3986, %rd3985, 32;
	and.b64  	%rd3987, %rd3959, 4294967295;
	add.s64 	%rd3988, %rd3986, %rd3987;
	add.s64 	%rd3989, %rd3988, %rd3957;
	shr.u64 	%rd3990, %rd3989, 32;
	and.b64  	%rd3991, %rd3964, 4294967295;
	mul.wide.u32 	%rd3992, %r5774, %r5774;
	add.s64 	%rd3993, %rd3990, %rd3991;
	add.s64 	%rd3994, %rd3993, %rd3992;
	shr.u64 	%rd3995, %rd3994, 32;
	and.b64  	%rd3996, %rd3969, 4294967295;
	mul.wide.u32 	%rd3997, %r5773, %r5774;
	add.s64 	%rd3998, %rd3995, %rd3996;
	add.s64 	%rd3999, %rd3998, %rd3997;
	shr.u64 	%rd4000, %rd3999, 32;
	and.b64  	%rd4001, %rd3974, 4294967295;
	mul.wide.u32 	%rd4002, %r5772, %r5774;
	add.s64 	%rd4003, %rd4000, %rd4001;
	add.s64 	%rd4004, %rd4003, %rd4002;
	shr.u64 	%rd4005, %rd4004, 32;
	and.b64  	%rd4006, %rd3978, 4294967295;
	mul.wide.u32 	%rd4007, %r5771, %r5774;
	add.s64 	%rd4008, %rd4005, %rd4006;
	add.s64 	%rd4009, %rd4008, %rd4007;
	shr.u64 	%rd4010, %rd4009, 32;
	mul.wide.u32 	%rd4011, %r5770, %r5774;
	add.s64 	%rd4012, %rd4010, %rd3979;
	add.s64 	%rd4013, %rd4012, %rd4011;
	shr.u64 	%rd4014, %rd4013, 32;
	and.b64  	%rd4015, %rd3985, 4294967295;
	add.s64 	%rd4016, %rd3895, %rd4015;
	shr.u64 	%rd4017, %rd4016, 32;
	and.b64  	%rd4018, %rd3989, 4294967295;
	add.s64 	%rd4019, %rd4017, %rd4018;
	add.s64 	%rd4020, %rd4019, %rd3926;
	shr.u64 	%rd4021, %rd4020, 32;
	and.b64  	%rd4022, %rd3994, 4294967295;
	add.s64 	%rd4023, %rd4021, %rd4022;
	add.s64 	%rd4024, %rd4023, %rd3962;
	shr.u64 	%rd4025, %rd4024, 32;
	and.b64  	%rd4026, %rd3999, 4294967295;
	add.s64 	%rd4027, %rd4025, %rd4026;
	add.s64 	%rd4028, %rd4027, %rd3997;
	shr.u64 	%rd4029, %rd4028, 32;
	and.b64  	%rd4030, %rd4004, 4294967295;
	mul.wide.u32 	%rd4031, %r5773, %r5773;
	add.s64 	%rd4032, %rd4029, %rd4030;
	add.s64 	%rd4033, %rd4032, %rd4031;
	shr.u64 	%rd4034, %rd4033, 32;
	and.b64  	%rd4035, %rd4009, 4294967295;
	mul.wide.u32 	%rd4036, %r5772, %r5773;
	add.s64 	%rd4037, %rd4034, %rd4035;
	add.s64 	%rd4038, %rd4037, %rd4036;
	shr.u64 	%rd4039, %rd4038, 32;
	and.b64  	%rd4040, %rd4013, 4294967295;
	mul.wide.u32 	%rd4041, %r5771, %r5773;
	add.s64 	%rd4042, %rd4039, %rd4040;
	add.s64 	%rd4043, %rd4042, %rd4041;
	shr.u64 	%rd4044, %rd4043, 32;
	mul.wide.u32 	%rd4045, %r5770, %r5773;
	add.s64 	%rd4046, %rd4044, %rd4014;
	add.s64 	%rd4047, %rd4046, %rd4045;
	shr.u64 	%rd4048, %rd4047, 32;
	and.b64  	%rd4049, %rd4020, 4294967295;
	add.s64 	%rd4050, %rd3898, %rd4049;
	shr.u64 	%rd4051, %rd4050, 32;
	and.b64  	%rd4052, %rd4024, 4294967295;
	add.s64 	%rd4053, %rd4051, %rd4052;
	add.s64 	%rd4054, %rd4053, %rd3931;
	shr.u64 	%rd4055, %rd4054, 32;
	and.b64  	%rd4056, %rd4028, 4294967295;
	add.s64 	%rd4057, %rd4055, %rd4056;
	add.s64 	%rd4058, %rd4057, %rd3967;
	shr.u64 	%rd4059, %rd4058, 32;
	and.b64  	%rd4060, %rd4033, 4294967295;
	add.s64 	%rd4061, %rd4059, %rd4060;
	add.s64 	%rd4062, %rd4061, %rd4002;
	shr.u64 	%rd4063, %rd4062, 32;
	and.b64  	%rd4064, %rd4038, 4294967295;
	add.s64 	%rd4065, %rd4063, %rd4064;
	add.s64 	%rd4066, %rd4065, %rd4036;
	shr.u64 	%rd4067, %rd4066, 32;
	and.b64  	%rd4068, %rd4043, 4294967295;
	mul.wide.u32 	%rd4069, %r5772, %r5772;
	add.s64 	%rd4070, %rd4067, %rd4068;
	add.s64 	%rd4071, %rd4070, %rd4069;
	shr.u64 	%rd4072, %rd4071, 32;
	and.b64  	%rd4073, %rd4047, 4294967295;
	mul.wide.u32 	%rd4074, %r5771, %r5772;
	add.s64 	%rd4075, %rd4072, %rd4073;
	add.s64 	%rd4076, %rd4075, %rd4074;
	shr.u64 	%rd4077, %rd4076, 32;
	mul.wide.u32 	%rd4078, %r5770, %r5772;
	add.s64 	%rd4079, %rd4077, %rd4048;
	add.s64 	%rd4080, %rd4079, %rd4078;
	shr.u64 	%rd4081, %rd4080, 32;
	and.b64  	%rd4082, %rd4054, 4294967295;
	add.s64 	%rd4083, %rd3901, %rd4082;
	shr.u64 	%rd4084, %rd4083, 32;
	and.b64  	%rd4085, %rd4058, 4294967295;
	add.s64 	%rd4086, %rd4084, %rd4085;
	add.s64 	%rd4087, %rd4086, %rd3936;
	shr.u64 	%rd4088, %rd4087, 32;
	and.b64  	%rd4089, %rd4062, 4294967295;
	add.s64 	%rd4090, %rd4088, %rd4089;
	add.s64 	%rd4091, %rd4090, %rd3972;
	shr.u64 	%rd4092, %rd4091, 32;
	and.b64  	%rd4093, %rd4066, 4294967295;
	add.s64 	%rd4094, %rd4092, %rd4093;
	add.s64 	%rd4095, %rd4094, %rd4007;
	shr.u64 	%rd4096, %rd4095, 32;
	and.b64  	%rd4097, %rd4071, 4294967295;
	add.s64 	%rd4098, %rd4096, %rd4097;
	add.s64 	%rd4099, %rd4098, %rd4041;
	shr.u64 	%rd4100, %rd4099, 32;
	and.b64  	%rd4101, %rd4076, 4294967295;
	add.s64 	%rd4102, %rd4100, %rd4101;
	add.s64 	%rd4103, %rd4102, %rd4074;
	shr.u64 	%rd4104, %rd4103, 32;
	and.b64  	%rd4105, %rd4080, 4294967295;
	mul.wide.u32 	%rd4106, %r5771, %r5771;
	add.s64 	%rd4107, %rd4104, %rd4105;
	add.s64 	%rd4108, %rd4107, %rd4106;
	shr.u64 	%rd4109, %rd4108, 32;
	mul.wide.u32 	%rd4110, %r5770, %r5771;
	add.s64 	%rd4111, %rd4109, %rd4081;
	add.s64 	%rd4112, %rd4111, %rd4110;
	shr.u64 	%rd4113, %rd4112, 32;
	and.b64  	%rd4114, %rd4087, 4294967295;
	add.s64 	%rd4115, %rd3904, %rd4114;
	shr.u64 	%rd4116, %rd4115, 32;
	and.b64  	%rd4117, %rd4091, 4294967295;
	add.s64 	%rd4118, %rd4116, %rd4117;
	add.s64 	%rd4119, %rd4118, %rd3940;
	shr.u64 	%rd4120, %rd4119, 32;
	and.b64  	%rd4121, %rd4095, 4294967295;
	add.s64 	%rd4122, %rd4120, %rd4121;
	add.s64 	%rd4123, %rd4122, %rd3976;
	shr.u64 	%rd4124, %rd4123, 32;
	and.b64  	%rd4125, %rd4099, 4294967295;
	add.s64 	%rd4126, %rd4124, %rd4125;
	add.s64 	%rd4127, %rd4126, %rd4011;
	shr.u64 	%rd4128, %rd4127, 32;
	and.b64  	%rd4129, %rd4103, 4294967295;
	add.s64 	%rd4130, %rd4128, %rd4129;
	add.s64 	%rd4131, %rd4130, %rd4045;
	shr.u64 	%rd4132, %rd4131, 32;
	and.b64  	%rd4133, %rd4108, 4294967295;
	add.s64 	%rd4134, %rd4132, %rd4133;
	add.s64 	%rd4135, %rd4134, %rd4078;
	shr.u64 	%rd4136, %rd4135, 32;
	and.b64  	%rd4137, %rd4112, 4294967295;
	add.s64 	%rd4138, %rd4136, %rd4137;
	add.s64 	%rd4139, %rd4138, %rd4110;
	shr.u64 	%rd4140, %rd4139, 32;
	mul.wide.u32 	%rd4141, %r5770, %r5770;
	add.s64 	%rd4142, %rd4140, %rd4113;
	add.s64 	%rd4143, %rd4142, %rd4141;
	shr.u64 	%rd4144, %rd4143, 32;
	{ .reg .b32 tmp; mov.b64 {tmp, %r3003}, %rd4143; }
	and.b64  	%rd4145, %rd4119, 4294967295;
	mul.lo.s64 	%rd4146, %rd4145, 977;
	cvt.u32.u64 	%r3004, %rd4146;
	shr.u64 	%rd4147, %rd4146, 32;
	and.b64  	%rd4148, %rd4123, 4294967295;
	mad.lo.s64 	%rd4149, %rd4148, 977, %rd4147;
	shr.u64 	%rd4150, %rd4149, 32;
	and.b64  	%rd4151, %rd4127, 4294967295;
	mad.lo.s64 	%rd4152, %rd4151, 977, %rd4150;
	shr.u64 	%rd4153, %rd4152, 32;
	and.b64  	%rd4154, %rd4131, 4294967295;
	mad.lo.s64 	%rd4155, %rd4154, 977, %rd4153;
	shr.u64 	%rd4156, %rd4155, 32;
	and.b64  	%rd4157, %rd4135, 4294967295;
	mad.lo.s64 	%rd4158, %rd4157, 977, %rd4156;
	shr.u64 	%rd4159, %rd4158, 32;
	and.b64  	%rd4160, %rd4139, 4294967295;
	mad.lo.s64 	%rd4161, %rd4160, 977, %rd4159;
	shr.u64 	%rd4162, %rd4161, 32;
	and.b64  	%rd4163, %rd4143, 4294967295;
	mad.lo.s64 	%rd4164, %rd4163, 977, %rd4162;
	shr.u64 	%rd4165, %rd4164, 32;
	mad.lo.s64 	%rd4166, %rd4144, 977, %rd4165;
	{ .reg .b32 tmp; mov.b64 {tmp, %r3005}, %rd4166; }
	add.s32 	%r5794, %r3002, %r3004;
	setp.lt.u32 	%p507, %r5794, %r3002;
	selp.u64 	%rd4167, 1, 0, %p507;
	and.b64  	%rd4168, %rd3908, 4294967295;
	and.b64  	%rd4169, %rd4149, 4294967295;
	add.s64 	%rd4170, %rd4168, %rd4167;
	add.s64 	%rd4171, %rd4170, %rd4169;
	shr.u64 	%rd4172, %rd4171, 32;
	and.b64  	%rd4173, %rd3945, 4294967295;
	and.b64  	%rd4174, %rd4152, 4294967295;
	add.s64 	%rd4175, %rd4172, %rd4173;
	add.s64 	%rd4176, %rd4175, %rd4174;
	shr.u64 	%rd4177, %rd4176, 32;
	and.b64  	%rd4178, %rd3981, 4294967295;
	and.b64  	%rd4179, %rd4155, 4294967295;
	add.s64 	%rd4180, %rd4177, %rd4178;
	add.s64 	%rd4181, %rd4180, %rd4179;
	shr.u64 	%rd4182, %rd4181, 32;
	and.b64  	%rd4183, %rd4016, 4294967295;
	and.b64  	%rd4184, %rd4158, 4294967295;
	add.s64 	%rd4185, %rd4182, %rd4183;
	add.s64 	%rd4186, %rd4185, %rd4184;
	shr.u64 	%rd4187, %rd4186, 32;
	and.b64  	%rd4188, %rd4050, 4294967295;
	and.b64  	%rd4189, %rd4161, 4294967295;
	add.s64 	%rd4190, %rd4187, %rd4188;
	add.s64 	%rd4191, %rd4190, %rd4189;
	shr.u64 	%rd4192, %rd4191, 32;
	and.b64  	%rd4193, %rd4083, 4294967295;
	and.b64  	%rd4194, %rd4164, 4294967295;
	add.s64 	%rd4195, %rd4192, %rd4193;
	add.s64 	%rd4196, %rd4195, %rd4194;
	shr.u64 	%rd4197, %rd4196, 32;
	and.b64  	%rd4198, %rd4115, 4294967295;
	and.b64  	%rd4199, %rd4166, 4294967295;
	add.s64 	%rd4200, %rd4197, %rd4198;
	add.s64 	%rd4201, %rd4200, %rd4199;
	{ .reg .b32 tmp; mov.b64 {tmp, %r3006}, %rd4201; }
	add.s32 	%r3007, %r3006, %r3005;
	and.b64  	%rd4202, %rd4171, 4294967295;
	add.s64 	%rd18294, %rd4202, %rd4145;
	shr.u64 	%rd4203, %rd18294, 32;
	and.b64  	%rd4204, %rd4176, 4294967295;
	add.s64 	%rd4205, %rd4203, %rd4204;
	add.s64 	%rd18293, %rd4205, %rd4148;
	shr.u64 	%rd4206, %rd18293, 32;
	and.b64  	%rd4207, %rd4181, 4294967295;
	add.s64 	%rd4208, %rd4206, %rd4207;
	add.s64 	%rd18292, %rd4208, %rd4151;
	shr.u64 	%rd4209, %rd18292, 32;
	and.b64  	%rd4210, %rd4186, 4294967295;
	add.s64 	%rd4211, %rd4209, %rd4210;
	add.s64 	%rd18291, %rd4211, %rd4154;
	shr.u64 	%rd4212, %rd18291, 32;
	and.b64  	%rd4213, %rd4191, 4294967295;
	add.s64 	%rd4214, %rd4212, %rd4213;
	add.s64 	%rd18290, %rd4214, %rd4157;
	shr.u64 	%rd4215, %rd18290, 32;
	and.b64  	%rd4216, %rd4196, 4294967295;
	add.s64 	%rd4217, %rd4215, %rd4216;
	add.s64 	%rd18289, %rd4217, %rd4160;
	shr.u64 	%rd4218, %rd18289, 32;
	and.b64  	%rd4219, %rd4201, 4294967295;
	add.s64 	%rd4220, %rd4218, %rd4219;
	add.s64 	%rd18288, %rd4220, %rd4163;
	{ .reg .b32 tmp; mov.b64 {tmp, %r3008}, %rd18288; }
	add.s32 	%r3009, %r3007, %r3008;
	add.s32 	%r374, %r3009, %r3003;
	setp.eq.s32 	%p508, %r374, 0;
	mov.pred 	%p2997, 0;
	@%p508 bra 	$L__BB4_266;
	cvt.u64.u32 	%rd4221, %r374;
	mul.wide.u32 	%rd4222, %r374, 977;
	cvt.u32.u64 	%r3010, %rd4222;
	shr.u64 	%rd4223, %rd4222, 32;
	add.s64 	%rd4224, %rd4223, %rd4221;
	shr.u64 	%rd4225, %rd4224, 32;
	add.s32 	%r375, %r5794, %r3010;
	setp.lt.u32 	%p509, %r375, %r5794;
	selp.u64 	%rd4226, 1, 0, %p509;
	and.b64  	%rd4227, %rd18294, 4294967295;
	and.b64  	%rd4228, %rd4224, 4294967295;
	add.s64 	%rd4229, %rd4227, %rd4226;
	add.s64 	%rd18294, %rd4229, %rd4228;
	shr.u64 	%rd4230, %rd18294, 32;
	and.b64  	%rd4231, %rd18293, 4294967295;
	add.s64 	%rd4232, %rd4230, %rd4231;
	add.s64 	%rd18293, %rd4232, %rd4225;
	shr.u64 	%rd4233, %rd18293, 32;
	and.b64  	%rd4234, %rd18292, 4294967295;
	add.s64 	%rd18292, %rd4233, %rd4234;
	shr.u64 	%rd4235, %rd18292, 32;
	and.b64  	%rd4236, %rd18291, 4294967295;
	add.s64 	%rd18291, %rd4235, %rd4236;
	shr.u64 	%rd4237, %rd18291, 32;
	and.b64  	%rd4238, %rd18290, 4294967295;
	add.s64 	%rd18290, %rd4237, %rd4238;
	shr.u64 	%rd4239, %rd18290, 32;
	and.b64  	%rd4240, %rd18289, 4294967295;
	add.s64 	%rd18289, %rd4239, %rd4240;
	shr.u64 	%rd4241, %rd18289, 32;
	and.b64  	%rd4242, %rd18288, 4294967295;
	add.s64 	%rd18288, %rd4241, %rd4242;
	setp.gt.u64 	%p2997, %rd18288, 4294967295;
	mov.u32 	%r5794, %r375;
$L__BB4_266:
	ld.const.u32 	%rd209, [const_p+20];
	ld.const.u32 	%rd210, [const_p+16];
	ld.const.u32 	%rd211, [const_p+8];
	ld.const.u32 	%rd212, [const_p+4];
	ld.const.u32 	%rd213, [const_p+24];
	ld.const.u32 	%rd214, [const_p+12];
	ld.const.u32 	%r377, [const_p];
	cvt.u32.u64 	%r5793, %rd18294;
	cvt.u32.u64 	%r5792, %rd18293;
	cvt.u32.u64 	%r5791, %rd18292;
	cvt.u32.u64 	%r5790, %rd18291;
	cvt.u32.u64 	%r5789, %rd18290;
	cvt.u32.u64 	%r5788, %rd18289;
	cvt.u32.u64 	%r5787, %rd18288;
	ld.const.u32 	%r3011, [const_p+28];
	setp.lt.u32 	%p510, %r3011, %r5787;
	or.pred  	%p511, %p2997, %p510;
	@%p511 bra 	$L__BB4_280;
	setp.gt.u32 	%p512, %r3011, %r5787;
	@%p512 bra 	$L__BB4_281;
	cvt.u32.u64 	%r3012, %rd213;
	setp.lt.u32 	%p513, %r3012, %r5788;
	@%p513 bra 	$L__BB4_280;
	cvt.u32.u64 	%r3013, %rd213;
	setp.gt.u32 	%p514, %r3013, %r5788;
	@%p514 bra 	$L__BB4_281;
	cvt.u32.u64 	%r3014, %rd209;
	setp.lt.u32 	%p515, %r3014, %r5789;
	@%p515 bra 	$L__BB4_280;
	cvt.u32.u64 	%r3015, %rd209;
	setp.gt.u32 	%p516, %r3015, %r5789;
	@%p516 bra 	$L__BB4_281;
	cvt.u32.u64 	%r3016, %rd210;
	setp.lt.u32 	%p517, %r3016, %r5790;
	@%p517 bra 	$L__BB4_280;
	cvt.u32.u64 	%r3017, %rd210;
	setp.gt.u32 	%p518, %r3017, %r5790;
	@%p518 bra 	$L__BB4_281;
	cvt.u32.u64 	%r3018, %rd214;
	setp.lt.u32 	%p519, %r3018, %r5791;
	@%p519 bra 	$L__BB4_280;
	cvt.u32.u64 	%r3019, %rd214;
	setp.gt.u32 	%p520, %r3019, %r5791;
	@%p520 bra 	$L__BB4_281;
	cvt.u32.u64 	%r3020, %rd211;
	setp.lt.u32 	%p521, %r3020, %r5792;
	@%p521 bra 	$L__BB4_280;
	cvt.u32.u64 	%r3021, %rd211;
	setp.gt.u32 	%p522, %r3021, %r5792;
	@%p522 bra 	$L__BB4_281;
	cvt.u32.u64 	%r3022, %rd212;
	setp.lt.u32 	%p523, %r3022, %r5793;
	@%p523 bra 	$L__BB4_280;
	cvt.u32.u64 	%r3023, %rd212;
	setp.gt.u32 	%p524, %r3023, %r5793;
	setp.lt.u32 	%p525, %r5794, %r377;
	or.pred  	%p526, %p524, %p525;
	@%p526 bra 	$L__BB4_281;
$L__BB4_280:
	cvt.u32.u64 	%r3024, %rd214;
	cvt.u32.u64 	%r3025, %rd211;
	cvt.u32.u64 	%r3026, %rd212;
	cvt.u32.u64 	%r3027, %rd213;
	cvt.u32.u64 	%r3028, %rd209;
	cvt.u32.u64 	%r3029, %rd210;
	setp.lt.u32 	%p527, %r5794, %r377;
	selp.s64 	%rd4244, -1, 0, %p527;
	sub.s32 	%r5794, %r5794, %r377;
	and.b64  	%rd4245, %rd18294, 4294967295;
	add.s64 	%rd4246, %rd4245, %rd4244;
	setp.lt.u64 	%p528, %rd4246, %rd212;
	selp.s64 	%rd4247, -1, 0, %p528;
	cvt.u32.u64 	%r3030, %rd4246;
	sub.s32 	%r5793, %r3030, %r3026;
	and.b64  	%rd4248, %rd18293, 4294967295;
	add.s64 	%rd4249, %rd4248, %rd4247;
	setp.lt.u64 	%p529, %rd4249, %rd211;
	selp.s64 	%rd4250, -1, 0, %p529;
	cvt.u32.u64 	%r3031, %rd4249;
	sub.s32 	%r5792, %r3031, %r3025;
	and.b64  	%rd4251, %rd18292, 4294967295;
	add.s64 	%rd4252, %rd4251, %rd4250;
	setp.lt.u64 	%p530, %rd4252, %rd214;
	selp.s64 	%rd4253, -1, 0, %p530;
	cvt.u32.u64 	%r3032, %rd4252;
	sub.s32 	%r5791, %r3032, %r3024;
	and.b64  	%rd4254, %rd18291, 4294967295;
	add.s64 	%rd4255, %rd4254, %rd4253;
	setp.lt.u64 	%p531, %rd4255, %rd210;
	selp.s64 	%rd4256, -1, 0, %p531;
	cvt.u32.u64 	%r3033, %rd4255;
	sub.s32 	%r5790, %r3033, %r3029;
	and.b64  	%rd4257, %rd18290, 4294967295;
	add.s64 	%rd4258, %rd4257, %rd4256;
	setp.lt.u64 	%p532, %rd4258, %rd209;
	selp.s64 	%rd4259, -1, 0, %p532;
	cvt.u32.u64 	%r3034, %rd4258;
	sub.s32 	%r5789, %r3034, %r3028;
	and.b64  	%rd4260, %rd18289, 4294967295;
	add.s64 	%rd4261, %rd4260, %rd4259;
	setp.lt.u64 	%p533, %rd4261, %rd213;
	selp.s32 	%r3035, -1, 0, %p533;
	cvt.u32.u64 	%r3036, %rd4261;
	sub.s32 	%r5788, %r3036, %r3027;
	add.s32 	%r3037, %r5787, %r3035;
	sub.s32 	%r5787, %r3037, %r3011;
$L__BB4_281:
	setp.gt.u32 	%p534, %r5787, %r3011;
	@%p534 bra 	$L__BB4_294;
	bra.uni 	$L__BB4_295;
$L__BB4_282:
	cvt.u32.u64 	%r3038, %rd213;
	setp.gt.u32 	%p536, %r5788, %r3038;
	@%p536 bra 	$L__BB4_294;
	cvt.u32.u64 	%r3039, %rd213;
	setp.lt.u32 	%p537, %r5788, %r3039;
	@%p537 bra 	$L__BB4_296;
	cvt.u32.u64 	%r3040, %rd209;
	setp.gt.u32 	%p538, %r5789, %r3040;
	@%p538 bra 	$L__BB4_294;
	cvt.u32.u64 	%r3041, %rd209;
	setp.lt.u32 	%p539, %r5789, %r3041;
	@%p539 bra 	$L__BB4_296;
	cvt.u32.u64 	%r3042, %rd210;
	setp.gt.u32 	%p540, %r5790, %r3042;
	@%p540 bra 	$L__BB4_294;
	cvt.u32.u64 	%r3043, %rd210;
	setp.lt.u32 	%p541, %r5790, %r3043;
	@%p541 bra 	$L__BB4_296;
	cvt.u32.u64 	%r3044, %rd214;
	setp.gt.u32 	%p542, %r5791, %r3044;
	@%p542 bra 	$L__BB4_294;
	cvt.u32.u64 	%r3045, %rd214;
	setp.lt.u32 	%p543, %r5791, %r3045;
	@%p543 bra 	$L__BB4_296;
	cvt.u32.u64 	%r3046, %rd211;
	setp.gt.u32 	%p544, %r5792, %r3046;
	@%p544 bra 	$L__BB4_294;
	cvt.u32.u64 	%r3047, %rd211;
	setp.lt.u32 	%p545, %r5792, %r3047;
	@%p545 bra 	$L__BB4_296;
	cvt.u32.u64 	%r3048, %rd212;
	setp.gt.u32 	%p546, %r5793, %r3048;
	@%p546 bra 	$L__BB4_294;
	cvt.u32.u64 	%r3049, %rd212;
	setp.lt.u32 	%p547, %r5793, %r3049;
	setp.lt.u32 	%p548, %r5794, %r377;
	or.pred  	%p549, %p547, %p548;
	@%p549 bra 	$L__BB4_296;
$L__BB4_294:
	cvt.u32.u64 	%r3050, %rd214;
	cvt.u32.u64 	%r3051, %rd211;
	cvt.u32.u64 	%r3052, %rd212;
	cvt.u32.u64 	%r3053, %rd213;
	cvt.u32.u64 	%r3054, %rd209;
	cvt.u32.u64 	%r3055, %rd210;
	setp.lt.u32 	%p550, %r5794, %r377;
	selp.s64 	%rd4262, -1, 0, %p550;
	sub.s32 	%r5794, %r5794, %r377;
	cvt.u64.u32 	%rd4263, %r5793;
	add.s64 	%rd4264, %rd4262, %rd4263;
	setp.lt.u64 	%p551, %rd4264, %rd212;
	selp.s64 	%rd4265, -1, 0, %p551;
	cvt.u32.u64 	%r3056, %rd4264;
	sub.s32 	%r5793, %r3056, %r3052;
	cvt.u64.u32 	%rd4266, %r5792;
	add.s64 	%rd4267, %rd4265, %rd4266;
	setp.lt.u64 	%p552, %rd4267, %rd211;
	selp.s64 	%rd4268, -1, 0, %p552;
	cvt.u32.u64 	%r3057, %rd4267;
	sub.s32 	%r5792, %r3057, %r3051;
	cvt.u64.u32 	%rd4269, %r5791;
	add.s64 	%rd4270, %rd4268, %rd4269;
	setp.lt.u64 	%p553, %rd4270, %rd214;
	selp.s64 	%rd4271, -1, 0, %p553;
	cvt.u32.u64 	%r3058, %rd4270;
	sub.s32 	%r5791, %r3058, %r3050;
	cvt.u64.u32 	%rd4272, %r5790;
	add.s64 	%rd4273, %rd4271, %rd4272;
	setp.lt.u64 	%p554, %rd4273, %rd210;
	selp.s64 	%rd4274, -1, 0, %p554;
	cvt.u32.u64 	%r3059, %rd4273;
	sub.s32 	%r5790, %r3059, %r3055;
	cvt.u64.u32 	%rd4275, %r5789;
	add.s64 	%rd4276, %rd4274, %rd4275;
	setp.lt.u64 	%p555, %rd4276, %rd209;
	selp.s64 	%rd4277, -1, 0, %p555;
	cvt.u32.u64 	%r3060, %rd4276;
	sub.s32 	%r5789, %r3060, %r3054;
	cvt.u64.u32 	%rd4278, %r5788;
	add.s64 	%rd4279, %rd4277, %rd4278;
	setp.lt.u64 	%p556, %rd4279, %rd213;
	selp.s32 	%r3061, -1, 0, %p556;
	cvt.u32.u64 	%r3062, %rd4279;
	sub.s32 	%r5788, %r3062, %r3053;
	add.s32 	%r3063, %r5787, %r3061;
	sub.s32 	%r5787, %r3063, %r3011;
	bra.uni 	$L__BB4_296;
$L__BB4_295:
	setp.lt.u32 	%p535, %r5787, %r3011;
	@%p535 bra 	$L__BB4_296;
	bra.uni 	$L__BB4_282;
$L__BB4_296:
	shl.b32 	%r3064, %r5709, 1;
	shr.u32 	%r3065, %r5709, 31;
	cvt.u64.u32 	%rd4280, %r3065;
	mul.wide.u32 	%rd4281, %r5708, 2;
	or.b64  	%rd4282, %rd4281, %rd4280;
	shr.u64 	%rd4283, %rd4281, 32;
	mul.wide.u32 	%rd4284, %r5707, 2;
	or.b64  	%rd4285, %rd4284, %rd4283;
	shr.u64 	%rd4286, %rd4284, 32;
	mul.wide.u32 	%rd4287, %r5706, 2;
	or.b64  	%rd4288, %rd4287, %rd4286;
	shr.u64 	%rd4289, %rd4287, 32;
	mul.wide.u32 	%rd4290, %r5705, 2;
	add.s64 	%rd4291, %rd4290, %rd4289;
	shr.u64 	%rd4292, %rd4291, 32;
	mul.wide.u32 	%rd4293, %r5704, 2;
	add.s64 	%rd4294, %rd4293, %rd4292;
	shr.u64 	%rd4295, %rd4294, 32;
	mul.wide.u32 	%rd4296, %r5703, 2;
	add.s64 	%rd4297, %rd4296, %rd4295;
	shr.u64 	%rd4298, %rd4297, 32;
	mul.wide.u32 	%rd4299, %r5702, 2;
	add.s64 	%rd4300, %rd4299, %rd4298;
	shr.u64 	%rd4301, %rd4300, 32;
	{ .reg .b32 tmp; mov.b64 {tmp, %r3066}, %rd4300; }
	mad.lo.s32 	%r5804, %r3066, 977, %r3064;
	setp.lt.u32 	%p558, %r5804, %r3064;
	selp.u64 	%rd4302, 1, 0, %p558;
	and.b64  	%rd4303, %rd4282, 4294967295;
	add.s64 	%rd4304, %rd4303, %rd4302;
	shr.u64 	%rd4305, %rd4304, 32;
	and.b64  	%rd4306, %rd4285, 4294967295;
	add.s64 	%rd4307, %rd4305, %rd4306;
	shr.u64 	%rd4308, %rd4307, 32;
	and.b64  	%rd4309, %rd4288, 4294967295;
	add.s64 	%rd4310, %rd4308, %rd4309;
	shr.u64 	%rd4311, %rd4310, 32;
	and.b64  	%rd4312, %rd4291, 4294967295;
	add.s64 	%rd4313, %rd4311, %rd4312;
	shr.u64 	%rd4314, %rd4313, 32;
	and.b64  	%rd4315, %rd4294, 4294967295;
	add.s64 	%rd4316, %rd4314, %rd4315;
	shr.u64 	%rd4317, %rd4316, 32;
	and.b64  	%rd4318, %rd4297, 4294967295;
	add.s64 	%rd4319, %rd4317, %rd4318;
	shr.u64 	%rd4320, %rd4319, 32;
	and.b64  	%rd4321, %rd4300, 4294967295;
	add.s64 	%rd4322, %rd4320, %rd4321;
	{ .reg .b32 tmp; mov.b64 {tmp, %r3067}, %rd4322; }
	and.b64  	%rd4323, %rd4304, 4294967295;
	add.s64 	%rd18295, %rd4323, %rd4301;
	shr.u64 	%rd4324, %rd18295, 32;
	and.b64  	%rd4325, %rd4307, 4294967295;
	add.s64 	%rd18296, %rd4324, %rd4325;
	shr.u64 	%rd4326, %rd18296, 32;
	and.b64  	%rd4327, %rd4310, 4294967295;
	add.s64 	%rd18297, %rd4326, %rd4327;
	shr.u64 	%rd4328, %rd18297, 32;
	and.b64  	%rd4329, %rd4313, 4294967295;
	add.s64 	%rd18298, %rd4328, %rd4329;
	shr.u64 	%rd4330, %rd18298, 32;
	and.b64  	%rd4331, %rd4316, 4294967295;
	add.s64 	%rd18299, %rd4330, %rd4331;
	shr.u64 	%rd4332, %rd18299, 32;
	and.b64  	%rd4333, %rd4319, 4294967295;
	add.s64 	%rd18300, %rd4332, %rd4333;
	shr.u64 	%rd4334, %rd18300, 32;
	and.b64  	%rd4335, %rd4322, 4294967295;
	add.s64 	%rd18301, %rd4334, %rd4335;
	{ .reg .b32 tmp; mov.b64 {tmp, %r3068}, %rd18301; }
	add.s32 	%r419, %r3067, %r3068;
	setp.eq.s32 	%p559, %r419, 0;
	mov.pred 	%p2998, 0;
	@%p559 bra 	$L__BB4_298;
	mad.lo.s32 	%r420, %r419, 977, %r5804;
	setp.lt.u32 	%p560, %r420, %r5804;
	selp.u64 	%rd4336, 1, 0, %p560;
	and.b64  	%rd4337, %rd18295, 4294967295;
	cvt.u64.u32 	%rd4338, %r419;
	add.s64 	%rd4339, %rd4337, %rd4336;
	add.s64 	%rd18295, %rd4339, %rd4338;
	shr.u64 	%rd4340, %rd18295, 32;
	and.b64  	%rd4341, %rd18296, 4294967295;
	add.s64 	%rd18296, %rd4340, %rd4341;
	shr.u64 	%rd4342, %rd18296, 32;
	and.b64  	%rd4343, %rd18297, 4294967295;
	add.s64 	%rd18297, %rd4342, %rd4343;
	shr.u64 	%rd4344, %rd18297, 32;
	and.b64  	%rd4345, %rd18298, 4294967295;
	add.s64 	%rd18298, %rd4344, %rd4345;
	shr.u64 	%rd4346, %rd18298, 32;
	and.b64  	%rd4347, %rd18299, 4294967295;
	add.s64 	%rd18299, %rd4346, %rd4347;
	shr.u64 	%rd4348, %rd18299, 32;
	and.b64  	%rd4349, %rd18300, 4294967295;
	add.s64 	%rd18300, %rd4348, %rd4349;
	shr.u64 	%rd4350, %rd18300, 32;
	and.b64  	%rd4351, %rd18301, 4294967295;
	add.s64 	%rd18301, %rd4350, %rd4351;
	setp.gt.u64 	%p2998, %rd18301, 4294967295;
	mov.u32 	%r5804, %r420;
$L__BB4_298:
	ld.const.u32 	%rd236, [const_p+4];
	ld.const.u32 	%rd237, [const_p+24];
	ld.const.u32 	%rd238, [const_p+12];
	ld.const.u32 	%r422, [const_p];
	cvt.u32.u64 	%r5811, %rd18301;
	cvt.u32.u64 	%r5810, %rd18300;
	cvt.u32.u64 	%r5809, %rd18299;
	cvt.u32.u64 	%r5808, %rd18298;
	cvt.u32.u64 	%r5807, %rd18297;
	cvt.u32.u64 	%r5806, %rd18296;
	cvt.u32.u64 	%r5805, %rd18295;
	ld.const.u32 	%r3069, [const_p+28];
	setp.lt.u32 	%p561, %r3069, %r5811;
	or.pred  	%p562, %p2998, %p561;
	@%p562 bra 	$L__BB4_312;
	setp.gt.u32 	%p563, %r3069, %r5811;
	@%p563 bra 	$L__BB4_313;
	cvt.u32.u64 	%r3070, %rd237;
	setp.lt.u32 	%p564, %r3070, %r5810;
	@%p564 bra 	$L__BB4_312;
	cvt.u32.u64 	%r3071, %rd237;
	setp.gt.u32 	%p565, %r3071, %r5810;
	@%p565 bra 	$L__BB4_313;
	cvt.u32.u64 	%r3072, %rd209;
	setp.lt.u32 	%p566, %r3072, %r5809;
	@%p566 bra 	$L__BB4_312;
	cvt.u32.u64 	%r3073, %rd209;
	setp.gt.u32 	%p567, %r3073, %r5809;
	@%p567 bra 	$L__BB4_313;
	cvt.u32.u64 	%r3074, %rd210;
	setp.lt.u32 	%p568, %r3074, %r5808;
	@%p568 bra 	$L__BB4_312;
	cvt.u32.u64 	%r3075, %rd210;
	setp.gt.u32 	%p569, %r3075, %r5808;
	@%p569 bra 	$L__BB4_313;
	cvt.u32.u64 	%r3076, %rd238;
	setp.lt.u32 	%p570, %r3076, %r5807;
	@%p570 bra 	$L__BB4_312;
	cvt.u32.u64 	%r3077, %rd238;
	setp.gt.u32 	%p571, %r3077, %r5807;
	@%p571 bra 	$L__BB4_313;
	cvt.u32.u64 	%r3078, %rd211;
	setp.lt.u32 	%p572, %r3078, %r5806;
	@%p572 bra 	$L__BB4_312;
	cvt.u32.u64 	%r3079, %rd211;
	setp.gt.u32 	%p573, %r3079, %r5806;
	@%p573 bra 	$L__BB4_313;
	cvt.u32.u64 	%r3080, %rd236;
	setp.lt.u32 	%p574, %r3080, %r5805;
	@%p574 bra 	$L__BB4_312;
	cvt.u32.u64 	%r3081, %rd236;
	setp.gt.u32 	%p575, %r3081, %r5805;
	setp.lt.u32 	%p576, %r5804, %r422;
	or.pred  	%p577, %p575, %p576;
	@%p577 bra 	$L__BB4_313;
$L__BB4_312:
	cvt.u32.u64 	%r3082, %rd238;
	cvt.u32.u64 	%r3083, %rd211;
	cvt.u32.u64 	%r3084, %rd236;
	cvt.u32.u64 	%r3085, %rd237;
	cvt.u32.u64 	%r3086, %rd209;
	cvt.u32.u64 	%r3087, %rd210;
	setp.lt.u32 	%p578, %r5804, %r422;
	selp.s64 	%rd4353, -1, 0, %p578;
	sub.s32 	%r5804, %r5804, %r422;
	and.b64  	%rd4354, %rd18295, 4294967295;
	add.s64 	%rd4355, %rd4354, %rd4353;
	setp.lt.u64 	%p579, %rd4355, %rd236;
	selp.s64 	%rd4356, -1, 0, %p579;
	cvt.u32.u64 	%r3088, %rd4355;
	sub.s32 	%r5805, %r3088, %r3084;
	and.b64  	%rd4357, %rd18296, 4294967295;
	add.s64 	%rd4358, %rd4357, %rd4356;
	setp.lt.u64 	%p580, %rd4358, %rd211;
	selp.s64 	%rd4359, -1, 0, %p580;
	cvt.u32.u64 	%r3089, %rd4358;
	sub.s32 	%r5806, %r3089, %r3083;
	and.b64  	%rd4360, %rd18297, 4294967295;
	add.s64 	%rd4361, %rd4360, %rd4359;
	setp.lt.u64 	%p581, %rd4361, %rd238;
	selp.s64 	%rd4362, -1, 0, %p581;
	cvt.u32.u64 	%r3090, %rd4361;
	sub.s32 	%r5807, %r3090, %r3082;
	and.b64  	%rd4363, %rd18298, 4294967295;
	add.s64 	%rd4364, %rd4363, %rd4362;
	setp.lt.u64 	%p582, %rd4364, %rd210;
	selp.s64 	%rd4365, -1, 0, %p582;
	cvt.u32.u64 	%r3091, %rd4364;
	sub.s32 	%r5808, %r3091, %r3087;
	and.b64  	%rd4366, %rd18299, 4294967295;
	add.s64 	%rd4367, %rd4366, %rd4365;
	setp.lt.u64 	%p583, %rd4367, %rd209;
	selp.s64 	%rd4368, -1, 0, %p583;
	cvt.u32.u64 	%r3092, %rd4367;
	sub.s32 	%r5809, %r3092, %r3086;
	and.b64  	%rd4369, %rd18300, 4294967295;
	add.s64 	%rd4370, %rd4369, %rd4368;
	setp.lt.u64 	%p584, %rd4370, %rd237;
	selp.s32 	%r3093, -1, 0, %p584;
	cvt.u32.u64 	%r3094, %rd4370;
	sub.s32 	%r5810, %r3094, %r3085;
	add.s32 	%r3095, %r5811, %r3093;
	sub.s32 	%r5811, %r3095, %r3069;
$L__BB4_313:
	setp.gt.u32 	%p585, %r5811, %r3069;
	@%p585 bra 	$L__BB4_326;
	bra.uni 	$L__BB4_327;
$L__BB4_314:
	cvt.u32.u64 	%r3096, %rd237;
	setp.gt.u32 	%p587, %r5810, %r3096;
	@%p587 bra 	$L__BB4_326;
	cvt.u32.u64 	%r3097, %rd237;
	setp.lt.u32 	%p588, %r5810, %r3097;
	@%p588 bra 	$L__BB4_328;
	cvt.u32.u64 	%r3098, %rd209;
	setp.gt.u32 	%p589, %r5809, %r3098;
	@%p589 bra 	$L__BB4_326;
	cvt.u32.u64 	%r3099, %rd209;
	setp.lt.u32 	%p590, %r5809, %r3099;
	@%p590 bra 	$L__BB4_328;
	cvt.u32.u64 	%r3100, %rd210;
	setp.gt.u32 	%p591, %r5808, %r3100;
	@%p591 bra 	$L__BB4_326;
	cvt.u32.u64 	%r3101, %rd210;
	setp.lt.u32 	%p592, %r5808, %r3101;
	@%p592 bra 	$L__BB4_328;
	cvt.u32.u64 	%r3102, %rd238;
	setp.gt.u32 	%p593, %r5807, %r3102;
	@%p593 bra 	$L__BB4_326;
	cvt.u32.u64 	%r3103, %rd238;
	setp.lt.u32 	%p594, %r5807, %r3103;
	@%p594 bra 	$L__BB4_328;
	cvt.u32.u64 	%r3104, %rd211;
	setp.gt.u32 	%p595, %r5806, %r3104;
	@%p595 bra 	$L__BB4_326;
	cvt.u32.u64 	%r3105, %rd211;
	setp.lt.u32 	%p596, %r5806, %r3105;
	@%p596 bra 	$L__BB4_328;
	cvt.u32.u64 	%r3106, %rd236;
	setp.gt.u32 	%p597, %r5805, %r3106;
	@%p597 bra 	$L__BB4_326;
	cvt.u32.u64 	%r3107, %rd236;
	setp.lt.u32 	%p598, %r5805, %r3107;
	setp.lt.u32 	%p599, %r5804, %r422;
	or.pred  	%p600, %p598, %p599;
	@%p600 bra 	$L__BB4_328;
$L__BB4_326:
	cvt.u32.u64 	%r3108, %rd238;
	cvt.u32.u64 	%r3109, %rd211;
	cvt.u32.u64 	%r3110, %rd236;
	cvt.u32.u64 	%r3111, %rd237;
	cvt.u32.u64 	%r3112, %rd209;
	cvt.u32.u64 	%r3113, %rd210;
	setp.lt.u32 	%p601, %r5804, %r422;
	selp.s64 	%rd4371, -1, 0, %p601;
	sub.s32 	%r5804, %r5804, %r422;
	cvt.u64.u32 	%rd4372, %r5805;
	add.s64 	%rd4373, %rd4371, %rd4372;
	setp.lt.u64 	%p602, %rd4373, %rd236;
	selp.s64 	%rd4374, -1, 0, %p602;
	cvt.u32.u64 	%r3114, %rd4373;
	sub.s32 	%r5805, %r3114, %r3110;
	cvt.u64.u32 	%rd4375, %r5806;
	add.s64 	%rd4376, %rd4374, %rd4375;
	setp.lt.u64 	%p603, %rd4376, %rd211;
	selp.s64 	%rd4377, -1, 0, %p603;
	cvt.u32.u64 	%r3115, %rd4376;
	sub.s32 	%r5806, %r3115, %r3109;
	cvt.u64.u32 	%rd4378, %r5807;
	add.s64 	%rd4379, %rd4377, %rd4378;
	setp.lt.u64 	%p604, %rd4379, %rd238;
	selp.s64 	%rd4380, -1, 0, %p604;
	cvt.u32.u64 	%r3116, %rd4379;
	sub.s32 	%r5807, %r3116, %r3108;
	cvt.u64.u32 	%rd4381, %r5808;
	add.s64 	%rd4382, %rd4380, %rd4381;
	setp.lt.u64 	%p605, %rd4382, %rd210;
	selp.s64 	%rd4383, -1, 0, %p605;
	cvt.u32.u64 	%r3117, %rd4382;
	sub.s32 	%r5808, %r3117, %r3113;
	cvt.u64.u32 	%rd4384, %r5809;
	add.s64 	%rd4385, %rd4383, %rd4384;
	setp.lt.u64 	%p606, %rd4385, %rd209;
	selp.s64 	%rd4386, -1, 0, %p606;
	cvt.u32.u64 	%r3118, %rd4385;
	sub.s32 	%r5809, %r3118, %r3112;
	cvt.u64.u32 	%rd4387, %r5810;
	add.s64 	%rd4388, %rd4386, %rd4387;
	setp.lt.u64 	%p607, %rd4388, %rd237;
	selp.s32 	%r3119, -1, 0, %p607;
	cvt.u32.u64 	%r3120, %rd4388;
	sub.s32 	%r5810, %r3120, %r3111;
	add.s32 	%r3121, %r5811, %r3119;
	sub.s32 	%r5811, %r3121, %r3069;
	bra.uni 	$L__BB4_328;
$L__BB4_327:
	setp.lt.u32 	%p586, %r5811, %r3069;
	@%p586 bra 	$L__BB4_328;
	bra.uni 	$L__BB4_314;
$L__BB4_328:
	setp.gt.u32 	%p608, %r5787, %r5811;
	@%p608 bra 	$L__BB4_329;
	bra.uni 	$L__BB4_342;
$L__BB4_329:
	setp.lt.u32 	%p632, %r5794, %r5804;
	selp.s64 	%rd4431, -1, 0, %p632;
	cvt.u64.u32 	%rd4432, %r5793;
	add.s64 	%rd18302, %rd4431, %rd4432;
	cvt.u64.u32 	%rd4433, %r5805;
	setp.lt.u64 	%p633, %rd18302, %rd4433;
	selp.s64 	%rd4434, -1, 0, %p633;
	cvt.u64.u32 	%rd4435, %r5792;
	add.s64 	%rd18303, %rd4434, %rd4435;
	cvt.u64.u32 	%rd4436, %r5806;
	setp.lt.u64 	%p634, %rd18303, %rd4436;
	selp.s64 	%rd4437, -1, 0, %p634;
	cvt.u64.u32 	%rd4438, %r5791;
	add.s64 	%rd18304, %rd4437, %rd4438;
	cvt.u64.u32 	%rd4439, %r5807;
	setp.lt.u64 	%p635, %rd18304, %rd4439;
	selp.s64 	%rd4440, -1, 0, %p635;
	cvt.u64.u32 	%rd4441, %r5790;
	add.s64 	%rd18305, %rd4440, %rd4441;
	cvt.u64.u32 	%rd4442, %r5808;
	setp.lt.u64 	%p636, %rd18305, %rd4442;
	selp.s64 	%rd4443, -1, 0, %p636;
	cvt.u64.u32 	%rd4444, %r5789;
	add.s64 	%rd18306, %rd4443, %rd4444;
	cvt.u64.u32 	%rd4445, %r5809;
	setp.lt.u64 	%p637, %rd18306, %rd4445;
	selp.s64 	%rd4446, -1, 0, %p637;
	cvt.u64.u32 	%rd4447, %r5788;
	add.s64 	%rd18307, %rd4446, %rd4447;
	cvt.u64.u32 	%rd4448, %r5810;
	setp.lt.u64 	%p638, %rd18307, %rd4448;
	selp.s32 	%r3126, -1, 0, %p638;
	add.s32 	%r5813, %r5787, %r3126;
	bra.uni 	$L__BB4_344;
$L__BB4_330:
	setp.gt.u32 	%p610, %r5788, %r5810;
	@%p610 bra 	$L__BB4_329;
	setp.lt.u32 	%p611, %r5788, %r5810;
	@%p611 bra 	$L__BB4_343;
	setp.gt.u32 	%p612, %r5789, %r5809;
	@%p612 bra 	$L__BB4_329;
	setp.lt.u32 	%p613, %r5789, %r5809;
	@%p613 bra 	$L__BB4_343;
	setp.gt.u32 	%p614, %r5790, %r5808;
	@%p614 bra 	$L__BB4_329;
	setp.lt.u32 	%p615, %r5790, %r5808;
	@%p615 bra 	$L__BB4_343;
	setp.gt.u32 	%p616, %r5791, %r5807;
	@%p616 bra 	$L__BB4_329;
	setp.lt.u32 	%p617, %r5791, %r5807;
	@%p617 bra 	$L__BB4_343;
	setp.gt.u32 	%p618, %r5792, %r5806;
	@%p618 bra 	$L__BB4_329;
	setp.lt.u32 	%p619, %r5792, %r5806;
	@%p619 bra 	$L__BB4_343;
	setp.gt.u32 	%p620, %r5793, %r5805;
	@%p620 bra 	$L__BB4_329;
	setp.lt.u32 	%p621, %r5793, %r5805;
	setp.lt.u32 	%p622, %r5794, %r5804;
	or.pred  	%p623, %p621, %p622;
	@%p623 bra 	$L__BB4_343;
	bra.uni 	$L__BB4_329;
$L__BB4_342:
	setp.ge.u32 	%p609, %r5787, %r5811;
	@%p609 bra 	$L__BB4_330;
$L__BB4_343:
	add.s32 	%r463, %r5794, %r422;
	setp.lt.u32 	%p624, %r463, %r5794;
	selp.u64 	%rd4389, 1, 0, %p624;
	cvt.u64.u32 	%rd4390, %r5793;
	add.s64 	%rd4391, %rd4389, %rd4390;
	add.s64 	%rd4392, %rd4391, %rd236;
	shr.u64 	%rd4393, %rd4392, 32;
	cvt.u64.u32 	%rd4394, %r5792;
	add.s64 	%rd4395, %rd4393, %rd4394;
	add.s64 	%rd4396, %rd4395, %rd211;
	shr.u64 	%rd4397, %rd4396, 32;
	cvt.u64.u32 	%rd4398, %r5791;
	add.s64 	%rd4399, %rd4397, %rd4398;
	add.s64 	%rd4400, %rd4399, %rd238;
	shr.u64 	%rd4401, %rd4400, 32;
	cvt.u64.u32 	%rd4402, %r5790;
	add.s64 	%rd4403, %rd4401, %rd4402;
	add.s64 	%rd4404, %rd4403, %rd210;
	shr.u64 	%rd4405, %rd4404, 32;
	cvt.u64.u32 	%rd4406, %r5789;
	add.s64 	%rd4407, %rd4405, %rd4406;
	add.s64 	%rd4408, %rd4407, %rd209;
	shr.u64 	%rd4409, %rd4408, 32;
	cvt.u64.u32 	%rd4410, %r5788;
	add.s64 	%rd4411, %rd4409, %rd4410;
	add.s64 	%rd4412, %rd4411, %rd237;
	{ .reg .b32 tmp; mov.b64 {tmp, %r3122}, %rd4412; }
	add.s32 	%r3123, %r5787, %r3122;
	add.s32 	%r3124, %r3123, %r3069;
	setp.lt.u32 	%p625, %r463, %r5804;
	selp.s64 	%rd4413, -1, 0, %p625;
	and.b64  	%rd4414, %rd4392, 4294967295;
	add.s64 	%rd18302, %rd4414, %rd4413;
	cvt.u64.u32 	%rd4415, %r5805;
	setp.lt.u64 	%p626, %rd18302, %rd4415;
	selp.s64 	%rd4416, -1, 0, %p626;
	and.b64  	%rd4417, %rd4396, 4294967295;
	add.s64 	%rd18303, %rd4417, %rd4416;
	cvt.u64.u32 	%rd4418, %r5806;
	setp.lt.u64 	%p627, %rd18303, %rd4418;
	selp.s64 	%rd4419, -1, 0, %p627;
	and.b64  	%rd4420, %rd4400, 4294967295;
	add.s64 	%rd18304, %rd4420, %rd4419;
	cvt.u64.u32 	%rd4421, %r5807;
	setp.lt.u64 	%p628, %rd18304, %rd4421;
	selp.s64 	%rd4422, -1, 0, %p628;
	and.b64  	%rd4423, %rd4404, 4294967295;
	add.s64 	%rd18305, %rd4423, %rd4422;
	cvt.u64.u32 	%rd4424, %r5808;
	setp.lt.u64 	%p629, %rd18305, %rd4424;
	selp.s64 	%rd4425, -1, 0, %p629;
	and.b64  	%rd4426, %rd4408, 4294967295;
	add.s64 	%rd18306, %rd4426, %rd4425;
	cvt.u64.u32 	%rd4427, %r5809;
	setp.lt.u64 	%p630, %rd18306, %rd4427;
	selp.s64 	%rd4428, -1, 0, %p630;
	and.b64  	%rd4429, %rd4412, 4294967295;
	add.s64 	%rd18307, %rd4429, %rd4428;
	cvt.u64.u32 	%rd4430, %r5810;
	setp.lt.u64 	%p631, %rd18307, %rd4430;
	selp.s32 	%r3125, -1, 0, %p631;
	add.s32 	%r5813, %r3124, %r3125;
	mov.u32 	%r5794, %r463;
$L__BB4_344:
	cvt.u64.u32 	%rd257, %r5708;
	cvt.u64.u32 	%rd258, %r5706;
	cvt.u64.u32 	%rd259, %r5704;
	cvt.u64.u32 	%rd260, %r5705;
	cvt.u64.u32 	%rd261, %r5707;
	cvt.u64.u32 	%rd262, %r5703;
	sub.s32 	%r5877, %r5813, %r5811;
	cvt.u32.u64 	%r3127, %rd18307;
	sub.s32 	%r5878, %r3127, %r5810;
	cvt.u32.u64 	%r3128, %rd18306;
	sub.s32 	%r5879, %r3128, %r5809;
	cvt.u32.u64 	%r3129, %rd18305;
	sub.s32 	%r5880, %r3129, %r5808;
	cvt.u32.u64 	%r3130, %rd18304;
	sub.s32 	%r5881, %r3130, %r5807;
	cvt.u32.u64 	%r3131, %rd18303;
	sub.s32 	%r5882, %r3131, %r5806;
	cvt.u32.u64 	%r3132, %rd18302;
	sub.s32 	%r5883, %r3132, %r5805;
	sub.s32 	%r5884, %r5794, %r5804;
	setp.gt.u32 	%p639, %r5702, %r5877;
	@%p639 bra 	$L__BB4_345;
	bra.uni 	$L__BB4_358;
$L__BB4_345:
	setp.lt.u32 	%p663, %r5709, %r5884;
	selp.s64 	%rd4485, -1, 0, %p663;
	add.s64 	%rd18308, %rd4485, %rd257;
	cvt.u64.u32 	%rd4486, %r5883;
	setp.lt.u64 	%p664, %rd18308, %rd4486;
	selp.s64 	%rd4487, -1, 0, %p664;
	add.s64 	%rd18309, %rd4487, %rd261;
	cvt.u64.u32 	%rd4488, %r5882;
	setp.lt.u64 	%p665, %rd18309, %rd4488;
	selp.s64 	%rd4489, -1, 0, %p665;
	add.s64 	%rd18310, %rd4489, %rd258;
	cvt.u64.u32 	%rd4490, %r5881;
	setp.lt.u64 	%p666, %rd18310, %rd4490;
	selp.s64 	%rd4491, -1, 0, %p666;
	add.s64 	%rd18311, %rd4491, %rd260;
	cvt.u64.u32 	%rd4492, %r5880;
	setp.lt.u64 	%p667, %rd18311, %rd4492;
	selp.s64 	%rd4493, -1, 0, %p667;
	add.s64 	%rd18312, %rd4493, %rd259;
	cvt.u64.u32 	%rd4494, %r5879;
	setp.lt.u64 	%p668, %rd18312, %rd4494;
	selp.s64 	%rd4495, -1, 0, %p668;
	add.s64 	%rd18313, %rd4495, %rd262;
	cvt.u64.u32 	%rd4496, %r5878;
	setp.lt.u64 	%p669, %rd18313, %rd4496;
	selp.s32 	%r3137, -1, 0, %p669;
	add.s32 	%r5815, %r5702, %r3137;
	bra.uni 	$L__BB4_360;
$L__BB4_346:
	setp.gt.u32 	%p641, %r5703, %r5878;
	@%p641 bra 	$L__BB4_345;
	setp.lt.u32 	%p642, %r5703, %r5878;
	@%p642 bra 	$L__BB4_359;
	setp.gt.u32 	%p643, %r5704, %r5879;
	@%p643 bra 	$L__BB4_345;
	setp.lt.u32 	%p644, %r5704, %r5879;
	@%p644 bra 	$L__BB4_359;
	setp.gt.u32 	%p645, %r5705, %r5880;
	@%p645 bra 	$L__BB4_345;
	setp.lt.u32 	%p646, %r5705, %r5880;
	@%p646 bra 	$L__BB4_359;
	setp.gt.u32 	%p647, %r5706, %r5881;
	@%p647 bra 	$L__BB4_345;
	setp.lt.u32 	%p648, %r5706, %r5881;
	@%p648 bra 	$L__BB4_359;
	setp.gt.u32 	%p649, %r5707, %r5882;
	@%p649 bra 	$L__BB4_345;
	setp.lt.u32 	%p650, %r5707, %r5882;
	@%p650 bra 	$L__BB4_359;
	setp.gt.u32 	%p651, %r5708, %r5883;
	@%p651 bra 	$L__BB4_345;
	setp.lt.u32 	%p652, %r5708, %r5883;
	setp.lt.u32 	%p653, %r5709, %r5884;
	or.pred  	%p654, %p652, %p653;
	@%p654 bra 	$L__BB4_359;
	bra.uni 	$L__BB4_345;
$L__BB4_358:
	setp.ge.u32 	%p640, %r5702, %r5877;
	@%p640 bra 	$L__BB4_346;
$L__BB4_359:
	add.s32 	%r476, %r5709, %r422;
	setp.lt.u32 	%p655, %r476, %r5709;
	selp.u64 	%rd4449, 1, 0, %p655;
	add.s64 	%rd4450, %rd4449, %rd257;
	add.s64 	%rd4451, %rd4450, %rd236;
	shr.u64 	%rd4452, %rd4451, 32;
	add.s64 	%rd4453, %rd4452, %rd261;
	add.s64 	%rd4454, %rd4453, %rd211;
	shr.u64 	%rd4455, %rd4454, 32;
	add.s64 	%rd4456, %rd4455, %rd258;
	add.s64 	%rd4457, %rd4456, %rd238;
	shr.u64 	%rd4458, %rd4457, 32;
	add.s64 	%rd4459, %rd4458, %rd260;
	add.s64 	%rd4460, %rd4459, %rd210;
	shr.u64 	%rd4461, %rd4460, 32;
	add.s64 	%rd4462, %rd4461, %rd259;
	add.s64 	%rd4463, %rd4462, %rd209;
	shr.u64 	%rd4464, %rd4463, 32;
	add.s64 	%rd4465, %rd4464, %rd262;
	add.s64 	%rd4466, %rd4465, %rd237;
	{ .reg .b32 tmp; mov.b64 {tmp, %r3133}, %rd4466; }
	add.s32 	%r3134, %r5702, %r3133;
	add.s32 	%r3135, %r3134, %r3069;
	setp.lt.u32 	%p656, %r476, %r5884;
	selp.s64 	%rd4467, -1, 0, %p656;
	and.b64  	%rd4468, %rd4451, 4294967295;
	add.s64 	%rd18308, %rd4468, %rd4467;
	cvt.u64.u32 	%rd4469, %r5883;
	setp.lt.u64 	%p657, %rd18308, %rd4469;
	selp.s64 	%rd4470, -1, 0, %p657;
	and.b64  	%rd4471, %rd4454, 4294967295;
	add.s64 	%rd18309, %rd4471, %rd4470;
	cvt.u64.u32 	%rd4472, %r5882;
	setp.lt.u64 	%p658, %rd18309, %rd4472;
	selp.s64 	%rd4473, -1, 0, %p658;
	and.b64  	%rd4474, %rd4457, 4294967295;
	add.s64 	%rd18310, %rd4474, %rd4473;
	cvt.u64.u32 	%rd4475, %r5881;
	setp.lt.u64 	%p659, %rd18310, %rd4475;
	selp.s64 	%rd4476, -1, 0, %p659;
	and.b64  	%rd4477, %rd4460, 4294967295;
	add.s64 	%rd18311, %rd4477, %rd4476;
	cvt.u64.u32 	%rd4478, %r5880;
	setp.lt.u64 	%p660, %rd18311, %rd4478;
	selp.s64 	%rd4479, -1, 0, %p660;
	and.b64  	%rd4480, %rd4463, 4294967295;
	add.s64 	%rd18312, %rd4480, %rd4479;
	cvt.u64.u32 	%rd4481, %r5879;
	setp.lt.u64 	%p661, %rd18312, %rd4481;
	selp.s64 	%rd4482, -1, 0, %p661;
	and.b64  	%rd4483, %rd4466, 4294967295;
	add.s64 	%rd18313, %rd4483, %rd4482;
	cvt.u64.u32 	%rd4484, %r5878;
	setp.lt.u64 	%p662, %rd18313, %rd4484;
	selp.s32 	%r3136, -1, 0, %p662;
	add.s32 	%r5815, %r3135, %r3136;
	mov.u32 	%r5709, %r476;
$L__BB4_360:
	sub.s32 	%r3138, %r5815, %r5877;
	cvt.u32.u64 	%r3139, %rd18313;
	sub.s32 	%r3140, %r3139, %r5878;
	cvt.u32.u64 	%r3141, %rd18312;
	sub.s32 	%r3142, %r3141, %r5879;
	cvt.u32.u64 	%r3143, %rd18311;
	sub.s32 	%r3144, %r3143, %r5880;
	cvt.u32.u64 	%r3145, %rd18310;
	sub.s32 	%r3146, %r3145, %r5881;
	cvt.u32.u64 	%r3147, %rd18309;
	sub.s32 	%r3148, %r3147, %r5882;
	cvt.u32.u64 	%r3149, %rd18308;
	sub.s32 	%r3150, %r3149, %r5883;
	sub.s32 	%r3151, %r5709, %r5884;
	mul.wide.u32 	%rd4497, %r3151, %r5777;
	cvt.u32.u64 	%r3152, %rd4497;
	shr.u64 	%rd4498, %rd4497, 32;
	mul.wide.u32 	%rd4499, %r3150, %r5777;
	add.s64 	%rd4500, %rd4498, %rd4499;
	shr.u64 	%rd4501, %rd4500, 32;
	mul.wide.u32 	%rd4502, %r3148, %r5777;
	add.s64 	%rd4503, %rd4501, %rd4502;
	shr.u64 	%rd4504, %rd4503, 32;
	mul.wide.u32 	%rd4505, %r3146, %r5777;
	add.s64 	%rd4506, %rd4504, %rd4505;
	shr.u64 	%rd4507, %rd4506, 32;
	mul.wide.u32 	%rd4508, %r3144, %r5777;
	add.s64 	%rd4509, %rd4507, %rd4508;
	shr.u64 	%rd4510, %rd4509, 32;
	mul.wide.u32 	%rd4511, %r3142, %r5777;
	add.s64 	%rd4512, %rd4510, %rd4511;
	shr.u64 	%rd4513, %rd4512, 32;
	mul.wide.u32 	%rd4514, %r3140, %r5777;
	add.s64 	%rd4515, %rd4513, %rd4514;
	shr.u64 	%rd4516, %rd4515, 32;
	mul.wide.u32 	%rd4517, %r3138, %r5777;
	add.s64 	%rd4518, %rd4516, %rd4517;
	shr.u64 	%rd4519, %rd4518, 32;
	and.b64  	%rd4520, %rd4500, 4294967295;
	mul.wide.u32 	%rd4521, %r3151, %r5776;
	add.s64 	%rd4522, %rd4521, %rd4520;
	shr.u64 	%rd4523, %rd4522, 32;
	and.b64  	%rd4524, %rd4503, 4294967295;
	mul.wide.u32 	%rd4525, %r3150, %r5776;
	add.s64 	%rd4526, %rd4523, %rd4524;
	add.s64 	%rd4527, %rd4526, %rd4525;
	shr.u64 	%rd4528, %rd4527, 32;
	and.b64  	%rd4529, %rd4506, 4294967295;
	mul.wide.u32 	%rd4530, %r3148, %r5776;
	add.s64 	%rd4531, %rd4528, %rd4529;
	add.s64 	%rd4532, %rd4531, %rd4530;
	shr.u64 	%rd4533, %rd4532, 32;
	and.b64  	%rd4534, %rd4509, 4294967295;
	mul.wide.u32 	%rd4535, %r3146, %r5776;
	add.s64 	%rd4536, %rd4533, %rd4534;
	add.s64 	%rd4537, %rd4536, %rd4535;
	shr.u64 	%rd4538, %rd4537, 32;
	and.b64  	%rd4539, %rd4512, 4294967295;
	mul.wide.u32 	%rd4540, %r3144, %r5776;
	add.s64 	%rd4541, %rd4538, %rd4539;
	add.s64 	%rd4542, %rd4541, %rd4540;
	shr.u64 	%rd4543, %rd4542, 32;
	and.b64  	%rd4544, %rd4515, 4294967295;
	mul.wide.u32 	%rd4545, %r3142, %r5776;
	add.s64 	%rd4546, %rd4543, %rd4544;
	add.s64 	%rd4547, %rd4546, %rd4545;
	shr.u64 	%rd4548, %rd4547, 32;
	and.b64  	%rd4549, %rd4518, 4294967295;
	mul.wide.u32 	%rd4550, %r3140, %r5776;
	add.s64 	%rd4551, %rd4548, %rd4549;
	add.s64 	%rd4552, %rd4551, %rd4550;
	shr.u64 	%rd4553, %rd4552, 32;
	mul.wide.u32 	%rd4554, %r3138, %r5776;
	add.s64 	%rd4555, %rd4553, %rd4519;
	add.s64 	%rd4556, %rd4555, %rd4554;
	shr.u64 	%rd4557, %rd4556, 32;
	and.b64  	%rd4558, %rd4527, 4294967295;
	mul.wide.u32 	%rd4559, %r3151, %r5775;
	add.s64 	%rd4560, %rd4559, %rd4558;
	shr.u64 	%rd4561, %rd4560, 32;
	and.b64  	%rd4562, %rd4532, 4294967295;
	mul.wide.u32 	%rd4563, %r3150, %r5775;
	add.s64 	%rd4564, %rd4561, %rd4562;
	add.s64 	%rd4565, %rd4564, %rd4563;
	shr.u64 	%rd4566, %rd4565, 32;
	and.b64  	%rd4567, %rd4537, 4294967295;
	mul.wide.u32 	%rd4568, %r3148, %r5775;
	add.s64 	%rd4569, %rd4566, %rd4567;
	add.s64 	%rd4570, %rd4569, %rd4568;
	shr.u64 	%rd4571, %rd4570, 32;
	and.b64  	%rd4572, %rd4542, 4294967295;
	mul.wide.u32 	%rd4573, %r3146, %r5775;
	add.s64 	%rd4574, %rd4571, %rd4572;
	add.s64 	%rd4575, %rd4574, %rd4573;
	shr.u64 	%rd4576, %rd4575, 32;
	and.b64  	%rd4577, %rd4547, 4294967295;
	mul.wide.u32 	%rd4578, %r3144, %r5775;
	add.s64 	%rd4579, %rd4576, %rd4577;
	add.s64 	%rd4580, %rd4579, %rd4578;
	shr.u64 	%rd4581, %rd4580, 32;
	and.b64  	%rd4582, %rd4552, 4294967295;
	mul.wide.u32 	%rd4583, %r3142, %r5775;
	add.s64 	%rd4584, %rd4581, %rd4582;
	add.s64 	%rd4585, %rd4584, %rd4583;
	shr.u64 	%rd4586, %rd4585, 32;
	and.b64  	%rd4587, %rd4556, 4294967295;
	mul.wide.u32 	%rd4588, %r3140, %r5775;
	add.s64 	%rd4589, %rd4586, %rd4587;
	add.s64 	%rd4590, %rd4589, %rd4588;
	shr.u64 	%rd4591, %rd4590, 32;
	mul.wide.u32 	%rd4592, %r3138, %r5775;
	add.s64 	%rd4593, %rd4591, %rd4557;
	add.s64 	%rd4594, %rd4593, %rd4592;
	shr.u64 	%rd4595, %rd4594, 32;
	and.b64  	%rd4596, %rd4565, 4294967295;
	mul.wide.u32 	%rd4597, %r3151, %r5774;
	add.s64 	%rd4598, %rd4597, %rd4596;
	shr.u64 	%rd4599, %rd4598, 32;
	and.b64  	%rd4600, %rd4570, 4294967295;
	mul.wide.u32 	%rd4601, %r3150, %r5774;
	add.s64 	%rd4602, %rd4599, %rd4600;
	add.s64 	%rd4603, %rd4602, %rd4601;
	shr.u64 	%rd4604, %rd4603, 32;
	and.b64  	%rd4605, %rd4575, 4294967295;
	mul.wide.u32 	%rd4606, %r3148, %r5774;
	add.s64 	%rd4607, %rd4604, %rd4605;
	add.s64 	%rd4608, %rd4607, %rd4606;
	shr.u64 	%rd4609, %rd4608, 32;
	and.b64  	%rd4610, %rd4580, 4294967295;
	mul.wide.u32 	%rd4611, %r3146, %r5774;
	add.s64 	%rd4612, %rd4609, %rd4610;
	add.s64 	%rd4613, %rd4612, %rd4611;
	shr.u64 	%rd4614, %rd4613, 32;
	and.b64  	%rd4615, %rd4585, 4294967295;
	mul.wide.u32 	%rd4616, %r3144, %r5774;
	add.s64 	%rd4617, %rd4614, %rd4615;
	add.s64 	%rd4618, %rd4617, %rd4616;
	shr.u64 	%rd4619, %rd4618, 32;
	and.b64  	%rd4620, %rd4590, 4294967295;
	mul.wide.u32 	%rd4621, %r3142, %r5774;
	add.s64 	%rd4622, %rd4619, %rd4620;
	add.s64 	%rd4623, %rd4622, %rd4621;
	shr.u64 	%rd4624, %rd4623, 32;
	and.b64  	%rd4625, %rd4594, 4294967295;
	mul.wide.u32 	%rd4626, %r3140, %r5774;
	add.s64 	%rd4627, %rd4624, %rd4625;
	add.s64 	%rd4628, %rd4627, %rd4626;
	shr.u64 	%rd4629, %rd4628, 32;
	mul.wide.u32 	%rd4630, %r3138, %r5774;
	add.s64 	%rd4631, %rd4629, %rd4595;
	add.s64 	%rd4632, %rd4631, %rd4630;
	shr.u64 	%rd4633, %rd4632, 32;
	and.b64  	%rd4634, %rd4603, 4294967295;
	mul.wide.u32 	%rd4635, %r3151, %r5773;
	add.s64 	%rd4636, %rd4635, %rd4634;
	shr.u64 	%rd4637, %rd4636, 32;
	and.b64  	%rd4638, %rd4608, 4294967295;
	mul.wide.u32 	%rd4639, %r3150, %r5773;
	add.s64 	%rd4640, %rd4637, %rd4638;
	add.s64 	%rd4641, %rd4640, %rd4639;
	shr.u64 	%rd4642, %rd4641, 32;
	and.b64  	%rd4643, %rd4613, 4294967295;
	mul.wide.u32 	%rd4644, %r3148, %r5773;
	add.s64 	%rd4645, %rd4642, %rd4643;
	add.s64 	%rd4646, %rd4645, %rd4644;
	shr.u64 	%rd4647, %rd4646, 32;
	and.b64  	%rd4648, %rd4618, 4294967295;
	mul.wide.u32 	%rd4649, %r3146, %r5773;
	add.s64 	%rd4650, %rd4647, %rd4648;
	add.s64 	%rd4651, %rd4650, %rd4649;
	shr.u64 	%rd4652, %rd4651, 32;
	and.b64  	%rd4653, %rd4623, 4294967295;
	mul.wide.u32 	%rd4654, %r3144, %r5773;
	add.s64 	%rd4655, %rd4652, %rd4653;
	add.s64 	%rd4656, %rd4655, %rd4654;
	shr.u64 	%rd4657, %rd4656, 32;
	and.b64  	%rd4658, %rd4628, 4294967295;
	mul.wide.u32 	%rd4659, %r3142, %r5773;
	add.s64 	%rd4660, %rd4657, %rd4658;
	add.s64 	%rd4661, %rd4660, %rd4659;
	shr.u64 	%rd4662, %rd4661, 32;
	and.b64  	%rd4663, %rd4632, 4294967295;
	mul.wide.u32 	%rd4664, %r3140, %r5773;
	add.s64 	%rd4665, %rd4662, %rd4663;
	add.s64 	%rd4666, %rd4665, %rd4664;
	shr.u64 	%rd4667, %rd4666, 32;
	mul.wide.u32 	%rd4668, %r3138, %r5773;
	add.s64 	%rd4669, %rd4667, %rd4633;
	add.s64 	%rd4670, %rd4669, %rd4668;
	shr.u64 	%rd4671, %rd4670, 32;
	and.b64  	%rd4672, %rd4641, 4294967295;
	mul.wide.u32 	%rd4673, %r3151, %r5772;
	add.s64 	%rd4674, %rd4673, %rd4672;
	shr.u64 	%rd4675, %rd4674, 32;
	and.b64  	%rd4676, %rd4646, 4294967295;
	mul.wide.u32 	%rd4677, %r3150, %r5772;
	add.s64 	%rd4678, %rd4675, %rd4676;
	add.s64 	%rd4679, %rd4678, %rd4677;
	shr.u64 	%rd4680, %rd4679, 32;
	and.b64  	%rd4681, %rd4651, 4294967295;
	mul.wide.u32 	%rd4682, %r3148, %r5772;
	add.s64 	%rd4683, %rd4680, %rd4681;
	add.s64 	%rd4684, %rd4683, %rd4682;
	shr.u64 	%rd4685, %rd4684, 32;
	and.b64  	%rd4686, %rd4656, 4294967295;
	mul.wide.u32 	%rd4687, %r3146, %r5772;
	add.s64 	%rd4688, %rd4685, %rd4686;
	add.s64 	%rd4689, %rd4688, %rd4687;
	shr.u64 	%rd4690, %rd4689, 32;
	and.b64  	%rd4691, %rd4661, 4294967295;
	mul.wide.u32 	%rd4692, %r3144, %r5772;
	add.s64 	%rd4693, %rd4690, %rd4691;
	add.s64 	%rd4694, %rd4693, %rd4692;
	shr.u64 	%rd4695, %rd4694, 32;
	and.b64  	%rd4696, %rd4666, 4294967295;
	mul.wide.u32 	%rd4697, %r3142, %r5772;
	add.s64 	%rd4698, %rd4695, %rd4696;
	add.s64 	%rd4699, %rd4698, %rd4697;
	shr.u64 	%rd4700, %rd4699, 32;
	and.b64  	%rd4701, %rd4670, 4294967295;
	mul.wide.u32 	%rd4702, %r3140, %r5772;
	add.s64 	%rd4703, %rd4700, %rd4701;
	add.s64 	%rd4704, %rd4703, %rd4702;
	shr.u64 	%rd4705, %rd4704, 32;
	mul.wide.u32 	%rd4706, %r3138, %r5772;
	add.s64 	%rd4707, %rd4705, %rd4671;
	add.s64 	%rd4708, %rd4707, %rd4706;
	shr.u64 	%rd4709, %rd4708, 32;
	and.b64  	%rd4710, %rd4679, 4294967295;
	mul.wide.u32 	%rd4711, %r3151, %r5771;
	add.s64 	%rd4712, %rd4711, %rd4710;
	shr.u64 	%rd4713, %rd4712, 32;
	and.b64  	%rd4714, %rd4684, 4294967295;
	mul.wide.u32 	%rd4715, %r3150, %r5771;
	add.s64 	%rd4716, %rd4713, %rd4714;
	add.s64 	%rd4717, %rd4716, %rd4715;
	shr.u64 	%rd4718, %rd4717, 32;
	and.b64  	%rd4719, %rd4689, 4294967295;
	mul.wide.u32 	%rd4720, %r3148, %r5771;
	add.s64 	%rd4721, %rd4718, %rd4719;
	add.s64 	%rd4722, %rd4721, %rd4720;
	shr.u64 	%rd4723, %rd4722, 32;
	and.b64  	%rd4724, %rd4694, 4294967295;
	mul.wide.u32 	%rd4725, %r3146, %r5771;
	add.s64 	%rd4726, %rd4723, %rd4724;
	add.s64 	%rd4727, %rd4726, %rd4725;
	shr.u64 	%rd4728, %rd4727, 32;
	and.b64  	%rd4729, %rd4699, 4294967295;
	mul.wide.u32 	%rd4730, %r3144, %r5771;
	add.s64 	%rd4731, %rd4728, %rd4729;
	add.s64 	%rd4732, %rd4731, %rd4730;
	shr.u64 	%rd4733, %rd4732, 32;
	and.b64  	%rd4734, %rd4704, 4294967295;
	mul.wide.u32 	%rd4735, %r3142, %r5771;
	add.s64 	%rd4736, %rd4733, %rd4734;
	add.s64 	%rd4737, %rd4736, %rd4735;
	shr.u64 	%rd4738, %rd4737, 32;
	and.b64  	%rd4739, %rd4708, 4294967295;
	mul.wide.u32 	%rd4740, %r3140, %r5771;
	add.s64 	%rd4741, %rd4738, %rd4739;
	add.s64 	%rd4742, %rd4741, %rd4740;
	shr.u64 	%rd4743, %rd4742, 32;
	mul.wide.u32 	%rd4744, %r3138, %r5771;
	add.s64 	%rd4745, %rd4743, %rd4709;
	add.s64 	%rd4746, %rd4745, %rd4744;
	shr.u64 	%rd4747, %rd4746, 32;
	and.b64  	%rd4748, %rd4717, 4294967295;
	mul.wide.u32 	%rd4749, %r3151, %r5770;
	add.s64 	%rd4750, %rd4749, %rd4748;
	shr.u64 	%rd4751, %rd4750, 32;
	and.b64  	%rd4752, %rd4722, 4294967295;
	mul.wide.u32 	%rd4753, %r3150, %r5770;
	add.s64 	%rd4754, %rd4751, %rd4752;
	add.s64 	%rd4755, %rd4754, %rd4753;
	shr.u64 	%rd4756, %rd4755, 32;
	and.b64  	%rd4757, %rd4727, 4294967295;
	mul.wide.u32 	%rd4758, %r3148, %r5770;
	add.s64 	%rd4759, %rd4756, %rd4757;
	add.s64 	%rd4760, %rd4759, %rd4758;
	shr.u64 	%rd4761, %rd4760, 32;
	and.b64  	%rd4762, %rd4732, 4294967295;
	mul.wide.u32 	%rd4763, %r3146, %r5770;
	add.s64 	%rd4764, %rd4761, %rd4762;
	add.s64 	%rd4765, %rd4764, %rd4763;
	shr.u64 	%rd4766, %rd4765, 32;
	and.b64  	%rd4767, %rd4737, 4294967295;
	mul.wide.u32 	%rd4768, %r3144, %r5770;
	add.s64 	%rd4769, %rd4766, %rd4767;
	add.s64 	%rd4770, %rd4769, %rd4768;
	shr.u64 	%rd4771, %rd4770, 32;
	and.b64  	%rd4772, %rd4742, 4294967295;
	mul.wide.u32 	%rd4773, %r3142, %r5770;
	add.s64 	%rd4774, %rd4771, %rd4772;
	add.s64 	%rd4775, %rd4774, %rd4773;
	shr.u64 	%rd4776, %rd4775, 32;
	and.b64  	%rd4777, %rd4746, 4294967295;
	mul.wide.u32 	%rd4778, %r3140, %r5770;
	add.s64 	%rd4779, %rd4776, %rd4777;
	add.s64 	%rd4780, %rd4779, %rd4778;
	shr.u64 	%rd4781, %rd4780, 32;
	mul.wide.u32 	%rd4782, %r3138, %r5770;
	add.s64 	%rd4783, %rd4781, %rd4747;
	add.s64 	%rd4784, %rd4783, %rd4782;
	shr.u64 	%rd4785, %rd4784, 32;
	{ .reg .b32 tmp; mov.b64 {tmp, %r3153}, %rd4784; }
	and.b64  	%rd4786, %rd4755, 4294967295;
	mul.lo.s64 	%rd4787, %rd4786, 977;
	cvt.u32.u64 	%r3154, %rd4787;
	shr.u64 	%rd4788, %rd4787, 32;
	and.b64  	%rd4789, %rd4760, 4294967295;
	mad.lo.s64 	%rd4790, %rd4789, 977, %rd4788;
	shr.u64 	%rd4791, %rd4790, 32;
	and.b64  	%rd4792, %rd4765, 4294967295;
	mad.lo.s64 	%rd4793, %rd4792, 977, %rd4791;
	shr.u64 	%rd4794, %rd4793, 32;
	and.b64  	%rd4795, %rd4770, 4294967295;
	mad.lo.s64 	%rd4796, %rd4795, 977, %rd4794;
	shr.u64 	%rd4797, %rd4796, 32;
	and.b64  	%rd4798, %rd4775, 4294967295;
	mad.lo.s64 	%rd4799, %rd4798, 977, %rd4797;
	shr.u64 	%rd4800, %rd4799, 32;
	and.b64  	%rd4801, %rd4780, 4294967295;
	mad.lo.s64 	%rd4802, %rd4801, 977, %rd4800;
	shr.u64 	%rd4803, %rd4802, 32;
	and.b64  	%rd4804, %rd4784, 4294967295;
	mad.lo.s64 	%rd4805, %rd4804, 977, %rd4803;
	shr.u64 	%rd4806, %rd4805, 32;
	mad.lo.s64 	%rd4807, %rd4785, 977, %rd4806;
	{ .reg .b32 tmp; mov.b64 {tmp, %r3155}, %rd4807; }
	add.s32 	%r5825, %r3152, %r3154;
	setp.lt.u32 	%p671, %r5825, %r3152;
	selp.u64 	%rd4808, 1, 0, %p671;
	and.b64  	%rd4809, %rd4522, 4294967295;
	and.b64  	%rd4810, %rd4790, 4294967295;
	add.s64 	%rd4811, %rd4809, %rd4808;
	add.s64 	%rd4812, %rd4811, %rd4810;
	shr.u64 	%rd4813, %rd4812, 32;
	and.b64  	%rd4814, %rd4560, 4294967295;
	and.b64  	%rd4815, %rd4793, 4294967295;
	add.s64 	%rd4816, %rd4813, %rd4814;
	add.s64 	%rd4817, %rd4816, %rd4815;
	shr.u64 	%rd4818, %rd4817, 32;
	and.b64  	%rd4819, %rd4598, 4294967295;
	and.b64  	%rd4820, %rd4796, 4294967295;
	add.s64 	%rd4821, %rd4818, %rd4819;
	add.s64 	%rd4822, %rd4821, %rd4820;
	shr.u64 	%rd4823, %rd4822, 32;
	and.b64  	%rd4824, %rd4636, 4294967295;
	and.b64  	%rd4825, %rd4799, 4294967295;
	add.s64 	%rd4826, %rd4823, %rd4824;
	add.s64 	%rd4827, %rd4826, %rd4825;
	shr.u64 	%rd4828, %rd4827, 32;
	and.b64  	%rd4829, %rd4674, 4294967295;
	and.b64  	%rd4830, %rd4802, 4294967295;
	add.s64 	%rd4831, %rd4828, %rd4829;
	add.s64 	%rd4832, %rd4831, %rd4830;
	shr.u64 	%rd4833, %rd4832, 32;
	and.b64  	%rd4834, %rd4712, 4294967295;
	and.b64  	%rd4835, %rd4805, 4294967295;
	add.s64 	%rd4836, %rd4833, %rd4834;
	add.s64 	%rd4837, %rd4836, %rd4835;
	shr.u64 	%rd4838, %rd4837, 32;
	and.b64  	%rd4839, %rd4750, 4294967295;
	and.b64  	%rd4840, %rd4807, 4294967295;
	add.s64 	%rd4841, %rd4838, %rd4839;
	add.s64 	%rd4842, %rd4841, %rd4840;
	{ .reg .b32 tmp; mov.b64 {tmp, %r3156}, %rd4842; }
	add.s32 	%r3157, %r3156, %r3155;
	and.b64  	%rd4843, %rd4812, 4294967295;
	add.s64 	%rd18314, %rd4843, %rd4786;
	shr.u64 	%rd4844, %rd18314, 32;
	and.b64  	%rd4845, %rd4817, 4294967295;
	add.s64 	%rd4846, %rd4844, %rd4845;
	add.s64 	%rd18315, %rd4846, %rd4789;
	shr.u64 	%rd4847, %rd18315, 32;
	and.b64  	%rd4848, %rd4822, 4294967295;
	add.s64 	%rd4849, %rd4847, %rd4848;
	add.s64 	%rd18316, %rd4849, %rd4792;
	shr.u64 	%rd4850, %rd18316, 32;
	and.b64  	%rd4851, %rd4827, 4294967295;
	add.s64 	%rd4852, %rd4850, %rd4851;
	add.s64 	%rd18317, %rd4852, %rd4795;
	shr.u64 	%rd4853, %rd18317, 32;
	and.b64  	%rd4854, %rd4832, 4294967295;
	add.s64 	%rd4855, %rd4853, %rd4854;
	add.s64 	%rd18318, %rd4855, %rd4798;
	shr.u64 	%rd4856, %rd18318, 32;
	and.b64  	%rd4857, %rd4837, 4294967295;
	add.s64 	%rd4858, %rd4856, %rd4857;
	add.s64 	%rd18319, %rd4858, %rd4801;
	shr.u64 	%rd4859, %rd18319, 32;
	and.b64  	%rd4860, %rd4842, 4294967295;
	add.s64 	%rd4861, %rd4859, %rd4860;
	add.s64 	%rd18320, %rd4861, %rd4804;
	{ .reg .b32 tmp; mov.b64 {tmp, %r3158}, %rd18320; }
	add.s32 	%r3159, %r3157, %r3158;
	add.s32 	%r482, %r3159, %r3153;
	setp.eq.s32 	%p672, %r482, 0;
	mov.pred 	%p2999, 0;
	@%p672 bra 	$L__BB4_362;
	cvt.u64.u32 	%rd4862, %r482;
	mul.wide.u32 	%rd4863, %r482, 977;
	cvt.u32.u64 	%r3160, %rd4863;
	shr.u64 	%rd4864, %rd4863, 32;
	add.s64 	%rd4865, %rd4864, %rd4862;
	shr.u64 	%rd4866, %rd4865, 32;
	add.s32 	%r483, %r5825, %r3160;
	setp.lt.u32 	%p673, %r483, %r5825;
	selp.u64 	%rd4867, 1, 0, %p673;
	and.b64  	%rd4868, %rd18314, 4294967295;
	and.b64  	%rd4869, %rd4865, 4294967295;
	add.s64 	%rd4870, %rd4868, %rd4867;
	add.s64 	%rd18314, %rd4870, %rd4869;
	shr.u64 	%rd4871, %rd18314, 32;
	and.b64  	%rd4872, %rd18315, 4294967295;
	add.s64 	%rd4873, %rd4871, %rd4872;
	add.s64 	%rd18315, %rd4873, %rd4866;
	shr.u64 	%rd4874, %rd18315, 32;
	and.b64  	%rd4875, %rd18316, 4294967295;
	add.s64 	%rd18316, %rd4874, %rd4875;
	shr.u64 	%rd4876, %rd18316, 32;
	and.b64  	%rd4877, %rd18317, 4294967295;
	add.s64 	%rd18317, %rd4876, %rd4877;
	shr.u64 	%rd4878, %rd18317, 32;
	and.b64  	%rd4879, %rd18318, 4294967295;
	add.s64 	%rd18318, %rd4878, %rd4879;
	shr.u64 	%rd4880, %rd18318, 32;
	and.b64  	%rd4881, %rd18319, 4294967295;
	add.s64 	%rd18319, %rd4880, %rd4881;
	shr.u64 	%rd4882, %rd18319, 32;
	and.b64  	%rd4883, %rd18320, 4294967295;
	add.s64 	%rd18320, %rd4882, %rd4883;
	setp.gt.u64 	%p2999, %rd18320, 4294967295;
	mov.u32 	%r5825, %r483;
$L__BB4_362:
	ld.const.u32 	%rd302, [const_p+16];
	ld.const.u32 	%rd303, [const_p+8];
	ld.const.u32 	%rd304, [const_p+4];
	ld.const.u32 	%rd305, [const_p+24];
	ld.const.u32 	%rd306, [const_p+12];
	ld.const.u32 	%r485, [const_p];
	cvt.u32.u64 	%r5832, %rd18320;
	cvt.u32.u64 	%r5831, %rd18319;
	cvt.u32.u64 	%r5830, %rd18318;
	cvt.u32.u64 	%r5829, %rd18317;
	cvt.u32.u64 	%r5828, %rd18316;
	cvt.u32.u64 	%r5827, %rd18315;
	cvt.u32.u64 	%r5826, %rd18314;
	ld.const.u32 	%r3161, [const_p+28];
	setp.lt.u32 	%p674, %r3161, %r5832;
	or.pred  	%p675, %p2999, %p674;
	@%p675 bra 	$L__BB4_376;
	setp.gt.u32 	%p676, %r3161, %r5832;
	@%p676 bra 	$L__BB4_377;
	cvt.u32.u64 	%r3162, %rd305;
	setp.lt.u32 	%p677, %r3162, %r5831;
	@%p677 bra 	$L__BB4_376;
	cvt.u32.u64 	%r3163, %rd305;
	setp.gt.u32 	%p678, %r3163, %r5831;
	@%p678 bra 	$L__BB4_377;
	cvt.u32.u64 	%r3164, %rd209;
	setp.lt.u32 	%p679, %r3164, %r5830;
	@%p679 bra 	$L__BB4_376;
	cvt.u32.u64 	%r3165, %rd209;
	setp.gt.u32 	%p680, %r3165, %r5830;
	@%p680 bra 	$L__BB4_377;
	cvt.u32.u64 	%r3166, %rd302;
	setp.lt.u32 	%p681, %r3166, %r5829;
	@%p681 bra 	$L__BB4_376;
	cvt.u32.u64 	%r3167, %rd302;
	setp.gt.u32 	%p682, %r3167, %r5829;
	@%p682 bra 	$L__BB4_377;
	cvt.u32.u64 	%r3168, %rd306;
	setp.lt.u32 	%p683, %r3168, %r5828;
	@%p683 bra 	$L__BB4_376;
	cvt.u32.u64 	%r3169, %rd306;
	setp.gt.u32 	%p684, %r3169, %r5828;
	@%p684 bra 	$L__BB4_377;
	cvt.u32.u64 	%r3170, %rd303;
	setp.lt.u32 	%p685, %r3170, %r5827;
	@%p685 bra 	$L__BB4_376;
	cvt.u32.u64 	%r3171, %rd303;
	setp.gt.u32 	%p686, %r3171, %r5827;
	@%p686 bra 	$L__BB4_377;
	cvt.u32.u64 	%r3172, %rd304;
	setp.lt.u32 	%p687, %r3172, %r5826;
	@%p687 bra 	$L__BB4_376;
	cvt.u32.u64 	%r3173, %rd304;
	setp.gt.u32 	%p688, %r3173, %r5826;
	setp.lt.u32 	%p689, %r5825, %r485;
	or.pred  	%p690, %p688, %p689;
	@%p690 bra 	$L__BB4_377;
$L__BB4_376:
	cvt.u32.u64 	%r3174, %rd306;
	cvt.u32.u64 	%r3175, %rd303;
	cvt.u32.u64 	%r3176, %rd304;
	cvt.u32.u64 	%r3177, %rd305;
	cvt.u32.u64 	%r3178, %rd209;
	cvt.u32.u64 	%r3179, %rd302;
	setp.lt.u32 	%p691, %r5825, %r485;
	selp.s64 	%rd4885, -1, 0, %p691;
	sub.s32 	%r5825, %r5825, %r485;
	and.b64  	%rd4886, %rd18314, 4294967295;
	add.s64 	%rd4887, %rd4886, %rd4885;
	setp.lt.u64 	%p692, %rd4887, %rd304;
	selp.s64 	%rd4888, -1, 0, %p692;
	cvt.u32.u64 	%r3180, %rd4887;
	sub.s32 	%r5826, %r3180, %r3176;
	and.b64  	%rd4889, %rd18315, 4294967295;
	add.s64 	%rd4890, %rd4889, %rd4888;
	setp.lt.u64 	%p693, %rd4890, %rd303;
	selp.s64 	%rd4891, -1, 0, %p693;
	cvt.u32.u64 	%r3181, %rd4890;
	sub.s32 	%r5827, %r3181, %r3175;
	and.b64  	%rd4892, %rd18316, 4294967295;
	add.s64 	%rd4893, %rd4892, %rd4891;
	setp.lt.u64 	%p694, %rd4893, %rd306;
	selp.s64 	%rd4894, -1, 0, %p694;
	cvt.u32.u64 	%r3182, %rd4893;
	sub.s32 	%r5828, %r3182, %r3174;
	and.b64  	%rd4895, %rd18317, 4294967295;
	add.s64 	%rd4896, %rd4895, %rd4894;
	setp.lt.u64 	%p695, %rd4896, %rd302;
	selp.s64 	%rd4897, -1, 0, %p695;
	cvt.u32.u64 	%r3183, %rd4896;
	sub.s32 	%r5829, %r3183, %r3179;
	and.b64  	%rd4898, %rd18318, 4294967295;
	add.s64 	%rd4899, %rd4898, %rd4897;
	setp.lt.u64 	%p696, %rd4899, %rd209;
	selp.s64 	%rd4900, -1, 0, %p696;
	cvt.u32.u64 	%r3184, %rd4899;
	sub.s32 	%r5830, %r3184, %r3178;
	and.b64  	%rd4901, %rd18319, 4294967295;
	add.s64 	%rd4902, %rd4901, %rd4900;
	setp.lt.u64 	%p697, %rd4902, %rd305;
	selp.s32 	%r3185, -1, 0, %p697;
	cvt.u32.u64 	%r3186, %rd4902;
	sub.s32 	%r5831, %r3186, %r3177;
	add.s32 	%r3187, %r5832, %r3185;
	sub.s32 	%r5832, %r3187, %r3161;
$L__BB4_377:
	setp.gt.u32 	%p698, %r5832, %r3161;
	@%p698 bra 	$L__BB4_390;
	bra.uni 	$L__BB4_391;
$L__BB4_378:
	cvt.u32.u64 	%r3188, %rd305;
	setp.gt.u32 	%p700, %r5831, %r3188;
	@%p700 bra 	$L__BB4_390;
	setp.lt.u32 	%p701, %r5831, %r3188;
	@%p701 bra 	$L__BB4_392;
	cvt.u32.u64 	%r3190, %rd209;
	setp.gt.u32 	%p702, %r5830, %r3190;
	@%p702 bra 	$L__BB4_390;
	setp.lt.u32 	%p703, %r5830, %r3190;
	@%p703 bra 	$L__BB4_392;
	cvt.u32.u64 	%r3192, %rd302;
	setp.gt.u32 	%p704, %r5829, %r3192;
	@%p704 bra 	$L__BB4_390;
	setp.lt.u32 	%p705, %r5829, %r3192;
	@%p705 bra 	$L__BB4_392;
	cvt.u32.u64 	%r3194, %rd306;
	setp.gt.u32 	%p706, %r5828, %r3194;
	@%p706 bra 	$L__BB4_390;
	setp.lt.u32 	%p707, %r5828, %r3194;
	@%p707 bra 	$L__BB4_392;
	cvt.u32.u64 	%r3196, %rd303;
	setp.gt.u32 	%p708, %r5827, %r3196;
	@%p708 bra 	$L__BB4_390;
	setp.lt.u32 	%p709, %r5827, %r3196;
	@%p709 bra 	$L__BB4_392;
	cvt.u32.u64 	%r3198, %rd304;
	setp.gt.u32 	%p710, %r5826, %r3198;
	@%p710 bra 	$L__BB4_390;
	setp.lt.u32 	%p711, %r5826, %r3198;
	setp.lt.u32 	%p712, %r5825, %r485;
	or.pred  	%p713, %p711, %p712;
	@%p713 bra 	$L__BB4_392;
$L__BB4_390:
	cvt.u32.u64 	%r3200, %rd306;
	cvt.u32.u64 	%r3201, %rd303;
	cvt.u32.u64 	%r3202, %rd304;
	cvt.u32.u64 	%r3203, %rd305;
	cvt.u32.u64 	%r3204, %rd209;
	cvt.u32.u64 	%r3205, %rd302;
	setp.lt.u32 	%p714, %r5825, %r485;
	selp.s64 	%rd4903, -1, 0, %p714;
	sub.s32 	%r5825, %r5825, %r485;
	cvt.u64.u32 	%rd4904, %r5826;
	add.s64 	%rd4905, %rd4903, %rd4904;
	setp.lt.u64 	%p715, %rd4905, %rd304;
	selp.s64 	%rd4906, -1, 0, %p715;
	cvt.u32.u64 	%r3206, %rd4905;
	sub.s32 	%r5826, %r3206, %r3202;
	cvt.u64.u32 	%rd4907, %r5827;
	add.s64 	%rd4908, %rd4906, %rd4907;
	setp.lt.u64 	%p716, %rd4908, %rd303;
	selp.s64 	%rd4909, -1, 0, %p716;
	cvt.u32.u64 	%r3207, %rd4908;
	sub.s32 	%r5827, %r3207, %r3201;
	cvt.u64.u32 	%rd4910, %r5828;
	add.s64 	%rd4911, %rd4909, %rd4910;
	setp.lt.u64 	%p717, %rd4911, %rd306;
	selp.s64 	%rd4912, -1, 0, %p717;
	cvt.u32.u64 	%r3208, %rd4911;
	sub.s32 	%r5828, %r3208, %r3200;
	cvt.u64.u32 	%rd4913, %r5829;
	add.s64 	%rd4914, %rd4912, %rd4913;
	setp.lt.u64 	%p718, %rd4914, %rd302;
	selp.s64 	%rd4915, -1, 0, %p718;
	cvt.u32.u64 	%r3209, %rd4914;
	sub.s32 	%r5829, %r3209, %r3205;
	cvt.u64.u32 	%rd4916, %r5830;
	add.s64 	%rd4917, %rd4915, %rd4916;
	setp.lt.u64 	%p719, %rd4917, %rd209;
	selp.s64 	%rd4918, -1, 0, %p719;
	cvt.u32.u64 	%r3210, %rd4917;
	sub.s32 	%r5830, %r3210, %r3204;
	cvt.u64.u32 	%rd4919, %r5831;
	add.s64 	%rd4920, %rd4918, %rd4919;
	setp.lt.u64 	%p720, %rd4920, %rd305;
	selp.s32 	%r3211, -1, 0, %p720;
	cvt.u32.u64 	%r3212, %rd4920;
	sub.s32 	%r5831, %r3212, %r3203;
	add.s32 	%r3213, %r5832, %r3211;
	sub.s32 	%r5832, %r3213, %r3161;
	bra.uni 	$L__BB4_392;
$L__BB4_391:
	setp.lt.u32 	%p699, %r5832, %r3161;
	@%p699 bra 	$L__BB4_392;
	bra.uni 	$L__BB4_378;
$L__BB4_392:
	setp.gt.u32 	%p721, %r5832, %r5736;
	@%p721 bra 	$L__BB4_393;
	bra.uni 	$L__BB4_406;
$L__BB4_393:
	setp.lt.u32 	%p745, %r5825, %r5743;
	selp.s64 	%rd4963, -1, 0, %p745;
	cvt.u64.u32 	%rd4964, %r5826;
	add.s64 	%rd18321, %rd4963, %rd4964;
	cvt.u64.u32 	%rd4965, %r5742;
	setp.lt.u64 	%p746, %rd18321, %rd4965;
	selp.s64 	%rd4966, -1, 0, %p746;
	cvt.u64.u32 	%rd4967, %r5827;
	add.s64 	%rd18322, %rd4966, %rd4967;
	cvt.u64.u32 	%rd4968, %r5741;
	setp.lt.u64 	%p747, %rd18322, %rd4968;
	selp.s64 	%rd4969, -1, 0, %p747;
	cvt.u64.u32 	%rd4970, %r5828;
	add.s64 	%rd18323, %rd4969, %rd4970;
	cvt.u64.u32 	%rd4971, %r5740;
	setp.lt.u64 	%p748, %rd18323, %rd4971;
	selp.s64 	%rd4972, -1, 0, %p748;
	cvt.u64.u32 	%rd4973, %r5829;
	add.s64 	%rd18324, %rd4972, %rd4973;
	cvt.u64.u32 	%rd4974, %r5739;
	setp.lt.u64 	%p749, %rd18324, %rd4974;
	selp.s64 	%rd4975, -1, 0, %p749;
	cvt.u64.u32 	%rd4976, %r5830;
	add.s64 	%rd18325, %rd4975, %rd4976;
	cvt.u64.u32 	%rd4977, %r5738;
	setp.lt.u64 	%p750, %rd18325, %rd4977;
	selp.s64 	%rd4978, -1, 0, %p750;
	cvt.u64.u32 	%rd4979, %r5831;
	add.s64 	%rd18326, %rd4978, %rd4979;
	cvt.u64.u32 	%rd4980, %r5737;
	setp.lt.u64 	%p751, %rd18326, %rd4980;
	selp.s32 	%r3218, -1, 0, %p751;
	add.s32 	%r5834, %r5832, %r3218;
	bra.uni 	$L__BB4_408;
$L__BB4_394:
	setp.gt.u32 	%p723, %r5831, %r5737;
	@%p723 bra 	$L__BB4_393;
	setp.lt.u32 	%p724, %r5831, %r5737;
	@%p724 bra 	$L__BB4_407;
	setp.gt.u32 	%p725, %r5830, %r5738;
	@%p725 bra 	$L__BB4_393;
	setp.lt.u32 	%p726, %r5830, %r5738;
	@%p726 bra 	$L__BB4_407;
	setp.gt.u32 	%p727, %r5829, %r5739;
	@%p727 bra 	$L__BB4_393;
	setp.lt.u32 	%p728, %r5829, %r5739;
	@%p728 bra 	$L__BB4_407;
	setp.gt.u32 	%p729, %r5828, %r5740;
	@%p729 bra 	$L__BB4_393;
	setp.lt.u32 	%p730, %r5828, %r5740;
	@%p730 bra 	$L__BB4_407;
	setp.gt.u32 	%p731, %r5827, %r5741;
	@%p731 bra 	$L__BB4_393;
	setp.lt.u32 	%p732, %r5827, %r5741;
	@%p732 bra 	$L__BB4_407;
	setp.gt.u32 	%p733, %r5826, %r5742;
	@%p733 bra 	$L__BB4_393;
	setp.lt.u32 	%p734, %r5826, %r5742;
	setp.lt.u32 	%p735, %r5825, %r5743;
	or.pred  	%p736, %p734, %p735;
	@%p736 bra 	$L__BB4_407;
	bra.uni 	$L__BB4_393;
$L__BB4_406:
	setp.ge.u32 	%p722, %r5832, %r5736;
	@%p722 bra 	$L__BB4_394;
$L__BB4_407:
	add.s32 	%r526, %r5825, %r485;
	setp.lt.u32 	%p737, %r526, %r5825;
	selp.u64 	%rd4921, 1, 0, %p737;
	cvt.u64.u32 	%rd4922, %r5826;
	add.s64 	%rd4923, %rd4921, %rd4922;
	add.s64 	%rd4924, %rd4923, %rd304;
	shr.u64 	%rd4925, %rd4924, 32;
	cvt.u64.u32 	%rd4926, %r5827;
	add.s64 	%rd4927, %rd4925, %rd4926;
	add.s64 	%rd4928, %rd4927, %rd303;
	shr.u64 	%rd4929, %rd4928, 32;
	cvt.u64.u32 	%rd4930, %r5828;
	add.s64 	%rd4931, %rd4929, %rd4930;
	add.s64 	%rd4932, %rd4931, %rd306;
	shr.u64 	%rd4933, %rd4932, 32;
	cvt.u64.u32 	%rd4934, %r5829;
	add.s64 	%rd4935, %rd4933, %rd4934;
	add.s64 	%rd4936, %rd4935, %rd302;
	shr.u64 	%rd4937, %rd4936, 32;
	cvt.u64.u32 	%rd4938, %r5830;
	add.s64 	%rd4939, %rd4937, %rd4938;
	add.s64 	%rd4940, %rd4939, %rd209;
	shr.u64 	%rd4941, %rd4940, 32;
	cvt.u64.u32 	%rd4942, %r5831;
	add.s64 	%rd4943, %rd4941, %rd4942;
	add.s64 	%rd4944, %rd4943, %rd305;
	{ .reg .b32 tmp; mov.b64 {tmp, %r3214}, %rd4944; }
	add.s32 	%r3215, %r5832, %r3214;
	add.s32 	%r3216, %r3215, %r3161;
	setp.lt.u32 	%p738, %r526, %r5743;
	selp.s64 	%rd4945, -1, 0, %p738;
	and.b64  	%rd4946, %rd4924, 4294967295;
	add.s64 	%rd18321, %rd4946, %rd4945;
	cvt.u64.u32 	%rd4947, %r5742;
	setp.lt.u64 	%p739, %rd18321, %rd4947;
	selp.s64 	%rd4948, -1, 0, %p739;
	and.b64  	%rd4949, %rd4928, 4294967295;
	add.s64 	%rd18322, %rd4949, %rd4948;
	cvt.u64.u32 	%rd4950, %r5741;
	setp.lt.u64 	%p740, %rd18322, %rd4950;
	selp.s64 	%rd4951, -1, 0, %p740;
	and.b64  	%rd4952, %rd4932, 4294967295;
	add.s64 	%rd18323, %rd4952, %rd4951;
	cvt.u64.u32 	%rd4953, %r5740;
	setp.lt.u64 	%p741, %rd18323, %rd4953;
	selp.s64 	%rd4954, -1, 0, %p741;
	and.b64  	%rd4955, %rd4936, 4294967295;
	add.s64 	%rd18324, %rd4955, %rd4954;
	cvt.u64.u32 	%rd4956, %r5739;
	setp.lt.u64 	%p742, %rd18324, %rd4956;
	selp.s64 	%rd4957, -1, 0, %p742;
	and.b64  	%rd4958, %rd4940, 4294967295;
	add.s64 	%rd18325, %rd4958, %rd4957;
	cvt.u64.u32 	%rd4959, %r5738;
	setp.lt.u64 	%p743, %rd18325, %rd4959;
	selp.s64 	%rd4960, -1, 0, %p743;
	and.b64  	%rd4961, %rd4944, 4294967295;
	add.s64 	%rd18326, %rd4961, %rd4960;
	cvt.u64.u32 	%rd4962, %r5737;
	setp.lt.u64 	%p744, %rd18326, %rd4962;
	selp.s32 	%r3217, -1, 0, %p744;
	add.s32 	%r5834, %r3216, %r3217;
	mov.u32 	%r5825, %r526;
$L__BB4_408:
	sub.s32 	%r5869, %r5834, %r5736;
	cvt.u32.u64 	%r3219, %rd18326;
	sub.s32 	%r5870, %r3219, %r5737;
	cvt.u32.u64 	%r3220, %rd18325;
	sub.s32 	%r5871, %r3220, %r5738;
	cvt.u32.u64 	%r3221, %rd18324;
	sub.s32 	%r5872, %r3221, %r5739;
	cvt.u32.u64 	%r3222, %rd18323;
	sub.s32 	%r5873, %r3222, %r5740;
	cvt.u32.u64 	%r3223, %rd18322;
	sub.s32 	%r5874, %r3223, %r5741;
	cvt.u32.u64 	%r3224, %rd18321;
	sub.s32 	%r5875, %r3224, %r5742;
	sub.s32 	%r5876, %r5825, %r5743;
	shl.b32 	%r3225, %r6395, 1;
	shr.u32 	%r3226, %r6395, 31;
	cvt.u64.u32 	%rd4981, %r3226;
	mul.wide.u32 	%rd4982, %r6394, 2;
	or.b64  	%rd4983, %rd4982, %rd4981;
	shr.u64 	%rd4984, %rd4982, 32;
	mul.wide.u32 	%rd4985, %r6393, 2;
	or.b64  	%rd4986, %rd4984, %rd4985;
	shr.u64 	%rd4987, %rd4985, 32;
	mul.wide.u32 	%rd4988, %r6392, 2;
	or.b64  	%rd4989, %rd4987, %rd4988;
	shr.u64 	%rd4990, %rd4988, 32;
	mul.wide.u32 	%rd4991, %r6391, 2;
	add.s64 	%rd4992, %rd4990, %rd4991;
	shr.u64 	%rd4993, %rd4992, 32;
	mul.wide.u32 	%rd4994, %r6390, 2;
	add.s64 	%rd4995, %rd4993, %rd4994;
	shr.u64 	%rd4996, %rd4995, 32;
	mul.wide.u32 	%rd4997, %r6389, 2;
	add.s64 	%rd4998, %rd4996, %rd4997;
	shr.u64 	%rd4999, %rd4998, 32;
	mul.wide.u32 	%rd5000, %r6388, 2;
	add.s64 	%rd5001, %rd4999, %rd5000;
	shr.u64 	%rd5002, %rd5001, 32;
	{ .reg .b32 tmp; mov.b64 {tmp, %r3227}, %rd5001; }
	mad.lo.s32 	%r5844, %r3227, 977, %r3225;
	setp.lt.u32 	%p753, %r5844, %r3225;
	selp.u64 	%rd5003, 1, 0, %p753;
	and.b64  	%rd5004, %rd4983, 4294967295;
	add.s64 	%rd5005, %rd5004, %rd5003;
	shr.u64 	%rd5006, %rd5005, 32;
	and.b64  	%rd5007, %rd4986, 4294967295;
	add.s64 	%rd5008, %rd5006, %rd5007;
	shr.u64 	%rd5009, %rd5008, 32;
	and.b64  	%rd5010, %rd4989, 4294967295;
	add.s64 	%rd5011, %rd5009, %rd5010;
	shr.u64 	%rd5012, %rd5011, 32;
	and.b64  	%rd5013, %rd4992, 4294967295;
	add.s64 	%rd5014, %rd5012, %rd5013;
	shr.u64 	%rd5015, %rd5014, 32;
	and.b64  	%rd5016, %rd4995, 4294967295;
	add.s64 	%rd5017, %rd5015, %rd5016;
	shr.u64 	%rd5018, %rd5017, 32;
	and.b64  	%rd5019, %rd4998, 4294967295;
	add.s64 	%rd5020, %rd5018, %rd5019;
	shr.u64 	%rd5021, %rd5020, 32;
	and.b64  	%rd5022, %rd5001, 4294967295;
	add.s64 	%rd5023, %rd5021, %rd5022;
	{ .reg .b32 tmp; mov.b64 {tmp, %r3228}, %rd5023; }
	and.b64  	%rd5024, %rd5005, 4294967295;
	add.s64 	%rd18327, %rd5024, %rd5002;
	shr.u64 	%rd5025, %rd18327, 32;
	and.b64  	%rd5026, %rd5008, 4294967295;
	add.s64 	%rd18328, %rd5025, %rd5026;
	shr.u64 	%rd5027, %rd18328, 32;
	and.b64  	%rd5028, %rd5011, 4294967295;
	add.s64 	%rd18329, %rd5027, %rd5028;
	shr.u64 	%rd5029, %rd18329, 32;
	and.b64  	%rd5030, %rd5014, 4294967295;
	add.s64 	%rd18330, %rd5029, %rd5030;
	shr.u64 	%rd5031, %rd18330, 32;
	and.b64  	%rd5032, %rd5017, 4294967295;
	add.s64 	%rd18331, %rd5031, %rd5032;
	shr.u64 	%rd5033, %rd18331, 32;
	and.b64  	%rd5034, %rd5020, 4294967295;
	add.s64 	%rd18332, %rd5033, %rd5034;
	shr.u64 	%rd5035, %rd18332, 32;
	and.b64  	%rd5036, %rd5023, 4294967295;
	add.s64 	%rd18333, %rd5035, %rd5036;
	{ .reg .b32 tmp; mov.b64 {tmp, %r3229}, %rd18333; }
	add.s32 	%r540, %r3228, %r3229;
	setp.eq.s32 	%p754, %r540, 0;
	mov.pred 	%p3000, 0;
	@%p754 bra 	$L__BB4_410;
	mad.lo.s32 	%r541, %r540, 977, %r5844;
	setp.lt.u32 	%p755, %r541, %r5844;
	selp.u64 	%rd5037, 1, 0, %p755;
	and.b64  	%rd5038, %rd18327, 4294967295;
	cvt.u64.u32 	%rd5039, %r540;
	add.s64 	%rd5040, %rd5038, %rd5037;
	add.s64 	%rd18327, %rd5040, %rd5039;
	shr.u64 	%rd5041, %rd18327, 32;
	and.b64  	%rd5042, %rd18328, 4294967295;
	add.s64 	%rd18328, %rd5041, %rd5042;
	shr.u64 	%rd5043, %rd18328, 32;
	and.b64  	%rd5044, %rd18329, 4294967295;
	add.s64 	%rd18329, %rd5043, %rd5044;
	shr.u64 	%rd5045, %rd18329, 32;
	and.b64  	%rd5046, %rd18330, 4294967295;
	add.s64 	%rd18330, %rd5045, %rd5046;
	shr.u64 	%rd5047, %rd18330, 32;
	and.b64  	%rd5048, %rd18331, 4294967295;
	add.s64 	%rd18331, %rd5047, %rd5048;
	shr.u64 	%rd5049, %rd18331, 32;
	and.b64  	%rd5050, %rd18332, 4294967295;
	add.s64 	%rd18332, %rd5049, %rd5050;
	shr.u64 	%rd5051, %rd18332, 32;
	and.b64  	%rd5052, %rd18333, 4294967295;
	add.s64 	%rd18333, %rd5051, %rd5052;
	setp.gt.u64 	%p3000, %rd18333, 4294967295;
	mov.u32 	%r5844, %r541;
$L__BB4_410:
	cvt.u32.u64 	%r5851, %rd18333;
	cvt.u32.u64 	%r5850, %rd18332;
	cvt.u32.u64 	%r5849, %rd18331;
	cvt.u32.u64 	%r5848, %rd18330;
	cvt.u32.u64 	%r5847, %rd18329;
	cvt.u32.u64 	%r5846, %rd18328;
	cvt.u32.u64 	%r5845, %rd18327;
	setp.lt.u32 	%p756, %r3161, %r5851;
	or.pred  	%p757, %p3000, %p756;
	@%p757 bra 	$L__BB4_424;
	setp.gt.u32 	%p758, %r3161, %r5851;
	@%p758 bra 	$L__BB4_425;
	cvt.u32.u64 	%r3230, %rd305;
	setp.lt.u32 	%p759, %r3230, %r5850;
	@%p759 bra 	$L__BB4_424;
	cvt.u32.u64 	%r3231, %rd305;
	setp.gt.u32 	%p760, %r3231, %r5850;
	@%p760 bra 	$L__BB4_425;
	cvt.u32.u64 	%r3232, %rd209;
	setp.lt.u32 	%p761, %r3232, %r5849;
	@%p761 bra 	$L__BB4_424;
	cvt.u32.u64 	%r3233, %rd209;
	setp.gt.u32 	%p762, %r3233, %r5849;
	@%p762 bra 	$L__BB4_425;
	cvt.u32.u64 	%r3234, %rd302;
	setp.lt.u32 	%p763, %r3234, %r5848;
	@%p763 bra 	$L__BB4_424;
	cvt.u32.u64 	%r3235, %rd302;
	setp.gt.u32 	%p764, %r3235, %r5848;
	@%p764 bra 	$L__BB4_425;
	cvt.u32.u64 	%r3236, %rd306;
	setp.lt.u32 	%p765, %r3236, %r5847;
	@%p765 bra 	$L__BB4_424;
	cvt.u32.u64 	%r3237, %rd306;
	setp.gt.u32 	%p766, %r3237, %r5847;
	@%p766 bra 	$L__BB4_425;
	cvt.u32.u64 	%r3238, %rd303;
	setp.lt.u32 	%p767, %r3238, %r5846;
	@%p767 bra 	$L__BB4_424;
	cvt.u32.u64 	%r3239, %rd303;
	setp.gt.u32 	%p768, %r3239, %r5846;
	@%p768 bra 	$L__BB4_425;
	cvt.u32.u64 	%r3240, %rd304;
	setp.lt.u32 	%p769, %r3240, %r5845;
	@%p769 bra 	$L__BB4_424;
	cvt.u32.u64 	%r3241, %rd304;
	setp.gt.u32 	%p770, %r3241, %r5845;
	setp.lt.u32 	%p771, %r5844, %r485;
	or.pred  	%p772, %p770, %p771;
	@%p772 bra 	$L__BB4_425;
$L__BB4_424:
	cvt.u32.u64 	%r3242, %rd306;
	cvt.u32.u64 	%r3243, %rd303;
	cvt.u32.u64 	%r3244, %rd304;
	cvt.u32.u64 	%r3245, %rd305;
	cvt.u32.u64 	%r3246, %rd209;
	cvt.u32.u64 	%r3247, %rd302;
	setp.lt.u32 	%p773, %r5844, %r485;
	selp.s64 	%rd5054, -1, 0, %p773;
	sub.s32 	%r5844, %r5844, %r485;
	and.b64  	%rd5055, %rd18327, 4294967295;
	add.s64 	%rd5056, %rd5055, %rd5054;
	setp.lt.u64 	%p774, %rd5056, %rd304;
	selp.s64 	%rd5057, -1, 0, %p774;
	cvt.u32.u64 	%r3248, %rd5056;
	sub.s32 	%r5845, %r3248, %r3244;
	and.b64  	%rd5058, %rd18328, 4294967295;
	add.s64 	%rd5059, %rd5058, %rd5057;
	setp.lt.u64 	%p775, %rd5059, %rd303;
	selp.s64 	%rd5060, -1, 0, %p775;
	cvt.u32.u64 	%r3249, %rd5059;
	sub.s32 	%r5846, %r3249, %r3243;
	and.b64  	%rd5061, %rd18329, 4294967295;
	add.s64 	%rd5062, %rd5061, %rd5060;
	setp.lt.u64 	%p776, %rd5062, %rd306;
	selp.s64 	%rd5063, -1, 0, %p776;
	cvt.u32.u64 	%r3250, %rd5062;
	sub.s32 	%r5847, %r3250, %r3242;
	and.b64  	%rd5064, %rd18330, 4294967295;
	add.s64 	%rd5065, %rd5064, %rd5063;
	setp.lt.u64 	%p777, %rd5065, %rd302;
	selp.s64 	%rd5066, -1, 0, %p777;
	cvt.u32.u64 	%r3251, %rd5065;
	sub.s32 	%r5848, %r3251, %r3247;
	and.b64  	%rd5067, %rd18331, 4294967295;
	add.s64 	%rd5068, %rd5067, %rd5066;
	setp.lt.u64 	%p778, %rd5068, %rd209;
	selp.s64 	%rd5069, -1, 0, %p778;
	cvt.u32.u64 	%r3252, %rd5068;
	sub.s32 	%r5849, %r3252, %r3246;
	and.b64  	%rd5070, %rd18332, 4294967295;
	add.s64 	%rd5071, %rd5070, %rd5069;
	setp.lt.u64 	%p779, %rd5071, %rd305;
	selp.s32 	%r3253, -1, 0, %p779;
	cvt.u32.u64 	%r3254, %rd5071;
	sub.s32 	%r5850, %r3254, %r3245;
	add.s32 	%r3255, %r5851, %r3253;
	sub.s32 	%r5851, %r3255, %r3161;
$L__BB4_425:
	setp.gt.u32 	%p780, %r5851, %r3161;
	@%p780 bra 	$L__BB4_438;
	bra.uni 	$L__BB4_439;
$L__BB4_426:
	cvt.u32.u64 	%r3256, %rd305;
	setp.gt.u32 	%p782, %r5850, %r3256;
	@%p782 bra 	$L__BB4_438;
	setp.lt.u32 	%p783, %r5850, %r3256;
	@%p783 bra 	$L__BB4_440;
	cvt.u32.u64 	%r3258, %rd209;
	setp.gt.u32 	%p784, %r5849, %r3258;
	@%p784 bra 	$L__BB4_438;
	setp.lt.u32 	%p785, %r5849, %r3258;
	@%p785 bra 	$L__BB4_440;
	cvt.u32.u64 	%r3260, %rd302;
	setp.gt.u32 	%p786, %r5848, %r3260;
	@%p786 bra 	$L__BB4_438;
	setp.lt.u32 	%p787, %r5848, %r3260;
	@%p787 bra 	$L__BB4_440;
	cvt.u32.u64 	%r3262, %rd306;
	setp.gt.u32 	%p788, %r5847, %r3262;
	@%p788 bra 	$L__BB4_438;
	setp.lt.u32 	%p789, %r5847, %r3262;
	@%p789 bra 	$L__BB4_440;
	cvt.u32.u64 	%r3264, %rd303;
	setp.gt.u32 	%p790, %r5846, %r3264;
	@%p790 bra 	$L__BB4_438;
	setp.lt.u32 	%p791, %r5846, %r3264;
	@%p791 bra 	$L__BB4_440;
	cvt.u32.u64 	%r3266, %rd304;
	setp.gt.u32 	%p792, %r5845, %r3266;
	@%p792 bra 	$L__BB4_438;
	setp.lt.u32 	%p793, %r5845, %r3266;
	setp.lt.u32 	%p794, %r5844, %r485;
	or.pred  	%p795, %p793, %p794;
	@%p795 bra 	$L__BB4_440;
$L__BB4_438:
	cvt.u32.u64 	%r3268, %rd306;
	cvt.u32.u64 	%r3269, %rd303;
	cvt.u32.u64 	%r3270, %rd304;
	cvt.u32.u64 	%r3271, %rd305;
	cvt.u32.u64 	%r3272, %rd209;
	cvt.u32.u64 	%r3273, %rd302;
	setp.lt.u32 	%p796, %r5844, %r485;
	selp.s64 	%rd5072, -1, 0, %p796;
	sub.s32 	%r5844, %r5844, %r485;
	cvt.u64.u32 	%rd5073, %r5845;
	add.s64 	%rd5074, %rd5072, %rd5073;
	setp.lt.u64 	%p797, %rd5074, %rd304;
	selp.s64 	%rd5075, -1, 0, %p797;
	cvt.u32.u64 	%r3274, %rd5074;
	sub.s32 	%r5845, %r3274, %r3270;
	cvt.u64.u32 	%rd5076, %r5846;
	add.s64 	%rd5077, %rd5075, %rd5076;
	setp.lt.u64 	%p798, %rd5077, %rd303;
	selp.s64 	%rd5078, -1, 0, %p798;
	cvt.u32.u64 	%r3275, %rd5077;
	sub.s32 	%r5846, %r3275, %r3269;
	cvt.u64.u32 	%rd5079, %r5847;
	add.s64 	%rd5080, %rd5078, %rd5079;
	setp.lt.u64 	%p799, %rd5080, %rd306;
	selp.s64 	%rd5081, -1, 0, %p799;
	cvt.u32.u64 	%r3276, %rd5080;
	sub.s32 	%r5847, %r3276, %r3268;
	cvt.u64.u32 	%rd5082, %r5848;
	add.s64 	%rd5083, %rd5081, %rd5082;
	setp.lt.u64 	%p800, %rd5083, %rd302;
	selp.s64 	%rd5084, -1, 0, %p800;
	cvt.u32.u64 	%r3277, %rd5083;
	sub.s32 	%r5848, %r3277, %r3273;
	cvt.u64.u32 	%rd5085, %r5849;
	add.s64 	%rd5086, %rd5084, %rd5085;
	setp.lt.u64 	%p801, %rd5086, %rd209;
	selp.s64 	%rd5087, -1, 0, %p801;
	cvt.u32.u64 	%r3278, %rd5086;
	sub.s32 	%r5849, %r3278, %r3272;
	cvt.u64.u32 	%rd5088, %r5850;
	add.s64 	%rd5089, %rd5087, %rd5088;
	setp.lt.u64 	%p802, %rd5089, %rd305;
	selp.s32 	%r3279, -1, 0, %p802;
	cvt.u32.u64 	%r3280, %rd5089;
	sub.s32 	%r5850, %r3280, %r3271;
	add.s32 	%r3281, %r5851, %r3279;
	sub.s32 	%r5851, %r3281, %r3161;
	bra.uni 	$L__BB4_440;
$L__BB4_439:
	setp.lt.u32 	%p781, %r5851, %r3161;
	@%p781 bra 	$L__BB4_440;
	bra.uni 	$L__BB4_426;
$L__BB4_440:
	mul.wide.u32 	%rd5090, %r6387, %r5844;
	cvt.u32.u64 	%r3282, %rd5090;
	shr.u64 	%rd5091, %rd5090, 32;
	mul.wide.u32 	%rd5092, %r6386, %r5844;
	add.s64 	%rd5093, %rd5091, %rd5092;
	shr.u64 	%rd5094, %rd5093, 32;
	mul.wide.u32 	%rd5095, %r6385, %r5844;
	add.s64 	%rd5096, %rd5094, %rd5095;
	shr.u64 	%rd5097, %rd5096, 32;
	mul.wide.u32 	%rd5098, %r6384, %r5844;
	add.s64 	%rd5099, %rd5097, %rd5098;
	shr.u64 	%rd5100, %rd5099, 32;
	mul.wide.u32 	%rd5101, %r6383, %r5844;
	add.s64 	%rd5102, %rd5100, %rd5101;
	shr.u64 	%rd5103, %rd5102, 32;
	mul.wide.u32 	%rd5104, %r6382, %r5844;
	add.s64 	%rd5105, %rd5103, %rd5104;
	shr.u64 	%rd5106, %rd5105, 32;
	mul.wide.u32 	%rd5107, %r6381, %r5844;
	add.s64 	%rd5108, %rd5106, %rd5107;
	shr.u64 	%rd5109, %rd5108, 32;
	mul.wide.u32 	%rd5110, %r6380, %r5844;
	add.s64 	%rd5111, %rd5109, %rd5110;
	shr.u64 	%rd5112, %rd5111, 32;
	and.b64  	%rd5113, %rd5093, 4294967295;
	mul.wide.u32 	%rd5114, %r6387, %r5845;
	add.s64 	%rd5115, %rd5114, %rd5113;
	shr.u64 	%rd5116, %rd5115, 32;
	and.b64  	%rd5117, %rd5096, 4294967295;
	mul.wide.u32 	%rd5118, %r6386, %r5845;
	add.s64 	%rd5119, %rd5116, %rd5117;
	add.s64 	%rd5120, %rd5119, %rd5118;
	shr.u64 	%rd5121, %rd5120, 32;
	and.b64  	%rd5122, %rd5099, 4294967295;
	mul.wide.u32 	%rd5123, %r6385, %r5845;
	add.s64 	%rd5124, %rd5121, %rd5122;
	add.s64 	%rd5125, %rd5124, %rd5123;
	shr.u64 	%rd5126, %rd5125, 32;
	and.b64  	%rd5127, %rd5102, 4294967295;
	mul.wide.u32 	%rd5128, %r6384, %r5845;
	add.s64 	%rd5129, %rd5126, %rd5127;
	add.s64 	%rd5130, %rd5129, %rd5128;
	shr.u64 	%rd5131, %rd5130, 32;
	and.b64  	%rd5132, %rd5105, 4294967295;
	mul.wide.u32 	%rd5133, %r6383, %r5845;
	add.s64 	%rd5134, %rd5131, %rd5132;
	add.s64 	%rd5135, %rd5134, %rd5133;
	shr.u64 	%rd5136, %rd5135, 32;
	and.b64  	%rd5137, %rd5108, 4294967295;
	mul.wide.u32 	%rd5138, %r6382, %r5845;
	add.s64 	%rd5139, %rd5136, %rd5137;
	add.s64 	%rd5140, %rd5139, %rd5138;
	shr.u64 	%rd5141, %rd5140, 32;
	and.b64  	%rd5142, %rd5111, 4294967295;
	mul.wide.u32 	%rd5143, %r6381, %r5845;
	add.s64 	%rd5144, %rd5141, %rd5142;
	add.s64 	%rd5145, %rd5144, %rd5143;
	shr.u64 	%rd5146, %rd5145, 32;
	mul.wide.u32 	%rd5147, %r6380, %r5845;
	add.s64 	%rd5148, %rd5146, %rd5112;
	add.s64 	%rd5149, %rd5148, %rd5147;
	shr.u64 	%rd5150, %rd5149, 32;
	and.b64  	%rd5151, %rd5120, 4294967295;
	mul.wide.u32 	%rd5152, %r6387, %r5846;
	add.s64 	%rd5153, %rd5152, %rd5151;
	shr.u64 	%rd5154, %rd5153, 32;
	and.b64  	%rd5155, %rd5125, 4294967295;
	mul.wide.u32 	%rd5156, %r6386, %r5846;
	add.s64 	%rd5157, %rd5154, %rd5155;
	add.s64 	%rd5158, %rd5157, %rd5156;
	shr.u64 	%rd5159, %rd5158, 32;
	and.b64  	%rd5160, %rd5130, 4294967295;
	mul.wide.u32 	%rd5161, %r6385, %r5846;
	add.s64 	%rd5162, %rd5159, %rd5160;
	add.s64 	%rd5163, %rd5162, %rd5161;
	shr.u64 	%rd5164, %rd5163, 32;
	and.b64  	%rd5165, %rd5135, 4294967295;
	mul.wide.u32 	%rd5166, %r6384, %r5846;
	add.s64 	%rd5167, %rd5164, %rd5165;
	add.s64 	%rd5168, %rd5167, %rd5166;
	shr.u64 	%rd5169, %rd5168, 32;
	and.b64  	%rd5170, %rd5140, 4294967295;
	mul.wide.u32 	%rd5171, %r6383, %r5846;
	add.s64 	%rd5172, %rd5169, %rd5170;
	add.s64 	%rd5173, %rd5172, %rd5171;
	shr.u64 	%rd5174, %rd5173, 32;
	and.b64  	%rd5175, %rd5145, 4294967295;
	mul.wide.u32 	%rd5176, %r6382, %r5846;
	add.s64 	%rd5177, %rd5174, %rd5175;
	add.s64 	%rd5178, %rd5177, %rd5176;
	shr.u64 	%rd5179, %rd5178, 32;
	and.b64  	%rd5180, %rd5149, 4294967295;
	mul.wide.u32 	%rd5181, %r6381, %r5846;
	add.s64 	%rd5182, %rd5179, %rd5180;
	add.s64 	%rd5183, %rd5182, %rd5181;
	shr.u64 	%rd5184, %rd5183, 32;
	mul.wide.u32 	%rd5185, %r6380, %r5846;
	add.s64 	%rd5186, %rd5184, %rd5150;
	add.s64 	%rd5187, %rd5186, %rd5185;
	shr.u64 	%rd5188, %rd5187, 32;
	and.b64  	%rd5189, %rd5158, 4294967295;
	mul.wide.u32 	%rd5190, %r6387, %r5847;
	add.s64 	%rd5191, %rd5190, %rd5189;
	shr.u64 	%rd5192, %rd5191, 32;
	and.b64  	%rd5193, %rd5163, 4294967295;
	mul.wide.u32 	%rd5194, %r6386, %r5847;
	add.s64 	%rd5195, %rd5192, %rd5193;
	add.s64 	%rd5196, %rd5195, %rd5194;
	shr.u64 	%rd5197, %rd5196, 32;
	and.b64  	%rd5198, %rd5168, 4294967295;
	mul.wide.u32 	%rd5199, %r6385, %r5847;
	add.s64 	%rd5200, %rd5197, %rd5198;
	add.s64 	%rd5201, %rd5200, %rd5199;
	shr.u64 	%rd5202, %rd5201, 32;
	and.b64  	%rd5203, %rd5173, 4294967295;
	mul.wide.u32 	%rd5204, %r6384, %r5847;
	add.s64 	%rd5205, %rd5202, %rd5203;
	add.s64 	%rd5206, %rd5205, %rd5204;
	shr.u64 	%rd5207, %rd5206, 32;
	and.b64  	%rd5208, %rd5178, 4294967295;
	mul.wide.u32 	%rd5209, %r6383, %r5847;
	add.s64 	%rd5210, %rd5207, %rd5208;
	add.s64 	%rd5211, %rd5210, %rd5209;
	shr.u64 	%rd5212, %rd5211, 32;
	and.b64  	%rd5213, %rd5183, 4294967295;
	mul.wide.u32 	%rd5214, %r6382, %r5847;
	add.s64 	%rd5215, %rd5212, %rd5213;
	add.s64 	%rd5216, %rd5215, %rd5214;
	shr.u64 	%rd5217, %rd5216, 32;
	and.b64  	%rd5218, %rd5187, 4294967295;
	mul.wide.u32 	%rd5219, %r6381, %r5847;
	add.s64 	%rd5220, %rd5217, %rd5218;
	add.s64 	%rd5221, %rd5220, %rd5219;
	shr.u64 	%rd5222, %rd5221, 32;
	mul.wide.u32 	%rd5223, %r6380, %r5847;
	add.s64 	%rd5224, %rd5222, %rd5188;
	add.s64 	%rd5225, %rd5224, %rd5223;
	shr.u64 	%rd5226, %rd5225, 32;
	and.b64  	%rd5227, %rd5196, 4294967295;
	mul.wide.u32 	%rd5228, %r6387, %r5848;
	add.s64 	%rd5229, %rd5228, %rd5227;
	shr.u64 	%rd5230, %rd5229, 32;
	and.b64  	%rd5231, %rd5201, 4294967295;
	mul.wide.u32 	%rd5232, %r6386, %r5848;
	add.s64 	%rd5233, %rd5230, %rd5231;
	add.s64 	%rd5234, %rd5233, %rd5232;
	shr.u64 	%rd5235, %rd5234, 32;
	and.b64  	%rd5236, %rd5206, 4294967295;
	mul.wide.u32 	%rd5237, %r6385, %r5848;
	add.s64 	%rd5238, %rd5235, %rd5236;
	add.s64 	%rd5239, %rd5238, %rd5237;
	shr.u64 	%rd5240, %rd5239, 32;
	and.b64  	%rd5241, %rd5211, 4294967295;
	mul.wide.u32 	%rd5242, %r6384, %r5848;
	add.s64 	%rd5243, %rd5240, %rd5241;
	add.s64 	%rd5244, %rd5243, %rd5242;
	shr.u64 	%rd5245, %rd5244, 32;
	and.b64  	%rd5246, %rd5216, 4294967295;
	mul.wide.u32 	%rd5247, %r6383, %r5848;
	add.s64 	%rd5248, %rd5245, %rd5246;
	add.s64 	%rd5249, %rd5248, %rd5247;
	shr.u64 	%rd5250, %rd5249, 32;
	and.b64  	%rd5251, %rd5221, 4294967295;
	mul.wide.u32 	%rd5252, %r6382, %r5848;
	add.s64 	%rd5253, %rd5250, %rd5251;
	add.s64 	%rd5254, %rd5253, %rd5252;
	shr.u64 	%rd5255, %rd5254, 32;
	and.b64  	%rd5256, %rd5225, 4294967295;
	mul.wide.u32 	%rd5257, %r6381, %r5848;
	add.s64 	%rd5258, %rd5255, %rd5256;
	add.s64 	%rd5259, %rd5258, %rd5257;
	shr.u64 	%rd5260, %rd5259, 32;
	mul.wide.u32 	%rd5261, %r6380, %r5848;
	add.s64 	%rd5262, %rd5260, %rd5226;
	add.s64 	%rd5263, %rd5262, %rd5261;
	shr.u64 	%rd5264, %rd5263, 32;
	and.b64  	%rd5265, %rd5234, 4294967295;
	mul.wide.u32 	%rd5266, %r6387, %r5849;
	add.s64 	%rd5267, %rd5266, %rd5265;
	shr.u64 	%rd5268, %rd5267, 32;
	and.b64  	%rd5269, %rd5239, 4294967295;
	mul.wide.u32 	%rd5270, %r6386, %r5849;
	add.s64 	%rd5271, %rd5268, %rd5269;
	add.s64 	%rd5272, %rd5271, %rd5270;
	shr.u64 	%rd5273, %rd5272, 32;
	and.b64  	%rd5274, %rd5244, 4294967295;
	mul.wide.u32 	%rd5275, %r6385, %r5849;
	add.s64 	%rd5276, %rd5273, %rd5274;
	add.s64 	%rd5277, %rd5276, %rd5275;
	shr.u64 	%rd5278, %rd5277, 32;
	and.b64  	%rd5279, %rd5249, 4294967295;
	mul.wide.u32 	%rd5280, %r6384, %r5849;
	add.s64 	%rd5281, %rd5278, %rd5279;
	add.s64 	%rd5282, %rd5281, %rd5280;
	shr.u64 	%rd5283, %rd5282, 32;
	and.b64  	%rd5284, %rd5254, 4294967295;
	mul.wide.u32 	%rd5285, %r6383, %r5849;
	add.s64 	%rd5286, %rd5283, %rd5284;
	add.s64 	%rd5287, %rd5286, %rd5285;
	shr.u64 	%rd5288, %rd5287, 32;
	and.b64  	%rd5289, %rd5259, 4294967295;
	mul.wide.u32 	%rd5290, %r6382, %r5849;
	add.s64 	%rd5291, %rd5288, %rd5289;
	add.s64 	%rd5292, %rd5291, %rd5290;
	shr.u64 	%rd5293, %rd5292, 32;
	and.b64  	%rd5294, %rd5263, 4294967295;
	mul.wide.u32 	%rd5295, %r6381, %r5849;
	add.s64 	%rd5296, %rd5293, %rd5294;
	add.s64 	%rd5297, %rd5296, %rd5295;
	shr.u64 	%rd5298, %rd5297, 32;
	mul.wide.u32 	%rd5299, %r6380, %r5849;
	add.s64 	%rd5300, %rd5298, %rd5264;
	add.s64 	%rd5301, %rd5300, %rd5299;
	shr.u64 	%rd5302, %rd5301, 32;
	and.b64  	%rd5303, %rd5272, 4294967295;
	mul.wide.u32 	%rd5304, %r6387, %r5850;
	add.s64 	%rd5305, %rd5304, %rd5303;
	shr.u64 	%rd5306, %rd5305, 32;
	and.b64  	%rd5307, %rd5277, 4294967295;
	mul.wide.u32 	%rd5308, %r6386, %r5850;
	add.s64 	%rd5309, %rd5306, %rd5307;
	add.s64 	%rd5310, %rd5309, %rd5308;
	shr.u64 	%rd5311, %rd5310, 32;
	and.b64  	%rd5312, %rd5282, 4294967295;
	mul.wide.u32 	%rd5313, %r6385, %r5850;
	add.s64 	%rd5314, %rd5311, %rd5312;
	add.s64 	%rd5315, %rd5314, %rd5313;
	shr.u64 	%rd5316, %rd5315, 32;
	and.b64  	%rd5317, %rd5287, 4294967295;
	mul.wide.u32 	%rd5318, %r6384, %r5850;
	add.s64 	%rd5319, %rd5316, %rd5317;
	add.s64 	%rd5320, %rd5319, %rd5318;
	shr.u64 	%rd5321, %rd5320, 32;
	and.b64  	%rd5322, %rd5292, 4294967295;
	mul.wide.u32 	%rd5323, %r6383, %r5850;
	add.s64 	%rd5324, %rd5321, %rd5322;
	add.s64 	%rd5325, %rd5324, %rd5323;
	shr.u64 	%rd5326, %rd5325, 32;
	and.b64  	%rd5327, %rd5297, 4294967295;
	mul.wide.u32 	%rd5328, %r6382, %r5850;
	add.s64 	%rd5329, %rd5326, %rd5327;
	add.s64 	%rd5330, %rd5329, %rd5328;
	shr.u64 	%rd5331, %rd5330, 32;
	and.b64  	%rd5332, %rd5301, 4294967295;
	mul.wide.u32 	%rd5333, %r6381, %r5850;
	add.s64 	%rd5334, %rd5331, %rd5332;
	add.s64 	%rd5335, %rd5334, %rd5333;
	shr.u64 	%rd5336, %rd5335, 32;
	mul.wide.u32 	%rd5337, %r6380, %r5850;
	add.s64 	%rd5338, %rd5336, %rd5302;
	add.s64 	%rd5339, %rd5338, %rd5337;
	shr.u64 	%rd5340, %rd5339, 32;
	and.b64  	%rd5341, %rd5310, 4294967295;
	mul.wide.u32 	%rd5342, %r6387, %r5851;
	add.s64 	%rd5343, %rd5342, %rd5341;
	shr.u64 	%rd5344, %rd5343, 32;
	and.b64  	%rd5345, %rd5315, 4294967295;
	mul.wide.u32 	%rd5346, %r6386, %r5851;
	add.s64 	%rd5347, %rd5344, %rd5345;
	add.s64 	%rd5348, %rd5347, %rd5346;
	shr.u64 	%rd5349, %rd5348, 32;
	and.b64  	%rd5350, %rd5320, 4294967295;
	mul.wide.u32 	%rd5351, %r6385, %r5851;
	add.s64 	%rd5352, %rd5349, %rd5350;
	add.s64 	%rd5353, %rd5352, %rd5351;
	shr.u64 	%rd5354, %rd5353, 32;
	and.b64  	%rd5355, %rd5325, 4294967295;
	mul.wide.u32 	%rd5356, %r6384, %r5851;
	add.s64 	%rd5357, %rd5354, %rd5355;
	add.s64 	%rd5358, %rd5357, %rd5356;
	shr.u64 	%rd5359, %rd5358, 32;
	and.b64  	%rd5360, %rd5330, 4294967295;
	mul.wide.u32 	%rd5361, %r6383, %r5851;
	add.s64 	%rd5362, %rd5359, %rd5360;
	add.s64 	%rd5363, %rd5362, %rd5361;
	shr.u64 	%rd5364, %rd5363, 32;
	and.b64  	%rd5365, %rd5335, 4294967295;
	mul.wide.u32 	%rd5366, %r6382, %r5851;
	add.s64 	%rd5367, %rd5364, %rd5365;
	add.s64 	%rd5368, %rd5367, %rd5366;
	shr.u64 	%rd5369, %rd5368, 32;
	and.b64  	%rd5370, %rd5339, 4294967295;
	mul.wide.u32 	%rd5371, %r6381, %r5851;
	add.s64 	%rd5372, %rd5369, %rd5370;
	add.s64 	%rd5373, %rd5372, %rd5371;
	shr.u64 	%rd5374, %rd5373, 32;
	mul.wide.u32 	%rd5375, %r6380, %r5851;
	add.s64 	%rd5376, %rd5374, %rd5340;
	add.s64 	%rd5377, %rd5376, %rd5375;
	shr.u64 	%rd5378, %rd5377, 32;
	{ .reg .b32 tmp; mov.b64 {tmp, %r3283}, %rd5377; }
	and.b64  	%rd5379, %rd5348, 4294967295;
	mul.lo.s64 	%rd5380, %rd5379, 977;
	cvt.u32.u64 	%r3284, %rd5380;
	shr.u64 	%rd5381, %rd5380, 32;
	and.b64  	%rd5382, %rd5353, 4294967295;
	mad.lo.s64 	%rd5383, %rd5382, 977, %rd5381;
	shr.u64 	%rd5384, %rd5383, 32;
	and.b64  	%rd5385, %rd5358, 4294967295;
	mad.lo.s64 	%rd5386, %rd5385, 977, %rd5384;
	shr.u64 	%rd5387, %rd5386, 32;
	and.b64  	%rd5388, %rd5363, 4294967295;
	mad.lo.s64 	%rd5389, %rd5388, 977, %rd5387;
	shr.u64 	%rd5390, %rd5389, 32;
	and.b64  	%rd5391, %rd5368, 4294967295;
	mad.lo.s64 	%rd5392, %rd5391, 977, %rd5390;
	shr.u64 	%rd5393, %rd5392, 32;
	and.b64  	%rd5394, %rd5373, 4294967295;
	mad.lo.s64 	%rd5395, %rd5394, 977, %rd5393;
	shr.u64 	%rd5396, %rd5395, 32;
	and.b64  	%rd5397, %rd5377, 4294967295;
	mad.lo.s64 	%rd5398, %rd5397, 977, %rd5396;
	shr.u64 	%rd5399, %rd5398, 32;
	mad.lo.s64 	%rd5400, %rd5378, 977, %rd5399;
	{ .reg .b32 tmp; mov.b64 {tmp, %r3285}, %rd5400; }
	add.s32 	%r5868, %r3282, %r3284;
	setp.lt.u32 	%p804, %r5868, %r3282;
	selp.u64 	%rd5401, 1, 0, %p804;
	and.b64  	%rd5402, %rd5115, 4294967295;
	and.b64  	%rd5403, %rd5383, 4294967295;
	add.s64 	%rd5404, %rd5402, %rd5401;
	add.s64 	%rd5405, %rd5404, %rd5403;
	shr.u64 	%rd5406, %rd5405, 32;
	and.b64  	%rd5407, %rd5153, 4294967295;
	and.b64  	%rd5408, %rd5386, 4294967295;
	add.s64 	%rd5409, %rd5406, %rd5407;
	add.s64 	%rd5410, %rd5409, %rd5408;
	shr.u64 	%rd5411, %rd5410, 32;
	and.b64  	%rd5412, %rd5191, 4294967295;
	and.b64  	%rd5413, %rd5389, 4294967295;
	add.s64 	%rd5414, %rd5411, %rd5412;
	add.s64 	%rd5415, %rd5414, %rd5413;
	shr.u64 	%rd5416, %rd5415, 32;
	and.b64  	%rd5417, %rd5229, 4294967295;
	and.b64  	%rd5418, %rd5392, 4294967295;
	add.s64 	%rd5419, %rd5416, %rd5417;
	add.s64 	%rd5420, %rd5419, %rd5418;
	shr.u64 	%rd5421, %rd5420, 32;
	and.b64  	%rd5422, %rd5267, 4294967295;
	and.b64  	%rd5423, %rd5395, 4294967295;
	add.s64 	%rd5424, %rd5421, %rd5422;
	add.s64 	%rd5425, %rd5424, %rd5423;
	shr.u64 	%rd5426, %rd5425, 32;
	and.b64  	%rd5427, %rd5305, 4294967295;
	and.b64  	%rd5428, %rd5398, 4294967295;
	add.s64 	%rd5429, %rd5426, %rd5427;
	add.s64 	%rd5430, %rd5429, %rd5428;
	shr.u64 	%rd5431, %rd5430, 32;
	and.b64  	%rd5432, %rd5343, 4294967295;
	and.b64  	%rd5433, %rd5400, 4294967295;
	add.s64 	%rd5434, %rd5431, %rd5432;
	add.s64 	%rd5435, %rd5434, %rd5433;
	{ .reg .b32 tmp; mov.b64 {tmp, %r3286}, %rd5435; }
	add.s32 	%r3287, %r3286, %r3285;
	and.b64  	%rd5436, %rd5405, 4294967295;
	add.s64 	%rd18334, %rd5436, %rd5379;
	shr.u64 	%rd5437, %rd18334, 32;
	and.b64  	%rd5438, %rd5410, 4294967295;
	add.s64 	%rd5439, %rd5437, %rd5438;
	add.s64 	%rd18335, %rd5439, %rd5382;
	shr.u64 	%rd5440, %rd18335, 32;
	and.b64  	%rd5441, %rd5415, 4294967295;
	add.s64 	%rd5442, %rd5440, %rd5441;
	add.s64 	%rd18336, %rd5442, %rd5385;
	shr.u64 	%rd5443, %rd18336, 32;
	and.b64  	%rd5444, %rd5420, 4294967295;
	add.s64 	%rd5445, %rd5443, %rd5444;
	add.s64 	%rd18337, %rd5445, %rd5388;
	shr.u64 	%rd5446, %rd18337, 32;
	and.b64  	%rd5447, %rd5425, 4294967295;
	add.s64 	%rd5448, %rd5446, %rd5447;
	add.s64 	%rd18338, %rd5448, %rd5391;
	shr.u64 	%rd5449, %rd18338, 32;
	and.b64  	%rd5450, %rd5430, 4294967295;
	add.s64 	%rd5451, %rd5449, %rd5450;
	add.s64 	%rd18339, %rd5451, %rd5394;
	shr.u64 	%rd5452, %rd18339, 32;
	and.b64  	%rd5453, %rd5435, 4294967295;
	add.s64 	%rd5454, %rd5452, %rd5453;
	add.s64 	%rd18340, %rd5454, %rd5397;
	{ .reg .b32 tmp; mov.b64 {tmp, %r3288}, %rd18340; }
	add.s32 	%r3289, %r3287, %r3288;
	add.s32 	%r583, %r3289, %r3283;
	setp.eq.s32 	%p805, %r583, 0;
	mov.pred 	%p3001, 0;
	@%p805 bra 	$L__BB4_442;
	cvt.u64.u32 	%rd5455, %r583;
	mul.wide.u32 	%rd5456, %r583, 977;
	cvt.u32.u64 	%r3290, %rd5456;
	shr.u64 	%rd5457, %rd5456, 32;
	add.s64 	%rd5458, %rd5457, %rd5455;
	shr.u64 	%rd5459, %rd5458, 32;
	add.s32 	%r584, %r5868, %r3290;
	setp.lt.u32 	%p806, %r584, %r5868;
	selp.u64 	%rd5460, 1, 0, %p806;
	and.b64  	%rd5461, %rd18334, 4294967295;
	and.b64  	%rd5462, %rd5458, 4294967295;
	add.s64 	%rd5463, %rd5461, %rd5460;
	add.s64 	%rd18334, %rd5463, %rd5462;
	shr.u64 	%rd5464, %rd18334, 32;
	and.b64  	%rd5465, %rd18335, 4294967295;
	add.s64 	%rd5466, %rd5464, %rd5465;
	add.s64 	%rd18335, %rd5466, %rd5459;
	shr.u64 	%rd5467, %rd18335, 32;
	and.b64  	%rd5468, %rd18336, 4294967295;
	add.s64 	%rd18336, %rd5467, %rd5468;
	shr.u64 	%rd5469, %rd18336, 32;
	and.b64  	%rd5470, %rd18337, 4294967295;
	add.s64 	%rd18337, %rd5469, %rd5470;
	shr.u64 	%rd5471, %rd18337, 32;
	and.b64  	%rd5472, %rd18338, 4294967295;
	add.s64 	%rd18338, %rd5471, %rd5472;
	shr.u64 	%rd5473, %rd18338, 32;
	and.b64  	%rd5474, %rd18339, 4294967295;
	add.s64 	%rd18339, %rd5473, %rd5474;
	shr.u64 	%rd5475, %rd18339, 32;
	and.b64  	%rd5476, %rd18340, 4294967295;
	add.s64 	%rd18340, %rd5475, %rd5476;
	setp.gt.u64 	%p3001, %rd18340, 4294967295;
	mov.u32 	%r5868, %r584;
$L__BB4_442:
	cvt.u32.u64 	%r5861, %rd18340;
	cvt.u32.u64 	%r5862, %rd18339;
	cvt.u32.u64 	%r5863, %rd18338;
	cvt.u32.u64 	%r5864, %rd18337;
	cvt.u32.u64 	%r5865, %rd18336;
	cvt.u32.u64 	%r5866, %rd18335;
	cvt.u32.u64 	%r5867, %rd18334;
	setp.lt.u32 	%p807, %r3161, %r5861;
	or.pred  	%p808, %p3001, %p807;
	@%p808 bra 	$L__BB4_456;
	setp.gt.u32 	%p809, %r3161, %r5861;
	@%p809 bra 	$L__BB4_457;
	cvt.u32.u64 	%r3291, %rd305;
	setp.lt.u32 	%p810, %r3291, %r5862;
	@%p810 bra 	$L__BB4_456;
	setp.gt.u32 	%p811, %r3291, %r5862;
	@%p811 bra 	$L__BB4_457;
	cvt.u32.u64 	%r3293, %rd209;
	setp.lt.u32 	%p812, %r3293, %r5863;
	@%p812 bra 	$L__BB4_456;
	setp.gt.u32 	%p813, %r3293, %r5863;
	@%p813 bra 	$L__BB4_457;
	cvt.u32.u64 	%r3295, %rd302;
	setp.lt.u32 	%p814, %r3295, %r5864;
	@%p814 bra 	$L__BB4_456;
	setp.gt.u32 	%p815, %r3295, %r5864;
	@%p815 bra 	$L__BB4_457;
	cvt.u32.u64 	%r3297, %rd306;
	setp.lt.u32 	%p816, %r3297, %r5865;
	@%p816 bra 	$L__BB4_456;
	setp.gt.u32 	%p817, %r3297, %r5865;
	@%p817 bra 	$L__BB4_457;
	cvt.u32.u64 	%r3299, %rd303;
	setp.lt.u32 	%p818, %r3299, %r5866;
	@%p818 bra 	$L__BB4_456;
	setp.gt.u32 	%p819, %r3299, %r5866;
	@%p819 bra 	$L__BB4_457;
	cvt.u32.u64 	%r3301, %rd304;
	setp.lt.u32 	%p820, %r3301, %r5867;
	@%p820 bra 	$L__BB4_456;
	setp.gt.u32 	%p821, %r3301, %r5867;
	setp.lt.u32 	%p822, %r5868, %r485;
	or.pred  	%p823, %p821, %p822;
	@%p823 bra 	$L__BB4_457;
$L__BB4_456:
	cvt.u32.u64 	%r3303, %rd306;
	cvt.u32.u64 	%r3304, %rd303;
	cvt.u32.u64 	%r3305, %rd304;
	cvt.u32.u64 	%r3306, %rd305;
	cvt.u32.u64 	%r3307, %rd209;
	cvt.u32.u64 	%r3308, %rd302;
	setp.lt.u32 	%p824, %r5868, %r485;
	selp.s64 	%rd5478, -1, 0, %p824;
	sub.s32 	%r5868, %r5868, %r485;
	and.b64  	%rd5479, %rd18334, 4294967295;
	add.s64 	%rd5480, %rd5479, %rd5478;
	setp.lt.u64 	%p825, %rd5480, %rd304;
	selp.s64 	%rd5481, -1, 0, %p825;
	cvt.u32.u64 	%r3309, %rd5480;
	sub.s32 	%r5867, %r3309, %r3305;
	and.b64  	%rd5482, %rd18335, 4294967295;
	add.s64 	%rd5483, %rd5482, %rd5481;
	setp.lt.u64 	%p826, %rd5483, %rd303;
	selp.s64 	%rd5484, -1, 0, %p826;
	cvt.u32.u64 	%r3310, %rd5483;
	sub.s32 	%r5866, %r3310, %r3304;
	and.b64  	%rd5485, %rd18336, 4294967295;
	add.s64 	%rd5486, %rd5485, %rd5484;
	setp.lt.u64 	%p827, %rd5486, %rd306;
	selp.s64 	%rd5487, -1, 0, %p827;
	cvt.u32.u64 	%r3311, %rd5486;
	sub.s32 	%r5865, %r3311, %r3303;
	and.b64  	%rd5488, %rd18337, 4294967295;
	add.s64 	%rd5489, %rd5488, %rd5487;
	setp.lt.u64 	%p828, %rd5489, %rd302;
	selp.s64 	%rd5490, -1, 0, %p828;
	cvt.u32.u64 	%r3312, %rd5489;
	sub.s32 	%r5864, %r3312, %r3308;
	and.b64  	%rd5491, %rd18338, 4294967295;
	add.s64 	%rd5492, %rd5491, %rd5490;
	setp.lt.u64 	%p829, %rd5492, %rd209;
	selp.s64 	%rd5493, -1, 0, %p829;
	cvt.u32.u64 	%r3313, %rd5492;
	sub.s32 	%r5863, %r3313, %r3307;
	and.b64  	%rd5494, %rd18339, 4294967295;
	add.s64 	%rd5495, %rd5494, %rd5493;
	setp.lt.u64 	%p830, %rd5495, %rd305;
	selp.s32 	%r3314, -1, 0, %p830;
	cvt.u32.u64 	%r3315, %rd5495;
	sub.s32 	%r5862, %r3315, %r3306;
	add.s32 	%r3316, %r5861, %r3314;
	sub.s32 	%r5861, %r3316, %r3161;
$L__BB4_457:
	setp.gt.u32 	%p831, %r5861, %r3161;
	@%p831 bra 	$L__BB4_470;
	bra.uni 	$L__BB4_471;
$L__BB4_458:
	cvt.u32.u64 	%r3317, %rd305;
	setp.gt.u32 	%p834, %r5862, %r3317;
	@%p834 bra 	$L__BB4_470;
	setp.lt.u32 	%p836, %r5862, %r3317;
	@%p836 bra 	$L__BB4_472;
	cvt.u32.u64 	%r3319, %rd209;
	setp.gt.u32 	%p837, %r5863, %r3319;
	@%p837 bra 	$L__BB4_470;
	setp.lt.u32 	%p839, %r5863, %r3319;
	@%p839 bra 	$L__BB4_472;
	cvt.u32.u64 	%r3321, %rd302;
	setp.gt.u32 	%p840, %r5864, %r3321;
	@%p840 bra 	$L__BB4_470;
	setp.lt.u32 	%p842, %r5864, %r3321;
	@%p842 bra 	$L__BB4_472;
	cvt.u32.u64 	%r3323, %rd306;
	setp.gt.u32 	%p843, %r5865, %r3323;
	@%p843 bra 	$L__BB4_470;
	setp.lt.u32 	%p845, %r5865, %r3323;
	@%p845 bra 	$L__BB4_472;
	cvt.u32.u64 	%r3325, %rd303;
	setp.gt.u32 	%p846, %r5866, %r3325;
	@%p846 bra 	$L__BB4_470;
	setp.lt.u32 	%p848, %r5866, %r3325;
	@%p848 bra 	$L__BB4_472;
	cvt.u32.u64 	%r3327, %rd304;
	setp.gt.u32 	%p849, %r5867, %r3327;
	@%p849 bra 	$L__BB4_470;
	setp.lt.u32 	%p851, %r5867, %r3327;
	setp.lt.u32 	%p852, %r5868, %r485;
	or.pred  	%p853, %p851, %p852;
	@%p853 bra 	$L__BB4_472;
$L__BB4_470:
	cvt.u32.u64 	%r3329, %rd306;
	cvt.u32.u64 	%r3330, %rd303;
	cvt.u32.u64 	%r3331, %rd304;
	cvt.u32.u64 	%r3332, %rd302;
	cvt.u32.u64 	%r3333, %rd305;
	cvt.u32.u64 	%r3334, %rd209;
	setp.lt.u32 	%p855, %r5868, %r485;
	selp.s64 	%rd5496, -1, 0, %p855;
	sub.s32 	%r5868, %r5868, %r485;
	cvt.u64.u32 	%rd5497, %r5867;
	add.s64 	%rd5498, %rd5496, %rd5497;
	setp.lt.u64 	%p856, %rd5498, %rd304;
	selp.s64 	%rd5499, -1, 0, %p856;
	cvt.u32.u64 	%r3335, %rd5498;
	sub.s32 	%r5867, %r3335, %r3331;
	cvt.u64.u32 	%rd5500, %r5866;
	add.s64 	%rd5501, %rd5499, %rd5500;
	setp.lt.u64 	%p857, %rd5501, %rd303;
	selp.s64 	%rd5502, -1, 0, %p857;
	cvt.u32.u64 	%r3336, %rd5501;
	sub.s32 	%r5866, %r3336, %r3330;
	cvt.u64.u32 	%rd5503, %r5865;
	add.s64 	%rd5504, %rd5502, %rd5503;
	setp.lt.u64 	%p858, %rd5504, %rd306;
	selp.s64 	%rd5505, -1, 0, %p858;
	cvt.u32.u64 	%r3337, %rd5504;
	sub.s32 	%r5865, %r3337, %r3329;
	cvt.u64.u32 	%rd5506, %r5864;
	add.s64 	%rd5507, %rd5505, %rd5506;
	setp.lt.u64 	%p859, %rd5507, %rd302;
	selp.s64 	%rd5508, -1, 0, %p859;
	cvt.u32.u64 	%r3338, %rd5507;
	sub.s32 	%r5864, %r3338, %r3332;
	cvt.u64.u32 	%rd5509, %r5863;
	add.s64 	%rd5510, %rd5508, %rd5509;
	setp.lt.u64 	%p860, %rd5510, %rd209;
	selp.s64 	%rd5511, -1, 0, %p860;
	cvt.u32.u64 	%r3339, %rd5510;
	sub.s32 	%r5863, %r3339, %r3334;
	cvt.u64.u32 	%rd5512, %r5862;
	add.s64 	%rd5513, %rd5511, %rd5512;
	setp.lt.u64 	%p861, %rd5513, %rd305;
	selp.s32 	%r3340, -1, 0, %p861;
	cvt.u32.u64 	%r3341, %rd5513;
	sub.s32 	%r5862, %r3341, %r3333;
	add.s32 	%r3342, %r5861, %r3340;
	sub.s32 	%r5861, %r3342, %r3161;
	mov.b16 	%rs105, 0;
	mov.pred 	%p3002, -1;
	bra.uni 	$L__BB4_472;
$L__BB4_471:
	setp.lt.u32 	%p833, %r5861, %r3161;
	mov.b16 	%rs105, 0;
	mov.pred 	%p3002, -1;
	@%p833 bra 	$L__BB4_472;
	bra.uni 	$L__BB4_458;
$L__BB4_472:
	shr.u32 	%r3343, %r63, 5;
	and.b32  	%r3344, %r63, 31;
	mul.wide.u32 	%rd5514, %r3343, 4;
	add.s64 	%rd5515, %rd3, %rd5514;
	ld.local.u32 	%r3345, [%rd5515];
	shr.u32 	%r3346, %r3345, %r3344;
	and.b32  	%r3347, %r3346, 1;
	setp.eq.b32 	%p862, %r3347, 1;
	not.pred 	%p863, %p862;
	mov.u16 	%rs106, %rs105;
	mov.u32 	%r6380, %r5861;
	mov.u32 	%r6381, %r5862;
	mov.u32 	%r6382, %r5863;
	mov.u32 	%r6383, %r5864;
	mov.u32 	%r6384, %r5865;
	mov.u32 	%r6385, %r5866;
	mov.u32 	%r6386, %r5867;
	mov.u32 	%r6387, %r5868;
	mov.u32 	%r6388, %r5869;
	mov.u32 	%r6389, %r5870;
	mov.u32 	%r6390, %r5871;
	mov.u32 	%r6391, %r5872;
	mov.u32 	%r6392, %r5873;
	mov.u32 	%r6393, %r5874;
	mov.u32 	%r6394, %r5875;
	mov.u32 	%r6395, %r5876;
	mov.u32 	%r6396, %r5877;
	mov.u32 	%r6397, %r5878;
	mov.u32 	%r6398, %r5879;
	mov.u32 	%r6399, %r5880;
	mov.u32 	%r6400, %r5881;
	mov.u32 	%r6401, %r5882;
	mov.u32 	%r6402, %r5883;
	mov.u32 	%r6403, %r5884;
	@%p863 bra 	$L__BB4_1552;
	ld.const.u32 	%r6381, [const_G_jacobian+88];
	ld.const.u32 	%r6383, [const_G_jacobian+80];
	ld.const.u32 	%r6382, [const_G_jacobian+84];
	ld.const.u32 	%r6380, [const_G_jacobian+92];
	ld.const.u32 	%r6385, [const_G_jacobian+72];
	ld.const.u32 	%r6384, [const_G_jacobian+76];
	ld.const.u32 	%r6387, [const_G_jacobian+64];
	ld.const.u32 	%r6386, [const_G_jacobian+68];
	ld.const.u32 	%r6397, [const_G_jacobian+24];
	ld.const.u32 	%r6396, [const_G_jacobian+28];
	ld.const.u32 	%r6398, [const_G_jacobian+20];
	ld.const.u32 	%r6399, [const_G_jacobian+16];
	ld.const.u32 	%r6401, [const_G_jacobian+8];
	ld.const.u32 	%r6400, [const_G_jacobian+12];
	ld.const.u32 	%r6402, [const_G_jacobian+4];
	ld.const.u32 	%r6389, [const_G_jacobian+56];
	ld.const.u32 	%r6391, [const_G_jacobian+48];
	ld.const.u32 	%r6390, [const_G_jacobian+52];
	ld.const.u32 	%r6388, [const_G_jacobian+60];
	ld.const.u32 	%r6393, [const_G_jacobian+40];
	ld.const.u32 	%r6392, [const_G_jacobian+44];
	ld.const.u32 	%r6395, [const_G_jacobian+32];
	ld.const.u32 	%r6394, [const_G_jacobian+36];
	ld.const.u8 	%rs106, [const_G_jacobian+96];
	ld.const.u32 	%r6403, [const_G_jacobian];
	not.pred 	%p864, %p3002;
	@%p864 bra 	$L__BB4_1552;
	setp.ne.s16 	%p865, %rs106, 0;
	mov.u16 	%rs106, %rs105;
	mov.u32 	%r6380, %r5861;
	mov.u32 	%r6381, %r5862;
	mov.u32 	%r6382, %r5863;
	mov.u32 	%r6383, %r5864;
	mov.u32 	%r6384, %r5865;
	mov.u32 	%r6385, %r5866;
	mov.u32 	%r6386, %r5867;
	mov.u32 	%r6387, %r5868;
	mov.u32 	%r6388, %r5869;
	mov.u32 	%r6389, %r5870;
	mov.u32 	%r6390, %r5871;
	mov.u32 	%r6391, %r5872;
	mov.u32 	%r6392, %r5873;
	mov.u32 	%r6393, %r5874;
	mov.u32 	%r6394, %r5875;
	mov.u32 	%r6395, %r5876;
	mov.u32 	%r6396, %r5877;
	mov.u32 	%r6397, %r5878;
	mov.u32 	%r6398, %r5879;
	mov.u32 	%r6399, %r5880;
	mov.u32 	%r6400, %r5881;
	mov.u32 	%r6401, %r5882;
	mov.u32 	%r6402, %r5883;
	mov.u32 	%r6403, %r5884;
	@%p865 bra 	$L__BB4_1552;
	mul.wide.u32 	%rd5516, %r5868, %r5868;
	cvt.u32.u64 	%r3348, %rd5516;
	shr.u64 	%rd5517, %rd5516, 32;
	mul.wide.u32 	%rd5518, %r5867, %r5868;
	add.s64 	%rd5519, %rd5517, %rd5518;
	shr.u64 	%rd5520, %rd5519, 32;
	mul.wide.u32 	%rd5521, %r5866, %r5868;
	add.s64 	%rd5522, %rd5520, %rd5521;
	shr.u64 	%rd5523, %rd5522, 32;
	mul.wide.u32 	%rd5524, %r5865, %r5868;
	add.s64 	%rd5525, %rd5523, %rd5524;
	shr.u64 	%rd5526, %rd5525, 32;
	mul.wide.u32 	%rd5527, %r5864, %r5868;
	add.s64 	%rd5528, %rd5526, %rd5527;
	shr.u64 	%rd5529, %rd5528, 32;
	mul.wide.u32 	%rd5530, %r5863, %r5868;
	add.s64 	%rd5531, %rd5529, %rd5530;
	shr.u64 	%rd5532, %rd5531, 32;
	mul.wide.u32 	%rd5533, %r5862, %r5868;
	add.s64 	%rd5534, %rd5532, %rd5533;
	shr.u64 	%rd5535, %rd5534, 32;
	mul.wide.u32 	%rd5536, %r5861, %r5868;
	add.s64 	%rd5537, %rd5535, %rd5536;
	shr.u64 	%rd5538, %rd5537, 32;
	and.b64  	%rd5539, %rd5519, 4294967295;
	add.s64 	%rd5540, %rd5518, %rd5539;
	shr.u64 	%rd5541, %rd5540, 32;
	and.b64  	%rd5542, %rd5522, 4294967295;
	mul.wide.u32 	%rd5543, %r5867, %r5867;
	add.s64 	%rd5544, %rd5541, %rd5542;
	add.s64 	%rd5545, %rd5544, %rd5543;
	shr.u64 	%rd5546, %rd5545, 32;
	and.b64  	%rd5547, %rd5525, 4294967295;
	mul.wide.u32 	%rd5548, %r5866, %r5867;
	add.s64 	%rd5549, %rd5546, %rd5547;
	add.s64 	%rd5550, %rd5549, %rd5548;
	shr.u64 	%rd5551, %rd5550, 32;
	and.b64  	%rd5552, %rd5528, 4294967295;
	mul.wide.u32 	%rd5553, %r5865, %r5867;
	add.s64 	%rd5554, %rd5551, %rd5552;
	add.s64 	%rd5555, %rd5554, %rd5553;
	shr.u64 	%rd5556, %rd5555, 32;
	and.b64  	%rd5557, %rd5531, 4294967295;
	mul.wide.u32 	%rd5558, %r5864, %r5867;
	add.s64 	%rd5559, %rd5556, %rd5557;
	add.s64 	%rd5560, %rd5559, %rd5558;
	shr.u64 	%rd5561, %rd5560, 32;
	and.b64  	%rd5562, %rd5534, 4294967295;
	mul.wide.u32 	%rd5563, %r5863, %r5867;
	add.s64 	%rd5564, %rd5561, %rd5562;
	add.s64 	%rd5565, %rd5564, %rd5563;
	shr.u64 	%rd5566, %rd5565, 32;
	and.b64  	%rd5567, %rd5537, 4294967295;
	mul.wide.u32 	%rd5568, %r5862, %r5867;
	add.s64 	%rd5569, %rd5566, %rd5567;
	add.s64 	%rd5570, %rd5569, %rd5568;
	shr.u64 	%rd5571, %rd5570, 32;
	mul.wide.u32 	%rd5572, %r5861, %r5867;
	add.s64 	%rd5573, %rd5571, %rd5538;
	add.s64 	%rd5574, %rd5573, %rd5572;
	shr.u64 	%rd5575, %rd5574, 32;
	and.b64  	%rd5576, %rd5545, 4294967295;
	add.s64 	%rd5577, %rd5521, %rd5576;
	shr.u64 	%rd5578, %rd5577, 32;
	and.b64  	%rd5579, %rd5550, 4294967295;
	add.s64 	%rd5580, %rd5578, %rd5579;
	add.s64 	%rd5581, %rd5580, %rd5548;
	shr.u64 	%rd5582, %rd5581, 32;
	and.b64  	%rd5583, %rd5555, 4294967295;
	mul.wide.u32 	%rd5584, %r5866, %r5866;
	add.s64 	%rd5585, %rd5582, %rd5583;
	add.s64 	%rd5586, %rd5585, %rd5584;
	shr.u64 	%rd5587, %rd5586, 32;
	and.b64  	%rd5588, %rd5560, 4294967295;
	mul.wide.u32 	%rd5589, %r5865, %r5866;
	add.s64 	%rd5590, %rd5587, %rd5588;
	add.s64 	%rd5591, %rd5590, %rd5589;
	shr.u64 	%rd5592, %rd5591, 32;
	and.b64  	%rd5593, %rd5565, 4294967295;
	mul.wide.u32 	%rd5594, %r5864, %r5866;
	add.s64 	%rd5595, %rd5592, %rd5593;
	add.s64 	%rd5596, %rd5595, %rd5594;
	shr.u64 	%rd5597, %rd5596, 32;
	and.b64  	%rd5598, %rd5570, 4294967295;
	mul.wide.u32 	%rd5599, %r5863, %r5866;
	add.s64 	%rd5600, %rd5597, %rd5598;
	add.s64 	%rd5601, %rd5600, %rd5599;
	shr.u64 	%rd5602, %rd5601, 32;
	and.b64  	%rd5603, %rd5574, 4294967295;
	mul.wide.u32 	%rd5604, %r5862, %r5866;
	add.s64 	%rd5605, %rd5602, %rd5603;
	add.s64 	%rd5606, %rd5605, %rd5604;
	shr.u64 	%rd5607, %rd5606, 32;
	mul.wide.u32 	%rd5608, %r5861, %r5866;
	add.s64 	%rd5609, %rd5607, %rd5575;
	add.s64 	%rd5610, %rd5609, %rd5608;
	shr.u64 	%rd5611, %rd5610, 32;
	and.b64  	%rd5612, %rd5581, 4294967295;
	add.s64 	%rd5613, %rd5524, %rd5612;
	shr.u64 	%rd5614, %rd5613, 32;
	and.b64  	%rd5615, %rd5586, 4294967295;
	add.s64 	%rd5616, %rd5614, %rd5615;
	add.s64 	%rd5617, %rd5616, %rd5553;
	shr.u64 	%rd5618, %rd5617, 32;
	and.b64  	%rd5619, %rd5591, 4294967295;
	add.s64 	%rd5620, %rd5618, %rd5619;
	add.s64 	%rd5621, %rd5620, %rd5589;
	shr.u64 	%rd5622, %rd5621, 32;
	and.b64  	%rd5623, %rd5596, 4294967295;
	mul.wide.u32 	%rd5624, %r5865, %r5865;
	add.s64 	%rd5625, %rd5622, %rd5623;
	add.s64 	%rd5626, %rd5625, %rd5624;
	shr.u64 	%rd5627, %rd5626, 32;
	and.b64  	%rd5628, %rd5601, 4294967295;
	mul.wide.u32 	%rd5629, %r5864, %r5865;
	add.s64 	%rd5630, %rd5627, %rd5628;
	add.s64 	%rd5631, %rd5630, %rd5629;
	shr.u64 	%rd5632, %rd5631, 32;
	and.b64  	%rd5633, %rd5606, 4294967295;
	mul.wide.u32 	%rd5634, %r5863, %r5865;
	add.s64 	%rd5635, %rd5632, %rd5633;
	add.s64 	%rd5636, %rd5635, %rd5634;
	shr.u64 	%rd5637, %rd5636, 32;
	and.b64  	%rd5638, %rd5610, 4294967295;
	mul.wide.u32 	%rd5639, %r5862, %r5865;
	add.s64 	%rd5640, %rd5637, %rd5638;
	add.s64 	%rd5641, %rd5640, %rd5639;
	shr.u64 	%rd5642, %rd5641, 32;
	mul.wide.u32 	%rd5643, %r5861, %r5865;
	add.s64 	%rd5644, %rd5642, %rd5611;
	add.s64 	%rd5645, %rd5644, %rd5643;
	shr.u64 	%rd5646, %rd5645, 32;
	and.b64  	%rd5647, %rd5617, 4294967295;
	add.s64 	%rd5648, %rd5527, %rd5647;
	shr.u64 	%rd5649, %rd5648, 32;
	and.b64  	%rd5650, %rd5621, 4294967295;
	add.s64 	%rd5651, %rd5649, %rd5650;
	add.s64 	%rd5652, %rd5651, %rd5558;
	shr.u64 	%rd5653, %rd5652, 32;
	and.b64  	%rd5654, %rd5626, 4294967295;
	add.s64 	%rd5655, %rd5653, %rd5654;
	add.s64 	%rd5656, %rd5655, %rd5594;
	shr.u64 	%rd5657, %rd5656, 32;
	and.b64  	%rd5658, %rd5631, 4294967295;
	add.s64 	%rd5659, %rd5657, %rd5658;
	add.s64 	%rd5660, %rd5659, %rd5629;
	shr.u64 	%rd5661, %rd5660, 32;
	and.b64  	%rd5662, %rd5636, 4294967295;
	mul.wide.u32 	%rd5663, %r5864, %r5864;
	add.s64 	%rd5664, %rd5661, %rd5662;
	add.s64 	%rd5665, %rd5664, %rd5663;
	shr.u64 	%rd5666, %rd5665, 32;
	and.b64  	%rd5667, %rd5641, 4294967295;
	mul.wide.u32 	%rd5668, %r5863, %r5864;
	add.s64 	%rd5669, %rd5666, %rd5667;
	add.s64 	%rd5670, %rd5669, %rd5668;
	shr.u64 	%rd5671, %rd5670, 32;
	and.b64  	%rd5672, %rd5645, 4294967295;
	mul.wide.u32 	%rd5673, %r5862, %r5864;
	add.s64 	%rd5674, %rd5671, %rd5672;
	add.s64 	%rd5675, %rd5674, %rd5673;
	shr.u64 	%rd5676, %rd5675, 32;
	mul.wide.u32 	%rd5677, %r5861, %r5864;
	add.s64 	%rd5678, %rd5676, %rd5646;
	add.s64 	%rd5679, %rd5678, %rd5677;
	shr.u64 	%rd5680, %rd5679, 32;
	and.b64  	%rd5681, %rd5652, 4294967295;
	add.s64 	%rd5682, %rd5530, %rd5681;
	shr.u64 	%rd5683, %rd5682, 32;
	and.b64  	%rd5684, %rd5656, 4294967295;
	add.s64 	%rd5685, %rd5683, %rd5684;
	add.s64 	%rd5686, %rd5685, %rd5563;
	shr.u64 	%rd5687, %rd5686, 32;
	and.b64  	%rd5688, %rd5660, 4294967295;
	add.s64 	%rd5689, %rd5687, %rd5688;
	add.s64 	%rd5690, %rd5689, %rd5599;
	shr.u64 	%rd5691, %rd5690, 32;
	and.b64  	%rd5692, %rd5665, 4294967295;
	add.s64 	%rd5693, %rd5691, %rd5692;
	add.s64 	%rd5694, %rd5693, %rd5634;
	shr.u64 	%rd5695, %rd5694, 32;
	and.b64  	%rd5696, %rd5670, 4294967295;
	add.s64 	%rd5697, %rd5695, %rd5696;
	add.s64 	%rd5698, %rd5697, %rd5668;
	shr.u64 	%rd5699, %rd5698, 32;
	and.b64  	%rd5700, %rd5675, 4294967295;
	mul.wide.u32 	%rd5701, %r5863, %r5863;
	add.s64 	%rd5702, %rd5699, %rd5700;
	add.s64 	%rd5703, %rd5702, %rd5701;
	shr.u64 	%rd5704, %rd5703, 32;
	and.b64  	%rd5705, %rd5679, 4294967295;
	mul.wide.u32 	%rd5706, %r5862, %r5863;
	add.s64 	%rd5707, %rd5704, %rd5705;
	add.s64 	%rd5708, %rd5707, %rd5706;
	shr.u64 	%rd5709, %rd5708, 32;
	mul.wide.u32 	%rd5710, %r5861, %r5863;
	add.s64 	%rd5711, %rd5709, %rd5680;
	add.s64 	%rd5712, %rd5711, %rd5710;
	shr.u64 	%rd5713, %rd5712, 32;
	and.b64  	%rd5714, %rd5686, 4294967295;
	add.s64 	%rd5715, %rd5533, %rd5714;
	shr.u64 	%rd5716, %rd5715, 32;
	and.b64  	%rd5717, %rd5690, 4294967295;
	add.s64 	%rd5718, %rd5716, %rd5717;
	add.s64 	%rd5719, %rd5718, %rd5568;
	shr.u64 	%rd5720, %rd5719, 32;
	and.b64  	%rd5721, %rd5694, 4294967295;
	add.s64 	%rd5722, %rd5720, %rd5721;
	add.s64 	%rd5723, %rd5722, %rd5604;
	shr.u64 	%rd5724, %rd5723, 32;
	and.b64  	%rd5725, %rd5698, 4294967295;
	add.s64 	%rd5726, %rd5724, %rd5725;
	add.s64 	%rd5727, %rd5726, %rd5639;
	shr.u64 	%rd5728, %rd5727, 32;
	and.b64  	%rd5729, %rd5703, 4294967295;
	add.s64 	%rd5730, %rd5728, %rd5729;
	add.s64 	%rd5731, %rd5730, %rd5673;
	shr.u64 	%rd5732, %rd5731, 32;
	and.b64  	%rd5733, %rd5708, 4294967295;
	add.s64 	%rd5734, %rd5732, %rd5733;
	add.s64 	%rd5735, %rd5734, %rd5706;
	shr.u64 	%rd5736, %rd5735, 32;
	and.b64  	%rd5737, %rd5712, 4294967295;
	mul.wide.u32 	%rd5738, %r5862, %r5862;
	add.s64 	%rd5739, %rd5736, %rd5737;
	add.s64 	%rd5740, %rd5739, %rd5738;
	shr.u64 	%rd5741, %rd5740, 32;
	mul.wide.u32 	%rd5742, %r5861, %r5862;
	add.s64 	%rd5743, %rd5741, %rd5713;
	add.s64 	%rd5744, %rd5743, %rd5742;
	shr.u64 	%rd5745, %rd5744, 32;
	and.b64  	%rd5746, %rd5719, 4294967295;
	add.s64 	%rd5747, %rd5536, %rd5746;
	shr.u64 	%rd5748, %rd5747, 32;
	and.b64  	%rd5749, %rd5723, 4294967295;
	add.s64 	%rd5750, %rd5748, %rd5749;
	add.s64 	%rd5751, %rd5750, %rd5572;
	shr.u64 	%rd5752, %rd5751, 32;
	and.b64  	%rd5753, %rd5727, 4294967295;
	add.s64 	%rd5754, %rd5752, %rd5753;
	add.s64 	%rd5755, %rd5754, %rd5608;
	shr.u64 	%rd5756, %rd5755, 32;
	and.b64  	%rd5757, %rd5731, 4294967295;
	add.s64 	%rd5758, %rd5756, %rd5757;
	add.s64 	%rd5759, %rd5758, %rd5643;
	shr.u64 	%rd5760, %rd5759, 32;
	and.b64  	%rd5761, %rd5735, 4294967295;
	add.s64 	%rd5762, %rd5760, %rd5761;
	add.s64 	%rd5763, %rd5762, %rd5677;
	shr.u64 	%rd5764, %rd5763, 32;
	and.b64  	%rd5765, %rd5740, 4294967295;
	add.s64 	%rd5766, %rd5764, %rd5765;
	add.s64 	%rd5767, %rd5766, %rd5710;
	shr.u64 	%rd5768, %rd5767, 32;
	and.b64  	%rd5769, %rd5744, 4294967295;
	add.s64 	%rd5770, %rd5768, %rd5769;
	add.s64 	%rd5771, %rd5770, %rd5742;
	shr.u64 	%rd5772, %rd5771, 32;
	mul.wide.u32 	%rd5773, %r5861, %r5861;
	add.s64 	%rd5774, %rd5772, %rd5745;
	add.s64 	%rd5775, %rd5774, %rd5773;
	shr.u64 	%rd5776, %rd5775, 32;
	{ .reg .b32 tmp; mov.b64 {tmp, %r3349}, %rd5775; }
	and.b64  	%rd5777, %rd5751, 4294967295;
	mul.lo.s64 	%rd5778, %rd5777, 977;
	cvt.u32.u64 	%r3350, %rd5778;
	shr.u64 	%rd5779, %rd5778, 32;
	and.b64  	%rd5780, %rd5755, 4294967295;
	mad.lo.s64 	%rd5781, %rd5780, 977, %rd5779;
	shr.u64 	%rd5782, %rd5781, 32;
	and.b64  	%rd5783, %rd5759, 4294967295;
	mad.lo.s64 	%rd5784, %rd5783, 977, %rd5782;
	shr.u64 	%rd5785, %rd5784, 32;
	and.b64  	%rd5786, %rd5763, 4294967295;
	mad.lo.s64 	%rd5787, %rd5786, 977, %rd5785;
	shr.u64 	%rd5788, %rd5787, 32;
	and.b64  	%rd5789, %rd5767, 4294967295;
	mad.lo.s64 	%rd5790, %rd5789, 977, %rd5788;
	shr.u64 	%rd5791, %rd5790, 32;
	and.b64  	%rd5792, %rd5771, 4294967295;
	mad.lo.s64 	%rd5793, %rd5792, 977, %rd5791;
	shr.u64 	%rd5794, %rd5793, 32;
	and.b64  	%rd5795, %rd5775, 4294967295;
	mad.lo.s64 	%rd5796, %rd5795, 977, %rd5794;
	shr.u64 	%rd5797, %rd5796, 32;
	mad.lo.s64 	%rd5798, %rd5776, 977, %rd5797;
	{ .reg .b32 tmp; mov.b64 {tmp, %r3351}, %rd5798; }
	add.s32 	%r5894, %r3348, %r3350;
	setp.lt.u32 	%p867, %r5894, %r3348;
	selp.u64 	%rd5799, 1, 0, %p867;
	and.b64  	%rd5800, %rd5540, 4294967295;
	and.b64  	%rd5801, %rd5781, 4294967295;
	add.s64 	%rd5802, %rd5800, %rd5799;
	add.s64 	%rd5803, %rd5802, %rd5801;
	shr.u64 	%rd5804, %rd5803, 32;
	and.b64  	%rd5805, %rd5577, 4294967295;
	and.b64  	%rd5806, %rd5784, 4294967295;
	add.s64 	%rd5807, %rd5804, %rd5805;
	add.s64 	%rd5808, %rd5807, %rd5806;
	shr.u64 	%rd5809, %rd5808, 32;
	and.b64  	%rd5810, %rd5613, 4294967295;
	and.b64  	%rd5811, %rd5787, 4294967295;
	add.s64 	%rd5812, %rd5809, %rd5810;
	add.s64 	%rd5813, %rd5812, %rd5811;
	shr.u64 	%rd5814, %rd5813, 32;
	and.b64  	%rd5815, %rd5648, 4294967295;
	and.b64  	%rd5816, %rd5790, 4294967295;
	add.s64 	%rd5817, %rd5814, %rd5815;
	add.s64 	%rd5818, %rd5817, %rd5816;
	shr.u64 	%rd5819, %rd5818, 32;
	and.b64  	%rd5820, %rd5682, 4294967295;
	and.b64  	%rd5821, %rd5793, 4294967295;
	add.s64 	%rd5822, %rd5819, %rd5820;
	add.s64 	%rd5823, %rd5822, %rd5821;
	shr.u64 	%rd5824, %rd5823, 32;
	and.b64  	%rd5825, %rd5715, 4294967295;
	and.b64  	%rd5826, %rd5796, 4294967295;
	add.s64 	%rd5827, %rd5824, %rd5825;
	add.s64 	%rd5828, %rd5827, %rd5826;
	shr.u64 	%rd5829, %rd5828, 32;
	and.b64  	%rd5830, %rd5747, 4294967295;
	and.b64  	%rd5831, %rd5798, 4294967295;
	add.s64 	%rd5832, %rd5829, %rd5830;
	add.s64 	%rd5833, %rd5832, %rd5831;
	{ .reg .b32 tmp; mov.b64 {tmp, %r3352}, %rd5833; }
	add.s32 	%r3353, %r3352, %r3351;
	and.b64  	%rd5834, %rd5803, 4294967295;
	add.s64 	%rd18341, %rd5834, %rd5777;
	shr.u64 	%rd5835, %rd18341, 32;
	and.b64  	%rd5836, %rd5808, 4294967295;
	add.s64 	%rd5837, %rd5835, %rd5836;
	add.s64 	%rd18342, %rd5837, %rd5780;
	shr.u64 	%rd5838, %rd18342, 32;
	and.b64  	%rd5839, %rd5813, 4294967295;
	add.s64 	%rd5840, %rd5838, %rd5839;
	add.s64 	%rd18343, %rd5840, %rd5783;
	shr.u64 	%rd5841, %rd18343, 32;
	and.b64  	%rd5842, %rd5818, 4294967295;
	add.s64 	%rd5843, %rd5841, %rd5842;
	add.s64 	%rd18344, %rd5843, %rd5786;
	shr.u64 	%rd5844, %rd18344, 32;
	and.b64  	%rd5845, %rd5823, 4294967295;
	add.s64 	%rd5846, %rd5844, %rd5845;
	add.s64 	%rd18345, %rd5846, %rd5789;
	shr.u64 	%rd5847, %rd18345, 32;
	and.b64  	%rd5848, %rd5828, 4294967295;
	add.s64 	%rd5849, %rd5847, %rd5848;
	add.s64 	%rd18346, %rd5849, %rd5792;
	shr.u64 	%rd5850, %rd18346, 32;
	and.b64  	%rd5851, %rd5833, 4294967295;
	add.s64 	%rd5852, %rd5850, %rd5851;
	add.s64 	%rd18347, %rd5852, %rd5795;
	{ .reg .b32 tmp; mov.b64 {tmp, %r3354}, %rd18347; }
	add.s32 	%r3355, %r3353, %r3354;
	add.s32 	%r666, %r3355, %r3349;
	setp.eq.s32 	%p868, %r666, 0;
	mov.pred 	%p3003, 0;
	@%p868 bra 	$L__BB4_477;
	cvt.u64.u32 	%rd5853, %r666;
	mul.wide.u32 	%rd5854, %r666, 977;
	cvt.u32.u64 	%r3356, %rd5854;
	shr.u64 	%rd5855, %rd5854, 32;
	add.s64 	%rd5856, %rd5855, %rd5853;
	shr.u64 	%rd5857, %rd5856, 32;
	add.s32 	%r667, %r5894, %r3356;
	setp.lt.u32 	%p869, %r667, %r5894;
	selp.u64 	%rd5858, 1, 0, %p869;
	and.b64  	%rd5859, %rd18341, 4294967295;
	and.b64  	%rd5860, %rd5856, 4294967295;
	add.s64 	%rd5861, %rd5859, %rd5858;
	add.s64 	%rd18341, %rd5861, %rd5860;
	shr.u64 	%rd5862, %rd18341, 32;
	and.b64  	%rd5863, %rd18342, 4294967295;
	add.s64 	%rd5864, %rd5862, %rd5863;
	add.s64 	%rd18342, %rd5864, %rd5857;
	shr.u64 	%rd5865, %rd18342, 32;
	and.b64  	%rd5866, %rd18343, 4294967295;
	add.s64 	%rd18343, %rd5865, %rd5866;
	shr.u64 	%rd5867, %rd18343, 32;
	and.b64  	%rd5868, %rd18344, 4294967295;
	add.s64 	%rd18344, %rd5867, %rd5868;
	shr.u64 	%rd5869, %rd18344, 32;
	and.b64  	%rd5870, %rd18345, 4294967295;
	add.s64 	%rd18345, %rd5869, %rd5870;
	shr.u64 	%rd5871, %rd18345, 32;
	and.b64  	%rd5872, %rd18346, 4294967295;
	add.s64 	%rd18346, %rd5871, %rd5872;
	shr.u64 	%rd5873, %rd18346, 32;
	and.b64  	%rd5874, %rd18347, 4294967295;
	add.s64 	%rd18347, %rd5873, %rd5874;
	setp.gt.u64 	%p3003, %rd18347, 4294967295;
	mov.u32 	%r5894, %r667;
$L__BB4_477:
	ld.const.u32 	%rd388, [const_p+20];
	ld.const.u32 	%rd389, [const_p+16];
	ld.const.u32 	%rd390, [const_p+8];
	ld.const.u32 	%rd391, [const_p+4];
	ld.const.u32 	%rd392, [const_p+24];
	ld.const.u32 	%rd393, [const_p+12];
	ld.const.u32 	%r669, [const_p];
	cvt.u32.u64 	%r5901, %rd18347;
	cvt.u32.u64 	%r5900, %rd18346;
	cvt.u32.u64 	%r5899, %rd18345;
	cvt.u32.u64 	%r5898, %rd18344;
	cvt.u32.u64 	%r5897, %rd18343;
	cvt.u32.u64 	%r5896, %rd18342;
	cvt.u32.u64 	%r5895, %rd18341;
	ld.const.u32 	%r3357, [const_p+28];
	setp.lt.u32 	%p870, %r3357, %r5901;
	or.pred  	%p871, %p3003, %p870;
	@%p871 bra 	$L__BB4_491;
	setp.gt.u32 	%p872, %r3357, %r5901;
	@%p872 bra 	$L__BB4_492;
	cvt.u32.u64 	%r3358, %rd392;
	setp.lt.u32 	%p873, %r3358, %r5900;
	@%p873 bra 	$L__BB4_491;
	cvt.u32.u64 	%r3359, %rd392;
	setp.gt.u32 	%p874, %r3359, %r5900;
	@%p874 bra 	$L__BB4_492;
	cvt.u32.u64 	%r3360, %rd388;
	setp.lt.u32 	%p875, %r3360, %r5899;
	@%p875 bra 	$L__BB4_491;
	cvt.u32.u64 	%r3361, %rd388;
	setp.gt.u32 	%p876, %r3361, %r5899;
	@%p876 bra 	$L__BB4_492;
	cvt.u32.u64 	%r3362, %rd389;
	setp.lt.u32 	%p877, %r3362, %r5898;
	@%p877 bra 	$L__BB4_491;
	cvt.u32.u64 	%r3363, %rd389;
	setp.gt.u32 	%p878, %r3363, %r5898;
	@%p878 bra 	$L__BB4_492;
	cvt.u32.u64 	%r3364, %rd393;
	setp.lt.u32 	%p879, %r3364, %r5897;
	@%p879 bra 	$L__BB4_491;
	cvt.u32.u64 	%r3365, %rd393;
	setp.gt.u32 	%p880, %r3365, %r5897;
	@%p880 bra 	$L__BB4_492;
	cvt.u32.u64 	%r3366, %rd390;
	setp.lt.u32 	%p881, %r3366, %r5896;
	@%p881 bra 	$L__BB4_491;
	cvt.u32.u64 	%r3367, %rd390;
	setp.gt.u32 	%p882, %r3367, %r5896;
	@%p882 bra 	$L__BB4_492;
	cvt.u32.u64 	%r3368, %rd391;
	setp.lt.u32 	%p883, %r3368, %r5895;
	@%p883 bra 	$L__BB4_491;
	cvt.u32.u64 	%r3369, %rd391;
	setp.gt.u32 	%p884, %r3369, %r5895;
	setp.lt.u32 	%p885, %r5894, %r669;
	or.pred  	%p886, %p884, %p885;
	@%p886 bra 	$L__BB4_492;
$L__BB4_491:
	cvt.u32.u64 	%r3370, %rd393;
	cvt.u32.u64 	%r3371, %rd390;
	cvt.u32.u64 	%r3372, %rd391;
	cvt.u32.u64 	%r3373, %rd392;
	cvt.u32.u64 	%r3374, %rd388;
	cvt.u32.u64 	%r3375, %rd389;
	setp.lt.u32 	%p887, %r5894, %r669;
	selp.s64 	%rd5876, -1, 0, %p887;
	sub.s32 	%r5894, %r5894, %r669;
	and.b64  	%rd5877, %rd18341, 4294967295;
	add.s64 	%rd5878, %rd5877, %rd5876;
	setp.lt.u64 	%p888, %rd5878, %rd391;
	selp.s64 	%rd5879, -1, 0, %p888;
	cvt.u32.u64 	%r3376, %rd5878;
	sub.s32 	%r5895, %r3376, %r3372;
	and.b64  	%rd5880, %rd18342, 4294967295;
	add.s64 	%rd5881, %rd5880, %rd5879;
	setp.lt.u64 	%p889, %rd5881, %rd390;
	selp.s64 	%rd5882, -1, 0, %p889;
	cvt.u32.u64 	%r3377, %rd5881;
	sub.s32 	%r5896, %r3377, %r3371;
	and.b64  	%rd5883, %rd18343, 4294967295;
	add.s64 	%rd5884, %rd5883, %rd5882;
	setp.lt.u64 	%p890, %rd5884, %rd393;
	selp.s64 	%rd5885, -1, 0, %p890;
	cvt.u32.u64 	%r3378, %rd5884;
	sub.s32 	%r5897, %r3378, %r3370;
	and.b64  	%rd5886, %rd18344, 4294967295;
	add.s64 	%rd5887, %rd5886, %rd5885;
	setp.lt.u64 	%p891, %rd5887, %rd389;
	selp.s64 	%rd5888, -1, 0, %p891;
	cvt.u32.u64 	%r3379, %rd5887;
	sub.s32 	%r5898, %r3379, %r3375;
	and.b64  	%rd5889, %rd18345, 4294967295;
	add.s64 	%rd5890, %rd5889, %rd5888;
	setp.lt.u64 	%p892, %rd5890, %rd388;
	selp.s64 	%rd5891, -1, 0, %p892;
	cvt.u32.u64 	%r3380, %rd5890;
	sub.s32 	%r5899, %r3380, %r3374;
	and.b64  	%rd5892, %rd18346, 4294967295;
	add.s64 	%rd5893, %rd5892, %rd5891;
	setp.lt.u64 	%p893, %rd5893, %rd392;
	selp.s32 	%r3381, -1, 0, %p893;
	cvt.u32.u64 	%r3382, %rd5893;
	sub.s32 	%r5900, %r3382, %r3373;
	add.s32 	%r3383, %r5901, %r3381;
	sub.s32 	%r5901, %r3383, %r3357;
$L__BB4_492:
	setp.gt.u32 	%p894, %r5901, %r3357;
	@%p894 bra 	$L__BB4_505;
	bra.uni 	$L__BB4_506;
$L__BB4_493:
	cvt.u32.u64 	%r3384, %rd392;
	setp.gt.u32 	%p896, %r5900, %r3384;
	@%p896 bra 	$L__BB4_505;
	setp.lt.u32 	%p897, %r5900, %r3384;
	@%p897 bra 	$L__BB4_507;
	cvt.u32.u64 	%r3386, %rd388;
	setp.gt.u32 	%p898, %r5899, %r3386;
	@%p898 bra 	$L__BB4_505;
	setp.lt.u32 	%p899, %r5899, %r3386;
	@%p899 bra 	$L__BB4_507;
	cvt.u32.u64 	%r3388, %rd389;
	setp.gt.u32 	%p900, %r5898, %r3388;
	@%p900 bra 	$L__BB4_505;
	setp.lt.u32 	%p901, %r5898, %r3388;
	@%p901 bra 	$L__BB4_507;
	cvt.u32.u64 	%r3390, %rd393;
	setp.gt.u32 	%p902, %r5897, %r3390;
	@%p902 bra 	$L__BB4_505;
	setp.lt.u32 	%p903, %r5897, %r3390;
	@%p903 bra 	$L__BB4_507;
	cvt.u32.u64 	%r3392, %rd390;
	setp.gt.u32 	%p904, %r5896, %r3392;
	@%p904 bra 	$L__BB4_505;
	setp.lt.u32 	%p905, %r5896, %r3392;
	@%p905 bra 	$L__BB4_507;
	cvt.u32.u64 	%r3394, %rd391;
	setp.gt.u32 	%p906, %r5895, %r3394;
	@%p906 bra 	$L__BB4_505;
	setp.lt.u32 	%p907, %r5895, %r3394;
	setp.lt.u32 	%p908, %r5894, %r669;
	or.pred  	%p909, %p907, %p908;
	@%p909 bra 	$L__BB4_507;
$L__BB4_505:
	cvt.u32.u64 	%r3396, %rd393;
	cvt.u32.u64 	%r3397, %rd390;
	cvt.u32.u64 	%r3398, %rd391;
	cvt.u32.u64 	%r3399, %rd392;
	cvt.u32.u64 	%r3400, %rd388;
	cvt.u32.u64 	%r3401, %rd389;
	setp.lt.u32 	%p910, %r5894, %r669;
	selp.s64 	%rd5894, -1, 0, %p910;
	sub.s32 	%r5894, %r5894, %r669;
	cvt.u64.u32 	%rd5895, %r5895;
	add.s64 	%rd5896, %rd5894, %rd5895;
	setp.lt.u64 	%p911, %rd5896, %rd391;
	selp.s64 	%rd5897, -1, 0, %p911;
	cvt.u32.u64 	%r3402, %rd5896;
	sub.s32 	%r5895, %r3402, %r3398;
	cvt.u64.u32 	%rd5898, %r5896;
	add.s64 	%rd5899, %rd5897, %rd5898;
	setp.lt.u64 	%p912, %rd5899, %rd390;
	selp.s64 	%rd5900, -1, 0, %p912;
	cvt.u32.u64 	%r3403, %rd5899;
	sub.s32 	%r5896, %r3403, %r3397;
	cvt.u64.u32 	%rd5901, %r5897;
	add.s64 	%rd5902, %rd5900, %rd5901;
	setp.lt.u64 	%p913, %rd5902, %rd393;
	selp.s64 	%rd5903, -1, 0, %p913;
	cvt.u32.u64 	%r3404, %rd5902;
	sub.s32 	%r5897, %r3404, %r3396;
	cvt.u64.u32 	%rd5904, %r5898;
	add.s64 	%rd5905, %rd5903, %rd5904;
	setp.lt.u64 	%p914, %rd5905, %rd389;
	selp.s64 	%rd5906, -1, 0, %p914;
	cvt.u32.u64 	%r3405, %rd5905;
	sub.s32 	%r5898, %r3405, %r3401;
	cvt.u64.u32 	%rd5907, %r5899;
	add.s64 	%rd5908, %rd5906, %rd5907;
	setp.lt.u64 	%p915, %rd5908, %rd388;
	selp.s64 	%rd5909, -1, 0, %p915;
	cvt.u32.u64 	%r3406, %rd5908;
	sub.s32 	%r5899, %r3406, %r3400;
	cvt.u64.u32 	%rd5910, %r5900;
	add.s64 	%rd5911, %rd5909, %rd5910;
	setp.lt.u64 	%p916, %rd5911, %rd392;
	selp.s32 	%r3407, -1, 0, %p916;
	cvt.u32.u64 	%r3408, %rd5911;
	sub.s32 	%r5900, %r3408, %r3399;
	add.s32 	%r3409, %r5901, %r3407;
	sub.s32 	%r5901, %r3409, %r3357;
	bra.uni 	$L__BB4_507;
$L__BB4_506:
	setp.lt.u32 	%p895, %r5901, %r3357;
	@%p895 bra 	$L__BB4_507;
	bra.uni 	$L__BB4_493;
$L__BB4_507:
	setp.eq.s32 	%p918, %r37, 0;
	mov.pred 	%p3004, 0;
	mov.u32 	%r5911, %r36;
	mov.u64 	%rd18348, %rd11;
	mov.u64 	%rd18349, %rd12;
	mov.u64 	%rd18350, %rd13;
	mov.u64 	%rd18351, %rd14;
	mov.u64 	%rd18352, %rd15;
	mov.u64 	%rd18353, %rd16;
	mov.u64 	%rd18354, %rd17;
	@%p918 bra 	$L__BB4_509;
	shr.u64 	%rd5912, %rd18, 32;
	and.b64  	%rd5913, %rd12, 4294967295;
	add.s64 	%rd5914, %rd5912, %rd5913;
	cvt.u64.u32 	%rd5915, %r37;
	mul.hi.u32 	%r3410, %r37, 977;
	cvt.u64.u32 	%rd5916, %r3410;
	add.s64 	%rd5917, %rd5916, %rd5915;
	shr.u64 	%rd5918, %rd5917, 32;
	add.s64 	%rd18349, %rd5914, %rd5918;
	shr.u64 	%rd5919, %rd18349, 32;
	and.b64  	%rd5920, %rd13, 4294967295;
	add.s64 	%rd18350, %rd5919, %rd5920;
	shr.u64 	%rd5921, %rd18350, 32;
	and.b64  	%rd5922, %rd14, 4294967295;
	add.s64 	%rd18351, %rd5921, %rd5922;
	shr.u64 	%rd5923, %rd18351, 32;
	and.b64  	%rd5924, %rd15, 4294967295;
	add.s64 	%rd18352, %rd5923, %rd5924;
	shr.u64 	%rd5925, %rd18352, 32;
	and.b64  	%rd5926, %rd16, 4294967295;
	add.s64 	%rd18353, %rd5925, %rd5926;
	shr.u64 	%rd5927, %rd18353, 32;
	and.b64  	%rd5928, %rd17, 4294967295;
	add.s64 	%rd18354, %rd5927, %rd5928;
	mov.u32 	%r5911, %r38;
	mov.u64 	%rd18348, %rd18;
	mov.pred 	%p3004, %p1;
$L__BB4_509:
	cvt.u32.u64 	%r5918, %rd18354;
	cvt.u32.u64 	%r5917, %rd18353;
	cvt.u32.u64 	%r5916, %rd18352;
	cvt.u32.u64 	%r5915, %rd18351;
	cvt.u32.u64 	%r5914, %rd18350;
	cvt.u32.u64 	%r5913, %rd18349;
	cvt.u32.u64 	%r5912, %rd18348;
	setp.lt.u32 	%p919, %r3357, %r5918;
	or.pred  	%p920, %p3004, %p919;
	@%p920 bra 	$L__BB4_523;
	setp.gt.u32 	%p921, %r3357, %r5918;
	@%p921 bra 	$L__BB4_524;
	cvt.u32.u64 	%r3411, %rd392;
	setp.lt.u32 	%p922, %r3411, %r5917;
	@%p922 bra 	$L__BB4_523;
	cvt.u32.u64 	%r3412, %rd392;
	setp.gt.u32 	%p923, %r3412, %r5917;
	@%p923 bra 	$L__BB4_524;
	cvt.u32.u64 	%r3413, %rd388;
	setp.lt.u32 	%p924, %r3413, %r5916;
	@%p924 bra 	$L__BB4_523;
	cvt.u32.u64 	%r3414, %rd388;
	setp.gt.u32 	%p925, %r3414, %r5916;
	@%p925 bra 	$L__BB4_524;
	cvt.u32.u64 	%r3415, %rd389;
	setp.lt.u32 	%p926, %r3415, %r5915;
	@%p926 bra 	$L__BB4_523;
	cvt.u32.u64 	%r3416, %rd389;
	setp.gt.u32 	%p927, %r3416, %r5915;
	@%p927 bra 	$L__BB4_524;
	cvt.u32.u64 	%r3417, %rd393;
	setp.lt.u32 	%p928, %r3417, %r5914;
	@%p928 bra 	$L__BB4_523;
	cvt.u32.u64 	%r3418, %rd393;
	setp.gt.u32 	%p929, %r3418, %r5914;
	@%p929 bra 	$L__BB4_524;
	cvt.u32.u64 	%r3419, %rd390;
	setp.lt.u32 	%p930, %r3419, %r5913;
	@%p930 bra 	$L__BB4_523;
	cvt.u32.u64 	%r3420, %rd390;
	setp.gt.u32 	%p931, %r3420, %r5913;
	@%p931 bra 	$L__BB4_524;
	cvt.u32.u64 	%r3421, %rd391;
	setp.lt.u32 	%p932, %r3421, %r5912;
	@%p932 bra 	$L__BB4_523;
	cvt.u32.u64 	%r3422, %rd391;
	setp.gt.u32 	%p933, %r3422, %r5912;
	setp.lt.u32 	%p934, %r5911, %r669;
	or.pred  	%p935, %p933, %p934;
	@%p935 bra 	$L__BB4_524;
$L__BB4_523:
	cvt.u32.u64 	%r3423, %rd393;
	cvt.u32.u64 	%r3424, %rd390;
	cvt.u32.u64 	%r3425, %rd391;
	cvt.u32.u64 	%r3426, %rd392;
	cvt.u32.u64 	%r3427, %rd388;
	cvt.u32.u64 	%r3428, %rd389;
	setp.lt.u32 	%p936, %r5911, %r669;
	selp.s64 	%rd5930, -1, 0, %p936;
	sub.s32 	%r5911, %r5911, %r669;
	and.b64  	%rd5931, %rd18348, 4294967295;
	add.s64 	%rd5932, %rd5931, %rd5930;
	setp.lt.u64 	%p937, %rd5932, %rd391;
	selp.s64 	%rd5933, -1, 0, %p937;
	cvt.u32.u64 	%r3429, %rd5932;
	sub.s32 	%r5912, %r3429, %r3425;
	and.b64  	%rd5934, %rd18349, 4294967295;
	add.s64 	%rd5935, %rd5934, %rd5933;
	setp.lt.u64 	%p938, %rd5935, %rd390;
	selp.s64 	%rd5936, -1, 0, %p938;
	cvt.u32.u64 	%r3430, %rd5935;
	sub.s32 	%r5913, %r3430, %r3424;
	and.b64  	%rd5937, %rd18350, 4294967295;
	add.s64 	%rd5938, %rd5937, %rd5936;
	setp.lt.u64 	%p939, %rd5938, %rd393;
	selp.s64 	%rd5939, -1, 0, %p939;
	cvt.u32.u64 	%r3431, %rd5938;
	sub.s32 	%r5914, %r3431, %r3423;
	and.b64  	%rd5940, %rd18351, 4294967295;
	add.s64 	%rd5941, %rd5940, %rd5939;
	setp.lt.u64 	%p940, %rd5941, %rd389;
	selp.s64 	%rd5942, -1, 0, %p940;
	cvt.u32.u64 	%r3432, %rd5941;
	sub.s32 	%r5915, %r3432, %r3428;
	and.b64  	%rd5943, %rd18352, 4294967295;
	add.s64 	%rd5944, %rd5943, %rd5942;
	setp.lt.u64 	%p941, %rd5944, %rd388;
	selp.s64 	%rd5945, -1, 0, %p941;
	cvt.u32.u64 	%r3433, %rd5944;
	sub.s32 	%r5916, %r3433, %r3427;
	and.b64  	%rd5946, %rd18353, 4294967295;
	add.s64 	%rd5947, %rd5946, %rd5945;
	setp.lt.u64 	%p942, %rd5947, %rd392;
	selp.s32 	%r3434, -1, 0, %p942;
	cvt.u32.u64 	%r3435, %rd5947;
	sub.s32 	%r5917, %r3435, %r3426;
	add.s32 	%r3436, %r5918, %r3434;
	sub.s32 	%r5918, %r3436, %r3357;
$L__BB4_524:
	setp.gt.u32 	%p943, %r5918, %r3357;
	@%p943 bra 	$L__BB4_537;
	bra.uni 	$L__BB4_538;
$L__BB4_525:
	cvt.u32.u64 	%r3437, %rd392;
	setp.gt.u32 	%p945, %r5917, %r3437;
	@%p945 bra 	$L__BB4_537;
	setp.lt.u32 	%p946, %r5917, %r3437;
	@%p946 bra 	$L__BB4_539;
	cvt.u32.u64 	%r3439, %rd388;
	setp.gt.u32 	%p947, %r5916, %r3439;
	@%p947 bra 	$L__BB4_537;
	setp.lt.u32 	%p948, %r5916, %r3439;
	@%p948 bra 	$L__BB4_539;
	cvt.u32.u64 	%r3441, %rd389;
	setp.gt.u32 	%p949, %r5915, %r3441;
	@%p949 bra 	$L__BB4_537;
	setp.lt.u32 	%p950, %r5915, %r3441;
	@%p950 bra 	$L__BB4_539;
	cvt.u32.u64 	%r3443, %rd393;
	setp.gt.u32 	%p951, %r5914, %r3443;
	@%p951 bra 	$L__BB4_537;
	setp.lt.u32 	%p952, %r5914, %r3443;
	@%p952 bra 	$L__BB4_539;
	cvt.u32.u64 	%r3445, %rd390;
	setp.gt.u32 	%p953, %r5913, %r3445;
	@%p953 bra 	$L__BB4_537;
	setp.lt.u32 	%p954, %r5913, %r3445;
	@%p954 bra 	$L__BB4_539;
	cvt.u32.u64 	%r3447, %rd391;
	setp.gt.u32 	%p955, %r5912, %r3447;
	@%p955 bra 	$L__BB4_537;
	setp.lt.u32 	%p956, %r5912, %r3447;
	setp.lt.u32 	%p957, %r5911, %r669;
	or.pred  	%p958, %p956, %p957;
	@%p958 bra 	$L__BB4_539;
$L__BB4_537:
	cvt.u32.u64 	%r3449, %rd393;
	cvt.u32.u64 	%r3450, %rd390;
	cvt.u32.u64 	%r3451, %rd391;
	cvt.u32.u64 	%r3452, %rd392;
	cvt.u32.u64 	%r3453, %rd388;
	cvt.u32.u64 	%r3454, %rd389;
	setp.lt.u32 	%p959, %r5911, %r669;
	selp.s64 	%rd5948, -1, 0, %p959;
	sub.s32 	%r5911, %r5911, %r669;
	cvt.u64.u32 	%rd5949, %r5912;
	add.s64 	%rd5950, %rd5948, %rd5949;
	setp.lt.u64 	%p960, %rd5950, %rd391;
	selp.s64 	%rd5951, -1, 0, %p960;
	cvt.u32.u64 	%r3455, %rd5950;
	sub.s32 	%r5912, %r3455, %r3451;
	cvt.u64.u32 	%rd5952, %r5913;
	add.s64 	%rd5953, %rd5951, %rd5952;
	setp.lt.u64 	%p961, %rd5953, %rd390;
	selp.s64 	%rd5954, -1, 0, %p961;
	cvt.u32.u64 	%r3456, %rd5953;
	sub.s32 	%r5913, %r3456, %r3450;
	cvt.u64.u32 	%rd5955, %r5914;
	add.s64 	%rd5956, %rd5954, %rd5955;
	setp.lt.u64 	%p962, %rd5956, %rd393;
	selp.s64 	%rd5957, -1, 0, %p962;
	cvt.u32.u64 	%r3457, %rd5956;
	sub.s32 	%r5914, %r3457, %r3449;
	cvt.u64.u32 	%rd5958, %r5915;
	add.s64 	%rd5959, %rd5957, %rd5958;
	setp.lt.u64 	%p963, %rd5959, %rd389;
	selp.s64 	%rd5960, -1, 0, %p963;
	cvt.u32.u64 	%r3458, %rd5959;
	sub.s32 	%r5915, %r3458, %r3454;
	cvt.u64.u32 	%rd5961, %r5916;
	add.s64 	%rd5962, %rd5960, %rd5961;
	setp.lt.u64 	%p964, %rd5962, %rd388;
	selp.s64 	%rd5963, -1, 0, %p964;
	cvt.u32.u64 	%r3459, %rd5962;
	sub.s32 	%r5916, %r3459, %r3453;
	cvt.u64.u32 	%rd5964, %r5917;
	add.s64 	%rd5965, %rd5963, %rd5964;
	setp.lt.u64 	%p965, %rd5965, %rd392;
	selp.s32 	%r3460, -1, 0, %p965;
	cvt.u32.u64 	%r3461, %rd5965;
	sub.s32 	%r5917, %r3461, %r3452;
	add.s32 	%r3462, %r5918, %r3460;
	sub.s32 	%r5918, %r3462, %r3357;
	bra.uni 	$L__BB4_539;
$L__BB4_538:
	setp.lt.u32 	%p944, %r5918, %r3357;
	@%p944 bra 	$L__BB4_539;
	bra.uni 	$L__BB4_525;
$L__BB4_539:
	mul.wide.u32 	%rd5966, %r5911, %r5884;
	cvt.u32.u64 	%r3463, %rd5966;
	shr.u64 	%rd5967, %rd5966, 32;
	mul.wide.u32 	%rd5968, %r5912, %r5884;
	add.s64 	%rd5969, %rd5967, %rd5968;
	shr.u64 	%rd5970, %rd5969, 32;
	mul.wide.u32 	%rd5971, %r5913, %r5884;
	add.s64 	%rd5972, %rd5970, %rd5971;
	shr.u64 	%rd5973, %rd5972, 32;
	mul.wide.u32 	%rd5974, %r5914, %r5884;
	add.s64 	%rd5975, %rd5973, %rd5974;
	shr.u64 	%rd5976, %rd5975, 32;
	mul.wide.u32 	%rd5977, %r5915, %r5884;
	add.s64 	%rd5978, %rd5976, %rd5977;
	shr.u64 	%rd5979, %rd5978, 32;
	mul.wide.u32 	%rd5980, %r5916, %r5884;
	add.s64 	%rd5981, %rd5979, %rd5980;
	shr.u64 	%rd5982, %rd5981, 32;
	mul.wide.u32 	%rd5983, %r5917, %r5884;
	add.s64 	%rd5984, %rd5982, %rd5983;
	shr.u64 	%rd5985, %rd5984, 32;
	mul.wide.u32 	%rd5986, %r5918, %r5884;
	add.s64 	%rd5987, %rd5985, %rd5986;
	shr.u64 	%rd5988, %rd5987, 32;
	and.b64  	%rd5989, %rd5969, 4294967295;
	mul.wide.u32 	%rd5990, %r5911, %r5883;
	add.s64 	%rd5991, %rd5990, %rd5989;
	shr.u64 	%rd5992, %rd5991, 32;
	and.b64  	%rd5993, %rd5972, 4294967295;
	mul.wide.u32 	%rd5994, %r5912, %r5883;
	add.s64 	%rd5995, %rd5992, %rd5993;
	add.s64 	%rd5996, %rd5995, %rd5994;
	shr.u64 	%rd5997, %rd5996, 32;
	and.b64  	%rd5998, %rd5975, 4294967295;
	mul.wide.u32 	%rd5999, %r5913, %r5883;
	add.s64 	%rd6000, %rd5997, %rd5998;
	add.s64 	%rd6001, %rd6000, %rd5999;
	shr.u64 	%rd6002, %rd6001, 32;
	and.b64  	%rd6003, %rd5978, 4294967295;
	mul.wide.u32 	%rd6004, %r5914, %r5883;
	add.s64 	%rd6005, %rd6002, %rd6003;
	add.s64 	%rd6006, %rd6005, %rd6004;
	shr.u64 	%rd6007, %rd6006, 32;
	and.b64  	%rd6008, %rd5981, 4294967295;
	mul.wide.u32 	%rd6009, %r5915, %r5883;
	add.s64 	%rd6010, %rd6007, %rd6008;
	add.s64 	%rd6011, %rd6010, %rd6009;
	shr.u64 	%rd6012, %rd6011, 32;
	and.b64  	%rd6013, %rd5984, 4294967295;
	mul.wide.u32 	%rd6014, %r5916, %r5883;
	add.s64 	%rd6015, %rd6012, %rd6013;
	add.s64 	%rd6016, %rd6015, %rd6014;
	shr.u64 	%rd6017, %rd6016, 32;
	and.b64  	%rd6018, %rd5987, 4294967295;
	mul.wide.u32 	%rd6019, %r5917, %r5883;
	add.s64 	%rd6020, %rd6017, %rd6018;
	add.s64 	%rd6021, %rd6020, %rd6019;
	shr.u64 	%rd6022, %rd6021, 32;
	mul.wide.u32 	%rd6023, %r5918, %r5883;
	add.s64 	%rd6024, %rd6022, %rd5988;
	add.s64 	%rd6025, %rd6024, %rd6023;
	shr.u64 	%rd6026, %rd6025, 32;
	and.b64  	%rd6027, %rd5996, 4294967295;
	mul.wide.u32 	%rd6028, %r5911, %r5882;
	add.s64 	%rd6029, %rd6028, %rd6027;
	shr.u64 	%rd6030, %rd6029, 32;
	and.b64  	%rd6031, %rd6001, 4294967295;
	mul.wide.u32 	%rd6032, %r5912, %r5882;
	add.s64 	%rd6033, %rd6030, %rd6031;
	add.s64 	%rd6034, %rd6033, %rd6032;
	shr.u64 	%rd6035, %rd6034, 32;
	and.b64  	%rd6036, %rd6006, 4294967295;
	mul.wide.u32 	%rd6037, %r5913, %r5882;
	add.s64 	%rd6038, %rd6035, %rd6036;
	add.s64 	%rd6039, %rd6038, %rd6037;
	shr.u64 	%rd6040, %rd6039, 32;
	and.b64  	%rd6041, %rd6011, 4294967295;
	mul.wide.u32 	%rd6042, %r5914, %r5882;
	add.s64 	%rd6043, %rd6040, %rd6041;
	add.s64 	%rd6044, %rd6043, %rd6042;
	shr.u64 	%rd6045, %rd6044, 32;
	and.b64  	%rd6046, %rd6016, 4294967295;
	mul.wide.u32 	%rd6047, %r5915, %r5882;
	add.s64 	%rd6048, %rd6045, %rd6046;
	add.s64 	%rd6049, %rd6048, %rd6047;
	shr.u64 	%rd6050, %rd6049, 32;
	and.b64  	%rd6051, %rd6021, 4294967295;
	mul.wide.u32 	%rd6052, %r5916, %r5882;
	add.s64 	%rd6053, %rd6050, %rd6051;
	add.s64 	%rd6054, %rd6053, %rd6052;
	shr.u64 	%rd6055, %rd6054, 32;
	and.b64  	%rd6056, %rd6025, 4294967295;
	mul.wide.u32 	%rd6057, %r5917, %r5882;
	add.s64 	%rd6058, %rd6055, %rd6056;
	add.s64 	%rd6059, %rd6058, %rd6057;
	shr.u64 	%rd6060, %rd6059, 32;
	mul.wide.u32 	%rd6061, %r5918, %r5882;
	add.s64 	%rd6062, %rd6060, %rd6026;
	add.s64 	%rd6063, %rd6062, %rd6061;
	shr.u64 	%rd6064, %rd6063, 32;
	and.b64  	%rd6065, %rd6034, 4294967295;
	mul.wide.u32 	%rd6066, %r5911, %r5881;
	add.s64 	%rd6067, %rd6066, %rd6065;
	shr.u64 	%rd6068, %rd6067, 32;
	and.b64  	%rd6069, %rd6039, 4294967295;
	mul.wide.u32 	%rd6070, %r5912, %r5881;
	add.s64 	%rd6071, %rd6068, %rd6069;
	add.s64 	%rd6072, %rd6071, %rd6070;
	shr.u64 	%rd6073, %rd6072, 32;
	and.b64  	%rd6074, %rd6044, 4294967295;
	mul.wide.u32 	%rd6075, %r5913, %r5881;
	add.s64 	%rd6076, %rd6073, %rd6074;
	add.s64 	%rd6077, %rd6076, %rd6075;
	shr.u64 	%rd6078, %rd6077, 32;
	and.b64  	%rd6079, %rd6049, 4294967295;
	mul.wide.u32 	%rd6080, %r5914, %r5881;
	add.s64 	%rd6081, %rd6078, %rd6079;
	add.s64 	%rd6082, %rd6081, %rd6080;
	shr.u64 	%rd6083, %rd6082, 32;
	and.b64  	%rd6084, %rd6054, 4294967295;
	mul.wide.u32 	%rd6085, %r5915, %r5881;
	add.s64 	%rd6086, %rd6083, %rd6084;
	add.s64 	%rd6087, %rd6086, %rd6085;
	shr.u64 	%rd6088, %rd6087, 32;
	and.b64  	%rd6089, %rd6059, 4294967295;
	mul.wide.u32 	%rd6090, %r5916, %r5881;
	add.s64 	%rd6091, %rd6088, %rd6089;
	add.s64 	%rd6092, %rd6091, %rd6090;
	shr.u64 	%rd6093, %rd6092, 32;
	and.b64  	%rd6094, %rd6063, 4294967295;
	mul.wide.u32 	%rd6095, %r5917, %r5881;
	add.s64 	%rd6096, %rd6093, %rd6094;
	add.s64 	%rd6097, %rd6096, %rd6095;
	shr.u64 	%rd6098, %rd6097, 32;
	mul.wide.u32 	%rd6099, %r5918, %r5881;
	add.s64 	%rd6100, %rd6098, %rd6064;
	add.s64 	%rd6101, %rd6100, %rd6099;
	shr.u64 	%rd6102, %rd6101, 32;
	and.b64  	%rd6103, %rd6072, 4294967295;
	mul.wide.u32 	%rd6104, %r5911, %r5880;
	add.s64 	%rd6105, %rd6104, %rd6103;
	shr.u64 	%rd6106, %rd6105, 32;
	and.b64  	%rd6107, %rd6077, 4294967295;
	mul.wide.u32 	%rd6108, %r5912, %r5880;
	add.s64 	%rd6109, %rd6106, %rd6107;
	add.s64 	%rd6110, %rd6109, %rd6108;
	shr.u64 	%rd6111, %rd6110, 32;
	and.b64  	%rd6112, %rd6082, 4294967295;
	mul.wide.u32 	%rd6113, %r5913, %r5880;
	add.s64 	%rd6114, %rd6111, %rd6112;
	add.s64 	%rd6115, %rd6114, %rd6113;
	shr.u64 	%rd6116, %rd6115, 32;
	and.b64  	%rd6117, %rd6087, 4294967295;
	mul.wide.u32 	%rd6118, %r5914, %r5880;
	add.s64 	%rd6119, %rd6116, %rd6117;
	add.s64 	%rd6120, %rd6119, %rd6118;
	shr.u64 	%rd6121, %rd6120, 32;
	and.b64  	%rd6122, %rd6092, 4294967295;
	mul.wide.u32 	%rd6123, %r5915, %r5880;
	add.s64 	%rd6124, %rd6121, %rd6122;
	add.s64 	%rd6125, %rd6124, %rd6123;
	shr.u64 	%rd6126, %rd6125, 32;
	and.b64  	%rd6127, %rd6097, 4294967295;
	mul.wide.u32 	%rd6128, %r5916, %r5880;
	add.s64 	%rd6129, %rd6126, %rd6127;
	add.s64 	%rd6130, %rd6129, %rd6128;
	shr.u64 	%rd6131, %rd6130, 32;
	and.b64  	%rd6132, %rd6101, 4294967295;
	mul.wide.u32 	%rd6133, %r5917, %r5880;
	add.s64 	%rd6134, %rd6131, %rd6132;
	add.s64 	%rd6135, %rd6134, %rd6133;
	shr.u64 	%rd6136, %rd6135, 32;
	mul.wide.u32 	%rd6137, %r5918, %r5880;
	add.s64 	%rd6138, %rd6136, %rd6102;
	add.s64 	%rd6139, %rd6138, %rd6137;
	shr.u64 	%rd6140, %rd6139, 32;
	and.b64  	%rd6141, %rd6110, 4294967295;
	mul.wide.u32 	%rd6142, %r5911, %r5879;
	add.s64 	%rd6143, %rd6142, %rd6141;
	shr.u64 	%rd6144, %rd6143, 32;
	and.b64  	%rd6145, %rd6115, 4294967295;
	mul.wide.u32 	%rd6146, %r5912, %r5879;
	add.s64 	%rd6147, %rd6144, %rd6145;
	add.s64 	%rd6148, %rd6147, %rd6146;
	shr.u64 	%rd6149, %rd6148, 32;
	and.b64  	%rd6150, %rd6120, 4294967295;
	mul.wide.u32 	%rd6151, %r5913, %r5879;
	add.s64 	%rd6152, %rd6149, %rd6150;
	add.s64 	%rd6153, %rd6152, %rd6151;
	shr.u64 	%rd6154, %rd6153, 32;
	and.b64  	%rd6155, %rd6125, 4294967295;
	mul.wide.u32 	%rd6156, %r5914, %r5879;
	add.s64 	%rd6157, %rd6154, %rd6155;
	add.s64 	%rd6158, %rd6157, %rd6156;
	shr.u64 	%rd6159, %rd6158, 32;
	and.b64  	%rd6160, %rd6130, 4294967295;
	mul.wide.u32 	%rd6161, %r5915, %r5879;
	add.s64 	%rd6162, %rd6159, %rd6160;
	add.s64 	%rd6163, %rd6162, %rd6161;
	shr.u64 	%rd6164, %rd6163, 32;
	and.b64  	%rd6165, %rd6135, 4294967295;
	mul.wide.u32 	%rd6166, %r5916, %r5879;
	add.s64 	%rd6167, %rd6164, %rd6165;
	add.s64 	%rd6168, %rd6167, %rd6166;
	shr.u64 	%rd6169, %rd6168, 32;
	and.b64  	%rd6170, %rd6139, 4294967295;
	mul.wide.u32 	%rd6171, %r5917, %r5879;
	add.s64 	%rd6172, %rd6169, %rd6170;
	add.s64 	%rd6173, %rd6172, %rd6171;
	shr.u64 	%rd6174, %rd6173, 32;
	mul.wide.u32 	%rd6175, %r5918, %r5879;
	add.s64 	%rd6176, %rd6174, %rd6140;
	add.s64 	%rd6177, %rd6176, %rd6175;
	shr.u64 	%rd6178, %rd6177, 32;
	and.b64  	%rd6179, %rd6148, 4294967295;
	mul.wide.u32 	%rd6180, %r5911, %r5878;
	add.s64 	%rd6181, %rd6180, %rd6179;
	shr.u64 	%rd6182, %rd6181, 32;
	and.b64  	%rd6183, %rd6153, 4294967295;
	mul.wide.u32 	%rd6184, %r5912, %r5878;
	add.s64 	%rd6185, %rd6182, %rd6183;
	add.s64 	%rd6186, %rd6185, %rd6184;
	shr.u64 	%rd6187, %rd6186, 32;
	and.b64  	%rd6188, %rd6158, 4294967295;
	mul.wide.u32 	%rd6189, %r5913, %r5878;
	add.s64 	%rd6190, %rd6187, %rd6188;
	add.s64 	%rd6191, %rd6190, %rd6189;
	shr.u64 	%rd6192, %rd6191, 32;
	and.b64  	%rd6193, %rd6163, 4294967295;
	mul.wide.u32 	%rd6194, %r5914, %r5878;
	add.s64 	%rd6195, %rd6192, %rd6193;
	add.s64 	%rd6196, %rd6195, %rd6194;
	shr.u64 	%rd6197, %rd6196, 32;
	and.b64  	%rd6198, %rd6168, 4294967295;
	mul.wide.u32 	%rd6199, %r5915, %r5878;
	add.s64 	%rd6200, %rd6197, %rd6198;
	add.s64 	%rd6201, %rd6200, %rd6199;
	shr.u64 	%rd6202, %rd6201, 32;
	and.b64  	%rd6203, %rd6173, 4294967295;
	mul.wide.u32 	%rd6204, %r5916, %r5878;
	add.s64 	%rd6205, %rd6202, %rd6203;
	add.s64 	%rd6206, %rd6205, %rd6204;
	shr.u64 	%rd6207, %rd6206, 32;
	and.b64  	%rd6208, %rd6177, 4294967295;
	mul.wide.u32 	%rd6209, %r5917, %r5878;
	add.s64 	%rd6210, %rd6207, %rd6208;
	add.s64 	%rd6211, %rd6210, %rd6209;
	shr.u64 	%rd6212, %rd6211, 32;
	mul.wide.u32 	%rd6213, %r5918, %r5878;
	add.s64 	%rd6214, %rd6212, %rd6178;
	add.s64 	%rd6215, %rd6214, %rd6213;
	shr.u64 	%rd6216, %rd6215, 32;
	and.b64  	%rd6217, %rd6186, 4294967295;
	mul.wide.u32 	%rd6218, %r5911, %r5877;
	add.s64 	%rd6219, %rd6218, %rd6217;
	shr.u64 	%rd6220, %rd6219, 32;
	and.b64  	%rd6221, %rd6191, 4294967295;
	mul.wide.u32 	%rd6222, %r5912, %r5877;
	add.s64 	%rd6223, %rd6220, %rd6221;
	add.s64 	%rd6224, %rd6223, %rd6222;
	shr.u64 	%rd6225, %rd6224, 32;
	and.b64  	%rd6226, %rd6196, 4294967295;
	mul.wide.u32 	%rd6227, %r5913, %r5877;
	add.s64 	%rd6228, %rd6225, %rd6226;
	add.s64 	%rd6229, %rd6228, %rd6227;
	shr.u64 	%rd6230, %rd6229, 32;
	and.b64  	%rd6231, %rd6201, 4294967295;
	mul.wide.u32 	%rd6232, %r5914, %r5877;
	add.s64 	%rd6233, %rd6230, %rd6231;
	add.s64 	%rd6234, %rd6233, %rd6232;
	shr.u64 	%rd6235, %rd6234, 32;
	and.b64  	%rd6236, %rd6206, 4294967295;
	mul.wide.u32 	%rd6237, %r5915, %r5877;
	add.s64 	%rd6238, %rd6235, %rd6236;
	add.s64 	%rd6239, %rd6238, %rd6237;
	shr.u64 	%rd6240, %rd6239, 32;
	and.b64  	%rd6241, %rd6211, 4294967295;
	mul.wide.u32 	%rd6242, %r5916, %r5877;
	add.s64 	%rd6243, %rd6240, %rd6241;
	add.s64 	%rd6244, %rd6243, %rd6242;
	shr.u64 	%rd6245, %rd6244, 32;
	and.b64  	%rd6246, %rd6215, 4294967295;
	mul.wide.u32 	%rd6247, %r5917, %r5877;
	add.s64 	%rd6248, %rd6245, %rd6246;
	add.s64 	%rd6249, %rd6248, %rd6247;
	shr.u64 	%rd6250, %rd6249, 32;
	mul.wide.u32 	%rd6251, %r5918, %r5877;
	add.s64 	%rd6252, %rd6250, %rd6216;
	add.s64 	%rd6253, %rd6252, %rd6251;
	shr.u64 	%rd6254, %rd6253, 32;
	{ .reg .b32 tmp; mov.b64 {tmp, %r3464}, %rd6253; }
	and.b64  	%rd6255, %rd6224, 4294967295;
	mul.lo.s64 	%rd6256, %rd6255, 977;
	cvt.u32.u64 	%r3465, %rd6256;
	shr.u64 	%rd6257, %rd6256, 32;
	and.b64  	%rd6258, %rd6229, 4294967295;
	mad.lo.s64 	%rd6259, %rd6258, 977, %rd6257;
	shr.u64 	%rd6260, %rd6259, 32;
	and.b64  	%rd6261, %rd6234, 4294967295;
	mad.lo.s64 	%rd6262, %rd6261, 977, %rd6260;
	shr.u64 	%rd6263, %rd6262, 32;
	and.b64  	%rd6264, %rd6239, 4294967295;
	mad.lo.s64 	%rd6265, %rd6264, 977, %rd6263;
	shr.u64 	%rd6266, %rd6265, 32;
	and.b64  	%rd6267, %rd6244, 4294967295;
	mad.lo.s64 	%rd6268, %rd6267, 977, %rd6266;
	shr.u64 	%rd6269, %rd6268, 32;
	and.b64  	%rd6270, %rd6249, 4294967295;
	mad.lo.s64 	%rd6271, %rd6270, 977, %rd6269;
	shr.u64 	%rd6272, %rd6271, 32;
	and.b64  	%rd6273, %rd6253, 4294967295;
	mad.lo.s64 	%rd6274, %rd6273, 977, %rd6272;
	shr.u64 	%rd6275, %rd6274, 32;
	mad.lo.s64 	%rd6276, %rd6254, 977, %rd6275;
	{ .reg .b32 tmp; mov.b64 {tmp, %r3466}, %rd6276; }
	add.s32 	%r5928, %r3463, %r3465;
	setp.lt.u32 	%p967, %r5928, %r3463;
	selp.u64 	%rd6277, 1, 0, %p967;
	and.b64  	%rd6278, %rd5991, 4294967295;
	and.b64  	%rd6279, %rd6259, 4294967295;
	add.s64 	%rd6280, %rd6278, %rd6277;
	add.s64 	%rd6281, %rd6280, %rd6279;
	shr.u64 	%rd6282, %rd6281, 32;
	and.b64  	%rd6283, %rd6029, 4294967295;
	and.b64  	%rd6284, %rd6262, 4294967295;
	add.s64 	%rd6285, %rd6282, %rd6283;
	add.s64 	%rd6286, %rd6285, %rd6284;
	shr.u64 	%rd6287, %rd6286, 32;
	and.b64  	%rd6288, %rd6067, 4294967295;
	and.b64  	%rd6289, %rd6265, 4294967295;
	add.s64 	%rd6290, %rd6287, %rd6288;
	add.s64 	%rd6291, %rd6290, %rd6289;
	shr.u64 	%rd6292, %rd6291, 32;
	and.b64  	%rd6293, %rd6105, 4294967295;
	and.b64  	%rd6294, %rd6268, 4294967295;
	add.s64 	%rd6295, %rd6292, %rd6293;
	add.s64 	%rd6296, %rd6295, %rd6294;
	shr.u64 	%rd6297, %rd6296, 32;
	and.b64  	%rd6298, %rd6143, 4294967295;
	and.b64  	%rd6299, %rd6271, 4294967295;
	add.s64 	%rd6300, %rd6297, %rd6298;
	add.s64 	%rd6301, %rd6300, %rd6299;
	shr.u64 	%rd6302, %rd6301, 32;
	and.b64  	%rd6303, %rd6181, 4294967295;
	and.b64  	%rd6304, %rd6274, 4294967295;
	add.s64 	%rd6305, %rd6302, %rd6303;
	add.s64 	%rd6306, %rd6305, %rd6304;
	shr.u64 	%rd6307, %rd6306, 32;
	and.b64  	%rd6308, %rd6219, 4294967295;
	and.b64  	%rd6309, %rd6276, 4294967295;
	add.s64 	%rd6310, %rd6307, %rd6308;
	add.s64 	%rd6311, %rd6310, %rd6309;
	{ .reg .b32 tmp; mov.b64 {tmp, %r3467}, %rd6311; }
	add.s32 	%r3468, %r3467, %r3466;
	and.b64  	%rd6312, %rd6281, 4294967295;
	add.s64 	%rd18355, %rd6312, %rd6255;
	shr.u64 	%rd6313, %rd18355, 32;
	and.b64  	%rd6314, %rd6286, 4294967295;
	add.s64 	%rd6315, %rd6313, %rd6314;
	add.s64 	%rd18356, %rd6315, %rd6258;
	shr.u64 	%rd6316, %rd18356, 32;
	and.b64  	%rd6317, %rd6291, 4294967295;
	add.s64 	%rd6318, %rd6316, %rd6317;
	add.s64 	%rd18357, %rd6318, %rd6261;
	shr.u64 	%rd6319, %rd18357, 32;
	and.b64  	%rd6320, %rd6296, 4294967295;
	add.s64 	%rd6321, %rd6319, %rd6320;
	add.s64 	%rd18358, %rd6321, %rd6264;
	shr.u64 	%rd6322, %rd18358, 32;
	and.b64  	%rd6323, %rd6301, 4294967295;
	add.s64 	%rd6324, %rd6322, %rd6323;
	add.s64 	%rd18359, %rd6324, %rd6267;
	shr.u64 	%rd6325, %rd18359, 32;
	and.b64  	%rd6326, %rd6306, 4294967295;
	add.s64 	%rd6327, %rd6325, %rd6326;
	add.s64 	%rd18360, %rd6327, %rd6270;
	shr.u64 	%rd6328, %rd18360, 32;
	and.b64  	%rd6329, %rd6311, 4294967295;
	add.s64 	%rd6330, %rd6328, %rd6329;
	add.s64 	%rd18361, %rd6330, %rd6273;
	{ .reg .b32 tmp; mov.b64 {tmp, %r3469}, %rd18361; }
	add.s32 	%r3470, %r3468, %r3469;
	add.s32 	%r751, %r3470, %r3464;
	setp.eq.s32 	%p968, %r751, 0;
	mov.pred 	%p3005, 0;
	@%p968 bra 	$L__BB4_541;
	cvt.u64.u32 	%rd6331, %r751;
	mul.wide.u32 	%rd6332, %r751, 977;
	cvt.u32.u64 	%r3471, %rd6332;
	shr.u64 	%rd6333, %rd6332, 32;
	add.s64 	%rd6334, %rd6333, %rd6331;
	shr.u64 	%rd6335, %rd6334, 32;
	add.s32 	%r752, %r5928, %r3471;
	setp.lt.u32 	%p969, %r752, %r5928;
	selp.u64 	%rd6336, 1, 0, %p969;
	and.b64  	%rd6337, %rd18355, 4294967295;
	and.b64  	%rd6338, %rd6334, 4294967295;
	add.s64 	%rd6339, %rd6337, %rd6336;
	add.s64 	%rd18355, %rd6339, %rd6338;
	shr.u64 	%rd6340, %rd18355, 32;
	and.b64  	%rd6341, %rd18356, 4294967295;
	add.s64 	%rd6342, %rd6340, %rd6341;
	add.s64 	%rd18356, %rd6342, %rd6335;
	shr.u64 	%rd6343, %rd18356, 32;
	and.b64  	%rd6344, %rd18357, 4294967295;
	add.s64 	%rd18357, %rd6343, %rd6344;
	shr.u64 	%rd6345, %rd18357, 32;
	and.b64  	%rd6346, %rd18358, 4294967295;
	add.s64 	%rd18358, %rd6345, %rd6346;
	shr.u64 	%rd6347, %rd18358, 32;
	and.b64  	%rd6348, %rd18359, 4294967295;
	add.s64 	%rd18359, %rd6347, %rd6348;
	shr.u64 	%rd6349, %rd18359, 32;
	and.b64  	%rd6350, %rd18360, 4294967295;
	add.s64 	%rd18360, %rd6349, %rd6350;
	shr.u64 	%rd6351, %rd18360, 32;
	and.b64  	%rd6352, %rd18361, 4294967295;
	add.s64 	%rd18361, %rd6351, %rd6352;
	setp.gt.u64 	%p3005, %rd18361, 4294967295;
	mov.u32 	%r5928, %r752;
$L__BB4_541:
	ld.const.u32 	%rd428, [const_p+20];
	ld.const.u32 	%rd429, [const_p+16];
	ld.const.u32 	%rd430, [const_p+8];
	ld.const.u32 	%rd431, [const_p+4];
	ld.const.u32 	%rd432, [const_p+24];
	ld.const.u32 	%rd433, [const_p+12];
	ld.const.u32 	%r754, [const_p];
	cvt.u32.u64 	%r5935, %rd18361;
	cvt.u32.u64 	%r5934, %rd18360;
	cvt.u32.u64 	%r5933, %rd18359;
	cvt.u32.u64 	%r5932, %rd18358;
	cvt.u32.u64 	%r5931, %rd18357;
	cvt.u32.u64 	%r5930, %rd18356;
	cvt.u32.u64 	%r5929, %rd18355;
	ld.const.u32 	%r3472, [const_p+28];
	setp.lt.u32 	%p970, %r3472, %r5935;
	or.pred  	%p971, %p3005, %p970;
	@%p971 bra 	$L__BB4_555;
	setp.gt.u32 	%p972, %r3472, %r5935;
	@%p972 bra 	$L__BB4_556;
	cvt.u32.u64 	%r3473, %rd432;
	setp.lt.u32 	%p973, %r3473, %r5934;
	@%p973 bra 	$L__BB4_555;
	cvt.u32.u64 	%r3474, %rd432;
	setp.gt.u32 	%p974, %r3474, %r5934;
	@%p974 bra 	$L__BB4_556;
	cvt.u32.u64 	%r3475, %rd428;
	setp.lt.u32 	%p975, %r3475, %r5933;
	@%p975 bra 	$L__BB4_555;
	cvt.u32.u64 	%r3476, %rd428;
	setp.gt.u32 	%p976, %r3476, %r5933;
	@%p976 bra 	$L__BB4_556;
	cvt.u32.u64 	%r3477, %rd429;
	setp.lt.u32 	%p977, %r3477, %r5932;
	@%p977 bra 	$L__BB4_555;
	cvt.u32.u64 	%r3478, %rd429;
	setp.gt.u32 	%p978, %r3478, %r5932;
	@%p978 bra 	$L__BB4_556;
	cvt.u32.u64 	%r3479, %rd433;
	setp.lt.u32 	%p979, %r3479, %r5931;
	@%p979 bra 	$L__BB4_555;
	cvt.u32.u64 	%r3480, %rd433;
	setp.gt.u32 	%p980, %r3480, %r5931;
	@%p980 bra 	$L__BB4_556;
	cvt.u32.u64 	%r3481, %rd430;
	setp.lt.u32 	%p981, %r3481, %r5930;
	@%p981 bra 	$L__BB4_555;
	cvt.u32.u64 	%r3482, %rd430;
	setp.gt.u32 	%p982, %r3482, %r5930;
	@%p982 bra 	$L__BB4_556;
	cvt.u32.u64 	%r3483, %rd431;
	setp.lt.u32 	%p983, %r3483, %r5929;
	@%p983 bra 	$L__BB4_555;
	cvt.u32.u64 	%r3484, %rd431;
	setp.gt.u32 	%p984, %r3484, %r5929;
	setp.lt.u32 	%p985, %r5928, %r754;
	or.pred  	%p986, %p984, %p985;
	@%p986 bra 	$L__BB4_556;
$L__BB4_555:
	cvt.u32.u64 	%r3485, %rd433;
	cvt.u32.u64 	%r3486, %rd430;
	cvt.u32.u64 	%r3487, %rd431;
	cvt.u32.u64 	%r3488, %rd432;
	cvt.u32.u64 	%r3489, %rd428;
	cvt.u32.u64 	%r3490, %rd429;
	setp.lt.u32 	%p987, %r5928, %r754;
	selp.s64 	%rd6354, -1, 0, %p987;
	sub.s32 	%r5928, %r5928, %r754;
	and.b64  	%rd6355, %rd18355, 4294967295;
	add.s64 	%rd6356, %rd6355, %rd6354;
	setp.lt.u64 	%p988, %rd6356, %rd431;
	selp.s64 	%rd6357, -1, 0, %p988;
	cvt.u32.u64 	%r3491, %rd6356;
	sub.s32 	%r5929, %r3491, %r3487;
	and.b64  	%rd6358, %rd18356, 4294967295;
	add.s64 	%rd6359, %rd6358, %rd6357;
	setp.lt.u64 	%p989, %rd6359, %rd430;
	selp.s64 	%rd6360, -1, 0, %p989;
	cvt.u32.u64 	%r3492, %rd6359;
	sub.s32 	%r5930, %r3492, %r3486;
	and.b64  	%rd6361, %rd18357, 4294967295;
	add.s64 	%rd6362, %rd6361, %rd6360;
	setp.lt.u64 	%p990, %rd6362, %rd433;
	selp.s64 	%rd6363, -1, 0, %p990;
	cvt.u32.u64 	%r3493, %rd6362;
	sub.s32 	%r5931, %r3493, %r3485;
	and.b64  	%rd6364, %rd18358, 4294967295;
	add.s64 	%rd6365, %rd6364, %rd6363;
	setp.lt.u64 	%p991, %rd6365, %rd429;
	selp.s64 	%rd6366, -1, 0, %p991;
	cvt.u32.u64 	%r3494, %rd6365;
	sub.s32 	%r5932, %r3494, %r3490;
	and.b64  	%rd6367, %rd18359, 4294967295;
	add.s64 	%rd6368, %rd6367, %rd6366;
	setp.lt.u64 	%p992, %rd6368, %rd428;
	selp.s64 	%rd6369, -1, 0, %p992;
	cvt.u32.u64 	%r3495, %rd6368;
	sub.s32 	%r5933, %r3495, %r3489;
	and.b64  	%rd6370, %rd18360, 4294967295;
	add.s64 	%rd6371, %rd6370, %rd6369;
	setp.lt.u64 	%p993, %rd6371, %rd432;
	selp.s32 	%r3496, -1, 0, %p993;
	cvt.u32.u64 	%r3497, %rd6371;
	sub.s32 	%r5934, %r3497, %r3488;
	add.s32 	%r3498, %r5935, %r3496;
	sub.s32 	%r5935, %r3498, %r3472;
$L__BB4_556:
	setp.gt.u32 	%p994, %r5935, %r3472;
	@%p994 bra 	$L__BB4_569;
	bra.uni 	$L__BB4_570;
$L__BB4_557:
	cvt.u32.u64 	%r3499, %rd432;
	setp.gt.u32 	%p996, %r5934, %r3499;
	@%p996 bra 	$L__BB4_569;
	cvt.u32.u64 	%r3500, %rd432;
	setp.lt.u32 	%p997, %r5934, %r3500;
	@%p997 bra 	$L__BB4_571;
	cvt.u32.u64 	%r3501, %rd428;
	setp.gt.u32 	%p998, %r5933, %r3501;
	@%p998 bra 	$L__BB4_569;
	cvt.u32.u64 	%r3502, %rd428;
	setp.lt.u32 	%p999, %r5933, %r3502;
	@%p999 bra 	$L__BB4_571;
	cvt.u32.u64 	%r3503, %rd429;
	setp.gt.u32 	%p1000, %r5932, %r3503;
	@%p1000 bra 	$L__BB4_569;
	cvt.u32.u64 	%r3504, %rd429;
	setp.lt.u32 	%p1001, %r5932, %r3504;
	@%p1001 bra 	$L__BB4_571;
	cvt.u32.u64 	%r3505, %rd433;
	setp.gt.u32 	%p1002, %r5931, %r3505;
	@%p1002 bra 	$L__BB4_569;
	cvt.u32.u64 	%r3506, %rd433;
	setp.lt.u32 	%p1003, %r5931, %r3506;
	@%p1003 bra 	$L__BB4_571;
	cvt.u32.u64 	%r3507, %rd430;
	setp.gt.u32 	%p1004, %r5930, %r3507;
	@%p1004 bra 	$L__BB4_569;
	cvt.u32.u64 	%r3508, %rd430;
	setp.lt.u32 	%p1005, %r5930, %r3508;
	@%p1005 bra 	$L__BB4_571;
	cvt.u32.u64 	%r3509, %rd431;
	setp.gt.u32 	%p1006, %r5929, %r3509;
	@%p1006 bra 	$L__BB4_569;
	cvt.u32.u64 	%r3510, %rd431;
	setp.lt.u32 	%p1007, %r5929, %r3510;
	setp.lt.u32 	%p1008, %r5928, %r754;
	or.pred  	%p1009, %p1007, %p1008;
	@%p1009 bra 	$L__BB4_571;
$L__BB4_569:
	cvt.u32.u64 	%r3511, %rd433;
	cvt.u32.u64 	%r3512, %rd430;
	cvt.u32.u64 	%r3513, %rd431;
	cvt.u32.u64 	%r3514, %rd432;
	cvt.u32.u64 	%r3515, %rd428;
	cvt.u32.u64 	%r3516, %rd429;
	setp.lt.u32 	%p1010, %r5928, %r754;
	selp.s64 	%rd6372, -1, 0, %p1010;
	sub.s32 	%r5928, %r5928, %r754;
	cvt.u64.u32 	%rd6373, %r5929;
	add.s64 	%rd6374, %rd6372, %rd6373;
	setp.lt.u64 	%p1011, %rd6374, %rd431;
	selp.s64 	%rd6375, -1, 0, %p1011;
	cvt.u32.u64 	%r3517, %rd6374;
	sub.s32 	%r5929, %r3517, %r3513;
	cvt.u64.u32 	%rd6376, %r5930;
	add.s64 	%rd6377, %rd6375, %rd6376;
	setp.lt.u64 	%p1012, %rd6377, %rd430;
	selp.s64 	%rd6378, -1, 0, %p1012;
	cvt.u32.u64 	%r3518, %rd6377;
	sub.s32 	%r5930, %r3518, %r3512;
	cvt.u64.u32 	%rd6379, %r5931;
	add.s64 	%rd6380, %rd6378, %rd6379;
	setp.lt.u64 	%p1013, %rd6380, %rd433;
	selp.s64 	%rd6381, -1, 0, %p1013;
	cvt.u32.u64 	%r3519, %rd6380;
	sub.s32 	%r5931, %r3519, %r3511;
	cvt.u64.u32 	%rd6382, %r5932;
	add.s64 	%rd6383, %rd6381, %rd6382;
	setp.lt.u64 	%p1014, %rd6383, %rd429;
	selp.s64 	%rd6384, -1, 0, %p1014;
	cvt.u32.u64 	%r3520, %rd6383;
	sub.s32 	%r5932, %r3520, %r3516;
	cvt.u64.u32 	%rd6385, %r5933;
	add.s64 	%rd6386, %rd6384, %rd6385;
	setp.lt.u64 	%p1015, %rd6386, %rd428;
	selp.s64 	%rd6387, -1, 0, %p1015;
	cvt.u32.u64 	%r3521, %rd6386;
	sub.s32 	%r5933, %r3521, %r3515;
	cvt.u64.u32 	%rd6388, %r5934;
	add.s64 	%rd6389, %rd6387, %rd6388;
	setp.lt.u64 	%p1016, %rd6389, %rd432;
	selp.s32 	%r3522, -1, 0, %p1016;
	cvt.u32.u64 	%r3523, %rd6389;
	sub.s32 	%r5934, %r3523, %r3514;
	add.s32 	%r3524, %r5935, %r3522;
	sub.s32 	%r5935, %r3524, %r3472;
	bra.uni 	$L__BB4_571;
$L__BB4_570:
	setp.lt.u32 	%p995, %r5935, %r3472;
	@%p995 bra 	$L__BB4_571;
	bra.uni 	$L__BB4_557;
$L__BB4_571:
	ld.const.u32 	%r3525, [const_G_jacobian+28];
	ld.const.u32 	%r3526, [const_G_jacobian+24];
	ld.const.u32 	%r3527, [const_G_jacobian+20];
	ld.const.u32 	%r3528, [const_G_jacobian+16];
	ld.const.u32 	%r3529, [const_G_jacobian+12];
	ld.const.u32 	%r3530, [const_G_jacobian+8];
	ld.const.u32 	%r3531, [const_G_jacobian+4];
	ld.const.u32 	%r3532, [const_G_jacobian];
	mul.wide.u32 	%rd6390, %r5894, %r3532;
	cvt.u32.u64 	%r3533, %rd6390;
	shr.u64 	%rd6391, %rd6390, 32;
	mul.wide.u32 	%rd6392, %r5895, %r3532;
	add.s64 	%rd6393, %rd6391, %rd6392;
	shr.u64 	%rd6394, %rd6393, 32;
	mul.wide.u32 	%rd6395, %r5896, %r3532;
	add.s64 	%rd6396, %rd6394, %rd6395;
	shr.u64 	%rd6397, %rd6396, 32;
	mul.wide.u32 	%rd6398, %r5897, %r3532;
	add.s64 	%rd6399, %rd6397, %rd6398;
	shr.u64 	%rd6400, %rd6399, 32;
	mul.wide.u32 	%rd6401, %r5898, %r3532;
	add.s64 	%rd6402, %rd6400, %rd6401;
	shr.u64 	%rd6403, %rd6402, 32;
	mul.wide.u32 	%rd6404, %r5899, %r3532;
	add.s64 	%rd6405, %rd6403, %rd6404;
	shr.u64 	%rd6406, %rd6405, 32;
	mul.wide.u32 	%rd6407, %r5900, %r3532;
	add.s64 	%rd6408, %rd6406, %rd6407;
	shr.u64 	%rd6409, %rd6408, 32;
	mul.wide.u32 	%rd6410, %r5901, %r3532;
	add.s64 	%rd6411, %rd6409, %rd6410;
	shr.u64 	%rd6412, %rd6411, 32;
	and.b64  	%rd6413, %rd6393, 4294967295;
	mul.wide.u32 	%rd6414, %r5894, %r3531;
	add.s64 	%rd6415, %rd6414, %rd6413;
	shr.u64 	%rd6416, %rd6415, 32;
	and.b64  	%rd6417, %rd6396, 4294967295;
	mul.wide.u32 	%rd6418, %r5895, %r3531;
	add.s64 	%rd6419, %rd6416, %rd6417;
	add.s64 	%rd6420, %rd6419, %rd6418;
	shr.u64 	%rd6421, %rd6420, 32;
	and.b64  	%rd6422, %rd6399, 4294967295;
	mul.wide.u32 	%rd6423, %r5896, %r3531;
	add.s64 	%rd6424, %rd6421, %rd6422;
	add.s64 	%rd6425, %rd6424, %rd6423;
	shr.u64 	%rd6426, %rd6425, 32;
	and.b64  	%rd6427, %rd6402, 4294967295;
	mul.wide.u32 	%rd6428, %r5897, %r3531;
	add.s64 	%rd6429, %rd6426, %rd6427;
	add.s64 	%rd6430, %rd6429, %rd6428;
	shr.u64 	%rd6431, %rd6430, 32;
	and.b64  	%rd6432, %rd6405, 4294967295;
	mul.wide.u32 	%rd6433, %r5898, %r3531;
	add.s64 	%rd6434, %rd6431, %rd6432;
	add.s64 	%rd6435, %rd6434, %rd6433;
	shr.u64 	%rd6436, %rd6435, 32;
	and.b64  	%rd6437, %rd6408, 4294967295;
	mul.wide.u32 	%rd6438, %r5899, %r3531;
	add.s64 	%rd6439, %rd6436, %rd6437;
	add.s64 	%rd6440, %rd6439, %rd6438;
	shr.u64 	%rd6441, %rd6440, 32;
	and.b64  	%rd6442, %rd6411, 4294967295;
	mul.wide.u32 	%rd6443, %r5900, %r3531;
	add.s64 	%rd6444, %rd6441, %rd6442;
	add.s64 	%rd6445, %rd6444, %rd6443;
	shr.u64 	%rd6446, %rd6445, 32;
	mul.wide.u32 	%rd6447, %r5901, %r3531;
	add.s64 	%rd6448, %rd6446, %rd6412;
	add.s64 	%rd6449, %rd6448, %rd6447;
	shr.u64 	%rd6450, %rd6449, 32;
	and.b64  	%rd6451, %rd6420, 4294967295;
	mul.wide.u32 	%rd6452, %r5894, %r3530;
	add.s64 	%rd6453, %rd6452, %rd6451;
	shr.u64 	%rd6454, %rd6453, 32;
	and.b64  	%rd6455, %rd6425, 4294967295;
	mul.wide.u32 	%rd6456, %r5895, %r3530;
	add.s64 	%rd6457, %rd6454, %rd6455;
	add.s64 	%rd6458, %rd6457, %rd6456;
	shr.u64 	%rd6459, %rd6458, 32;
	and.b64  	%rd6460, %rd6430, 4294967295;
	mul.wide.u32 	%rd6461, %r5896, %r3530;
	add.s64 	%rd6462, %rd6459, %rd6460;
	add.s64 	%rd6463, %rd6462, %rd6461;
	shr.u64 	%rd6464, %rd6463, 32;
	and.b64  	%rd6465, %rd6435, 4294967295;
	mul.wide.u32 	%rd6466, %r5897, %r3530;
	add.s64 	%rd6467, %rd6464, %rd6465;
	add.s64 	%rd6468, %rd6467, %rd6466;
	shr.u64 	%rd6469, %rd6468, 32;
	and.b64  	%rd6470, %rd6440, 4294967295;
	mul.wide.u32 	%rd6471, %r5898, %r3530;
	add.s64 	%rd6472, %rd6469, %rd6470;
	add.s64 	%rd6473, %rd6472, %rd6471;
	shr.u64 	%rd6474, %rd6473, 32;
	and.b64  	%rd6475, %rd6445, 4294967295;
	mul.wide.u32 	%rd6476, %r5899, %r3530;
	add.s64 	%rd6477, %rd6474, %rd6475;
	add.s64 	%rd6478, %rd6477, %rd6476;
	shr.u64 	%rd6479, %rd6478, 32;
	and.b64  	%rd6480, %rd6449, 4294967295;
	mul.wide.u32 	%rd6481, %r5900, %r3530;
	add.s64 	%rd6482, %rd6479, %rd6480;
	add.s64 	%rd6483, %rd6482, %rd6481;
	shr.u64 	%rd6484, %rd6483, 32;
	mul.wide.u32 	%rd6485, %r5901, %r3530;
	add.s64 	%rd6486, %rd6484, %rd6450;
	add.s64 	%rd6487, %rd6486, %rd6485;
	shr.u64 	%rd6488, %rd6487, 32;
	and.b64  	%rd6489, %rd6458, 4294967295;
	mul.wide.u32 	%rd6490, %r5894, %r3529;
	add.s64 	%rd6491, %rd6490, %rd6489;
	shr.u64 	%rd6492, %rd6491, 32;
	and.b64  	%rd6493, %rd6463, 4294967295;
	mul.wide.u32 	%rd6494, %r5895, %r3529;
	add.s64 	%rd6495, %rd6492, %rd6493;
	add.s64 	%rd6496, %rd6495, %rd6494;
	shr.u64 	%rd6497, %rd6496, 32;
	and.b64  	%rd6498, %rd6468, 4294967295;
	mul.wide.u32 	%rd6499, %r5896, %r3529;
	add.s64 	%rd6500, %rd6497, %rd6498;
	add.s64 	%rd6501, %rd6500, %rd6499;
	shr.u64 	%rd6502, %rd6501, 32;
	and.b64  	%rd6503, %rd6473, 4294967295;
	mul.wide.u32 	%rd6504, %r5897, %r3529;
	add.s64 	%rd6505, %rd6502, %rd6503;
	add.s64 	%rd6506, %rd6505, %rd6504;
	shr.u64 	%rd6507, %rd6506, 32;
	and.b64  	%rd6508, %rd6478, 4294967295;
	mul.wide.u32 	%rd6509, %r5898, %r3529;
	add.s64 	%rd6510, %rd6507, %rd6508;
	add.s64 	%rd6511, %rd6510, %rd6509;
	shr.u64 	%rd6512, %rd6511, 32;
	and.b64  	%rd6513, %rd6483, 4294967295;
	mul.wide.u32 	%rd6514, %r5899, %r3529;
	add.s64 	%rd6515, %rd6512, %rd6513;
	add.s64 	%rd6516, %rd6515, %rd6514;
	shr.u64 	%rd6517, %rd6516, 32;
	and.b64  	%rd6518, %rd6487, 4294967295;
	mul.wide.u32 	%rd6519, %r5900, %r3529;
	add.s64 	%rd6520, %rd6517, %rd6518;
	add.s64 	%rd6521, %rd6520, %rd6519;
	shr.u64 	%rd6522, %rd6521, 32;
	mul.wide.u32 	%rd6523, %r5901, %r3529;
	add.s64 	%rd6524, %rd6522, %rd6488;
	add.s64 	%rd6525, %rd6524, %rd6523;
	shr.u64 	%rd6526, %rd6525, 32;
	and.b64  	%rd6527, %rd6496, 4294967295;
	mul.wide.u32 	%rd6528, %r5894, %r3528;
	add.s64 	%rd6529, %rd6528, %rd6527;
	shr.u64 	%rd6530, %rd6529, 32;
	and.b64  	%rd6531, %rd6501, 4294967295;
	mul.wide.u32 	%rd6532, %r5895, %r3528;
	add.s64 	%rd6533, %rd6530, %rd6531;
	add.s64 	%rd6534, %rd6533, %rd6532;
	shr.u64 	%rd6535, %rd6534, 32;
	and.b64  	%rd6536, %rd6506, 4294967295;
	mul.wide.u32 	%rd6537, %r5896, %r3528;
	add.s64 	%rd6538, %rd6535, %rd6536;
	add.s64 	%rd6539, %rd6538, %rd6537;
	shr.u64 	%rd6540, %rd6539, 32;
	and.b64  	%rd6541, %rd6511, 4294967295;
	mul.wide.u32 	%rd6542, %r5897, %r3528;
	add.s64 	%rd6543, %rd6540, %rd6541;
	add.s64 	%rd6544, %rd6543, %rd6542;
	shr.u64 	%rd6545, %rd6544, 32;
	and.b64  	%rd6546, %rd6516, 4294967295;
	mul.wide.u32 	%rd6547, %r5898, %r3528;
	add.s64 	%rd6548, %rd6545, %rd6546;
	add.s64 	%rd6549, %rd6548, %rd6547;
	shr.u64 	%rd6550, %rd6549, 32;
	and.b64  	%rd6551, %rd6521, 4294967295;
	mul.wide.u32 	%rd6552, %r5899, %r3528;
	add.s64 	%rd6553, %rd6550, %rd6551;
	add.s64 	%rd6554, %rd6553, %rd6552;
	shr.u64 	%rd6555, %rd6554, 32;
	and.b64  	%rd6556, %rd6525, 4294967295;
	mul.wide.u32 	%rd6557, %r5900, %r3528;
	add.s64 	%rd6558, %rd6555, %rd6556;
	add.s64 	%rd6559, %rd6558, %rd6557;
	shr.u64 	%rd6560, %rd6559, 32;
	mul.wide.u32 	%rd6561, %r5901, %r3528;
	add.s64 	%rd6562, %rd6560, %rd6526;
	add.s64 	%rd6563, %rd6562, %rd6561;
	shr.u64 	%rd6564, %rd6563, 32;
	and.b64  	%rd6565, %rd6534, 4294967295;
	mul.wide.u32 	%rd6566, %r5894, %r3527;
	add.s64 	%rd6567, %rd6566, %rd6565;
	shr.u64 	%rd6568, %rd6567, 32;
	and.b64  	%rd6569, %rd6539, 4294967295;
	mul.wide.u32 	%rd6570, %r5895, %r3527;
	add.s64 	%rd6571, %rd6568, %rd6569;
	add.s64 	%rd6572, %rd6571, %rd6570;
	shr.u64 	%rd6573, %rd6572, 32;
	and.b64  	%rd6574, %rd6544, 4294967295;
	mul.wide.u32 	%rd6575, %r5896, %r3527;
	add.s64 	%rd6576, %rd6573, %rd6574;
	add.s64 	%rd6577, %rd6576, %rd6575;
	shr.u64 	%rd6578, %rd6577, 32;
	and.b64  	%rd6579, %rd6549, 4294967295;
	mul.wide.u32 	%rd6580, %r5897, %r3527;
	add.s64 	%rd6581, %rd6578, %rd6579;
	add.s64 	%rd6582, %rd6581, %rd6580;
	shr.u64 	%rd6583, %rd6582, 32;
	and.b64  	%rd6584, %rd6554, 4294967295;
	mul.wide.u32 	%rd6585, %r5898, %r3527;
	add.s64 	%rd6586, %rd6583, %rd6584;
	add.s64 	%rd6587, %rd6586, %rd6585;
	shr.u64 	%rd6588, %rd6587, 32;
	and.b64  	%rd6589, %rd6559, 4294967295;
	mul.wide.u32 	%rd6590, %r5899, %r3527;
	add.s64 	%rd6591, %rd6588, %rd6589;
	add.s64 	%rd6592, %rd6591, %rd6590;
	shr.u64 	%rd6593, %rd6592, 32;
	and.b64  	%rd6594, %rd6563, 4294967295;
	mul.wide.u32 	%rd6595, %r5900, %r3527;
	add.s64 	%rd6596, %rd6593, %rd6594;
	add.s64 	%rd6597, %rd6596, %rd6595;
	shr.u64 	%rd6598, %rd6597, 32;
	mul.wide.u32 	%rd6599, %r5901, %r3527;
	add.s64 	%rd6600, %rd6598, %rd6564;
	add.s64 	%rd6601, %rd6600, %rd6599;
	shr.u64 	%rd6602, %rd6601, 32;
	and.b64  	%rd6603, %rd6572, 4294967295;
	mul.wide.u32 	%rd6604, %r5894, %r3526;
	add.s64 	%rd6605, %rd6604, %rd6603;
	shr.u64 	%rd6606, %rd6605, 32;
	and.b64  	%rd6607, %rd6577, 4294967295;
	mul.wide.u32 	%rd6608, %r5895, %r3526;
	add.s64 	%rd6609, %rd6606, %rd6607;
	add.s64 	%rd6610, %rd6609, %rd6608;
	shr.u64 	%rd6611, %rd6610, 32;
	and.b64  	%rd6612, %rd6582, 4294967295;
	mul.wide.u32 	%rd6613, %r5896, %r3526;
	add.s64 	%rd6614, %rd6611, %rd6612;
	add.s64 	%rd6615, %rd6614, %rd6613;
	shr.u64 	%rd6616, %rd6615, 32;
	and.b64  	%rd6617, %rd6587, 4294967295;
	mul.wide.u32 	%rd6618, %r5897, %r3526;
	add.s64 	%rd6619, %rd6616, %rd6617;
	add.s64 	%rd6620, %rd6619, %rd6618;
	shr.u64 	%rd6621, %rd6620, 32;
	and.b64  	%rd6622, %rd6592, 4294967295;
	mul.wide.u32 	%rd6623, %r5898, %r3526;
	add.s64 	%rd6624, %rd6621, %rd6622;
	add.s64 	%rd6625, %rd6624, %rd6623;
	shr.u64 	%rd6626, %rd6625, 32;
	and.b64  	%rd6627, %rd6597, 4294967295;
	mul.wide.u32 	%rd6628, %r5899, %r3526;
	add.s64 	%rd6629, %rd6626, %rd6627;
	add.s64 	%rd6630, %rd6629, %rd6628;
	shr.u64 	%rd6631, %rd6630, 32;
	and.b64  	%rd6632, %rd6601, 4294967295;
	mul.wide.u32 	%rd6633, %r5900, %r3526;
	add.s64 	%rd6634, %rd6631, %rd6632;
	add.s64 	%rd6635, %rd6634, %rd6633;
	shr.u64 	%rd6636, %rd6635, 32;
	mul.wide.u32 	%rd6637, %r5901, %r3526;
	add.s64 	%rd6638, %rd6636, %rd6602;
	add.s64 	%rd6639, %rd6638, %rd6637;
	shr.u64 	%rd6640, %rd6639, 32;
	and.b64  	%rd6641, %rd6610, 4294967295;
	mul.wide.u32 	%rd6642, %r5894, %r3525;
	add.s64 	%rd6643, %rd6642, %rd6641;
	shr.u64 	%rd6644, %rd6643, 32;
	and.b64  	%rd6645, %rd6615, 4294967295;
	mul.wide.u32 	%rd6646, %r5895, %r3525;
	add.s64 	%rd6647, %rd6644, %rd6645;
	add.s64 	%rd6648, %rd6647, %rd6646;
	shr.u64 	%rd6649, %rd6648, 32;
	and.b64  	%rd6650, %rd6620, 4294967295;
	mul.wide.u32 	%rd6651, %r5896, %r3525;
	add.s64 	%rd6652, %rd6649, %rd6650;
	add.s64 	%rd6653, %rd6652, %rd6651;
	shr.u64 	%rd6654, %rd6653, 32;
	and.b64  	%rd6655, %rd6625, 4294967295;
	mul.wide.u32 	%rd6656, %r5897, %r3525;
	add.s64 	%rd6657, %rd6654, %rd6655;
	add.s64 	%rd6658, %rd6657, %rd6656;
	shr.u64 	%rd6659, %rd6658, 32;
	and.b64  	%rd6660, %rd6630, 4294967295;
	mul.wide.u32 	%rd6661, %r5898, %r3525;
	add.s64 	%rd6662, %rd6659, %rd6660;
	add.s64 	%rd6663, %rd6662, %rd6661;
	shr.u64 	%rd6664, %rd6663, 32;
	and.b64  	%rd6665, %rd6635, 4294967295;
	mul.wide.u32 	%rd6666, %r5899, %r3525;
	add.s64 	%rd6667, %rd6664, %rd6665;
	add.s64 	%rd6668, %rd6667, %rd6666;
	shr.u64 	%rd6669, %rd6668, 32;
	and.b64  	%rd6670, %rd6639, 4294967295;
	mul.wide.u32 	%rd6671, %r5900, %r3525;
	add.s64 	%rd6672, %rd6669, %rd6670;
	add.s64 	%rd6673, %rd6672, %rd6671;
	shr.u64 	%rd6674, %rd6673, 32;
	mul.wide.u32 	%rd6675, %r5901, %r3525;
	add.s64 	%rd6676, %rd6674, %rd6640;
	add.s64 	%rd6677, %rd6676, %rd6675;
	shr.u64 	%rd6678, %rd6677, 32;
	{ .reg .b32 tmp; mov.b64 {tmp, %r3534}, %rd6677; }
	and.b64  	%rd6679, %rd6648, 4294967295;
	mul.lo.s64 	%rd6680, %rd6679, 977;
	cvt.u32.u64 	%r3535, %rd6680;
	shr.u64 	%rd6681, %rd6680, 32;
	and.b64  	%rd6682, %rd6653, 4294967295;
	mad.lo.s64 	%rd6683, %rd6682, 977, %rd6681;
	shr.u64 	%rd6684, %rd6683, 32;
	and.b64  	%rd6685, %rd6658, 4294967295;
	mad.lo.s64 	%rd6686, %rd6685, 977, %rd6684;
	shr.u64 	%rd6687, %rd6686, 32;
	and.b64  	%rd6688, %rd6663, 4294967295;
	mad.lo.s64 	%rd6689, %rd6688, 977, %rd6687;
	shr.u64 	%rd6690, %rd6689, 32;
	and.b64  	%rd6691, %rd6668, 4294967295;
	mad.lo.s64 	%rd6692, %rd6691, 977, %rd6690;
	shr.u64 	%rd6693, %rd6692, 32;
	and.b64  	%rd6694, %rd6673, 4294967295;
	mad.lo.s64 	%rd6695, %rd6694, 977, %rd6693;
	shr.u64 	%rd6696, %rd6695, 32;
	and.b64  	%rd6697, %rd6677, 4294967295;
	mad.lo.s64 	%rd6698, %rd6697, 977, %rd6696;
	shr.u64 	%rd6699, %rd6698, 32;
	mad.lo.s64 	%rd6700, %rd6678, 977, %rd6699;
	{ .reg .b32 tmp; mov.b64 {tmp, %r3536}, %rd6700; }
	add.s32 	%r5945, %r3533, %r3535;
	setp.lt.u32 	%p1018, %r5945, %r3533;
	selp.u64 	%rd6701, 1, 0, %p1018;
	and.b64  	%rd6702, %rd6415, 4294967295;
	and.b64  	%rd6703, %rd6683, 4294967295;
	add.s64 	%rd6704, %rd6702, %rd6701;
	add.s64 	%rd6705, %rd6704, %rd6703;
	shr.u64 	%rd6706, %rd6705, 32;
	and.b64  	%rd6707, %rd6453, 4294967295;
	and.b64  	%rd6708, %rd6686, 4294967295;
	add.s64 	%rd6709, %rd6706, %rd6707;
	add.s64 	%rd6710, %rd6709, %rd6708;
	shr.u64 	%rd6711, %rd6710, 32;
	and.b64  	%rd6712, %rd6491, 4294967295;
	and.b64  	%rd6713, %rd6689, 4294967295;
	add.s64 	%rd6714, %rd6711, %rd6712;
	add.s64 	%rd6715, %rd6714, %rd6713;
	shr.u64 	%rd6716, %rd6715, 32;
	and.b64  	%rd6717, %rd6529, 4294967295;
	and.b64  	%rd6718, %rd6692, 4294967295;
	add.s64 	%rd6719, %rd6716, %rd6717;
	add.s64 	%rd6720, %rd6719, %rd6718;
	shr.u64 	%rd6721, %rd6720, 32;
	and.b64  	%rd6722, %rd6567, 4294967295;
	and.b64  	%rd6723, %rd6695, 4294967295;
	add.s64 	%rd6724, %rd6721, %rd6722;
	add.s64 	%rd6725, %rd6724, %rd6723;
	shr.u64 	%rd6726, %rd6725, 32;
	and.b64  	%rd6727, %rd6605, 4294967295;
	and.b64  	%rd6728, %rd6698, 4294967295;
	add.s64 	%rd6729, %rd6726, %rd6727;
	add.s64 	%rd6730, %rd6729, %rd6728;
	shr.u64 	%rd6731, %rd6730, 32;
	and.b64  	%rd6732, %rd6643, 4294967295;
	and.b64  	%rd6733, %rd6700, 4294967295;
	add.s64 	%rd6734, %rd6731, %rd6732;
	add.s64 	%rd6735, %rd6734, %rd6733;
	{ .reg .b32 tmp; mov.b64 {tmp, %r3537}, %rd6735; }
	add.s32 	%r3538, %r3537, %r3536;
	and.b64  	%rd6736, %rd6705, 4294967295;
	add.s64 	%rd18362, %rd6736, %rd6679;
	shr.u64 	%rd6737, %rd18362, 32;
	and.b64  	%rd6738, %rd6710, 4294967295;
	add.s64 	%rd6739, %rd6737, %rd6738;
	add.s64 	%rd18363, %rd6739, %rd6682;
	shr.u64 	%rd6740, %rd18363, 32;
	and.b64  	%rd6741, %rd6715, 4294967295;
	add.s64 	%rd6742, %rd6740, %rd6741;
	add.s64 	%rd18364, %rd6742, %rd6685;
	shr.u64 	%rd6743, %rd18364, 32;
	and.b64  	%rd6744, %rd6720, 4294967295;
	add.s64 	%rd6745, %rd6743, %rd6744;
	add.s64 	%rd18365, %rd6745, %rd6688;
	shr.u64 	%rd6746, %rd18365, 32;
	and.b64  	%rd6747, %rd6725, 4294967295;
	add.s64 	%rd6748, %rd6746, %rd6747;
	add.s64 	%rd18366, %rd6748, %rd6691;
	shr.u64 	%rd6749, %rd18366, 32;
	and.b64  	%rd6750, %rd6730, 4294967295;
	add.s64 	%rd6751, %rd6749, %rd6750;
	add.s64 	%rd18367, %rd6751, %rd6694;
	shr.u64 	%rd6752, %rd18367, 32;
	and.b64  	%rd6753, %rd6735, 4294967295;
	add.s64 	%rd6754, %rd6752, %rd6753;
	add.s64 	%rd18368, %rd6754, %rd6697;
	{ .reg .b32 tmp; mov.b64 {tmp, %r3539}, %rd18368; }
	add.s32 	%r3540, %r3538, %r3539;
	add.s32 	%r796, %r3540, %r3534;
	setp.eq.s32 	%p1019, %r796, 0;
	mov.pred 	%p3006, 0;
	@%p1019 bra 	$L__BB4_573;
	cvt.u64.u32 	%rd6755, %r796;
	mul.wide.u32 	%rd6756, %r796, 977;
	cvt.u32.u64 	%r3541, %rd6756;
	shr.u64 	%rd6757, %rd6756, 32;
	add.s64 	%rd6758, %rd6757, %rd6755;
	shr.u64 	%rd6759, %rd6758, 32;
	add.s32 	%r797, %r5945, %r3541;
	setp.lt.u32 	%p1020, %r797, %r5945;
	selp.u64 	%rd6760, 1, 0, %p1020;
	and.b64  	%rd6761, %rd18362, 4294967295;
	and.b64  	%rd6762, %rd6758, 4294967295;
	add.s64 	%rd6763, %rd6761, %rd6760;
	add.s64 	%rd18362, %rd6763, %rd6762;
	shr.u64 	%rd6764, %rd18362, 32;
	and.b64  	%rd6765, %rd18363, 4294967295;
	add.s64 	%rd6766, %rd6764, %rd6765;
	add.s64 	%rd18363, %rd6766, %rd6759;
	shr.u64 	%rd6767, %rd18363, 32;
	and.b64  	%rd6768, %rd18364, 4294967295;
	add.s64 	%rd18364, %rd6767, %rd6768;
	shr.u64 	%rd6769, %rd18364, 32;
	and.b64  	%rd6770, %rd18365, 4294967295;
	add.s64 	%rd18365, %rd6769, %rd6770;
	shr.u64 	%rd6771, %rd18365, 32;
	and.b64  	%rd6772, %rd18366, 4294967295;
	add.s64 	%rd18366, %rd6771, %rd6772;
	shr.u64 	%rd6773, %rd18366, 32;
	and.b64  	%rd6774, %rd18367, 4294967295;
	add.s64 	%rd18367, %rd6773, %rd6774;
	shr.u64 	%rd6775, %rd18367, 32;
	and.b64  	%rd6776, %rd18368, 4294967295;
	add.s64 	%rd18368, %rd6775, %rd6776;
	setp.gt.u64 	%p3006, %rd18368, 4294967295;
	mov.u32 	%r5945, %r797;
$L__BB4_573:
	ld.const.u32 	%rd455, [const_p+20];
	ld.const.u32 	%rd456, [const_p+16];
	ld.const.u32 	%rd457, [const_p+8];
	ld.const.u32 	%rd458, [const_p+4];
	ld.const.u32 	%rd459, [const_p+24];
	ld.const.u32 	%rd460, [const_p+12];
	ld.const.u32 	%r799, [const_p];
	cvt.u32.u64 	%r5952, %rd18368;
	cvt.u32.u64 	%r5951, %rd18367;
	cvt.u32.u64 	%r5950, %rd18366;
	cvt.u32.u64 	%r5949, %rd18365;
	cvt.u32.u64 	%r5948, %rd18364;
	cvt.u32.u64 	%r5947, %rd18363;
	cvt.u32.u64 	%r5946, %rd18362;
	ld.const.u32 	%r3542, [const_p+28];
	setp.lt.u32 	%p1021, %r3542, %r5952;
	or.pred  	%p1022, %p3006, %p1021;
	@%p1022 bra 	$L__BB4_587;
	setp.gt.u32 	%p1023, %r3542, %r5952;
	@%p1023 bra 	$L__BB4_588;
	cvt.u32.u64 	%r3543, %rd459;
	setp.lt.u32 	%p1024, %r3543, %r5951;
	@%p1024 bra 	$L__BB4_587;
	cvt.u32.u64 	%r3544, %rd459;
	setp.gt.u32 	%p1025, %r3544, %r5951;
	@%p1025 bra 	$L__BB4_588;
	cvt.u32.u64 	%r3545, %rd455;
	setp.lt.u32 	%p1026, %r3545, %r5950;
	@%p1026 bra 	$L__BB4_587;
	cvt.u32.u64 	%r3546, %rd455;
	setp.gt.u32 	%p1027, %r3546, %r5950;
	@%p1027 bra 	$L__BB4_588;
	cvt.u32.u64 	%r3547, %rd456;
	setp.lt.u32 	%p1028, %r3547, %r5949;
	@%p1028 bra 	$L__BB4_587;
	cvt.u32.u64 	%r3548, %rd456;
	setp.gt.u32 	%p1029, %r3548, %r5949;
	@%p1029 bra 	$L__BB4_588;
	cvt.u32.u64 	%r3549, %rd460;
	setp.lt.u32 	%p1030, %r3549, %r5948;
	@%p1030 bra 	$L__BB4_587;
	cvt.u32.u64 	%r3550, %rd460;
	setp.gt.u32 	%p1031, %r3550, %r5948;
	@%p1031 bra 	$L__BB4_588;
	cvt.u32.u64 	%r3551, %rd457;
	setp.lt.u32 	%p1032, %r3551, %r5947;
	@%p1032 bra 	$L__BB4_587;
	cvt.u32.u64 	%r3552, %rd457;
	setp.gt.u32 	%p1033, %r3552, %r5947;
	@%p1033 bra 	$L__BB4_588;
	cvt.u32.u64 	%r3553, %rd458;
	setp.lt.u32 	%p1034, %r3553, %r5946;
	@%p1034 bra 	$L__BB4_587;
	cvt.u32.u64 	%r3554, %rd458;
	setp.gt.u32 	%p1035, %r3554, %r5946;
	setp.lt.u32 	%p1036, %r5945, %r799;
	or.pred  	%p1037, %p1035, %p1036;
	@%p1037 bra 	$L__BB4_588;
$L__BB4_587:
	cvt.u32.u64 	%r3555, %rd460;
	cvt.u32.u64 	%r3556, %rd457;
	cvt.u32.u64 	%r3557, %rd458;
	cvt.u32.u64 	%r3558, %rd459;
	cvt.u32.u64 	%r3559, %rd455;
	cvt.u32.u64 	%r3560, %rd456;
	setp.lt.u32 	%p1038, %r5945, %r799;
	selp.s64 	%rd6778, -1, 0, %p1038;
	sub.s32 	%r5945, %r5945, %r799;
	and.b64  	%rd6779, %rd18362, 4294967295;
	add.s64 	%rd6780, %rd6779, %rd6778;
	setp.lt.u64 	%p1039, %rd6780, %rd458;
	selp.s64 	%rd6781, -1, 0, %p1039;
	cvt.u32.u64 	%r3561, %rd6780;
	sub.s32 	%r5946, %r3561, %r3557;
	and.b64  	%rd6782, %rd18363, 4294967295;
	add.s64 	%rd6783, %rd6782, %rd6781;
	setp.lt.u64 	%p1040, %rd6783, %rd457;
	selp.s64 	%rd6784, -1, 0, %p1040;
	cvt.u32.u64 	%r3562, %rd6783;
	sub.s32 	%r5947, %r3562, %r3556;
	and.b64  	%rd6785, %rd18364, 4294967295;
	add.s64 	%rd6786, %rd6785, %rd6784;
	setp.lt.u64 	%p1041, %rd6786, %rd460;
	selp.s64 	%rd6787, -1, 0, %p1041;
	cvt.u32.u64 	%r3563, %rd6786;
	sub.s32 	%r5948, %r3563, %r3555;
	and.b64  	%rd6788, %rd18365, 4294967295;
	add.s64 	%rd6789, %rd6788, %rd6787;
	setp.lt.u64 	%p1042, %rd6789, %rd456;
	selp.s64 	%rd6790, -1, 0, %p1042;
	cvt.u32.u64 	%r3564, %rd6789;
	sub.s32 	%r5949, %r3564, %r3560;
	and.b64  	%rd6791, %rd18366, 4294967295;
	add.s64 	%rd6792, %rd6791, %rd6790;
	setp.lt.u64 	%p1043, %rd6792, %rd455;
	selp.s64 	%rd6793, -1, 0, %p1043;
	cvt.u32.u64 	%r3565, %rd6792;
	sub.s32 	%r5950, %r3565, %r3559;
	and.b64  	%rd6794, %rd18367, 4294967295;
	add.s64 	%rd6795, %rd6794, %rd6793;
	setp.lt.u64 	%p1044, %rd6795, %rd459;
	selp.s32 	%r3566, -1, 0, %p1044;
	cvt.u32.u64 	%r3567, %rd6795;
	sub.s32 	%r5951, %r3567, %r3558;
	add.s32 	%r3568, %r5952, %r3566;
	sub.s32 	%r5952, %r3568, %r3542;
$L__BB4_588:
	setp.gt.u32 	%p1045, %r5952, %r3542;
	@%p1045 bra 	$L__BB4_601;
	bra.uni 	$L__BB4_602;
$L__BB4_589:
	cvt.u32.u64 	%r3569, %rd459;
	setp.gt.u32 	%p1047, %r5951, %r3569;
	@%p1047 bra 	$L__BB4_601;
	cvt.u32.u64 	%r3570, %rd459;
	setp.lt.u32 	%p1048, %r5951, %r3570;
	@%p1048 bra 	$L__BB4_603;
	cvt.u32.u64 	%r3571, %rd455;
	setp.gt.u32 	%p1049, %r5950, %r3571;
	@%p1049 bra 	$L__BB4_601;
	cvt.u32.u64 	%r3572, %rd455;
	setp.lt.u32 	%p1050, %r5950, %r3572;
	@%p1050 bra 	$L__BB4_603;
	cvt.u32.u64 	%r3573, %rd456;
	setp.gt.u32 	%p1051, %r5949, %r3573;
	@%p1051 bra 	$L__BB4_601;
	cvt.u32.u64 	%r3574, %rd456;
	setp.lt.u32 	%p1052, %r5949, %r3574;
	@%p1052 bra 	$L__BB4_603;
	cvt.u32.u64 	%r3575, %rd460;
	setp.gt.u32 	%p1053, %r5948, %r3575;
	@%p1053 bra 	$L__BB4_601;
	cvt.u32.u64 	%r3576, %rd460;
	setp.lt.u32 	%p1054, %r5948, %r3576;
	@%p1054 bra 	$L__BB4_603;
	cvt.u32.u64 	%r3577, %rd457;
	setp.gt.u32 	%p1055, %r5947, %r3577;
	@%p1055 bra 	$L__BB4_601;
	cvt.u32.u64 	%r3578, %rd457;
	setp.lt.u32 	%p1056, %r5947, %r3578;
	@%p1056 bra 	$L__BB4_603;
	cvt.u32.u64 	%r3579, %rd458;
	setp.gt.u32 	%p1057, %r5946, %r3579;
	@%p1057 bra 	$L__BB4_601;
	cvt.u32.u64 	%r3580, %rd458;
	setp.lt.u32 	%p1058, %r5946, %r3580;
	setp.lt.u32 	%p1059, %r5945, %r799;
	or.pred  	%p1060, %p1058, %p1059;
	@%p1060 bra 	$L__BB4_603;
$L__BB4_601:
	cvt.u32.u64 	%r3581, %rd460;
	cvt.u32.u64 	%r3582, %rd457;
	cvt.u32.u64 	%r3583, %rd458;
	cvt.u32.u64 	%r3584, %rd459;
	cvt.u32.u64 	%r3585, %rd455;
	cvt.u32.u64 	%r3586, %rd456;
	setp.lt.u32 	%p1061, %r5945, %r799;
	selp.s64 	%rd6796, -1, 0, %p1061;
	sub.s32 	%r5945, %r5945, %r799;
	cvt.u64.u32 	%rd6797, %r5946;
	add.s64 	%rd6798, %rd6796, %rd6797;
	setp.lt.u64 	%p1062, %rd6798, %rd458;
	selp.s64 	%rd6799, -1, 0, %p1062;
	cvt.u32.u64 	%r3587, %rd6798;
	sub.s32 	%r5946, %r3587, %r3583;
	cvt.u64.u32 	%rd6800, %r5947;
	add.s64 	%rd6801, %rd6799, %rd6800;
	setp.lt.u64 	%p1063, %rd6801, %rd457;
	selp.s64 	%rd6802, -1, 0, %p1063;
	cvt.u32.u64 	%r3588, %rd6801;
	sub.s32 	%r5947, %r3588, %r3582;
	cvt.u64.u32 	%rd6803, %r5948;
	add.s64 	%rd6804, %rd6802, %rd6803;
	setp.lt.u64 	%p1064, %rd6804, %rd460;
	selp.s64 	%rd6805, -1, 0, %p1064;
	cvt.u32.u64 	%r3589, %rd6804;
	sub.s32 	%r5948, %r3589, %r3581;
	cvt.u64.u32 	%rd6806, %r5949;
	add.s64 	%rd6807, %rd6805, %rd6806;
	setp.lt.u64 	%p1065, %rd6807, %rd456;
	selp.s64 	%rd6808, -1, 0, %p1065;
	cvt.u32.u64 	%r3590, %rd6807;
	sub.s32 	%r5949, %r3590, %r3586;
	cvt.u64.u32 	%rd6809, %r5950;
	add.s64 	%rd6810, %rd6808, %rd6809;
	setp.lt.u64 	%p1066, %rd6810, %rd455;
	selp.s64 	%rd6811, -1, 0, %p1066;
	cvt.u32.u64 	%r3591, %rd6810;
	sub.s32 	%r5950, %r3591, %r3585;
	cvt.u64.u32 	%rd6812, %r5951;
	add.s64 	%rd6813, %rd6811, %rd6812;
	setp.lt.u64 	%p1067, %rd6813, %rd459;
	selp.s32 	%r3592, -1, 0, %p1067;
	cvt.u32.u64 	%r3593, %rd6813;
	sub.s32 	%r5951, %r3593, %r3584;
	add.s32 	%r3594, %r5952, %r3592;
	sub.s32 	%r5952, %r3594, %r3542;
	bra.uni 	$L__BB4_603;
$L__BB4_602:
	setp.lt.u32 	%p1046, %r5952, %r3542;
	@%p1046 bra 	$L__BB4_603;
	bra.uni 	$L__BB4_589;
$L__BB4_603:
	ld.const.u32 	%r3595, [const_G_jacobian+92];
	ld.const.u32 	%r3596, [const_G_jacobian+88];
	ld.const.u32 	%r3597, [const_G_jacobian+84];
	ld.const.u32 	%r3598, [const_G_jacobian+80];
	ld.const.u32 	%r3599, [const_G_jacobian+76];
	ld.const.u32 	%r3600, [const_G_jacobian+72];
	ld.const.u32 	%r3601, [const_G_jacobian+68];
	ld.const.u32 	%r3602, [const_G_jacobian+64];
	mul.wide.u32 	%rd6814, %r3602, %r5911;
	cvt.u32.u64 	%r3603, %rd6814;
	shr.u64 	%rd6815, %rd6814, 32;
	mul.wide.u32 	%rd6816, %r3601, %r5911;
	add.s64 	%rd6817, %rd6815, %rd6816;
	shr.u64 	%rd6818, %rd6817, 32;
	mul.wide.u32 	%rd6819, %r3600, %r5911;
	add.s64 	%rd6820, %rd6818, %rd6819;
	shr.u64 	%rd6821, %rd6820, 32;
	mul.wide.u32 	%rd6822, %r3599, %r5911;
	add.s64 	%rd6823, %rd6821, %rd6822;
	shr.u64 	%rd6824, %rd6823, 32;
	mul.wide.u32 	%rd6825, %r3598, %r5911;
	add.s64 	%rd6826, %rd6824, %rd6825;
	shr.u64 	%rd6827, %rd6826, 32;
	mul.wide.u32 	%rd6828, %r3597, %r5911;
	add.s64 	%rd6829, %rd6827, %rd6828;
	shr.u64 	%rd6830, %rd6829, 32;
	mul.wide.u32 	%rd6831, %r3596, %r5911;
	add.s64 	%rd6832, %rd6830, %rd6831;
	shr.u64 	%rd6833, %rd6832, 32;
	mul.wide.u32 	%rd6834, %r3595, %r5911;
	add.s64 	%rd6835, %rd6833, %rd6834;
	shr.u64 	%rd6836, %rd6835, 32;
	and.b64  	%rd6837, %rd6817, 4294967295;
	mul.wide.u32 	%rd6838, %r3602, %r5912;
	add.s64 	%rd6839, %rd6838, %rd6837;
	shr.u64 	%rd6840, %rd6839, 32;
	and.b64  	%rd6841, %rd6820, 4294967295;
	mul.wide.u32 	%rd6842, %r3601, %r5912;
	add.s64 	%rd6843, %rd6840, %rd6841;
	add.s64 	%rd6844, %rd6843, %rd6842;
	shr.u64 	%rd6845, %rd6844, 32;
	and.b64  	%rd6846, %rd6823, 4294967295;
	mul.wide.u32 	%rd6847, %r3600, %r5912;
	add.s64 	%rd6848, %rd6845, %rd6846;
	add.s64 	%rd6849, %rd6848, %rd6847;
	shr.u64 	%rd6850, %rd6849, 32;
	and.b64  	%rd6851, %rd6826, 4294967295;
	mul.wide.u32 	%rd6852, %r3599, %r5912;
	add.s64 	%rd6853, %rd6850, %rd6851;
	add.s64 	%rd6854, %rd6853, %rd6852;
	shr.u64 	%rd6855, %rd6854, 32;
	and.b64  	%rd6856, %rd6829, 4294967295;
	mul.wide.u32 	%rd6857, %r3598, %r5912;
	add.s64 	%rd6858, %rd6855, %rd6856;
	add.s64 	%rd6859, %rd6858, %rd6857;
	shr.u64 	%rd6860, %rd6859, 32;
	and.b64  	%rd6861, %rd6832, 4294967295;
	mul.wide.u32 	%rd6862, %r3597, %r5912;
	add.s64 	%rd6863, %rd6860, %rd6861;
	add.s64 	%rd6864, %rd6863, %rd6862;
	shr.u64 	%rd6865, %rd6864, 32;
	and.b64  	%rd6866, %rd6835, 4294967295;
	mul.wide.u32 	%rd6867, %r3596, %r5912;
	add.s64 	%rd6868, %rd6865, %rd6866;
	add.s64 	%rd6869, %rd6868, %rd6867;
	shr.u64 	%rd6870, %rd6869, 32;
	mul.wide.u32 	%rd6871, %r3595, %r5912;
	add.s64 	%rd6872, %rd6870, %rd6836;
	add.s64 	%rd6873, %rd6872, %rd6871;
	shr.u64 	%rd6874, %rd6873, 32;
	and.b64  	%rd6875, %rd6844, 4294967295;
	mul.wide.u32 	%rd6876, %r3602, %r5913;
	add.s64 	%rd6877, %rd6876, %rd6875;
	shr.u64 	%rd6878, %rd6877, 32;
	and.b64  	%rd6879, %rd6849, 4294967295;
	mul.wide.u32 	%rd6880, %r3601, %r5913;
	add.s64 	%rd6881, %rd6878, %rd6879;
	add.s64 	%rd6882, %rd6881, %rd6880;
	shr.u64 	%rd6883, %rd6882, 32;
	and.b64  	%rd6884, %rd6854, 4294967295;
	mul.wide.u32 	%rd6885, %r3600, %r5913;
	add.s64 	%rd6886, %rd6883, %rd6884;
	add.s64 	%rd6887, %rd6886, %rd6885;
	shr.u64 	%rd6888, %rd6887, 32;
	and.b64  	%rd6889, %rd6859, 4294967295;
	mul.wide.u32 	%rd6890, %r3599, %r5913;
	add.s64 	%rd6891, %rd6888, %rd6889;
	add.s64 	%rd6892, %rd6891, %rd6890;
	shr.u64 	%rd6893, %rd6892, 32;
	and.b64  	%rd6894, %rd6864, 4294967295;
	mul.wide.u32 	%rd6895, %r3598, %r5913;
	add.s64 	%rd6896, %rd6893, %rd6894;
	add.s64 	%rd6897, %rd6896, %rd6895;
	shr.u64 	%rd6898, %rd6897, 32;
	and.b64  	%rd6899, %rd6869, 4294967295;
	mul.wide.u32 	%rd6900, %r3597, %r5913;
	add.s64 	%rd6901, %rd6898, %rd6899;
	add.s64 	%rd6902, %rd6901, %rd6900;
	shr.u64 	%rd6903, %rd6902, 32;
	and.b64  	%rd6904, %rd6873, 4294967295;
	mul.wide.u32 	%rd6905, %r3596, %r5913;
	add.s64 	%rd6906, %rd6903, %rd6904;
	add.s64 	%rd6907, %rd6906, %rd6905;
	shr.u64 	%rd6908, %rd6907, 32;
	mul.wide.u32 	%rd6909, %r3595, %r5913;
	add.s64 	%rd6910, %rd6908, %rd6874;
	add.s64 	%rd6911, %rd6910, %rd6909;
	shr.u64 	%rd6912, %rd6911, 32;
	and.b64  	%rd6913, %rd6882, 4294967295;
	mul.wide.u32 	%rd6914, %r3602, %r5914;
	add.s64 	%rd6915, %rd6914, %rd6913;
	shr.u64 	%rd6916, %rd6915, 32;
	and.b64  	%rd6917, %rd6887, 4294967295;
	mul.wide.u32 	%rd6918, %r3601, %r5914;
	add.s64 	%rd6919, %rd6916, %rd6917;
	add.s64 	%rd6920, %rd6919, %rd6918;
	shr.u64 	%rd6921, %rd6920, 32;
	and.b64  	%rd6922, %rd6892, 4294967295;
	mul.wide.u32 	%rd6923, %r3600, %r5914;
	add.s64 	%rd6924, %rd6921, %rd6922;
	add.s64 	%rd6925, %rd6924, %rd6923;
	shr.u64 	%rd6926, %rd6925, 32;
	and.b64  	%rd6927, %rd6897, 4294967295;
	mul.wide.u32 	%rd6928, %r3599, %r5914;
	add.s64 	%rd6929, %rd6926, %rd6927;
	add.s64 	%rd6930, %rd6929, %rd6928;
	shr.u64 	%rd6931, %rd6930, 32;
	and.b64  	%rd6932, %rd6902, 4294967295;
	mul.wide.u32 	%rd6933, %r3598, %r5914;
	add.s64 	%rd6934, %rd6931, %rd6932;
	add.s64 	%rd6935, %rd6934, %rd6933;
	shr.u64 	%rd6936, %rd6935, 32;
	and.b64  	%rd6937, %rd6907, 4294967295;
	mul.wide.u32 	%rd6938, %r3597, %r5914;
	add.s64 	%rd6939, %rd6936, %rd6937;
	add.s64 	%rd6940, %rd6939, %rd6938;
	shr.u64 	%rd6941, %rd6940, 32;
	and.b64  	%rd6942, %rd6911, 4294967295;
	mul.wide.u32 	%rd6943, %r3596, %r5914;
	add.s64 	%rd6944, %rd6941, %rd6942;
	add.s64 	%rd6945, %rd6944, %rd6943;
	shr.u64 	%rd6946, %rd6945, 32;
	mul.wide.u32 	%rd6947, %r3595, %r5914;
	add.s64 	%rd6948, %rd6946, %rd6912;
	add.s64 	%rd6949, %rd6948, %rd6947;
	shr.u64 	%rd6950, %rd6949, 32;
	and.b64  	%rd6951, %rd6920, 4294967295;
	mul.wide.u32 	%rd6952, %r3602, %r5915;
	add.s64 	%rd6953, %rd6952, %rd6951;
	shr.u64 	%rd6954, %rd6953, 32;
	and.b64  	%rd6955, %rd6925, 4294967295;
	mul.wide.u32 	%rd6956, %r3601, %r5915;
	add.s64 	%rd6957, %rd6954, %rd6955;
	add.s64 	%rd6958, %rd6957, %rd6956;
	shr.u64 	%rd6959, %rd6958, 32;
	and.b64  	%rd6960, %rd6930, 4294967295;
	mul.wide.u32 	%rd6961, %r3600, %r5915;
	add.s64 	%rd6962, %rd6959, %rd6960;
	add.s64 	%rd6963, %rd6962, %rd6961;
	shr.u64 	%rd6964, %rd6963, 32;
	and.b64  	%rd6965, %rd6935, 4294967295;
	mul.wide.u32 	%rd6966, %r3599, %r5915;
	add.s64 	%rd6967, %rd6964, %rd6965;
	add.s64 	%rd6968, %rd6967, %rd6966;
	shr.u64 	%rd6969, %rd6968, 32;
	and.b64  	%rd6970, %rd6940, 4294967295;
	mul.wide.u32 	%rd6971, %r3598, %r5915;
	add.s64 	%rd6972, %rd6969, %rd6970;
	add.s64 	%rd6973, %rd6972, %rd6971;
	shr.u64 	%rd6974, %rd6973, 32;
	and.b64  	%rd6975, %rd6945, 4294967295;
	mul.wide.u32 	%rd6976, %r3597, %r5915;
	add.s64 	%rd6977, %rd6974, %rd6975;
	add.s64 	%rd6978, %rd6977, %rd6976;
	shr.u64 	%rd6979, %rd6978, 32;
	and.b64  	%rd6980, %rd6949, 4294967295;
	mul.wide.u32 	%rd6981, %r3596, %r5915;
	add.s64 	%rd6982, %rd6979, %rd6980;
	add.s64 	%rd6983, %rd6982, %rd6981;
	shr.u64 	%rd6984, %rd6983, 32;
	mul.wide.u32 	%rd6985, %r3595, %r5915;
	add.s64 	%rd6986, %rd6984, %rd6950;
	add.s64 	%rd6987, %rd6986, %rd6985;
	shr.u64 	%rd6988, %rd6987, 32;
	and.b64  	%rd6989, %rd6958, 4294967295;
	mul.wide.u32 	%rd6990, %r3602, %r5916;
	add.s64 	%rd6991, %rd6990, %rd6989;
	shr.u64 	%rd6992, %rd6991, 32;
	and.b64  	%rd6993, %rd6963, 4294967295;
	mul.wide.u32 	%rd6994, %r3601, %r5916;
	add.s64 	%rd6995, %rd6992, %rd6993;
	add.s64 	%rd6996, %rd6995, %rd6994;
	shr.u64 	%rd6997, %rd6996, 32;
	and.b64  	%rd6998, %rd6968, 4294967295;
	mul.wide.u32 	%rd6999, %r3600, %r5916;
	add.s64 	%rd7000, %rd6997, %rd6998;
	add.s64 	%rd7001, %rd7000, %rd6999;
	shr.u64 	%rd7002, %rd7001, 32;
	and.b64  	%rd7003, %rd6973, 4294967295;
	mul.wide.u32 	%rd7004, %r3599, %r5916;
	add.s64 	%rd7005, %rd7002, %rd7003;
	add.s64 	%rd7006, %rd7005, %rd7004;
	shr.u64 	%rd7007, %rd7006, 32;
	and.b64  	%rd7008, %rd6978, 4294967295;
	mul.wide.u32 	%rd7009, %r3598, %r5916;
	add.s64 	%rd7010, %rd7007, %rd7008;
	add.s64 	%rd7011, %rd7010, %rd7009;
	shr.u64 	%rd7012, %rd7011, 32;
	and.b64  	%rd7013, %rd6983, 4294967295;
	mul.wide.u32 	%rd7014, %r3597, %r5916;
	add.s64 	%rd7015, %rd7012, %rd7013;
	add.s64 	%rd7016, %rd7015, %rd7014;
	shr.u64 	%rd7017, %rd7016, 32;
	and.b64  	%rd7018, %rd6987, 4294967295;
	mul.wide.u32 	%rd7019, %r3596, %r5916;
	add.s64 	%rd7020, %rd7017, %rd7018;
	add.s64 	%rd7021, %rd7020, %rd7019;
	shr.u64 	%rd7022, %rd7021, 32;
	mul.wide.u32 	%rd7023, %r3595, %r5916;
	add.s64 	%rd7024, %rd7022, %rd6988;
	add.s64 	%rd7025, %rd7024, %rd7023;
	shr.u64 	%rd7026, %rd7025, 32;
	and.b64  	%rd7027, %rd6996, 4294967295;
	mul.wide.u32 	%rd7028, %r3602, %r5917;
	add.s64 	%rd7029, %rd7028, %rd7027;
	shr.u64 	%rd7030, %rd7029, 32;
	and.b64  	%rd7031, %rd7001, 4294967295;
	mul.wide.u32 	%rd7032, %r3601, %r5917;
	add.s64 	%rd7033, %rd7030, %rd7031;
	add.s64 	%rd7034, %rd7033, %rd7032;
	shr.u64 	%rd7035, %rd7034, 32;
	and.b64  	%rd7036, %rd7006, 4294967295;
	mul.wide.u32 	%rd7037, %r3600, %r5917;
	add.s64 	%rd7038, %rd7035, %rd7036;
	add.s64 	%rd7039, %rd7038, %rd7037;
	shr.u64 	%rd7040, %rd7039, 32;
	and.b64  	%rd7041, %rd7011, 4294967295;
	mul.wide.u32 	%rd7042, %r3599, %r5917;
	add.s64 	%rd7043, %rd7040, %rd7041;
	add.s64 	%rd7044, %rd7043, %rd7042;
	shr.u64 	%rd7045, %rd7044, 32;
	and.b64  	%rd7046, %rd7016, 4294967295;
	mul.wide.u32 	%rd7047, %r3598, %r5917;
	add.s64 	%rd7048, %rd7045, %rd7046;
	add.s64 	%rd7049, %rd7048, %rd7047;
	shr.u64 	%rd7050, %rd7049, 32;
	and.b64  	%rd7051, %rd7021, 4294967295;
	mul.wide.u32 	%rd7052, %r3597, %r5917;
	add.s64 	%rd7053, %rd7050, %rd7051;
	add.s64 	%rd7054, %rd7053, %rd7052;
	shr.u64 	%rd7055, %rd7054, 32;
	and.b64  	%rd7056, %rd7025, 4294967295;
	mul.wide.u32 	%rd7057, %r3596, %r5917;
	add.s64 	%rd7058, %rd7055, %rd7056;
	add.s64 	%rd7059, %rd7058, %rd7057;
	shr.u64 	%rd7060, %rd7059, 32;
	mul.wide.u32 	%rd7061, %r3595, %r5917;
	add.s64 	%rd7062, %rd7060, %rd7026;
	add.s64 	%rd7063, %rd7062, %rd7061;
	shr.u64 	%rd7064, %rd7063, 32;
	and.b64  	%rd7065, %rd7034, 4294967295;
	mul.wide.u32 	%rd7066, %r3602, %r5918;
	add.s64 	%rd7067, %rd7066, %rd7065;
	shr.u64 	%rd7068, %rd7067, 32;
	and.b64  	%rd7069, %rd7039, 4294967295;
	mul.wide.u32 	%rd7070, %r3601, %r5918;
	add.s64 	%rd7071, %rd7068, %rd7069;
	add.s64 	%rd7072, %rd7071, %rd7070;
	shr.u64 	%rd7073, %rd7072, 32;
	and.b64  	%rd7074, %rd7044, 4294967295;
	mul.wide.u32 	%rd7075, %r3600, %r5918;
	add.s64 	%rd7076, %rd7073, %rd7074;
	add.s64 	%rd7077, %rd7076, %rd7075;
	shr.u64 	%rd7078, %rd7077, 32;
	and.b64  	%rd7079, %rd7049, 4294967295;
	mul.wide.u32 	%rd7080, %r3599, %r5918;
	add.s64 	%rd7081, %rd7078, %rd7079;
	add.s64 	%rd7082, %rd7081, %rd7080;
	shr.u64 	%rd7083, %rd7082, 32;
	and.b64  	%rd7084, %rd7054, 4294967295;
	mul.wide.u32 	%rd7085, %r3598, %r5918;
	add.s64 	%rd7086, %rd7083, %rd7084;
	add.s64 	%rd7087, %rd7086, %rd7085;
	shr.u64 	%rd7088, %rd7087, 32;
	and.b64  	%rd7089, %rd7059, 4294967295;
	mul.wide.u32 	%rd7090, %r3597, %r5918;
	add.s64 	%rd7091, %rd7088, %rd7089;
	add.s64 	%rd7092, %rd7091, %rd7090;
	shr.u64 	%rd7093, %rd7092, 32;
	and.b64  	%rd7094, %rd7063, 4294967295;
	mul.wide.u32 	%rd7095, %r3596, %r5918;
	add.s64 	%rd7096, %rd7093, %rd7094;
	add.s64 	%rd7097, %rd7096, %rd7095;
	shr.u64 	%rd7098, %rd7097, 32;
	mul.wide.u32 	%rd7099, %r3595, %r5918;
	add.s64 	%rd7100, %rd7098, %rd7064;
	add.s64 	%rd7101, %rd7100, %rd7099;
	shr.u64 	%rd7102, %rd7101, 32;
	{ .reg .b32 tmp; mov.b64 {tmp, %r3604}, %rd7101; }
	and.b64  	%rd7103, %rd7072, 4294967295;
	mul.lo.s64 	%rd7104, %rd7103, 977;
	cvt.u32.u64 	%r3605, %rd7104;
	shr.u64 	%rd7105, %rd7104, 32;
	and.b64  	%rd7106, %rd7077, 4294967295;
	mad.lo.s64 	%rd7107, %rd7106, 977, %rd7105;
	shr.u64 	%rd7108, %rd7107, 32;
	and.b64  	%rd7109, %rd7082, 4294967295;
	mad.lo.s64 	%rd7110, %rd7109, 977, %rd7108;
	shr.u64 	%rd7111, %rd7110, 32;
	and.b64  	%rd7112, %rd7087, 4294967295;
	mad.lo.s64 	%rd7113, %rd7112, 977, %rd7111;
	shr.u64 	%rd7114, %rd7113, 32;
	and.b64  	%rd7115, %rd7092, 4294967295;
	mad.lo.s64 	%rd7116, %rd7115, 977, %rd7114;
	shr.u64 	%rd7117, %rd7116, 32;
	and.b64  	%rd7118, %rd7097, 4294967295;
	mad.lo.s64 	%rd7119, %rd7118, 977, %rd7117;
	shr.u64 	%rd7120, %rd7119, 32;
	and.b64  	%rd7121, %rd7101, 4294967295;
	mad.lo.s64 	%rd7122, %rd7121, 977, %rd7120;
	shr.u64 	%rd7123, %rd7122, 32;
	mad.lo.s64 	%rd7124, %rd7102, 977, %rd7123;
	{ .reg .b32 tmp; mov.b64 {tmp, %r3606}, %rd7124; }
	add.s32 	%r5962, %r3603, %r3605;
	setp.lt.u32 	%p1069, %r5962, %r3603;
	selp.u64 	%rd7125, 1, 0, %p1069;
	and.b64  	%rd7126, %rd6839, 4294967295;
	and.b64  	%rd7127, %rd7107, 4294967295;
	add.s64 	%rd7128, %rd7126, %rd7125;
	add.s64 	%rd7129, %rd7128, %rd7127;
	shr.u64 	%rd7130, %rd7129, 32;
	and.b64  	%rd7131, %rd6877, 4294967295;
	and.b64  	%rd7132, %rd7110, 4294967295;
	add.s64 	%rd7133, %rd7130, %rd7131;
	add.s64 	%rd7134, %rd7133, %rd7132;
	shr.u64 	%rd7135, %rd7134, 32;
	and.b64  	%rd7136, %rd6915, 4294967295;
	and.b64  	%rd7137, %rd7113, 4294967295;
	add.s64 	%rd7138, %rd7135, %rd7136;
	add.s64 	%rd7139, %rd7138, %rd7137;
	shr.u64 	%rd7140, %rd7139, 32;
	and.b64  	%rd7141, %rd6953, 4294967295;
	and.b64  	%rd7142, %rd7116, 4294967295;
	add.s64 	%rd7143, %rd7140, %rd7141;
	add.s64 	%rd7144, %rd7143, %rd7142;
	shr.u64 	%rd7145, %rd7144, 32;
	and.b64  	%rd7146, %rd6991, 4294967295;
	and.b64  	%rd7147, %rd7119, 4294967295;
	add.s64 	%rd7148, %rd7145, %rd7146;
	add.s64 	%rd7149, %rd7148, %rd7147;
	shr.u64 	%rd7150, %rd7149, 32;
	and.b64  	%rd7151, %rd7029, 4294967295;
	and.b64  	%rd7152, %rd7122, 4294967295;
	add.s64 	%rd7153, %rd7150, %rd7151;
	add.s64 	%rd7154, %rd7153, %rd7152;
	shr.u64 	%rd7155, %rd7154, 32;
	and.b64  	%rd7156, %rd7067, 4294967295;
	and.b64  	%rd7157, %rd7124, 4294967295;
	add.s64 	%rd7158, %rd7155, %rd7156;
	add.s64 	%rd7159, %rd7158, %rd7157;
	{ .reg .b32 tmp; mov.b64 {tmp, %r3607}, %rd7159; }
	add.s32 	%r3608, %r3607, %r3606;
	and.b64  	%rd7160, %rd7129, 4294967295;
	add.s64 	%rd18369, %rd7160, %rd7103;
	shr.u64 	%rd7161, %rd18369, 32;
	and.b64  	%rd7162, %rd7134, 4294967295;
	add.s64 	%rd7163, %rd7161, %rd7162;
	add.s64 	%rd18370, %rd7163, %rd7106;
	shr.u64 	%rd7164, %rd18370, 32;
	and.b64  	%rd7165, %rd7139, 4294967295;
	add.s64 	%rd7166, %rd7164, %rd7165;
	add.s64 	%rd18371, %rd7166, %rd7109;
	shr.u64 	%rd7167, %rd18371, 32;
	and.b64  	%rd7168, %rd7144, 4294967295;
	add.s64 	%rd7169, %rd7167, %rd7168;
	add.s64 	%rd18372, %rd7169, %rd7112;
	shr.u64 	%rd7170, %rd18372, 32;
	and.b64  	%rd7171, %rd7149, 4294967295;
	add.s64 	%rd7172, %rd7170, %rd7171;
	add.s64 	%rd18373, %rd7172, %rd7115;
	shr.u64 	%rd7173, %rd18373, 32;
	and.b64  	%rd7174, %rd7154, 4294967295;
	add.s64 	%rd7175, %rd7173, %rd7174;
	add.s64 	%rd18374, %rd7175, %rd7118;
	shr.u64 	%rd7176, %rd18374, 32;
	and.b64  	%rd7177, %rd7159, 4294967295;
	add.s64 	%rd7178, %rd7176, %rd7177;
	add.s64 	%rd18375, %rd7178, %rd7121;
	{ .reg .b32 tmp; mov.b64 {tmp, %r3609}, %rd18375; }
	add.s32 	%r3610, %r3608, %r3609;
	add.s32 	%r841, %r3610, %r3604;
	setp.eq.s32 	%p1070, %r841, 0;
	mov.pred 	%p3007, 0;
	@%p1070 bra 	$L__BB4_605;
	cvt.u64.u32 	%rd7179, %r841;
	mul.wide.u32 	%rd7180, %r841, 977;
	cvt.u32.u64 	%r3611, %rd7180;
	shr.u64 	%rd7181, %rd7180, 32;
	add.s64 	%rd7182, %rd7181, %rd7179;
	shr.u64 	%rd7183, %rd7182, 32;
	add.s32 	%r842, %r5962, %r3611;
	setp.lt.u32 	%p1071, %r842, %r5962;
	selp.u64 	%rd7184, 1, 0, %p1071;
	and.b64  	%rd7185, %rd18369, 4294967295;
	and.b64  	%rd7186, %rd7182, 4294967295;
	add.s64 	%rd7187, %rd7185, %rd7184;
	add.s64 	%rd18369, %rd7187, %rd7186;
	shr.u64 	%rd7188, %rd18369, 32;
	and.b64  	%rd7189, %rd18370, 4294967295;
	add.s64 	%rd7190, %rd7188, %rd7189;
	add.s64 	%rd18370, %rd7190, %rd7183;
	shr.u64 	%rd7191, %rd18370, 32;
	and.b64  	%rd7192, %rd18371, 4294967295;
	add.s64 	%rd18371, %rd7191, %rd7192;
	shr.u64 	%rd7193, %rd18371, 32;
	and.b64  	%rd7194, %rd18372, 4294967295;
	add.s64 	%rd18372, %rd7193, %rd7194;
	shr.u64 	%rd7195, %rd18372, 32;
	and.b64  	%rd7196, %rd18373, 4294967295;
	add.s64 	%rd18373, %rd7195, %rd7196;
	shr.u64 	%rd7197, %rd18373, 32;
	and.b64  	%rd7198, %rd18374, 4294967295;
	add.s64 	%rd18374, %rd7197, %rd7198;
	shr.u64 	%rd7199, %rd18374, 32;
	and.b64  	%rd7200, %rd18375, 4294967295;
	add.s64 	%rd18375, %rd7199, %rd7200;
	setp.gt.u64 	%p3007, %rd18375, 4294967295;
	mov.u32 	%r5962, %r842;
$L__BB4_605:
	ld.const.u32 	%rd482, [const_p+20];
	ld.const.u32 	%rd483, [const_p+16];
	ld.const.u32 	%rd484, [const_p+8];
	ld.const.u32 	%rd485, [const_p+4];
	ld.const.u32 	%rd486, [const_p+24];
	ld.const.u32 	%rd487, [const_p+12];
	ld.const.u32 	%r844, [const_p];
	cvt.u32.u64 	%r5969, %rd18375;
	cvt.u32.u64 	%r5968, %rd18374;
	cvt.u32.u64 	%r5967, %rd18373;
	cvt.u32.u64 	%r5966, %rd18372;
	cvt.u32.u64 	%r5965, %rd18371;
	cvt.u32.u64 	%r5964, %rd18370;
	cvt.u32.u64 	%r5963, %rd18369;
	ld.const.u32 	%r3612, [const_p+28];
	setp.lt.u32 	%p1072, %r3612, %r5969;
	or.pred  	%p1073, %p3007, %p1072;
	@%p1073 bra 	$L__BB4_619;
	setp.gt.u32 	%p1074, %r3612, %r5969;
	@%p1074 bra 	$L__BB4_620;
	cvt.u32.u64 	%r3613, %rd486;
	setp.lt.u32 	%p1075, %r3613, %r5968;
	@%p1075 bra 	$L__BB4_619;
	cvt.u32.u64 	%r3614, %rd486;
	setp.gt.u32 	%p1076, %r3614, %r5968;
	@%p1076 bra 	$L__BB4_620;
	cvt.u32.u64 	%r3615, %rd482;
	setp.lt.u32 	%p1077, %r3615, %r5967;
	@%p1077 bra 	$L__BB4_619;
	cvt.u32.u64 	%r3616, %rd482;
	setp.gt.u32 	%p1078, %r3616, %r5967;
	@%p1078 bra 	$L__BB4_620;
	cvt.u32.u64 	%r3617, %rd483;
	setp.lt.u32 	%p1079, %r3617, %r5966;
	@%p1079 bra 	$L__BB4_619;
	cvt.u32.u64 	%r3618, %rd483;
	setp.gt.u32 	%p1080, %r3618, %r5966;
	@%p1080 bra 	$L__BB4_620;
	cvt.u32.u64 	%r3619, %rd487;
	setp.lt.u32 	%p1081, %r3619, %r5965;
	@%p1081 bra 	$L__BB4_619;
	cvt.u32.u64 	%r3620, %rd487;
	setp.gt.u32 	%p1082, %r3620, %r5965;
	@%p1082 bra 	$L__BB4_620;
	cvt.u32.u64 	%r3621, %rd484;
	setp.lt.u32 	%p1083, %r3621, %r5964;
	@%p1083 bra 	$L__BB4_619;
	cvt.u32.u64 	%r3622, %rd484;
	setp.gt.u32 	%p1084, %r3622, %r5964;
	@%p1084 bra 	$L__BB4_620;
	cvt.u32.u64 	%r3623, %rd485;
	setp.lt.u32 	%p1085, %r3623, %r5963;
	@%p1085 bra 	$L__BB4_619;
	cvt.u32.u64 	%r3624, %rd485;
	setp.gt.u32 	%p1086, %r3624, %r5963;
	setp.lt.u32 	%p1087, %r5962, %r844;
	or.pred  	%p1088, %p1086, %p1087;
	@%p1088 bra 	$L__BB4_620;
$L__BB4_619:
	cvt.u32.u64 	%r3625, %rd487;
	cvt.u32.u64 	%r3626, %rd484;
	cvt.u32.u64 	%r3627, %rd485;
	cvt.u32.u64 	%r3628, %rd486;
	cvt.u32.u64 	%r3629, %rd482;
	cvt.u32.u64 	%r3630, %rd483;
	setp.lt.u32 	%p1089, %r5962, %r844;
	selp.s64 	%rd7202, -1, 0, %p1089;
	sub.s32 	%r5962, %r5962, %r844;
	and.b64  	%rd7203, %rd18369, 4294967295;
	add.s64 	%rd7204, %rd7203, %rd7202;
	setp.lt.u64 	%p1090, %rd7204, %rd485;
	selp.s64 	%rd7205, -1, 0, %p1090;
	cvt.u32.u64 	%r3631, %rd7204;
	sub.s32 	%r5963, %r3631, %r3627;
	and.b64  	%rd7206, %rd18370, 4294967295;
	add.s64 	%rd7207, %rd7206, %rd7205;
	setp.lt.u64 	%p1091, %rd7207, %rd484;
	selp.s64 	%rd7208, -1, 0, %p1091;
	cvt.u32.u64 	%r3632, %rd7207;
	sub.s32 	%r5964, %r3632, %r3626;
	and.b64  	%rd7209, %rd18371, 4294967295;
	add.s64 	%rd7210, %rd7209, %rd7208;
	setp.lt.u64 	%p1092, %rd7210, %rd487;
	selp.s64 	%rd7211, -1, 0, %p1092;
	cvt.u32.u64 	%r3633, %rd7210;
	sub.s32 	%r5965, %r3633, %r3625;
	and.b64  	%rd7212, %rd18372, 4294967295;
	add.s64 	%rd7213, %rd7212, %rd7211;
	setp.lt.u64 	%p1093, %rd7213, %rd483;
	selp.s64 	%rd7214, -1, 0, %p1093;
	cvt.u32.u64 	%r3634, %rd7213;
	sub.s32 	%r5966, %r3634, %r3630;
	and.b64  	%rd7215, %rd18373, 4294967295;
	add.s64 	%rd7216, %rd7215, %rd7214;
	setp.lt.u64 	%p1094, %rd7216, %rd482;
	selp.s64 	%rd7217, -1, 0, %p1094;
	cvt.u32.u64 	%r3635, %rd7216;
	sub.s32 	%r5967, %r3635, %r3629;
	and.b64  	%rd7218, %rd18374, 4294967295;
	add.s64 	%rd7219, %rd7218, %rd7217;
	setp.lt.u64 	%p1095, %rd7219, %rd486;
	selp.s32 	%r3636, -1, 0, %p1095;
	cvt.u32.u64 	%r3637, %rd7219;
	sub.s32 	%r5968, %r3637, %r3628;
	add.s32 	%r3638, %r5969, %r3636;
	sub.s32 	%r5969, %r3638, %r3612;
$L__BB4_620:
	setp.gt.u32 	%p1096, %r5969, %r3612;
	@%p1096 bra 	$L__BB4_633;
	bra.uni 	$L__BB4_634;
$L__BB4_621:
	cvt.u32.u64 	%r3639, %rd486;
	setp.gt.u32 	%p1098, %r5968, %r3639;
	@%p1098 bra 	$L__BB4_633;
	cvt.u32.u64 	%r3640, %rd486;
	setp.lt.u32 	%p1099, %r5968, %r3640;
	@%p1099 bra 	$L__BB4_635;
	cvt.u32.u64 	%r3641, %rd482;
	setp.gt.u32 	%p1100, %r5967, %r3641;
	@%p1100 bra 	$L__BB4_633;
	cvt.u32.u64 	%r3642, %rd482;
	setp.lt.u32 	%p1101, %r5967, %r3642;
	@%p1101 bra 	$L__BB4_635;
	cvt.u32.u64 	%r3643, %rd483;
	setp.gt.u32 	%p1102, %r5966, %r3643;
	@%p1102 bra 	$L__BB4_633;
	cvt.u32.u64 	%r3644, %rd483;
	setp.lt.u32 	%p1103, %r5966, %r3644;
	@%p1103 bra 	$L__BB4_635;
	cvt.u32.u64 	%r3645, %rd487;
	setp.gt.u32 	%p1104, %r5965, %r3645;
	@%p1104 bra 	$L__BB4_633;
	cvt.u32.u64 	%r3646, %rd487;
	setp.lt.u32 	%p1105, %r5965, %r3646;
	@%p1105 bra 	$L__BB4_635;
	cvt.u32.u64 	%r3647, %rd484;
	setp.gt.u32 	%p1106, %r5964, %r3647;
	@%p1106 bra 	$L__BB4_633;
	cvt.u32.u64 	%r3648, %rd484;
	setp.lt.u32 	%p1107, %r5964, %r3648;
	@%p1107 bra 	$L__BB4_635;
	cvt.u32.u64 	%r3649, %rd485;
	setp.gt.u32 	%p1108, %r5963, %r3649;
	@%p1108 bra 	$L__BB4_633;
	cvt.u32.u64 	%r3650, %rd485;
	setp.lt.u32 	%p1109, %r5963, %r3650;
	setp.lt.u32 	%p1110, %r5962, %r844;
	or.pred  	%p1111, %p1109, %p1110;
	@%p1111 bra 	$L__BB4_635;
$L__BB4_633:
	cvt.u32.u64 	%r3651, %rd487;
	cvt.u32.u64 	%r3652, %rd484;
	cvt.u32.u64 	%r3653, %rd485;
	cvt.u32.u64 	%r3654, %rd486;
	cvt.u32.u64 	%r3655, %rd482;
	cvt.u32.u64 	%r3656, %rd483;
	setp.lt.u32 	%p1112, %r5962, %r844;
	selp.s64 	%rd7220, -1, 0, %p1112;
	sub.s32 	%r5962, %r5962, %r844;
	cvt.u64.u32 	%rd7221, %r5963;
	add.s64 	%rd7222, %rd7220, %rd7221;
	setp.lt.u64 	%p1113, %rd7222, %rd485;
	selp.s64 	%rd7223, -1, 0, %p1113;
	cvt.u32.u64 	%r3657, %rd7222;
	sub.s32 	%r5963, %r3657, %r3653;
	cvt.u64.u32 	%rd7224, %r5964;
	add.s64 	%rd7225, %rd7223, %rd7224;
	setp.lt.u64 	%p1114, %rd7225, %rd484;
	selp.s64 	%rd7226, -1, 0, %p1114;
	cvt.u32.u64 	%r3658, %rd7225;
	sub.s32 	%r5964, %r3658, %r3652;
	cvt.u64.u32 	%rd7227, %r5965;
	add.s64 	%rd7228, %rd7226, %rd7227;
	setp.lt.u64 	%p1115, %rd7228, %rd487;
	selp.s64 	%rd7229, -1, 0, %p1115;
	cvt.u32.u64 	%r3659, %rd7228;
	sub.s32 	%r5965, %r3659, %r3651;
	cvt.u64.u32 	%rd7230, %r5966;
	add.s64 	%rd7231, %rd7229, %rd7230;
	setp.lt.u64 	%p1116, %rd7231, %rd483;
	selp.s64 	%rd7232, -1, 0, %p1116;
	cvt.u32.u64 	%r3660, %rd7231;
	sub.s32 	%r5966, %r3660, %r3656;
	cvt.u64.u32 	%rd7233, %r5967;
	add.s64 	%rd7234, %rd7232, %rd7233;
	setp.lt.u64 	%p1117, %rd7234, %rd482;
	selp.s64 	%rd7235, -1, 0, %p1117;
	cvt.u32.u64 	%r3661, %rd7234;
	sub.s32 	%r5967, %r3661, %r3655;
	cvt.u64.u32 	%rd7236, %r5968;
	add.s64 	%rd7237, %rd7235, %rd7236;
	setp.lt.u64 	%p1118, %rd7237, %rd486;
	selp.s32 	%r3662, -1, 0, %p1118;
	cvt.u32.u64 	%r3663, %rd7237;
	sub.s32 	%r5968, %r3663, %r3654;
	add.s32 	%r3664, %r5969, %r3662;
	sub.s32 	%r5969, %r3664, %r3612;
	bra.uni 	$L__BB4_635;
$L__BB4_634:
	setp.lt.u32 	%p1097, %r5969, %r3612;
	@%p1097 bra 	$L__BB4_635;
	bra.uni 	$L__BB4_621;
$L__BB4_635:
	mul.wide.u32 	%rd7238, %r5868, %r5894;
	cvt.u32.u64 	%r3665, %rd7238;
	shr.u64 	%rd7239, %rd7238, 32;
	mul.wide.u32 	%rd7240, %r5867, %r5894;
	add.s64 	%rd7241, %rd7239, %rd7240;
	shr.u64 	%rd7242, %rd7241, 32;
	mul.wide.u32 	%rd7243, %r5866, %r5894;
	add.s64 	%rd7244, %rd7242, %rd7243;
	shr.u64 	%rd7245, %rd7244, 32;
	mul.wide.u32 	%rd7246, %r5865, %r5894;
	add.s64 	%rd7247, %rd7245, %rd7246;
	shr.u64 	%rd7248, %rd7247, 32;
	mul.wide.u32 	%rd7249, %r5864, %r5894;
	add.s64 	%rd7250, %rd7248, %rd7249;
	shr.u64 	%rd7251, %rd7250, 32;
	mul.wide.u32 	%rd7252, %r5863, %r5894;
	add.s64 	%rd7253, %rd7251, %rd7252;
	shr.u64 	%rd7254, %rd7253, 32;
	mul.wide.u32 	%rd7255, %r5862, %r5894;
	add.s64 	%rd7256, %rd7254, %rd7255;
	shr.u64 	%rd7257, %rd7256, 32;
	mul.wide.u32 	%rd7258, %r5861, %r5894;
	add.s64 	%rd7259, %rd7257, %rd7258;
	shr.u64 	%rd7260, %rd7259, 32;
	and.b64  	%rd7261, %rd7241, 4294967295;
	mul.wide.u32 	%rd7262, %r5868, %r5895;
	add.s64 	%rd7263, %rd7262, %rd7261;
	shr.u64 	%rd7264, %rd7263, 32;
	and.b64  	%rd7265, %rd7244, 4294967295;
	mul.wide.u32 	%rd7266, %r5867, %r5895;
	add.s64 	%rd7267, %rd7264, %rd7265;
	add.s64 	%rd7268, %rd7267, %rd7266;
	shr.u64 	%rd7269, %rd7268, 32;
	and.b64  	%rd7270, %rd7247, 4294967295;
	mul.wide.u32 	%rd7271, %r5866, %r5895;
	add.s64 	%rd7272, %rd7269, %rd7270;
	add.s64 	%rd7273, %rd7272, %rd7271;
	shr.u64 	%rd7274, %rd7273, 32;
	and.b64  	%rd7275, %rd7250, 4294967295;
	mul.wide.u32 	%rd7276, %r5865, %r5895;
	add.s64 	%rd7277, %rd7274, %rd7275;
	add.s64 	%rd7278, %rd7277, %rd7276;
	shr.u64 	%rd7279, %rd7278, 32;
	and.b64  	%rd7280, %rd7253, 4294967295;
	mul.wide.u32 	%rd7281, %r5864, %r5895;
	add.s64 	%rd7282, %rd7279, %rd7280;
	add.s64 	%rd7283, %rd7282, %rd7281;
	shr.u64 	%rd7284, %rd7283, 32;
	and.b64  	%rd7285, %rd7256, 4294967295;
	mul.wide.u32 	%rd7286, %r5863, %r5895;
	add.s64 	%rd7287, %rd7284, %rd7285;
	add.s64 	%rd7288, %rd7287, %rd7286;
	shr.u64 	%rd7289, %rd7288, 32;
	and.b64  	%rd7290, %rd7259, 4294967295;
	mul.wide.u32 	%rd7291, %r5862, %r5895;
	add.s64 	%rd7292, %rd7289, %rd7290;
	add.s64 	%rd7293, %rd7292, %rd7291;
	shr.u64 	%rd7294, %rd7293, 32;
	mul.wide.u32 	%rd7295, %r5861, %r5895;
	add.s64 	%rd7296, %rd7294, %rd7260;
	add.s64 	%rd7297, %rd7296, %rd7295;
	shr.u64 	%rd7298, %rd7297, 32;
	and.b64  	%rd7299, %rd7268, 4294967295;
	mul.wide.u32 	%rd7300, %r5868, %r5896;
	add.s64 	%rd7301, %rd7300, %rd7299;
	shr.u64 	%rd7302, %rd7301, 32;
	and.b64  	%rd7303, %rd7273, 4294967295;
	mul.wide.u32 	%rd7304, %r5867, %r5896;
	add.s64 	%rd7305, %rd7302, %rd7303;
	add.s64 	%rd7306, %rd7305, %rd7304;
	shr.u64 	%rd7307, %rd7306, 32;
	and.b64  	%rd7308, %rd7278, 4294967295;
	mul.wide.u32 	%rd7309, %r5866, %r5896;
	add.s64 	%rd7310, %rd7307, %rd7308;
	add.s64 	%rd7311, %rd7310, %rd7309;
	shr.u64 	%rd7312, %rd7311, 32;
	and.b64  	%rd7313, %rd7283, 4294967295;
	mul.wide.u32 	%rd7314, %r5865, %r5896;
	add.s64 	%rd7315, %rd7312, %rd7313;
	add.s64 	%rd7316, %rd7315, %rd7314;
	shr.u64 	%rd7317, %rd7316, 32;
	and.b64  	%rd7318, %rd7288, 4294967295;
	mul.wide.u32 	%rd7319, %r5864, %r5896;
	add.s64 	%rd7320, %rd7317, %rd7318;
	add.s64 	%rd7321, %rd7320, %rd7319;
	shr.u64 	%rd7322, %rd7321, 32;
	and.b64  	%rd7323, %rd7293, 4294967295;
	mul.wide.u32 	%rd7324, %r5863, %r5896;
	add.s64 	%rd7325, %rd7322, %rd7323;
	add.s64 	%rd7326, %rd7325, %rd7324;
	shr.u64 	%rd7327, %rd7326, 32;
	and.b64  	%rd7328, %rd7297, 4294967295;
	mul.wide.u32 	%rd7329, %r5862, %r5896;
	add.s64 	%rd7330, %rd7327, %rd7328;
	add.s64 	%rd7331, %rd7330, %rd7329;
	shr.u64 	%rd7332, %rd7331, 32;
	mul.wide.u32 	%rd7333, %r5861, %r5896;
	add.s64 	%rd7334, %rd7332, %rd7298;
	add.s64 	%rd7335, %rd7334, %rd7333;
	shr.u64 	%rd7336, %rd7335, 32;
	and.b64  	%rd7337, %rd7306, 4294967295;
	mul.wide.u32 	%rd7338, %r5868, %r5897;
	add.s64 	%rd7339, %rd7338, %rd7337;
	shr.u64 	%rd7340, %rd7339, 32;
	and.b64  	%rd7341, %rd7311, 4294967295;
	mul.wide.u32 	%rd7342, %r5867, %r5897;
	add.s64 	%rd7343, %rd7340, %rd7341;
	add.s64 	%rd7344, %rd7343, %rd7342;
	shr.u64 	%rd7345, %rd7344, 32;
	and.b64  	%rd7346, %rd7316, 4294967295;
	mul.wide.u32 	%rd7347, %r5866, %r5897;
	add.s64 	%rd7348, %rd7345, %rd7346;
	add.s64 	%rd7349, %rd7348, %rd7347;
	shr.u64 	%rd7350, %rd7349, 32;
	and.b64  	%rd7351, %rd7321, 4294967295;
	mul.wide.u32 	%rd7352, %r5865, %r5897;
	add.s64 	%rd7353, %rd7350, %rd7351;
	add.s64 	%rd7354, %rd7353, %rd7352;
	shr.u64 	%rd7355, %rd7354, 32;
	and.b64  	%rd7356, %rd7326, 4294967295;
	mul.wide.u32 	%rd7357, %r5864, %r5897;
	add.s64 	%rd7358, %rd7355, %rd7356;
	add.s64 	%rd7359, %rd7358, %rd7357;
	shr.u64 	%rd7360, %rd7359, 32;
	and.b64  	%rd7361, %rd7331, 4294967295;
	mul.wide.u32 	%rd7362, %r5863, %r5897;
	add.s64 	%rd7363, %rd7360, %rd7361;
	add.s64 	%rd7364, %rd7363, %rd7362;
	shr.u64 	%rd7365, %rd7364, 32;
	and.b64  	%rd7366, %rd7335, 4294967295;
	mul.wide.u32 	%rd7367, %r5862, %r5897;
	add.s64 	%rd7368, %rd7365, %rd7366;
	add.s64 	%rd7369, %rd7368, %rd7367;
	shr.u64 	%rd7370, %rd7369, 32;
	mul.wide.u32 	%rd7371, %r5861, %r5897;
	add.s64 	%rd7372, %rd7370, %rd7336;
	add.s64 	%rd7373, %rd7372, %rd7371;
	shr.u64 	%rd7374, %rd7373, 32;
	and.b64  	%rd7375, %rd7344, 4294967295;
	mul.wide.u32 	%rd7376, %r5868, %r5898;
	add.s64 	%rd7377, %rd7376, %rd7375;
	shr.u64 	%rd7378, %rd7377, 32;
	and.b64  	%rd7379, %rd7349, 4294967295;
	mul.wide.u32 	%rd7380, %r5867, %r5898;
	add.s64 	%rd7381, %rd7378, %rd7379;
	add.s64 	%rd7382, %rd7381, %rd7380;
	shr.u64 	%rd7383, %rd7382, 32;
	and.b64  	%rd7384, %rd7354, 4294967295;
	mul.wide.u32 	%rd7385, %r5866, %r5898;
	add.s64 	%rd7386, %rd7383, %rd7384;
	add.s64 	%rd7387, %rd7386, %rd7385;
	shr.u64 	%rd7388, %rd7387, 32;
	and.b64  	%rd7389, %rd7359, 4294967295;
	mul.wide.u32 	%rd7390, %r5865, %r5898;
	add.s64 	%rd7391, %rd7388, %rd7389;
	add.s64 	%rd7392, %rd7391, %rd7390;
	shr.u64 	%rd7393, %rd7392, 32;
	and.b64  	%rd7394, %rd7364, 4294967295;
	mul.wide.u32 	%rd7395, %r5864, %r5898;
	add.s64 	%rd7396, %rd7393, %rd7394;
	add.s64 	%rd7397, %rd7396, %rd7395;
	shr.u64 	%rd7398, %rd7397, 32;
	and.b64  	%rd7399, %rd7369, 4294967295;
	mul.wide.u32 	%rd7400, %r5863, %r5898;
	add.s64 	%rd7401, %rd7398, %rd7399;
	add.s64 	%rd7402, %rd7401, %rd7400;
	shr.u64 	%rd7403, %rd7402, 32;
	and.b64  	%rd7404, %rd7373, 4294967295;
	mul.wide.u32 	%rd7405, %r5862, %r5898;
	add.s64 	%rd7406, %rd7403, %rd7404;
	add.s64 	%rd7407, %rd7406, %rd7405;
	shr.u64 	%rd7408, %rd7407, 32;
	mul.wide.u32 	%rd7409, %r5861, %r5898;
	add.s64 	%rd7410, %rd7408, %rd7374;
	add.s64 	%rd7411, %rd7410, %rd7409;
	shr.u64 	%rd7412, %rd7411, 32;
	and.b64  	%rd7413, %rd7382, 4294967295;
	mul.wide.u32 	%rd7414, %r5868, %r5899;
	add.s64 	%rd7415, %rd7414, %rd7413;
	shr.u64 	%rd7416, %rd7415, 32;
	and.b64  	%rd7417, %rd7387, 4294967295;
	mul.wide.u32 	%rd7418, %r5867, %r5899;
	add.s64 	%rd7419, %rd7416, %rd7417;
	add.s64 	%rd7420, %rd7419, %rd7418;
	shr.u64 	%rd7421, %rd7420, 32;
	and.b64  	%rd7422, %rd7392, 4294967295;
	mul.wide.u32 	%rd7423, %r5866, %r5899;
	add.s64 	%rd7424, %rd7421, %rd7422;
	add.s64 	%rd7425, %rd7424, %rd7423;
	shr.u64 	%rd7426, %rd7425, 32;
	and.b64  	%rd7427, %rd7397, 4294967295;
	mul.wide.u32 	%rd7428, %r5865, %r5899;
	add.s64 	%rd7429, %rd7426, %rd7427;
	add.s64 	%rd7430, %rd7429, %rd7428;
	shr.u64 	%rd7431, %rd7430, 32;
	and.b64  	%rd7432, %rd7402, 4294967295;
	mul.wide.u32 	%rd7433, %r5864, %r5899;
	add.s64 	%rd7434, %rd7431, %rd7432;
	add.s64 	%rd7435, %rd7434, %rd7433;
	shr.u64 	%rd7436, %rd7435, 32;
	and.b64  	%rd7437, %rd7407, 4294967295;
	mul.wide.u32 	%rd7438, %r5863, %r5899;
	add.s64 	%rd7439, %rd7436, %rd7437;
	add.s64 	%rd7440, %rd7439, %rd7438;
	shr.u64 	%rd7441, %rd7440, 32;
	and.b64  	%rd7442, %rd7411, 4294967295;
	mul.wide.u32 	%rd7443, %r5862, %r5899;
	add.s64 	%rd7444, %rd7441, %rd7442;
	add.s64 	%rd7445, %rd7444, %rd7443;
	shr.u64 	%rd7446, %rd7445, 32;
	mul.wide.u32 	%rd7447, %r5861, %r5899;
	add.s64 	%rd7448, %rd7446, %rd7412;
	add.s64 	%rd7449, %rd7448, %rd7447;
	shr.u64 	%rd7450, %rd7449, 32;
	and.b64  	%rd7451, %rd7420, 4294967295;
	mul.wide.u32 	%rd7452, %r5868, %r5900;
	add.s64 	%rd7453, %rd7452, %rd7451;
	shr.u64 	%rd7454, %rd7453, 32;
	and.b64  	%rd7455, %rd7425, 4294967295;
	mul.wide.u32 	%rd7456, %r5867, %r5900;
	add.s64 	%rd7457, %rd7454, %rd7455;
	add.s64 	%rd7458, %rd7457, %rd7456;
	shr.u64 	%rd7459, %rd7458, 32;
	and.b64  	%rd7460, %rd7430, 4294967295;
	mul.wide.u32 	%rd7461, %r5866, %r5900;
	add.s64 	%rd7462, %rd7459, %rd7460;
	add.s64 	%rd7463, %rd7462, %rd7461;
	shr.u64 	%rd7464, %rd7463, 32;
	and.b64  	%rd7465, %rd7435, 4294967295;
	mul.wide.u32 	%rd7466, %r5865, %r5900;
	add.s64 	%rd7467, %rd7464, %rd7465;
	add.s64 	%rd7468, %rd7467, %rd7466;
	shr.u64 	%rd7469, %rd7468, 32;
	and.b64  	%rd7470, %rd7440, 4294967295;
	mul.wide.u32 	%rd7471, %r5864, %r5900;
	add.s64 	%rd7472, %rd7469, %rd7470;
	add.s64 	%rd7473, %rd7472, %rd7471;
	shr.u64 	%rd7474, %rd7473, 32;
	and.b64  	%rd7475, %rd7445, 4294967295;
	mul.wide.u32 	%rd7476, %r5863, %r5900;
	add.s64 	%rd7477, %rd7474, %rd7475;
	add.s64 	%rd7478, %rd7477, %rd7476;
	shr.u64 	%rd7479, %rd7478, 32;
	and.b64  	%rd7480, %rd7449, 4294967295;
	mul.wide.u32 	%rd7481, %r5862, %r5900;
	add.s64 	%rd7482, %rd7479, %rd7480;
	add.s64 	%rd7483, %rd7482, %rd7481;
	shr.u64 	%rd7484, %rd7483, 32;
	mul.wide.u32 	%rd7485, %r5861, %r5900;
	add.s64 	%rd7486, %rd7484, %rd7450;
	add.s64 	%rd7487, %rd7486, %rd7485;
	shr.u64 	%rd7488, %rd7487, 32;
	and.b64  	%rd7489, %rd7458, 4294967295;
	mul.wide.u32 	%rd7490, %r5868, %r5901;
	add.s64 	%rd7491, %rd7490, %rd7489;
	shr.u64 	%rd7492, %rd7491, 32;
	and.b64  	%rd7493, %rd7463, 4294967295;
	mul.wide.u32 	%rd7494, %r5867, %r5901;
	add.s64 	%rd7495, %rd7492, %rd7493;
	add.s64 	%rd7496, %rd7495, %rd7494;
	shr.u64 	%rd7497, %rd7496, 32;
	and.b64  	%rd7498, %rd7468, 4294967295;
	mul.wide.u32 	%rd7499, %r5866, %r5901;
	add.s64 	%rd7500, %rd7497, %rd7498;
	add.s64 	%rd7501, %rd7500, %rd7499;
	shr.u64 	%rd7502, %rd7501, 32;
	and.b64  	%rd7503, %rd7473, 4294967295;
	mul.wide.u32 	%rd7504, %r5865, %r5901;
	add.s64 	%rd7505, %rd7502, %rd7503;
	add.s64 	%rd7506, %rd7505, %rd7504;
	shr.u64 	%rd7507, %rd7506, 32;
	and.b64  	%rd7508, %rd7478, 4294967295;
	mul.wide.u32 	%rd7509, %r5864, %r5901;
	add.s64 	%rd7510, %rd7507, %rd7508;
	add.s64 	%rd7511, %rd7510, %rd7509;
	shr.u64 	%rd7512, %rd7511, 32;
	and.b64  	%rd7513, %rd7483, 4294967295;
	mul.wide.u32 	%rd7514, %r5863, %r5901;
	add.s64 	%rd7515, %rd7512, %rd7513;
	add.s64 	%rd7516, %rd7515, %rd7514;
	shr.u64 	%rd7517, %rd7516, 32;
	and.b64  	%rd7518, %rd7487, 4294967295;
	mul.wide.u32 	%rd7519, %r5862, %r5901;
	add.s64 	%rd7520, %rd7517, %rd7518;
	add.s64 	%rd7521, %rd7520, %rd7519;
	shr.u64 	%rd7522, %rd7521, 32;
	mul.wide.u32 	%rd7523, %r5861, %r5901;
	add.s64 	%rd7524, %rd7522, %rd7488;
	add.s64 	%rd7525, %rd7524, %rd7523;
	shr.u64 	%rd7526, %rd7525, 32;
	{ .reg .b32 tmp; mov.b64 {tmp, %r3666}, %rd7525; }
	and.b64  	%rd7527, %rd7496, 4294967295;
	mul.lo.s64 	%rd7528, %rd7527, 977;
	cvt.u32.u64 	%r3667, %rd7528;
	shr.u64 	%rd7529, %rd7528, 32;
	and.b64  	%rd7530, %rd7501, 4294967295;
	mad.lo.s64 	%rd7531, %rd7530, 977, %rd7529;
	shr.u64 	%rd7532, %rd7531, 32;
	and.b64  	%rd7533, %rd7506, 4294967295;
	mad.lo.s64 	%rd7534, %rd7533, 977, %rd7532;
	shr.u64 	%rd7535, %rd7534, 32;
	and.b64  	%rd7536, %rd7511, 4294967295;
	mad.lo.s64 	%rd7537, %rd7536, 977, %rd7535;
	shr.u64 	%rd7538, %rd7537, 32;
	and.b64  	%rd7539, %rd7516, 4294967295;
	mad.lo.s64 	%rd7540, %rd7539, 977, %rd7538;
	shr.u64 	%rd7541, %rd7540, 32;
	and.b64  	%rd7542, %rd7521, 4294967295;
	mad.lo.s64 	%rd7543, %rd7542, 977, %rd7541;
	shr.u64 	%rd7544, %rd7543, 32;
	and.b64  	%rd7545, %rd7525, 4294967295;
	mad.lo.s64 	%rd7546, %rd7545, 977, %rd7544;
	shr.u64 	%rd7547, %rd7546, 32;
	mad.lo.s64 	%rd7548, %rd7526, 977, %rd7547;
	{ .reg .b32 tmp; mov.b64 {tmp, %r3668}, %rd7548; }
	add.s32 	%r5979, %r3665, %r3667;
	setp.lt.u32 	%p1120, %r5979, %r3665;
	selp.u64 	%rd7549, 1, 0, %p1120;
	and.b64  	%rd7550, %rd7263, 4294967295;
	and.b64  	%rd7551, %rd7531, 4294967295;
	add.s64 	%rd7552, %rd7550, %rd7549;
	add.s64 	%rd7553, %rd7552, %rd7551;
	shr.u64 	%rd7554, %rd7553, 32;
	and.b64  	%rd7555, %rd7301, 4294967295;
	and.b64  	%rd7556, %rd7534, 4294967295;
	add.s64 	%rd7557, %rd7554, %rd7555;
	add.s64 	%rd7558, %rd7557, %rd7556;
	shr.u64 	%rd7559, %rd7558, 32;
	and.b64  	%rd7560, %rd7339, 4294967295;
	and.b64  	%rd7561, %rd7537, 4294967295;
	add.s64 	%rd7562, %rd7559, %rd7560;
	add.s64 	%rd7563, %rd7562, %rd7561;
	shr.u64 	%rd7564, %rd7563, 32;
	and.b64  	%rd7565, %rd7377, 4294967295;
	and.b64  	%rd7566, %rd7540, 4294967295;
	add.s64 	%rd7567, %rd7564, %rd7565;
	add.s64 	%rd7568, %rd7567, %rd7566;
	shr.u64 	%rd7569, %rd7568, 32;
	and.b64  	%rd7570, %rd7415, 4294967295;
	and.b64  	%rd7571, %rd7543, 4294967295;
	add.s64 	%rd7572, %rd7569, %rd7570;
	add.s64 	%rd7573, %rd7572, %rd7571;
	shr.u64 	%rd7574, %rd7573, 32;
	and.b64  	%rd7575, %rd7453, 4294967295;
	and.b64  	%rd7576, %rd7546, 4294967295;
	add.s64 	%rd7577, %rd7574, %rd7575;
	add.s64 	%rd7578, %rd7577, %rd7576;
	shr.u64 	%rd7579, %rd7578, 32;
	and.b64  	%rd7580, %rd7491, 4294967295;
	and.b64  	%rd7581, %rd7548, 4294967295;
	add.s64 	%rd7582, %rd7579, %rd7580;
	add.s64 	%rd7583, %rd7582, %rd7581;
	{ .reg .b32 tmp; mov.b64 {tmp, %r3669}, %rd7583; }
	add.s32 	%r3670, %r3669, %r3668;
	and.b64  	%rd7584, %rd7553, 4294967295;
	add.s64 	%rd18376, %rd7584, %rd7527;
	shr.u64 	%rd7585, %rd18376, 32;
	and.b64  	%rd7586, %rd7558, 4294967295;
	add.s64 	%rd7587, %rd7585, %rd7586;
	add.s64 	%rd18377, %rd7587, %rd7530;
	shr.u64 	%rd7588, %rd18377, 32;
	and.b64  	%rd7589, %rd7563, 4294967295;
	add.s64 	%rd7590, %rd7588, %rd7589;
	add.s64 	%rd18378, %rd7590, %rd7533;
	shr.u64 	%rd7591, %rd18378, 32;
	and.b64  	%rd7592, %rd7568, 4294967295;
	add.s64 	%rd7593, %rd7591, %rd7592;
	add.s64 	%rd18379, %rd7593, %rd7536;
	shr.u64 	%rd7594, %rd18379, 32;
	and.b64  	%rd7595, %rd7573, 4294967295;
	add.s64 	%rd7596, %rd7594, %rd7595;
	add.s64 	%rd18380, %rd7596, %rd7539;
	shr.u64 	%rd7597, %rd18380, 32;
	and.b64  	%rd7598, %rd7578, 4294967295;
	add.s64 	%rd7599, %rd7597, %rd7598;
	add.s64 	%rd18381, %rd7599, %rd7542;
	shr.u64 	%rd7600, %rd18381, 32;
	and.b64  	%rd7601, %rd7583, 4294967295;
	add.s64 	%rd7602, %rd7600, %rd7601;
	add.s64 	%rd18382, %rd7602, %rd7545;
	{ .reg .b32 tmp; mov.b64 {tmp, %r3671}, %rd18382; }
	add.s32 	%r3672, %r3670, %r3671;
	add.s32 	%r886, %r3672, %r3666;
	setp.eq.s32 	%p1121, %r886, 0;
	mov.pred 	%p3008, 0;
	@%p1121 bra 	$L__BB4_637;
	cvt.u64.u32 	%rd7603, %r886;
	mul.wide.u32 	%rd7604, %r886, 977;
	cvt.u32.u64 	%r3673, %rd7604;
	shr.u64 	%rd7605, %rd7604, 32;
	add.s64 	%rd7606, %rd7605, %rd7603;
	shr.u64 	%rd7607, %rd7606, 32;
	add.s32 	%r887, %r5979, %r3673;
	setp.lt.u32 	%p1122, %r887, %r5979;
	selp.u64 	%rd7608, 1, 0, %p1122;
	and.b64  	%rd7609, %rd18376, 4294967295;
	and.b64  	%rd7610, %rd7606, 4294967295;
	add.s64 	%rd7611, %rd7609, %rd7608;
	add.s64 	%rd18376, %rd7611, %rd7610;
	shr.u64 	%rd7612, %rd18376, 32;
	and.b64  	%rd7613, %rd18377, 4294967295;
	add.s64 	%rd7614, %rd7612, %rd7613;
	add.s64 	%rd18377, %rd7614, %rd7607;
	shr.u64 	%rd7615, %rd18377, 32;
	and.b64  	%rd7616, %rd18378, 4294967295;
	add.s64 	%rd18378, %rd7615, %rd7616;
	shr.u64 	%rd7617, %rd18378, 32;
	and.b64  	%rd7618, %rd18379, 4294967295;
	add.s64 	%rd18379, %rd7617, %rd7618;
	shr.u64 	%rd7619, %rd18379, 32;
	and.b64  	%rd7620, %rd18380, 4294967295;
	add.s64 	%rd18380, %rd7619, %rd7620;
	shr.u64 	%rd7621, %rd18380, 32;
	and.b64  	%rd7622, %rd18381, 4294967295;
	add.s64 	%rd18381, %rd7621, %rd7622;
	shr.u64 	%rd7623, %rd18381, 32;
	and.b64  	%rd7624, %rd18382, 4294967295;
	add.s64 	%rd18382, %rd7623, %rd7624;
	setp.gt.u64 	%p3008, %rd18382, 4294967295;
	mov.u32 	%r5979, %r887;
$L__BB4_637:
	ld.const.u32 	%rd509, [const_p+20];
	ld.const.u32 	%rd510, [const_p+16];
	ld.const.u32 	%rd511, [const_p+8];
	ld.const.u32 	%rd512, [const_p+4];
	ld.const.u32 	%rd513, [const_p+24];
	ld.const.u32 	%rd514, [const_p+12];
	ld.const.u32 	%r889, [const_p];
	cvt.u32.u64 	%r5986, %rd18382;
	cvt.u32.u64 	%r5985, %rd18381;
	cvt.u32.u64 	%r5984, %rd18380;
	cvt.u32.u64 	%r5983, %rd18379;
	cvt.u32.u64 	%r5982, %rd18378;
	cvt.u32.u64 	%r5981, %rd18377;
	cvt.u32.u64 	%r5980, %rd18376;
	ld.const.u32 	%r3674, [const_p+28];
	setp.lt.u32 	%p1123, %r3674, %r5986;
	or.pred  	%p1124, %p3008, %p1123;
	@%p1124 bra 	$L__BB4_651;
	setp.gt.u32 	%p1125, %r3674, %r5986;
	@%p1125 bra 	$L__BB4_652;
	cvt.u32.u64 	%r3675, %rd513;
	setp.lt.u32 	%p1126, %r3675, %r5985;
	@%p1126 bra 	$L__BB4_651;
	cvt.u32.u64 	%r3676, %rd513;
	setp.gt.u32 	%p1127, %r3676, %r5985;
	@%p1127 bra 	$L__BB4_652;
	cvt.u32.u64 	%r3677, %rd509;
	setp.lt.u32 	%p1128, %r3677, %r5984;
	@%p1128 bra 	$L__BB4_651;
	cvt.u32.u64 	%r3678, %rd509;
	setp.gt.u32 	%p1129, %r3678, %r5984;
	@%p1129 bra 	$L__BB4_652;
	cvt.u32.u64 	%r3679, %rd510;
	setp.lt.u32 	%p1130, %r3679, %r5983;
	@%p1130 bra 	$L__BB4_651;
	cvt.u32.u64 	%r3680, %rd510;
	setp.gt.u32 	%p1131, %r3680, %r5983;
	@%p1131 bra 	$L__BB4_652;
	cvt.u32.u64 	%r3681, %rd514;
	setp.lt.u32 	%p1132, %r3681, %r5982;
	@%p1132 bra 	$L__BB4_651;
	cvt.u32.u64 	%r3682, %rd514;
	setp.gt.u32 	%p1133, %r3682, %r5982;
	@%p1133 bra 	$L__BB4_652;
	cvt.u32.u64 	%r3683, %rd511;
	setp.lt.u32 	%p1134, %r3683, %r5981;
	@%p1134 bra 	$L__BB4_651;
	cvt.u32.u64 	%r3684, %rd511;
	setp.gt.u32 	%p1135, %r3684, %r5981;
	@%p1135 bra 	$L__BB4_652;
	cvt.u32.u64 	%r3685, %rd512;
	setp.lt.u32 	%p1136, %r3685, %r5980;
	@%p1136 bra 	$L__BB4_651;
	cvt.u32.u64 	%r3686, %rd512;
	setp.gt.u32 	%p1137, %r3686, %r5980;
	setp.lt.u32 	%p1138, %r5979, %r889;
	or.pred  	%p1139, %p1137, %p1138;
	@%p1139 bra 	$L__BB4_652;
$L__BB4_651:
	cvt.u32.u64 	%r3687, %rd514;
	cvt.u32.u64 	%r3688, %rd511;
	cvt.u32.u64 	%r3689, %rd512;
	cvt.u32.u64 	%r3690, %rd513;
	cvt.u32.u64 	%r3691, %rd509;
	cvt.u32.u64 	%r3692, %rd510;
	setp.lt.u32 	%p1140, %r5979, %r889;
	selp.s64 	%rd7626, -1, 0, %p1140;
	sub.s32 	%r5979, %r5979, %r889;
	and.b64  	%rd7627, %rd18376, 4294967295;
	add.s64 	%rd7628, %rd7627, %rd7626;
	setp.lt.u64 	%p1141, %rd7628, %rd512;
	selp.s64 	%rd7629, -1, 0, %p1141;
	cvt.u32.u64 	%r3693, %rd7628;
	sub.s32 	%r5980, %r3693, %r3689;
	and.b64  	%rd7630, %rd18377, 4294967295;
	add.s64 	%rd7631, %rd7630, %rd7629;
	setp.lt.u64 	%p1142, %rd7631, %rd511;
	selp.s64 	%rd7632, -1, 0, %p1142;
	cvt.u32.u64 	%r3694, %rd7631;
	sub.s32 	%r5981, %r3694, %r3688;
	and.b64  	%rd7633, %rd18378, 4294967295;
	add.s64 	%rd7634, %rd7633, %rd7632;
	setp.lt.u64 	%p1143, %rd7634, %rd514;
	selp.s64 	%rd7635, -1, 0, %p1143;
	cvt.u32.u64 	%r3695, %rd7634;
	sub.s32 	%r5982, %r3695, %r3687;
	and.b64  	%rd7636, %rd18379, 4294967295;
	add.s64 	%rd7637, %rd7636, %rd7635;
	setp.lt.u64 	%p1144, %rd7637, %rd510;
	selp.s64 	%rd7638, -1, 0, %p1144;
	cvt.u32.u64 	%r3696, %rd7637;
	sub.s32 	%r5983, %r3696, %r3692;
	and.b64  	%rd7639, %rd18380, 4294967295;
	add.s64 	%rd7640, %rd7639, %rd7638;
	setp.lt.u64 	%p1145, %rd7640, %rd509;
	selp.s64 	%rd7641, -1, 0, %p1145;
	cvt.u32.u64 	%r3697, %rd7640;
	sub.s32 	%r5984, %r3697, %r3691;
	and.b64  	%rd7642, %rd18381, 4294967295;
	add.s64 	%rd7643, %rd7642, %rd7641;
	setp.lt.u64 	%p1146, %rd7643, %rd513;
	selp.s32 	%r3698, -1, 0, %p1146;
	cvt.u32.u64 	%r3699, %rd7643;
	sub.s32 	%r5985, %r3699, %r3690;
	add.s32 	%r3700, %r5986, %r3698;
	sub.s32 	%r5986, %r3700, %r3674;
$L__BB4_652:
	setp.gt.u32 	%p1147, %r5986, %r3674;
	@%p1147 bra 	$L__BB4_665;
	bra.uni 	$L__BB4_666;
$L__BB4_653:
	cvt.u32.u64 	%r3701, %rd513;
	setp.gt.u32 	%p1149, %r5985, %r3701;
	@%p1149 bra 	$L__BB4_665;
	cvt.u32.u64 	%r3702, %rd513;
	setp.lt.u32 	%p1150, %r5985, %r3702;
	@%p1150 bra 	$L__BB4_667;
	cvt.u32.u64 	%r3703, %rd509;
	setp.gt.u32 	%p1151, %r5984, %r3703;
	@%p1151 bra 	$L__BB4_665;
	cvt.u32.u64 	%r3704, %rd509;
	setp.lt.u32 	%p1152, %r5984, %r3704;
	@%p1152 bra 	$L__BB4_667;
	cvt.u32.u64 	%r3705, %rd510;
	setp.gt.u32 	%p1153, %r5983, %r3705;
	@%p1153 bra 	$L__BB4_665;
	cvt.u32.u64 	%r3706, %rd510;
	setp.lt.u32 	%p1154, %r5983, %r3706;
	@%p1154 bra 	$L__BB4_667;
	cvt.u32.u64 	%r3707, %rd514;
	setp.gt.u32 	%p1155, %r5982, %r3707;
	@%p1155 bra 	$L__BB4_665;
	cvt.u32.u64 	%r3708, %rd514;
	setp.lt.u32 	%p1156, %r5982, %r3708;
	@%p1156 bra 	$L__BB4_667;
	cvt.u32.u64 	%r3709, %rd511;
	setp.gt.u32 	%p1157, %r5981, %r3709;
	@%p1157 bra 	$L__BB4_665;
	cvt.u32.u64 	%r3710, %rd511;
	setp.lt.u32 	%p1158, %r5981, %r3710;
	@%p1158 bra 	$L__BB4_667;
	cvt.u32.u64 	%r3711, %rd512;
	setp.gt.u32 	%p1159, %r5980, %r3711;
	@%p1159 bra 	$L__BB4_665;
	cvt.u32.u64 	%r3712, %rd512;
	setp.lt.u32 	%p1160, %r5980, %r3712;
	setp.lt.u32 	%p1161, %r5979, %r889;
	or.pred  	%p1162, %p1160, %p1161;
	@%p1162 bra 	$L__BB4_667;
$L__BB4_665:
	cvt.u32.u64 	%r3713, %rd514;
	cvt.u32.u64 	%r3714, %rd511;
	cvt.u32.u64 	%r3715, %rd512;
	cvt.u32.u64 	%r3716, %rd513;
	cvt.u32.u64 	%r3717, %rd509;
	cvt.u32.u64 	%r3718, %rd510;
	setp.lt.u32 	%p1163, %r5979, %r889;
	selp.s64 	%rd7644, -1, 0, %p1163;
	sub.s32 	%r5979, %r5979, %r889;
	cvt.u64.u32 	%rd7645, %r5980;
	add.s64 	%rd7646, %rd7644, %rd7645;
	setp.lt.u64 	%p1164, %rd7646, %rd512;
	selp.s64 	%rd7647, -1, 0, %p1164;
	cvt.u32.u64 	%r3719, %rd7646;
	sub.s32 	%r5980, %r3719, %r3715;
	cvt.u64.u32 	%rd7648, %r5981;
	add.s64 	%rd7649, %rd7647, %rd7648;
	setp.lt.u64 	%p1165, %rd7649, %rd511;
	selp.s64 	%rd7650, -1, 0, %p1165;
	cvt.u32.u64 	%r3720, %rd7649;
	sub.s32 	%r5981, %r3720, %r3714;
	cvt.u64.u32 	%rd7651, %r5982;
	add.s64 	%rd7652, %rd7650, %rd7651;
	setp.lt.u64 	%p1166, %rd7652, %rd514;
	selp.s64 	%rd7653, -1, 0, %p1166;
	cvt.u32.u64 	%r3721, %rd7652;
	sub.s32 	%r5982, %r3721, %r3713;
	cvt.u64.u32 	%rd7654, %r5983;
	add.s64 	%rd7655, %rd7653, %rd7654;
	setp.lt.u64 	%p1167, %rd7655, %rd510;
	selp.s64 	%rd7656, -1, 0, %p1167;
	cvt.u32.u64 	%r3722, %rd7655;
	sub.s32 	%r5983, %r3722, %r3718;
	cvt.u64.u32 	%rd7657, %r5984;
	add.s64 	%rd7658, %rd7656, %rd7657;
	setp.lt.u64 	%p1168, %rd7658, %rd509;
	selp.s64 	%rd7659, -1, 0, %p1168;
	cvt.u32.u64 	%r3723, %rd7658;
	sub.s32 	%r5984, %r3723, %r3717;
	cvt.u64.u32 	%rd7660, %r5985;
	add.s64 	%rd7661, %rd7659, %rd7660;
	setp.lt.u64 	%p1169, %rd7661, %rd513;
	selp.s32 	%r3724, -1, 0, %p1169;
	cvt.u32.u64 	%r3725, %rd7661;
	sub.s32 	%r5985, %r3725, %r3716;
	add.s32 	%r3726, %r5986, %r3724;
	sub.s32 	%r5986, %r3726, %r3674;
	bra.uni 	$L__BB4_667;
$L__BB4_666:
	setp.lt.u32 	%p1148, %r5986, %r3674;
	@%p1148 bra 	$L__BB4_667;
	bra.uni 	$L__BB4_653;
$L__BB4_667:
	mul.wide.u32 	%rd7662, %r5962, %r5876;
	cvt.u32.u64 	%r3727, %rd7662;
	shr.u64 	%rd7663, %rd7662, 32;
	mul.wide.u32 	%rd7664, %r5963, %r5876;
	add.s64 	%rd7665, %rd7663, %rd7664;
	shr.u64 	%rd7666, %rd7665, 32;
	mul.wide.u32 	%rd7667, %r5964, %r5876;
	add.s64 	%rd7668, %rd7666, %rd7667;
	shr.u64 	%rd7669, %rd7668, 32;
	mul.wide.u32 	%rd7670, %r5965, %r5876;
	add.s64 	%rd7671, %rd7669, %rd7670;
	shr.u64 	%rd7672, %rd7671, 32;
	mul.wide.u32 	%rd7673, %r5966, %r5876;
	add.s64 	%rd7674, %rd7672, %rd7673;
	shr.u64 	%rd7675, %rd7674, 32;
	mul.wide.u32 	%rd7676, %r5967, %r5876;
	add.s64 	%rd7677, %rd7675, %rd7676;
	shr.u64 	%rd7678, %rd7677, 32;
	mul.wide.u32 	%rd7679, %r5968, %r5876;
	add.s64 	%rd7680, %rd7678, %rd7679;
	shr.u64 	%rd7681, %rd7680, 32;
	mul.wide.u32 	%rd7682, %r5969, %r5876;
	add.s64 	%rd7683, %rd7681, %rd7682;
	shr.u64 	%rd7684, %rd7683, 32;
	and.b64  	%rd7685, %rd7665, 4294967295;
	mul.wide.u32 	%rd7686, %r5962, %r5875;
	add.s64 	%rd7687, %rd7686, %rd7685;
	shr.u64 	%rd7688, %rd7687, 32;
	and.b64  	%rd7689, %rd7668, 4294967295;
	mul.wide.u32 	%rd7690, %r5963, %r5875;
	add.s64 	%rd7691, %rd7688, %rd7689;
	add.s64 	%rd7692, %rd7691, %rd7690;
	shr.u64 	%rd7693, %rd7692, 32;
	and.b64  	%rd7694, %rd7671, 4294967295;
	mul.wide.u32 	%rd7695, %r5964, %r5875;
	add.s64 	%rd7696, %rd7693, %rd7694;
	add.s64 	%rd7697, %rd7696, %rd7695;
	shr.u64 	%rd7698, %rd7697, 32;
	and.b64  	%rd7699, %rd7674, 4294967295;
	mul.wide.u32 	%rd7700, %r5965, %r5875;
	add.s64 	%rd7701, %rd7698, %rd7699;
	add.s64 	%rd7702, %rd7701, %rd7700;
	shr.u64 	%rd7703, %rd7702, 32;
	and.b64  	%rd7704, %rd7677, 4294967295;
	mul.wide.u32 	%rd7705, %r5966, %r5875;
	add.s64 	%rd7706, %rd7703, %rd7704;
	add.s64 	%rd7707, %rd7706, %rd7705;
	shr.u64 	%rd7708, %rd7707, 32;
	and.b64  	%rd7709, %rd7680, 4294967295;
	mul.wide.u32 	%rd7710, %r5967, %r5875;
	add.s64 	%rd7711, %rd7708, %rd7709;
	add.s64 	%rd7712, %rd7711, %rd7710;
	shr.u64 	%rd7713, %rd7712, 32;
	and.b64  	%rd7714, %rd7683, 4294967295;
	mul.wide.u32 	%rd7715, %r5968, %r5875;
	add.s64 	%rd7716, %rd7713, %rd7714;
	add.s64 	%rd7717, %rd7716, %rd7715;
	shr.u64 	%rd7718, %rd7717, 32;
	mul.wide.u32 	%rd7719, %r5969, %r5875;
	add.s64 	%rd7720, %rd7718, %rd7684;
	add.s64 	%rd7721, %rd7720, %rd7719;
	shr.u64 	%rd7722, %rd7721, 32;
	and.b64  	%rd7723, %rd7692, 4294967295;
	mul.wide.u32 	%rd7724, %r5962, %r5874;
	add.s64 	%rd7725, %rd7724, %rd7723;
	shr.u64 	%rd7726, %rd7725, 32;
	and.b64  	%rd7727, %rd7697, 4294967295;
	mul.wide.u32 	%rd7728, %r5963, %r5874;
	add.s64 	%rd7729, %rd7726, %rd7727;
	add.s64 	%rd7730, %rd7729, %rd7728;
	shr.u64 	%rd7731, %rd7730, 32;
	and.b64  	%rd7732, %rd7702, 4294967295;
	mul.wide.u32 	%rd7733, %r5964, %r5874;
	add.s64 	%rd7734, %rd7731, %rd7732;
	add.s64 	%rd7735, %rd7734, %rd7733;
	shr.u64 	%rd7736, %rd7735, 32;
	and.b64  	%rd7737, %rd7707, 4294967295;
	mul.wide.u32 	%rd7738, %r5965, %r5874;
	add.s64 	%rd7739, %rd7736, %rd7737;
	add.s64 	%rd7740, %rd7739, %rd7738;
	shr.u64 	%rd7741, %rd7740, 32;
	and.b64  	%rd7742, %rd7712, 4294967295;
	mul.wide.u32 	%rd7743, %r5966, %r5874;
	add.s64 	%rd7744, %rd7741, %rd7742;
	add.s64 	%rd7745, %rd7744, %rd7743;
	shr.u64 	%rd7746, %rd7745, 32;
	and.b64  	%rd7747, %rd7717, 4294967295;
	mul.wide.u32 	%rd7748, %r5967, %r5874;
	add.s64 	%rd7749, %rd7746, %rd7747;
	add.s64 	%rd7750, %rd7749, %rd7748;
	shr.u64 	%rd7751, %rd7750, 32;
	and.b64  	%rd7752, %rd7721, 4294967295;
	mul.wide.u32 	%rd7753, %r5968, %r5874;
	add.s64 	%rd7754, %rd7751, %rd7752;
	add.s64 	%rd7755, %rd7754, %rd7753;
	shr.u64 	%rd7756, %rd7755, 32;
	mul.wide.u32 	%rd7757, %r5969, %r5874;
	add.s64 	%rd7758, %rd7756, %rd7722;
	add.s64 	%rd7759, %rd7758, %rd7757;
	shr.u64 	%rd7760, %rd7759, 32;
	and.b64  	%rd7761, %rd7730, 4294967295;
	mul.wide.u32 	%rd7762, %r5962, %r5873;
	add.s64 	%rd7763, %rd7762, %rd7761;
	shr.u64 	%rd7764, %rd7763, 32;
	and.b64  	%rd7765, %rd7735, 4294967295;
	mul.wide.u32 	%rd7766, %r5963, %r5873;
	add.s64 	%rd7767, %rd7764, %rd7765;
	add.s64 	%rd7768, %rd7767, %rd7766;
	shr.u64 	%rd7769, %rd7768, 32;
	and.b64  	%rd7770, %rd7740, 4294967295;
	mul.wide.u32 	%rd7771, %r5964, %r5873;
	add.s64 	%rd7772, %rd7769, %rd7770;
	add.s64 	%rd7773, %rd7772, %rd7771;
	shr.u64 	%rd7774, %rd7773, 32;
	and.b64  	%rd7775, %rd7745, 4294967295;
	mul.wide.u32 	%rd7776, %r5965, %r5873;
	add.s64 	%rd7777, %rd7774, %rd7775;
	add.s64 	%rd7778, %rd7777, %rd7776;
	shr.u64 	%rd7779, %rd7778, 32;
	and.b64  	%rd7780, %rd7750, 4294967295;
	mul.wide.u32 	%rd7781, %r5966, %r5873;
	add.s64 	%rd7782, %rd7779, %rd7780;
	add.s64 	%rd7783, %rd7782, %rd7781;
	shr.u64 	%rd7784, %rd7783, 32;
	and.b64  	%rd7785, %rd7755, 4294967295;
	mul.wide.u32 	%rd7786, %r5967, %r5873;
	add.s64 	%rd7787, %rd7784, %rd7785;
	add.s64 	%rd7788, %rd7787, %rd7786;
	shr.u64 	%rd7789, %rd7788, 32;
	and.b64  	%rd7790, %rd7759, 4294967295;
	mul.wide.u32 	%rd7791, %r5968, %r5873;
	add.s64 	%rd7792, %rd7789, %rd7790;
	add.s64 	%rd7793, %rd7792, %rd7791;
	shr.u64 	%rd7794, %rd7793, 32;
	mul.wide.u32 	%rd7795, %r5969, %r5873;
	add.s64 	%rd7796, %rd7794, %rd7760;
	add.s64 	%rd7797, %rd7796, %rd7795;
	shr.u64 	%rd7798, %rd7797, 32;
	and.b64  	%rd7799, %rd7768, 4294967295;
	mul.wide.u32 	%rd7800, %r5962, %r5872;
	add.s64 	%rd7801, %rd7800, %rd7799;
	shr.u64 	%rd7802, %rd7801, 32;
	and.b64  	%rd7803, %rd7773, 4294967295;
	mul.wide.u32 	%rd7804, %r5963, %r5872;
	add.s64 	%rd7805, %rd7802, %rd7803;
	add.s64 	%rd7806, %rd7805, %rd7804;
	shr.u64 	%rd7807, %rd7806, 32;
	and.b64  	%rd7808, %rd7778, 4294967295;
	mul.wide.u32 	%rd7809, %r5964, %r5872;
	add.s64 	%rd7810, %rd7807, %rd7808;
	add.s64 	%rd7811, %rd7810, %rd7809;
	shr.u64 	%rd7812, %rd7811, 32;
	and.b64  	%rd7813, %rd7783, 4294967295;
	mul.wide.u32 	%rd7814, %r5965, %r5872;
	add.s64 	%rd7815, %rd7812, %rd7813;
	add.s64 	%rd7816, %rd7815, %rd7814;
	shr.u64 	%rd7817, %rd7816, 32;
	and.b64  	%rd7818, %rd7788, 4294967295;
	mul.wide.u32 	%rd7819, %r5966, %r5872;
	add.s64 	%rd7820, %rd7817, %rd7818;
	add.s64 	%rd7821, %rd7820, %rd7819;
	shr.u64 	%rd7822, %rd7821, 32;
	and.b64  	%rd7823, %rd7793, 4294967295;
	mul.wide.u32 	%rd7824, %r5967, %r5872;
	add.s64 	%rd7825, %rd7822, %rd7823;
	add.s64 	%rd7826, %rd7825, %rd7824;
	shr.u64 	%rd7827, %rd7826, 32;
	and.b64  	%rd7828, %rd7797, 4294967295;
	mul.wide.u32 	%rd7829, %r5968, %r5872;
	add.s64 	%rd7830, %rd7827, %rd7828;
	add.s64 	%rd7831, %rd7830, %rd7829;
	shr.u64 	%rd7832, %rd7831, 32;
	mul.wide.u32 	%rd7833, %r5969, %r5872;
	add.s64 	%rd7834, %rd7832, %rd7798;
	add.s64 	%rd7835, %rd7834, %rd7833;
	shr.u64 	%rd7836, %rd7835, 32;
	and.b64  	%rd7837, %rd7806, 4294967295;
	mul.wide.u32 	%rd7838, %r5962, %r5871;
	add.s64 	%rd7839, %rd7838, %rd7837;
	shr.u64 	%rd7840, %rd7839, 32;
	and.b64  	%rd7841, %rd7811, 4294967295;
	mul.wide.u32 	%rd7842, %r5963, %r5871;
	add.s64 	%rd7843, %rd7840, %rd7841;
	add.s64 	%rd7844, %rd7843, %rd7842;
	shr.u64 	%rd7845, %rd7844, 32;
	and.b64  	%rd7846, %rd7816, 4294967295;
	mul.wide.u32 	%rd7847, %r5964, %r5871;
	add.s64 	%rd7848, %rd7845, %rd7846;
	add.s64 	%rd7849, %rd7848, %rd7847;
	shr.u64 	%rd7850, %rd7849, 32;
	and.b64  	%rd7851, %rd7821, 4294967295;
	mul.wide.u32 	%rd7852, %r5965, %r5871;
	add.s64 	%rd7853, %rd7850, %rd7851;
	add.s64 	%rd7854, %rd7853, %rd7852;
	shr.u64 	%rd7855, %rd7854, 32;
	and.b64  	%rd7856, %rd7826, 4294967295;
	mul.wide.u32 	%rd7857, %r5966, %r5871;
	add.s64 	%rd7858, %rd7855, %rd7856;
	add.s64 	%rd7859, %rd7858, %rd7857;
	shr.u64 	%rd7860, %rd7859, 32;
	and.b64  	%rd7861, %rd7831, 4294967295;
	mul.wide.u32 	%rd7862, %r5967, %r5871;
	add.s64 	%rd7863, %rd7860, %rd7861;
	add.s64 	%rd7864, %rd7863, %rd7862;
	shr.u64 	%rd7865, %rd7864, 32;
	and.b64  	%rd7866, %rd7835, 4294967295;
	mul.wide.u32 	%rd7867, %r5968, %r5871;
	add.s64 	%rd7868, %rd7865, %rd7866;
	add.s64 	%rd7869, %rd7868, %rd7867;
	shr.u64 	%rd7870, %rd7869, 32;
	mul.wide.u32 	%rd7871, %r5969, %r5871;
	add.s64 	%rd7872, %rd7870, %rd7836;
	add.s64 	%rd7873, %rd7872, %rd7871;
	shr.u64 	%rd7874, %rd7873, 32;
	and.b64  	%rd7875, %rd7844, 4294967295;
	mul.wide.u32 	%rd7876, %r5962, %r5870;
	add.s64 	%rd7877, %rd7876, %rd7875;
	shr.u64 	%rd7878, %rd7877, 32;
	and.b64  	%rd7879, %rd7849, 4294967295;
	mul.wide.u32 	%rd7880, %r5963, %r5870;
	add.s64 	%rd7881, %rd7878, %rd7879;
	add.s64 	%rd7882, %rd7881, %rd7880;
	shr.u64 	%rd7883, %rd7882, 32;
	and.b64  	%rd7884, %rd7854, 4294967295;
	mul.wide.u32 	%rd7885, %r5964, %r5870;
	add.s64 	%rd7886, %rd7883, %rd7884;
	add.s64 	%rd7887, %rd7886, %rd7885;
	shr.u64 	%rd7888, %rd7887, 32;
	and.b64  	%rd7889, %rd7859, 4294967295;
	mul.wide.u32 	%rd7890, %r5965, %r5870;
	add.s64 	%rd7891, %rd7888, %rd7889;
	add.s64 	%rd7892, %rd7891, %rd7890;
	shr.u64 	%rd7893, %rd7892, 32;
	and.b64  	%rd7894, %rd7864, 4294967295;
	mul.wide.u32 	%rd7895, %r5966, %r5870;
	add.s64 	%rd7896, %rd7893, %rd7894;
	add.s64 	%rd7897, %rd7896, %rd7895;
	shr.u64 	%rd7898, %rd7897, 32;
	and.b64  	%rd7899, %rd7869, 4294967295;
	mul.wide.u32 	%rd7900, %r5967, %r5870;
	add.s64 	%rd7901, %rd7898, %rd7899;
	add.s64 	%rd7902, %rd7901, %rd7900;
	shr.u64 	%rd7903, %rd7902, 32;
	and.b64  	%rd7904, %rd7873, 4294967295;
	mul.wide.u32 	%rd7905, %r5968, %r5870;
	add.s64 	%rd7906, %rd7903, %rd7904;
	add.s64 	%rd7907, %rd7906, %rd7905;
	shr.u64 	%rd7908, %rd7907, 32;
	mul.wide.u32 	%rd7909, %r5969, %r5870;
	add.s64 	%rd7910, %rd7908, %rd7874;
	add.s64 	%rd7911, %rd7910, %rd7909;
	shr.u64 	%rd7912, %rd7911, 32;
	and.b64  	%rd7913, %rd7882, 4294967295;
	mul.wide.u32 	%rd7914, %r5962, %r5869;
	add.s64 	%rd7915, %rd7914, %rd7913;
	shr.u64 	%rd7916, %rd7915, 32;
	and.b64  	%rd7917, %rd7887, 4294967295;
	mul.wide.u32 	%rd7918, %r5963, %r5869;
	add.s64 	%rd7919, %rd7916, %rd7917;
	add.s64 	%rd7920, %rd7919, %rd7918;
	shr.u64 	%rd7921, %rd7920, 32;
	and.b64  	%rd7922, %rd7892, 4294967295;
	mul.wide.u32 	%rd7923, %r5964, %r5869;
	add.s64 	%rd7924, %rd7921, %rd7922;
	add.s64 	%rd7925, %rd7924, %rd7923;
	shr.u64 	%rd7926, %rd7925, 32;
	and.b64  	%rd7927, %rd7897, 4294967295;
	mul.wide.u32 	%rd7928, %r5965, %r5869;
	add.s64 	%rd7929, %rd7926, %rd7927;
	add.s64 	%rd7930, %rd7929, %rd7928;
	shr.u64 	%rd7931, %rd7930, 32;
	and.b64  	%rd7932, %rd7902, 4294967295;
	mul.wide.u32 	%rd7933, %r5966, %r5869;
	add.s64 	%rd7934, %rd7931, %rd7932;
	add.s64 	%rd7935, %rd7934, %rd7933;
	shr.u64 	%rd7936, %rd7935, 32;
	and.b64  	%rd7937, %rd7907, 4294967295;
	mul.wide.u32 	%rd7938, %r5967, %r5869;
	add.s64 	%rd7939, %rd7936, %rd7937;
	add.s64 	%rd7940, %rd7939, %rd7938;
	shr.u64 	%rd7941, %rd7940, 32;
	and.b64  	%rd7942, %rd7911, 4294967295;
	mul.wide.u32 	%rd7943, %r5968, %r5869;
	add.s64 	%rd7944, %rd7941, %rd7942;
	add.s64 	%rd7945, %rd7944, %rd7943;
	shr.u64 	%rd7946, %rd7945, 32;
	mul.wide.u32 	%rd7947, %r5969, %r5869;
	add.s64 	%rd7948, %rd7946, %rd7912;
	add.s64 	%rd7949, %rd7948, %rd7947;
	shr.u64 	%rd7950, %rd7949, 32;
	{ .reg .b32 tmp; mov.b64 {tmp, %r3728}, %rd7949; }
	and.b64  	%rd7951, %rd7920, 4294967295;
	mul.lo.s64 	%rd7952, %rd7951, 977;
	cvt.u32.u64 	%r3729, %rd7952;
	shr.u64 	%rd7953, %rd7952, 32;
	and.b64  	%rd7954, %rd7925, 4294967295;
	mad.lo.s64 	%rd7955, %rd7954, 977, %rd7953;
	shr.u64 	%rd7956, %rd7955, 32;
	and.b64  	%rd7957, %rd7930, 4294967295;
	mad.lo.s64 	%rd7958, %rd7957, 977, %rd7956;
	shr.u64 	%rd7959, %rd7958, 32;
	and.b64  	%rd7960, %rd7935, 4294967295;
	mad.lo.s64 	%rd7961, %rd7960, 977, %rd7959;
	shr.u64 	%rd7962, %rd7961, 32;
	and.b64  	%rd7963, %rd7940, 4294967295;
	mad.lo.s64 	%rd7964, %rd7963, 977, %rd7962;
	shr.u64 	%rd7965, %rd7964, 32;
	and.b64  	%rd7966, %rd7945, 4294967295;
	mad.lo.s64 	%rd7967, %rd7966, 977, %rd7965;
	shr.u64 	%rd7968, %rd7967, 32;
	and.b64  	%rd7969, %rd7949, 4294967295;
	mad.lo.s64 	%rd7970, %rd7969, 977, %rd7968;
	shr.u64 	%rd7971, %rd7970, 32;
	mad.lo.s64 	%rd7972, %rd7950, 977, %rd7971;
	{ .reg .b32 tmp; mov.b64 {tmp, %r3730}, %rd7972; }
	add.s32 	%r5996, %r3727, %r3729;
	setp.lt.u32 	%p1171, %r5996, %r3727;
	selp.u64 	%rd7973, 1, 0, %p1171;
	and.b64  	%rd7974, %rd7687, 4294967295;
	and.b64  	%rd7975, %rd7955, 4294967295;
	add.s64 	%rd7976, %rd7974, %rd7973;
	add.s64 	%rd7977, %rd7976, %rd7975;
	shr.u64 	%rd7978, %rd7977, 32;
	and.b64  	%rd7979, %rd7725, 4294967295;
	and.b64  	%rd7980, %rd7958, 4294967295;
	add.s64 	%rd7981, %rd7978, %rd7979;
	add.s64 	%rd7982, %rd7981, %rd7980;
	shr.u64 	%rd7983, %rd7982, 32;
	and.b64  	%rd7984, %rd7763, 4294967295;
	and.b64  	%rd7985, %rd7961, 4294967295;
	add.s64 	%rd7986, %rd7983, %rd7984;
	add.s64 	%rd7987, %rd7986, %rd7985;
	shr.u64 	%rd7988, %rd7987, 32;
	and.b64  	%rd7989, %rd7801, 4294967295;
	and.b64  	%rd7990, %rd7964, 4294967295;
	add.s64 	%rd7991, %rd7988, %rd7989;
	add.s64 	%rd7992, %rd7991, %rd7990;
	shr.u64 	%rd7993, %rd7992, 32;
	and.b64  	%rd7994, %rd7839, 4294967295;
	and.b64  	%rd7995, %rd7967, 4294967295;
	add.s64 	%rd7996, %rd7993, %rd7994;
	add.s64 	%rd7997, %rd7996, %rd7995;
	shr.u64 	%rd7998, %rd7997, 32;
	and.b64  	%rd7999, %rd7877, 4294967295;
	and.b64  	%rd8000, %rd7970, 4294967295;
	add.s64 	%rd8001, %rd7998, %rd7999;
	add.s64 	%rd8002, %rd8001, %rd8000;
	shr.u64 	%rd8003, %rd8002, 32;
	and.b64  	%rd8004, %rd7915, 4294967295;
	and.b64  	%rd8005, %rd7972, 4294967295;
	add.s64 	%rd8006, %rd8003, %rd8004;
	add.s64 	%rd8007, %rd8006, %rd8005;
	{ .reg .b32 tmp; mov.b64 {tmp, %r3731}, %rd8007; }
	add.s32 	%r3732, %r3731, %r3730;
	and.b64  	%rd8008, %rd7977, 4294967295;
	add.s64 	%rd18383, %rd8008, %rd7951;
	shr.u64 	%rd8009, %rd18383, 32;
	and.b64  	%rd8010, %rd7982, 4294967295;
	add.s64 	%rd8011, %rd8009, %rd8010;
	add.s64 	%rd18384, %rd8011, %rd7954;
	shr.u64 	%rd8012, %rd18384, 32;
	and.b64  	%rd8013, %rd7987, 4294967295;
	add.s64 	%rd8014, %rd8012, %rd8013;
	add.s64 	%rd18385, %rd8014, %rd7957;
	shr.u64 	%rd8015, %rd18385, 32;
	and.b64  	%rd8016, %rd7992, 4294967295;
	add.s64 	%rd8017, %rd8015, %rd8016;
	add.s64 	%rd18386, %rd8017, %rd7960;
	shr.u64 	%rd8018, %rd18386, 32;
	and.b64  	%rd8019, %rd7997, 4294967295;
	add.s64 	%rd8020, %rd8018, %rd8019;
	add.s64 	%rd18387, %rd8020, %rd7963;
	shr.u64 	%rd8021, %rd18387, 32;
	and.b64  	%rd8022, %rd8002, 4294967295;
	add.s64 	%rd8023, %rd8021, %rd8022;
	add.s64 	%rd18388, %rd8023, %rd7966;
	shr.u64 	%rd8024, %rd18388, 32;
	and.b64  	%rd8025, %rd8007, 4294967295;
	add.s64 	%rd8026, %rd8024, %rd8025;
	add.s64 	%rd18389, %rd8026, %rd7969;
	{ .reg .b32 tmp; mov.b64 {tmp, %r3733}, %rd18389; }
	add.s32 	%r3734, %r3732, %r3733;
	add.s32 	%r931, %r3734, %r3728;
	setp.eq.s32 	%p1172, %r931, 0;
	mov.pred 	%p3009, 0;
	@%p1172 bra 	$L__BB4_669;
	cvt.u64.u32 	%rd8027, %r931;
	mul.wide.u32 	%rd8028, %r931, 977;
	cvt.u32.u64 	%r3735, %rd8028;
	shr.u64 	%rd8029, %rd8028, 32;
	add.s64 	%rd8030, %rd8029, %rd8027;
	shr.u64 	%rd8031, %rd8030, 32;
	add.s32 	%r932, %r5996, %r3735;
	setp.lt.u32 	%p1173, %r932, %r5996;
	selp.u64 	%rd8032, 1, 0, %p1173;
	and.b64  	%rd8033, %rd18383, 4294967295;
	and.b64  	%rd8034, %rd8030, 4294967295;
	add.s64 	%rd8035, %rd8033, %rd8032;
	add.s64 	%rd18383, %rd8035, %rd8034;
	shr.u64 	%rd8036, %rd18383, 32;
	and.b64  	%rd8037, %rd18384, 4294967295;
	add.s64 	%rd8038, %rd8036, %rd8037;
	add.s64 	%rd18384, %rd8038, %rd8031;
	shr.u64 	%rd8039, %rd18384, 32;
	and.b64  	%rd8040, %rd18385, 4294967295;
	add.s64 	%rd18385, %rd8039, %rd8040;
	shr.u64 	%rd8041, %rd18385, 32;
	and.b64  	%rd8042, %rd18386, 4294967295;
	add.s64 	%rd18386, %rd8041, %rd8042;
	shr.u64 	%rd8043, %rd18386, 32;
	and.b64  	%rd8044, %rd18387, 4294967295;
	add.s64 	%rd18387, %rd8043, %rd8044;
	shr.u64 	%rd8045, %rd18387, 32;
	and.b64  	%rd8046, %rd18388, 4294967295;
	add.s64 	%rd18388, %rd8045, %rd8046;
	shr.u64 	%rd8047, %rd18388, 32;
	and.b64  	%rd8048, %rd18389, 4294967295;
	add.s64 	%rd18389, %rd8047, %rd8048;
	setp.gt.u64 	%p3009, %rd18389, 4294967295;
	mov.u32 	%r5996, %r932;
$L__BB4_669:
	ld.const.u32 	%rd536, [const_p+20];
	ld.const.u32 	%rd537, [const_p+16];
	ld.const.u32 	%rd538, [const_p+8];
	ld.const.u32 	%rd539, [const_p+4];
	ld.const.u32 	%rd540, [const_p+24];
	ld.const.u32 	%rd541, [const_p+12];
	ld.const.u32 	%r934, [const_p];
	cvt.u32.u64 	%r6003, %rd18389;
	cvt.u32.u64 	%r6002, %rd18388;
	cvt.u32.u64 	%r6001, %rd18387;
	cvt.u32.u64 	%r6000, %rd18386;
	cvt.u32.u64 	%r5999, %rd18385;
	cvt.u32.u64 	%r5998, %rd18384;
	cvt.u32.u64 	%r5997, %rd18383;
	ld.const.u32 	%r3736, [const_p+28];
	setp.lt.u32 	%p1174, %r3736, %r6003;
	or.pred  	%p1175, %p3009, %p1174;
	@%p1175 bra 	$L__BB4_683;
	setp.gt.u32 	%p1176, %r3736, %r6003;
	@%p1176 bra 	$L__BB4_684;
	cvt.u32.u64 	%r3737, %rd540;
	setp.lt.u32 	%p1177, %r3737, %r6002;
	@%p1177 bra 	$L__BB4_683;
	cvt.u32.u64 	%r3738, %rd540;
	setp.gt.u32 	%p1178, %r3738, %r6002;
	@%p1178 bra 	$L__BB4_684;
	cvt.u32.u64 	%r3739, %rd536;
	setp.lt.u32 	%p1179, %r3739, %r6001;
	@%p1179 bra 	$L__BB4_683;
	cvt.u32.u64 	%r3740, %rd536;
	setp.gt.u32 	%p1180, %r3740, %r6001;
	@%p1180 bra 	$L__BB4_684;
	cvt.u32.u64 	%r3741, %rd537;
	setp.lt.u32 	%p1181, %r3741, %r6000;
	@%p1181 bra 	$L__BB4_683;
	cvt.u32.u64 	%r3742, %rd537;
	setp.gt.u32 	%p1182, %r3742, %r6000;
	@%p1182 bra 	$L__BB4_684;
	cvt.u32.u64 	%r3743, %rd541;
	setp.lt.u32 	%p1183, %r3743, %r5999;
	@%p1183 bra 	$L__BB4_683;
	cvt.u32.u64 	%r3744, %rd541;
	setp.gt.u32 	%p1184, %r3744, %r5999;
	@%p1184 bra 	$L__BB4_684;
	cvt.u32.u64 	%r3745, %rd538;
	setp.lt.u32 	%p1185, %r3745, %r5998;
	@%p1185 bra 	$L__BB4_683;
	cvt.u32.u64 	%r3746, %rd538;
	setp.gt.u32 	%p1186, %r3746, %r5998;
	@%p1186 bra 	$L__BB4_684;
	cvt.u32.u64 	%r3747, %rd539;
	setp.lt.u32 	%p1187, %r3747, %r5997;
	@%p1187 bra 	$L__BB4_683;
	cvt.u32.u64 	%r3748, %rd539;
	setp.gt.u32 	%p1188, %r3748, %r5997;
	setp.lt.u32 	%p1189, %r5996, %r934;
	or.pred  	%p1190, %p1188, %p1189;
	@%p1190 bra 	$L__BB4_684;
$L__BB4_683:
	cvt.u32.u64 	%r3749, %rd541;
	cvt.u32.u64 	%r3750, %rd538;
	cvt.u32.u64 	%r3751, %rd539;
	cvt.u32.u64 	%r3752, %rd540;
	cvt.u32.u64 	%r3753, %rd536;
	cvt.u32.u64 	%r3754, %rd537;
	setp.lt.u32 	%p1191, %r5996, %r934;
	selp.s64 	%rd8050, -1, 0, %p1191;
	sub.s32 	%r5996, %r5996, %r934;
	and.b64  	%rd8051, %rd18383, 4294967295;
	add.s64 	%rd8052, %rd8051, %rd8050;
	setp.lt.u64 	%p1192, %rd8052, %rd539;
	selp.s64 	%rd8053, -1, 0, %p1192;
	cvt.u32.u64 	%r3755, %rd8052;
	sub.s32 	%r5997, %r3755, %r3751;
	and.b64  	%rd8054, %rd18384, 4294967295;
	add.s64 	%rd8055, %rd8054, %rd8053;
	setp.lt.u64 	%p1193, %rd8055, %rd538;
	selp.s64 	%rd8056, -1, 0, %p1193;
	cvt.u32.u64 	%r3756, %rd8055;
	sub.s32 	%r5998, %r3756, %r3750;
	and.b64  	%rd8057, %rd18385, 4294967295;
	add.s64 	%rd8058, %rd8057, %rd8056;
	setp.lt.u64 	%p1194, %rd8058, %rd541;
	selp.s64 	%rd8059, -1, 0, %p1194;
	cvt.u32.u64 	%r3757, %rd8058;
	sub.s32 	%r5999, %r3757, %r3749;
	and.b64  	%rd8060, %rd18386, 4294967295;
	add.s64 	%rd8061, %rd8060, %rd8059;
	setp.lt.u64 	%p1195, %rd8061, %rd537;
	selp.s64 	%rd8062, -1, 0, %p1195;
	cvt.u32.u64 	%r3758, %rd8061;
	sub.s32 	%r6000, %r3758, %r3754;
	and.b64  	%rd8063, %rd18387, 4294967295;
	add.s64 	%rd8064, %rd8063, %rd8062;
	setp.lt.u64 	%p1196, %rd8064, %rd536;
	selp.s64 	%rd8065, -1, 0, %p1196;
	cvt.u32.u64 	%r3759, %rd8064;
	sub.s32 	%r6001, %r3759, %r3753;
	and.b64  	%rd8066, %rd18388, 4294967295;
	add.s64 	%rd8067, %rd8066, %rd8065;
	setp.lt.u64 	%p1197, %rd8067, %rd540;
	selp.s32 	%r3760, -1, 0, %p1197;
	cvt.u32.u64 	%r3761, %rd8067;
	sub.s32 	%r6002, %r3761, %r3752;
	add.s32 	%r3762, %r6003, %r3760;
	sub.s32 	%r6003, %r3762, %r3736;
$L__BB4_684:
	setp.gt.u32 	%p1198, %r6003, %r3736;
	@%p1198 bra 	$L__BB4_697;
	bra.uni 	$L__BB4_698;
$L__BB4_685:
	cvt.u32.u64 	%r3763, %rd540;
	setp.gt.u32 	%p1200, %r6002, %r3763;
	@%p1200 bra 	$L__BB4_697;
	cvt.u32.u64 	%r3764, %rd540;
	setp.lt.u32 	%p1201, %r6002, %r3764;
	@%p1201 bra 	$L__BB4_699;
	cvt.u32.u64 	%r3765, %rd536;
	setp.gt.u32 	%p1202, %r6001, %r3765;
	@%p1202 bra 	$L__BB4_697;
	cvt.u32.u64 	%r3766, %rd536;
	setp.lt.u32 	%p1203, %r6001, %r3766;
	@%p1203 bra 	$L__BB4_699;
	cvt.u32.u64 	%r3767, %rd537;
	setp.gt.u32 	%p1204, %r6000, %r3767;
	@%p1204 bra 	$L__BB4_697;
	cvt.u32.u64 	%r3768, %rd537;
	setp.lt.u32 	%p1205, %r6000, %r3768;
	@%p1205 bra 	$L__BB4_699;
	cvt.u32.u64 	%r3769, %rd541;
	setp.gt.u32 	%p1206, %r5999, %r3769;
	@%p1206 bra 	$L__BB4_697;
	cvt.u32.u64 	%r3770, %rd541;
	setp.lt.u32 	%p1207, %r5999, %r3770;
	@%p1207 bra 	$L__BB4_699;
	cvt.u32.u64 	%r3771, %rd538;
	setp.gt.u32 	%p1208, %r5998, %r3771;
	@%p1208 bra 	$L__BB4_697;
	cvt.u32.u64 	%r3772, %rd538;
	setp.lt.u32 	%p1209, %r5998, %r3772;
	@%p1209 bra 	$L__BB4_699;
	cvt.u32.u64 	%r3773, %rd539;
	setp.gt.u32 	%p1210, %r5997, %r3773;
	@%p1210 bra 	$L__BB4_697;
	cvt.u32.u64 	%r3774, %rd539;
	setp.lt.u32 	%p1211, %r5997, %r3774;
	setp.lt.u32 	%p1212, %r5996, %r934;
	or.pred  	%p1213, %p1211, %p1212;
	@%p1213 bra 	$L__BB4_699;
$L__BB4_697:
	cvt.u32.u64 	%r3775, %rd541;
	cvt.u32.u64 	%r3776, %rd538;
	cvt.u32.u64 	%r3777, %rd539;
	cvt.u32.u64 	%r3778, %rd540;
	cvt.u32.u64 	%r3779, %rd536;
	cvt.u32.u64 	%r3780, %rd537;
	setp.lt.u32 	%p1214, %r5996, %r934;
	selp.s64 	%rd8068, -1, 0, %p1214;
	sub.s32 	%r5996, %r5996, %r934;
	cvt.u64.u32 	%rd8069, %r5997;
	add.s64 	%rd8070, %rd8068, %rd8069;
	setp.lt.u64 	%p1215, %rd8070, %rd539;
	selp.s64 	%rd8071, -1, 0, %p1215;
	cvt.u32.u64 	%r3781, %rd8070;
	sub.s32 	%r5997, %r3781, %r3777;
	cvt.u64.u32 	%rd8072, %r5998;
	add.s64 	%rd8073, %rd8071, %rd8072;
	setp.lt.u64 	%p1216, %rd8073, %rd538;
	selp.s64 	%rd8074, -1, 0, %p1216;
	cvt.u32.u64 	%r3782, %rd8073;
	sub.s32 	%r5998, %r3782, %r3776;
	cvt.u64.u32 	%rd8075, %r5999;
	add.s64 	%rd8076, %rd8074, %rd8075;
	setp.lt.u64 	%p1217, %rd8076, %rd541;
	selp.s64 	%rd8077, -1, 0, %p1217;
	cvt.u32.u64 	%r3783, %rd8076;
	sub.s32 	%r5999, %r3783, %r3775;
	cvt.u64.u32 	%rd8078, %r6000;
	add.s64 	%rd8079, %rd8077, %rd8078;
	setp.lt.u64 	%p1218, %rd8079, %rd537;
	selp.s64 	%rd8080, -1, 0, %p1218;
	cvt.u32.u64 	%r3784, %rd8079;
	sub.s32 	%r6000, %r3784, %r3780;
	cvt.u64.u32 	%rd8081, %r6001;
	add.s64 	%rd8082, %rd8080, %rd8081;
	setp.lt.u64 	%p1219, %rd8082, %rd536;
	selp.s64 	%rd8083, -1, 0, %p1219;
	cvt.u32.u64 	%r3785, %rd8082;
	sub.s32 	%r6001, %r3785, %r3779;
	cvt.u64.u32 	%rd8084, %r6002;
	add.s64 	%rd8085, %rd8083, %rd8084;
	setp.lt.u64 	%p1220, %rd8085, %rd540;
	selp.s32 	%r3786, -1, 0, %p1220;
	cvt.u32.u64 	%r3787, %rd8085;
	sub.s32 	%r6002, %r3787, %r3778;
	add.s32 	%r3788, %r6003, %r3786;
	sub.s32 	%r6003, %r3788, %r3736;
	bra.uni 	$L__BB4_699;
$L__BB4_698:
	setp.lt.u32 	%p1199, %r6003, %r3736;
	@%p1199 bra 	$L__BB4_699;
	bra.uni 	$L__BB4_685;
$L__BB4_699:
	ld.const.u32 	%r3789, [const_G_jacobian+60];
	ld.const.u32 	%r3790, [const_G_jacobian+56];
	ld.const.u32 	%r3791, [const_G_jacobian+52];
	ld.const.u32 	%r3792, [const_G_jacobian+48];
	ld.const.u32 	%r3793, [const_G_jacobian+44];
	ld.const.u32 	%r3794, [const_G_jacobian+40];
	ld.const.u32 	%r3795, [const_G_jacobian+36];
	ld.const.u32 	%r3796, [const_G_jacobian+32];
	mul.wide.u32 	%rd8086, %r5979, %r3796;
	cvt.u32.u64 	%r3797, %rd8086;
	shr.u64 	%rd8087, %rd8086, 32;
	mul.wide.u32 	%rd8088, %r5980, %r3796;
	add.s64 	%rd8089, %rd8087, %rd8088;
	shr.u64 	%rd8090, %rd8089, 32;
	mul.wide.u32 	%rd8091, %r5981, %r3796;
	add.s64 	%rd8092, %rd8090, %rd8091;
	shr.u64 	%rd8093, %rd8092, 32;
	mul.wide.u32 	%rd8094, %r5982, %r3796;
	add.s64 	%rd8095, %rd8093, %rd8094;
	shr.u64 	%rd8096, %rd8095, 32;
	mul.wide.u32 	%rd8097, %r5983, %r3796;
	add.s64 	%rd8098, %rd8096, %rd8097;
	shr.u64 	%rd8099, %rd8098, 32;
	mul.wide.u32 	%rd8100, %r5984, %r3796;
	add.s64 	%rd8101, %rd8099, %rd8100;
	shr.u64 	%rd8102, %rd8101, 32;
	mul.wide.u32 	%rd8103, %r5985, %r3796;
	add.s64 	%rd8104, %rd8102, %rd8103;
	shr.u64 	%rd8105, %rd8104, 32;
	mul.wide.u32 	%rd8106, %r5986, %r3796;
	add.s64 	%rd8107, %rd8105, %rd8106;
	shr.u64 	%rd8108, %rd8107, 32;
	and.b64  	%rd8109, %rd8089, 4294967295;
	mul.wide.u32 	%rd8110, %r5979, %r3795;
	add.s64 	%rd8111, %rd8110, %rd8109;
	shr.u64 	%rd8112, %rd8111, 32;
	and.b64  	%rd8113, %rd8092, 4294967295;
	mul.wide.u32 	%rd8114, %r5980, %r3795;
	add.s64 	%rd8115, %rd8112, %rd8113;
	add.s64 	%rd8116, %rd8115, %rd8114;
	shr.u64 	%rd8117, %rd8116, 32;
	and.b64  	%rd8118, %rd8095, 4294967295;
	mul.wide.u32 	%rd8119, %r5981, %r3795;
	add.s64 	%rd8120, %rd8117, %rd8118;
	add.s64 	%rd8121, %rd8120, %rd8119;
	shr.u64 	%rd8122, %rd8121, 32;
	and.b64  	%rd8123, %rd8098, 4294967295;
	mul.wide.u32 	%rd8124, %r5982, %r3795;
	add.s64 	%rd8125, %rd8122, %rd8123;
	add.s64 	%rd8126, %rd8125, %rd8124;
	shr.u64 	%rd8127, %rd8126, 32;
	and.b64  	%rd8128, %rd8101, 4294967295;
	mul.wide.u32 	%rd8129, %r5983, %r3795;
	add.s64 	%rd8130, %rd8127, %rd8128;
	add.s64 	%rd8131, %rd8130, %rd8129;
	shr.u64 	%rd8132, %rd8131, 32;
	and.b64  	%rd8133, %rd8104, 4294967295;
	mul.wide.u32 	%rd8134, %r5984, %r3795;
	add.s64 	%rd8135, %rd8132, %rd8133;
	add.s64 	%rd8136, %rd8135, %rd8134;
	shr.u64 	%rd8137, %rd8136, 32;
	and.b64  	%rd8138, %rd8107, 4294967295;
	mul.wide.u32 	%rd8139, %r5985, %r3795;
	add.s64 	%rd8140, %rd8137, %rd8138;
	add.s64 	%rd8141, %rd8140, %rd8139;
	shr.u64 	%rd8142, %rd8141, 32;
	mul.wide.u32 	%rd8143, %r5986, %r3795;
	add.s64 	%rd8144, %rd8142, %rd8108;
	add.s64 	%rd8145, %rd8144, %rd8143;
	shr.u64 	%rd8146, %rd8145, 32;
	and.b64  	%rd8147, %rd8116, 4294967295;
	mul.wide.u32 	%rd8148, %r5979, %r3794;
	add.s64 	%rd8149, %rd8148, %rd8147;
	shr.u64 	%rd8150, %rd8149, 32;
	and.b64  	%rd8151, %rd8121, 4294967295;
	mul.wide.u32 	%rd8152, %r5980, %r3794;
	add.s64 	%rd8153, %rd8150, %rd8151;
	add.s64 	%rd8154, %rd8153, %rd8152;
	shr.u64 	%rd8155, %rd8154, 32;
	and.b64  	%rd8156, %rd8126, 4294967295;
	mul.wide.u32 	%rd8157, %r5981, %r3794;
	add.s64 	%rd8158, %rd8155, %rd8156;
	add.s64 	%rd8159, %rd8158, %rd8157;
	shr.u64 	%rd8160, %rd8159, 32;
	and.b64  	%rd8161, %rd8131, 4294967295;
	mul.wide.u32 	%rd8162, %r5982, %r3794;
	add.s64 	%rd8163, %rd8160, %rd8161;
	add.s64 	%rd8164, %rd8163, %rd8162;
	shr.u64 	%rd8165, %rd8164, 32;
	and.b64  	%rd8166, %rd8136, 4294967295;
	mul.wide.u32 	%rd8167, %r5983, %r3794;
	add.s64 	%rd8168, %rd8165, %rd8166;
	add.s64 	%rd8169, %rd8168, %rd8167;
	shr.u64 	%rd8170, %rd8169, 32;
	and.b64  	%rd8171, %rd8141, 4294967295;
	mul.wide.u32 	%rd8172, %r5984, %r3794;
	add.s64 	%rd8173, %rd8170, %rd8171;
	add.s64 	%rd8174, %rd8173, %rd8172;
	shr.u64 	%rd8175, %rd8174, 32;
	and.b64  	%rd8176, %rd8145, 4294967295;
	mul.wide.u32 	%rd8177, %r5985, %r3794;
	add.s64 	%rd8178, %rd8175, %rd8176;
	add.s64 	%rd8179, %rd8178, %rd8177;
	shr.u64 	%rd8180, %rd8179, 32;
	mul.wide.u32 	%rd8181, %r5986, %r3794;
	add.s64 	%rd8182, %rd8180, %rd8146;
	add.s64 	%rd8183, %rd8182, %rd8181;
	shr.u64 	%rd8184, %rd8183, 32;
	and.b64  	%rd8185, %rd8154, 4294967295;
	mul.wide.u32 	%rd8186, %r5979, %r3793;
	add.s64 	%rd8187, %rd8186, %rd8185;
	shr.u64 	%rd8188, %rd8187, 32;
	and.b64  	%rd8189, %rd8159, 4294967295;
	mul.wide.u32 	%rd8190, %r5980, %r3793;
	add.s64 	%rd8191, %rd8188, %rd8189;
	add.s64 	%rd8192, %rd8191, %rd8190;
	shr.u64 	%rd8193, %rd8192, 32;
	and.b64  	%rd8194, %rd8164, 4294967295;
	mul.wide.u32 	%rd8195, %r5981, %r3793;
	add.s64 	%rd8196, %rd8193, %rd8194;
	add.s64 	%rd8197, %rd8196, %rd8195;
	shr.u64 	%rd8198, %rd8197, 32;
	and.b64  	%rd8199, %rd8169, 4294967295;
	mul.wide.u32 	%rd8200, %r5982, %r3793;
	add.s64 	%rd8201, %rd8198, %rd8199;
	add.s64 	%rd8202, %rd8201, %rd8200;
	shr.u64 	%rd8203, %rd8202, 32;
	and.b64  	%rd8204, %rd8174, 4294967295;
	mul.wide.u32 	%rd8205, %r5983, %r3793;
	add.s64 	%rd8206, %rd8203, %rd8204;
	add.s64 	%rd8207, %rd8206, %rd8205;
	shr.u64 	%rd8208, %rd8207, 32;
	and.b64  	%rd8209, %rd8179, 4294967295;
	mul.wide.u32 	%rd8210, %r5984, %r3793;
	add.s64 	%rd8211, %rd8208, %rd8209;
	add.s64 	%rd8212, %rd8211, %rd8210;
	shr.u64 	%rd8213, %rd8212, 32;
	and.b64  	%rd8214, %rd8183, 4294967295;
	mul.wide.u32 	%rd8215, %r5985, %r3793;
	add.s64 	%rd8216, %rd8213, %rd8214;
	add.s64 	%rd8217, %rd8216, %rd8215;
	shr.u64 	%rd8218, %rd8217, 32;
	mul.wide.u32 	%rd8219, %r5986, %r3793;
	add.s64 	%rd8220, %rd8218, %rd8184;
	add.s64 	%rd8221, %rd8220, %rd8219;
	shr.u64 	%rd8222, %rd8221, 32;
	and.b64  	%rd8223, %rd8192, 4294967295;
	mul.wide.u32 	%rd8224, %r5979, %r3792;
	add.s64 	%rd8225, %rd8224, %rd8223;
	shr.u64 	%rd8226, %rd8225, 32;
	and.b64  	%rd8227, %rd8197, 4294967295;
	mul.wide.u32 	%rd8228, %r5980, %r3792;
	add.s64 	%rd8229, %rd8226, %rd8227;
	add.s64 	%rd8230, %rd8229, %rd8228;
	shr.u64 	%rd8231, %rd8230, 32;
	and.b64  	%rd8232, %rd8202, 4294967295;
	mul.wide.u32 	%rd8233, %r5981, %r3792;
	add.s64 	%rd8234, %rd8231, %rd8232;
	add.s64 	%rd8235, %rd8234, %rd8233;
	shr.u64 	%rd8236, %rd8235, 32;
	and.b64  	%rd8237, %rd8207, 4294967295;
	mul.wide.u32 	%rd8238, %r5982, %r3792;
	add.s64 	%rd8239, %rd8236, %rd8237;
	add.s64 	%rd8240, %rd8239, %rd8238;
	shr.u64 	%rd8241, %rd8240, 32;
	and.b64  	%rd8242, %rd8212, 4294967295;
	mul.wide.u32 	%rd8243, %r5983, %r3792;
	add.s64 	%rd8244, %rd8241, %rd8242;
	add.s64 	%rd8245, %rd8244, %rd8243;
	shr.u64 	%rd8246, %rd8245, 32;
	and.b64  	%rd8247, %rd8217, 4294967295;
	mul.wide.u32 	%rd8248, %r5984, %r3792;
	add.s64 	%rd8249, %rd8246, %rd8247;
	add.s64 	%rd8250, %rd8249, %rd8248;
	shr.u64 	%rd8251, %rd8250, 32;
	and.b64  	%rd8252, %rd8221, 4294967295;
	mul.wide.u32 	%rd8253, %r5985, %r3792;
	add.s64 	%rd8254, %rd8251, %rd8252;
	add.s64 	%rd8255, %rd8254, %rd8253;
	shr.u64 	%rd8256, %rd8255, 32;
	mul.wide.u32 	%rd8257, %r5986, %r3792;
	add.s64 	%rd8258, %rd8256, %rd8222;
	add.s64 	%rd8259, %rd8258, %rd8257;
	shr.u64 	%rd8260, %rd8259, 32;
	and.b64  	%rd8261, %rd8230, 4294967295;
	mul.wide.u32 	%rd8262, %r5979, %r3791;
	add.s64 	%rd8263, %rd8262, %rd8261;
	shr.u64 	%rd8264, %rd8263, 32;
	and.b64  	%rd8265, %rd8235, 4294967295;
	mul.wide.u32 	%rd8266, %r5980, %r3791;
	add.s64 	%rd8267, %rd8264, %rd8265;
	add.s64 	%rd8268, %rd8267, %rd8266;
	shr.u64 	%rd8269, %rd8268, 32;
	and.b64  	%rd8270, %rd8240, 4294967295;
	mul.wide.u32 	%rd8271, %r5981, %r3791;
	add.s64 	%rd8272, %rd8269, %rd8270;
	add.s64 	%rd8273, %rd8272, %rd8271;
	shr.u64 	%rd8274, %rd8273, 32;
	and.b64  	%rd8275, %rd8245, 4294967295;
	mul.wide.u32 	%rd8276, %r5982, %r3791;
	add.s64 	%rd8277, %rd8274, %rd8275;
	add.s64 	%rd8278, %rd8277, %rd8276;
	shr.u64 	%rd8279, %rd8278, 32;
	and.b64  	%rd8280, %rd8250, 4294967295;
	mul.wide.u32 	%rd8281, %r5983, %r3791;
	add.s64 	%rd8282, %rd8279, %rd8280;
	add.s64 	%rd8283, %rd8282, %rd8281;
	shr.u64 	%rd8284, %rd8283, 32;
	and.b64  	%rd8285, %rd8255, 4294967295;
	mul.wide.u32 	%rd8286, %r5984, %r3791;
	add.s64 	%rd8287, %rd8284, %rd8285;
	add.s64 	%rd8288, %rd8287, %rd8286;
	shr.u64 	%rd8289, %rd8288, 32;
	and.b64  	%rd8290, %rd8259, 4294967295;
	mul.wide.u32 	%rd8291, %r5985, %r3791;
	add.s64 	%rd8292, %rd8289, %rd8290;
	add.s64 	%rd8293, %rd8292, %rd8291;
	shr.u64 	%rd8294, %rd8293, 32;
	mul.wide.u32 	%rd8295, %r5986, %r3791;
	add.s64 	%rd8296, %rd8294, %rd8260;
	add.s64 	%rd8297, %rd8296, %rd8295;
	shr.u64 	%rd8298, %rd8297, 32;
	and.b64  	%rd8299, %rd8268, 4294967295;
	mul.wide.u32 	%rd8300, %r5979, %r3790;
	add.s64 	%rd8301, %rd8300, %rd8299;
	shr.u64 	%rd8302, %rd8301, 32;
	and.b64  	%rd8303, %rd8273, 4294967295;
	mul.wide.u32 	%rd8304, %r5980, %r3790;
	add.s64 	%rd8305, %rd8302, %rd8303;
	add.s64 	%rd8306, %rd8305, %rd8304;
	shr.u64 	%rd8307, %rd8306, 32;
	and.b64  	%rd8308, %rd8278, 4294967295;
	mul.wide.u32 	%rd8309, %r5981, %r3790;
	add.s64 	%rd8310, %rd8307, %rd8308;
	add.s64 	%rd8311, %rd8310, %rd8309;
	shr.u64 	%rd8312, %rd8311, 32;
	and.b64  	%rd8313, %rd8283, 4294967295;
	mul.wide.u32 	%rd8314, %r5982, %r3790;
	add.s64 	%rd8315, %rd8312, %rd8313;
	add.s64 	%rd8316, %rd8315, %rd8314;
	shr.u64 	%rd8317, %rd8316, 32;
	and.b64  	%rd8318, %rd8288, 4294967295;
	mul.wide.u32 	%rd8319, %r5983, %r3790;
	add.s64 	%rd8320, %rd8317, %rd8318;
	add.s64 	%rd8321, %rd8320, %rd8319;
	shr.u64 	%rd8322, %rd8321, 32;
	and.b64  	%rd8323, %rd8293, 4294967295;
	mul.wide.u32 	%rd8324, %r5984, %r3790;
	add.s64 	%rd8325, %rd8322, %rd8323;
	add.s64 	%rd8326, %rd8325, %rd8324;
	shr.u64 	%rd8327, %rd8326, 32;
	and.b64  	%rd8328, %rd8297, 4294967295;
	mul.wide.u32 	%rd8329, %r5985, %r3790;
	add.s64 	%rd8330, %rd8327, %rd8328;
	add.s64 	%rd8331, %rd8330, %rd8329;
	shr.u64 	%rd8332, %rd8331, 32;
	mul.wide.u32 	%rd8333, %r5986, %r3790;
	add.s64 	%rd8334, %rd8332, %rd8298;
	add.s64 	%rd8335, %rd8334, %rd8333;
	shr.u64 	%rd8336, %rd8335, 32;
	and.b64  	%rd8337, %rd8306, 4294967295;
	mul.wide.u32 	%rd8338, %r5979, %r3789;
	add.s64 	%rd8339, %rd8338, %rd8337;
	shr.u64 	%rd8340, %rd8339, 32;
	and.b64  	%rd8341, %rd8311, 4294967295;
	mul.wide.u32 	%rd8342, %r5980, %r3789;
	add.s64 	%rd8343, %rd8340, %rd8341;
	add.s64 	%rd8344, %rd8343, %rd8342;
	shr.u64 	%rd8345, %rd8344, 32;
	and.b64  	%rd8346, %rd8316, 4294967295;
	mul.wide.u32 	%rd8347, %r5981, %r3789;
	add.s64 	%rd8348, %rd8345, %rd8346;
	add.s64 	%rd8349, %rd8348, %rd8347;
	shr.u64 	%rd8350, %rd8349, 32;
	and.b64  	%rd8351, %rd8321, 4294967295;
	mul.wide.u32 	%rd8352, %r5982, %r3789;
	add.s64 	%rd8353, %rd8350, %rd8351;
	add.s64 	%rd8354, %rd8353, %rd8352;
	shr.u64 	%rd8355, %rd8354, 32;
	and.b64  	%rd8356, %rd8326, 4294967295;
	mul.wide.u32 	%rd8357, %r5983, %r3789;
	add.s64 	%rd8358, %rd8355, %rd8356;
	add.s64 	%rd8359, %rd8358, %rd8357;
	shr.u64 	%rd8360, %rd8359, 32;
	and.b64  	%rd8361, %rd8331, 4294967295;
	mul.wide.u32 	%rd8362, %r5984, %r3789;
	add.s64 	%rd8363, %rd8360, %rd8361;
	add.s64 	%rd8364, %rd8363, %rd8362;
	shr.u64 	%rd8365, %rd8364, 32;
	and.b64  	%rd8366, %rd8335, 4294967295;
	mul.wide.u32 	%rd8367, %r5985, %r3789;
	add.s64 	%rd8368, %rd8365, %rd8366;
	add.s64 	%rd8369, %rd8368, %rd8367;
	shr.u64 	%rd8370, %rd8369, 32;
	mul.wide.u32 	%rd8371, %r5986, %r3789;
	add.s64 	%rd8372, %rd8370, %rd8336;
	add.s64 	%rd8373, %rd8372, %rd8371;
	shr.u64 	%rd8374, %rd8373, 32;
	{ .reg .b32 tmp; mov.b64 {tmp, %r3798}, %rd8373; }
	and.b64  	%rd8375, %rd8344, 4294967295;
	mul.lo.s64 	%rd8376, %rd8375, 977;
	cvt.u32.u64 	%r3799, %rd8376;
	shr.u64 	%rd8377, %rd8376, 32;
	and.b64  	%rd8378, %rd8349, 4294967295;
	mad.lo.s64 	%rd8379, %rd8378, 977, %rd8377;
	shr.u64 	%rd8380, %rd8379, 32;
	and.b64  	%rd8381, %rd8354, 4294967295;
	mad.lo.s64 	%rd8382, %rd8381, 977, %rd8380;
	shr.u64 	%rd8383, %rd8382, 32;
	and.b64  	%rd8384, %rd8359, 4294967295;
	mad.lo.s64 	%rd8385, %rd8384, 977, %rd8383;
	shr.u64 	%rd8386, %rd8385, 32;
	and.b64  	%rd8387, %rd8364, 4294967295;
	mad.lo.s64 	%rd8388, %rd8387, 977, %rd8386;
	shr.u64 	%rd8389, %rd8388, 32;
	and.b64  	%rd8390, %rd8369, 4294967295;
	mad.lo.s64 	%rd8391, %rd8390, 977, %rd8389;
	shr.u64 	%rd8392, %rd8391, 32;
	and.b64  	%rd8393, %rd8373, 4294967295;
	mad.lo.s64 	%rd8394, %rd8393, 977, %rd8392;
	shr.u64 	%rd8395, %rd8394, 32;
	mad.lo.s64 	%rd8396, %rd8374, 977, %rd8395;
	{ .reg .b32 tmp; mov.b64 {tmp, %r3800}, %rd8396; }
	add.s32 	%r6013, %r3797, %r3799;
	setp.lt.u32 	%p1222, %r6013, %r3797;
	selp.u64 	%rd8397, 1, 0, %p1222;
	and.b64  	%rd8398, %rd8111, 4294967295;
	and.b64  	%rd8399, %rd8379, 4294967295;
	add.s64 	%rd8400, %rd8398, %rd8397;
	add.s64 	%rd8401, %rd8400, %rd8399;
	shr.u64 	%rd8402, %rd8401, 32;
	and.b64  	%rd8403, %rd8149, 4294967295;
	and.b64  	%rd8404, %rd8382, 4294967295;
	add.s64 	%rd8405, %rd8402, %rd8403;
	add.s64 	%rd8406, %rd8405, %rd8404;
	shr.u64 	%rd8407, %rd8406, 32;
	and.b64  	%rd8408, %rd8187, 4294967295;
	and.b64  	%rd8409, %rd8385, 4294967295;
	add.s64 	%rd8410, %rd8407, %rd8408;
	add.s64 	%rd8411, %rd8410, %rd8409;
	shr.u64 	%rd8412, %rd8411, 32;
	and.b64  	%rd8413, %rd8225, 4294967295;
	and.b64  	%rd8414, %rd8388, 4294967295;
	add.s64 	%rd8415, %rd8412, %rd8413;
	add.s64 	%rd8416, %rd8415, %rd8414;
	shr.u64 	%rd8417, %rd8416, 32;
	and.b64  	%rd8418, %rd8263, 4294967295;
	and.b64  	%rd8419, %rd8391, 4294967295;
	add.s64 	%rd8420, %rd8417, %rd8418;
	add.s64 	%rd8421, %rd8420, %rd8419;
	shr.u64 	%rd8422, %rd8421, 32;
	and.b64  	%rd8423, %rd8301, 4294967295;
	and.b64  	%rd8424, %rd8394, 4294967295;
	add.s64 	%rd8425, %rd8422, %rd8423;
	add.s64 	%rd8426, %rd8425, %rd8424;
	shr.u64 	%rd8427, %rd8426, 32;
	and.b64  	%rd8428, %rd8339, 4294967295;
	and.b64  	%rd8429, %rd8396, 4294967295;
	add.s64 	%rd8430, %rd8427, %rd8428;
	add.s64 	%rd8431, %rd8430, %rd8429;
	{ .reg .b32 tmp; mov.b64 {tmp, %r3801}, %rd8431; }
	add.s32 	%r3802, %r3801, %r3800;
	and.b64  	%rd8432, %rd8401, 4294967295;
	add.s64 	%rd18390, %rd8432, %rd8375;
	shr.u64 	%rd8433, %rd18390, 32;
	and.b64  	%rd8434, %rd8406, 4294967295;
	add.s64 	%rd8435, %rd8433, %rd8434;
	add.s64 	%rd18391, %rd8435, %rd8378;
	shr.u64 	%rd8436, %rd18391, 32;
	and.b64  	%rd8437, %rd8411, 4294967295;
	add.s64 	%rd8438, %rd8436, %rd8437;
	add.s64 	%rd18392, %rd8438, %rd8381;
	shr.u64 	%rd8439, %rd18392, 32;
	and.b64  	%rd8440, %rd8416, 4294967295;
	add.s64 	%rd8441, %rd8439, %rd8440;
	add.s64 	%rd18393, %rd8441, %rd8384;
	shr.u64 	%rd8442, %rd18393, 32;
	and.b64  	%rd8443, %rd8421, 4294967295;
	add.s64 	%rd8444, %rd8442, %rd8443;
	add.s64 	%rd18394, %rd8444, %rd8387;
	shr.u64 	%rd8445, %rd18394, 32;
	and.b64  	%rd8446, %rd8426, 4294967295;
	add.s64 	%rd8447, %rd8445, %rd8446;
	add.s64 	%rd18395, %rd8447, %rd8390;
	shr.u64 	%rd8448, %rd18395, 32;
	and.b64  	%rd8449, %rd8431, 4294967295;
	add.s64 	%rd8450, %rd8448, %rd8449;
	add.s64 	%rd18396, %rd8450, %rd8393;
	{ .reg .b32 tmp; mov.b64 {tmp, %r3803}, %rd18396; }
	add.s32 	%r3804, %r3802, %r3803;
	add.s32 	%r976, %r3804, %r3798;
	setp.eq.s32 	%p1223, %r976, 0;
	mov.pred 	%p3010, 0;
	@%p1223 bra 	$L__BB4_701;
	cvt.u64.u32 	%rd8451, %r976;
	mul.wide.u32 	%rd8452, %r976, 977;
	cvt.u32.u64 	%r3805, %rd8452;
	shr.u64 	%rd8453, %rd8452, 32;
	add.s64 	%rd8454, %rd8453, %rd8451;
	shr.u64 	%rd8455, %rd8454, 32;
	add.s32 	%r977, %r6013, %r3805;
	setp.lt.u32 	%p1224, %r977, %r6013;
	selp.u64 	%rd8456, 1, 0, %p1224;
	and.b64  	%rd8457, %rd18390, 4294967295;
	and.b64  	%rd8458, %rd8454, 4294967295;
	add.s64 	%rd8459, %rd8457, %rd8456;
	add.s64 	%rd18390, %rd8459, %rd8458;
	shr.u64 	%rd8460, %rd18390, 32;
	and.b64  	%rd8461, %rd18391, 4294967295;
	add.s64 	%rd8462, %rd8460, %rd8461;
	add.s64 	%rd18391, %rd8462, %rd8455;
	shr.u64 	%rd8463, %rd18391, 32;
	and.b64  	%rd8464, %rd18392, 4294967295;
	add.s64 	%rd18392, %rd8463, %rd8464;
	shr.u64 	%rd8465, %rd18392, 32;
	and.b64  	%rd8466, %rd18393, 4294967295;
	add.s64 	%rd18393, %rd8465, %rd8466;
	shr.u64 	%rd8467, %rd18393, 32;
	and.b64  	%rd8468, %rd18394, 4294967295;
	add.s64 	%rd18394, %rd8467, %rd8468;
	shr.u64 	%rd8469, %rd18394, 32;
	and.b64  	%rd8470, %rd18395, 4294967295;
	add.s64 	%rd18395, %rd8469, %rd8470;
	shr.u64 	%rd8471, %rd18395, 32;
	and.b64  	%rd8472, %rd18396, 4294967295;
	add.s64 	%rd18396, %rd8471, %rd8472;
	setp.gt.u64 	%p3010, %rd18396, 4294967295;
	mov.u32 	%r6013, %r977;
$L__BB4_701:
	ld.const.u32 	%rd563, [const_p+20];
	ld.const.u32 	%rd564, [const_p+16];
	ld.const.u32 	%rd565, [const_p+8];
	ld.const.u32 	%rd566, [const_p+4];
	ld.const.u32 	%rd567, [const_p+24];
	ld.const.u32 	%rd568, [const_p+12];
	ld.const.u32 	%r979, [const_p];
	cvt.u32.u64 	%r6020, %rd18396;
	cvt.u32.u64 	%r6019, %rd18395;
	cvt.u32.u64 	%r6018, %rd18394;
	cvt.u32.u64 	%r6017, %rd18393;
	cvt.u32.u64 	%r6016, %rd18392;
	cvt.u32.u64 	%r6015, %rd18391;
	cvt.u32.u64 	%r6014, %rd18390;
	ld.const.u32 	%r3806, [const_p+28];
	setp.lt.u32 	%p1225, %r3806, %r6020;
	or.pred  	%p1226, %p3010, %p1225;
	@%p1226 bra 	$L__BB4_715;
	setp.gt.u32 	%p1227, %r3806, %r6020;
	@%p1227 bra 	$L__BB4_716;
	cvt.u32.u64 	%r3807, %rd567;
	setp.lt.u32 	%p1228, %r3807, %r6019;
	@%p1228 bra 	$L__BB4_715;
	cvt.u32.u64 	%r3808, %rd567;
	setp.gt.u32 	%p1229, %r3808, %r6019;
	@%p1229 bra 	$L__BB4_716;
	cvt.u32.u64 	%r3809, %rd563;
	setp.lt.u32 	%p1230, %r3809, %r6018;
	@%p1230 bra 	$L__BB4_715;
	cvt.u32.u64 	%r3810, %rd563;
	setp.gt.u32 	%p1231, %r3810, %r6018;
	@%p1231 bra 	$L__BB4_716;
	cvt.u32.u64 	%r3811, %rd564;
	setp.lt.u32 	%p1232, %r3811, %r6017;
	@%p1232 bra 	$L__BB4_715;
	cvt.u32.u64 	%r3812, %rd564;
	setp.gt.u32 	%p1233, %r3812, %r6017;
	@%p1233 bra 	$L__BB4_716;
	cvt.u32.u64 	%r3813, %rd568;
	setp.lt.u32 	%p1234, %r3813, %r6016;
	@%p1234 bra 	$L__BB4_715;
	cvt.u32.u64 	%r3814, %rd568;
	setp.gt.u32 	%p1235, %r3814, %r6016;
	@%p1235 bra 	$L__BB4_716;
	cvt.u32.u64 	%r3815, %rd565;
	setp.lt.u32 	%p1236, %r3815, %r6015;
	@%p1236 bra 	$L__BB4_715;
	cvt.u32.u64 	%r3816, %rd565;
	setp.gt.u32 	%p1237, %r3816, %r6015;
	@%p1237 bra 	$L__BB4_716;
	cvt.u32.u64 	%r3817, %rd566;
	setp.lt.u32 	%p1238, %r3817, %r6014;
	@%p1238 bra 	$L__BB4_715;
	cvt.u32.u64 	%r3818, %rd566;
	setp.gt.u32 	%p1239, %r3818, %r6014;
	setp.lt.u32 	%p1240, %r6013, %r979;
	or.pred  	%p1241, %p1239, %p1240;
	@%p1241 bra 	$L__BB4_716;
$L__BB4_715:
	cvt.u32.u64 	%r3819, %rd568;
	cvt.u32.u64 	%r3820, %rd565;
	cvt.u32.u64 	%r3821, %rd566;
	cvt.u32.u64 	%r3822, %rd567;
	cvt.u32.u64 	%r3823, %rd563;
	cvt.u32.u64 	%r3824, %rd564;
	setp.lt.u32 	%p1242, %r6013, %r979;
	selp.s64 	%rd8474, -1, 0, %p1242;
	sub.s32 	%r6013, %r6013, %r979;
	and.b64  	%rd8475, %rd18390, 4294967295;
	add.s64 	%rd8476, %rd8475, %rd8474;
	setp.lt.u64 	%p1243, %rd8476, %rd566;
	selp.s64 	%rd8477, -1, 0, %p1243;
	cvt.u32.u64 	%r3825, %rd8476;
	sub.s32 	%r6014, %r3825, %r3821;
	and.b64  	%rd8478, %rd18391, 4294967295;
	add.s64 	%rd8479, %rd8478, %rd8477;
	setp.lt.u64 	%p1244, %rd8479, %rd565;
	selp.s64 	%rd8480, -1, 0, %p1244;
	cvt.u32.u64 	%r3826, %rd8479;
	sub.s32 	%r6015, %r3826, %r3820;
	and.b64  	%rd8481, %rd18392, 4294967295;
	add.s64 	%rd8482, %rd8481, %rd8480;
	setp.lt.u64 	%p1245, %rd8482, %rd568;
	selp.s64 	%rd8483, -1, 0, %p1245;
	cvt.u32.u64 	%r3827, %rd8482;
	sub.s32 	%r6016, %r3827, %r3819;
	and.b64  	%rd8484, %rd18393, 4294967295;
	add.s64 	%rd8485, %rd8484, %rd8483;
	setp.lt.u64 	%p1246, %rd8485, %rd564;
	selp.s64 	%rd8486, -1, 0, %p1246;
	cvt.u32.u64 	%r3828, %rd8485;
	sub.s32 	%r6017, %r3828, %r3824;
	and.b64  	%rd8487, %rd18394, 4294967295;
	add.s64 	%rd8488, %rd8487, %rd8486;
	setp.lt.u64 	%p1247, %rd8488, %rd563;
	selp.s64 	%rd8489, -1, 0, %p1247;
	cvt.u32.u64 	%r3829, %rd8488;
	sub.s32 	%r6018, %r3829, %r3823;
	and.b64  	%rd8490, %rd18395, 4294967295;
	add.s64 	%rd8491, %rd8490, %rd8489;
	setp.lt.u64 	%p1248, %rd8491, %rd567;
	selp.s32 	%r3830, -1, 0, %p1248;
	cvt.u32.u64 	%r3831, %rd8491;
	sub.s32 	%r6019, %r3831, %r3822;
	add.s32 	%r3832, %r6020, %r3830;
	sub.s32 	%r6020, %r3832, %r3806;
$L__BB4_716:
	setp.gt.u32 	%p1249, %r6020, %r3806;
	@%p1249 bra 	$L__BB4_729;
	bra.uni 	$L__BB4_730;
$L__BB4_717:
	cvt.u32.u64 	%r3833, %rd567;
	setp.gt.u32 	%p1251, %r6019, %r3833;
	@%p1251 bra 	$L__BB4_729;
	cvt.u32.u64 	%r3834, %rd567;
	setp.lt.u32 	%p1252, %r6019, %r3834;
	@%p1252 bra 	$L__BB4_731;
	cvt.u32.u64 	%r3835, %rd563;
	setp.gt.u32 	%p1253, %r6018, %r3835;
	@%p1253 bra 	$L__BB4_729;
	cvt.u32.u64 	%r3836, %rd563;
	setp.lt.u32 	%p1254, %r6018, %r3836;
	@%p1254 bra 	$L__BB4_731;
	cvt.u32.u64 	%r3837, %rd564;
	setp.gt.u32 	%p1255, %r6017, %r3837;
	@%p1255 bra 	$L__BB4_729;
	cvt.u32.u64 	%r3838, %rd564;
	setp.lt.u32 	%p1256, %r6017, %r3838;
	@%p1256 bra 	$L__BB4_731;
	cvt.u32.u64 	%r3839, %rd568;
	setp.gt.u32 	%p1257, %r6016, %r3839;
	@%p1257 bra 	$L__BB4_729;
	cvt.u32.u64 	%r3840, %rd568;
	setp.lt.u32 	%p1258, %r6016, %r3840;
	@%p1258 bra 	$L__BB4_731;
	cvt.u32.u64 	%r3841, %rd565;
	setp.gt.u32 	%p1259, %r6015, %r3841;
	@%p1259 bra 	$L__BB4_729;
	cvt.u32.u64 	%r3842, %rd565;
	setp.lt.u32 	%p1260, %r6015, %r3842;
	@%p1260 bra 	$L__BB4_731;
	cvt.u32.u64 	%r3843, %rd566;
	setp.gt.u32 	%p1261, %r6014, %r3843;
	@%p1261 bra 	$L__BB4_729;
	cvt.u32.u64 	%r3844, %rd566;
	setp.lt.u32 	%p1262, %r6014, %r3844;
	setp.lt.u32 	%p1263, %r6013, %r979;
	or.pred  	%p1264, %p1262, %p1263;
	@%p1264 bra 	$L__BB4_731;
$L__BB4_729:
	cvt.u32.u64 	%r3845, %rd568;
	cvt.u32.u64 	%r3846, %rd565;
	cvt.u32.u64 	%r3847, %rd566;
	cvt.u32.u64 	%r3848, %rd567;
	cvt.u32.u64 	%r3849, %rd563;
	cvt.u32.u64 	%r3850, %rd564;
	setp.lt.u32 	%p1265, %r6013, %r979;
	selp.s64 	%rd8492, -1, 0, %p1265;
	sub.s32 	%r6013, %r6013, %r979;
	cvt.u64.u32 	%rd8493, %r6014;
	add.s64 	%rd8494, %rd8492, %rd8493;
	setp.lt.u64 	%p1266, %rd8494, %rd566;
	selp.s64 	%rd8495, -1, 0, %p1266;
	cvt.u32.u64 	%r3851, %rd8494;
	sub.s32 	%r6014, %r3851, %r3847;
	cvt.u64.u32 	%rd8496, %r6015;
	add.s64 	%rd8497, %rd8495, %rd8496;
	setp.lt.u64 	%p1267, %rd8497, %rd565;
	selp.s64 	%rd8498, -1, 0, %p1267;
	cvt.u32.u64 	%r3852, %rd8497;
	sub.s32 	%r6015, %r3852, %r3846;
	cvt.u64.u32 	%rd8499, %r6016;
	add.s64 	%rd8500, %rd8498, %rd8499;
	setp.lt.u64 	%p1268, %rd8500, %rd568;
	selp.s64 	%rd8501, -1, 0, %p1268;
	cvt.u32.u64 	%r3853, %rd8500;
	sub.s32 	%r6016, %r3853, %r3845;
	cvt.u64.u32 	%rd8502, %r6017;
	add.s64 	%rd8503, %rd8501, %rd8502;
	setp.lt.u64 	%p1269, %rd8503, %rd564;
	selp.s64 	%rd8504, -1, 0, %p1269;
	cvt.u32.u64 	%r3854, %rd8503;
	sub.s32 	%r6017, %r3854, %r3850;
	cvt.u64.u32 	%rd8505, %r6018;
	add.s64 	%rd8506, %rd8504, %rd8505;
	setp.lt.u64 	%p1270, %rd8506, %rd563;
	selp.s64 	%rd8507, -1, 0, %p1270;
	cvt.u32.u64 	%r3855, %rd8506;
	sub.s32 	%r6018, %r3855, %r3849;
	cvt.u64.u32 	%rd8508, %r6019;
	add.s64 	%rd8509, %rd8507, %rd8508;
	setp.lt.u64 	%p1271, %rd8509, %rd567;
	selp.s32 	%r3856, -1, 0, %p1271;
	cvt.u32.u64 	%r3857, %rd8509;
	sub.s32 	%r6019, %r3857, %r3848;
	add.s32 	%r3858, %r6020, %r3856;
	sub.s32 	%r6020, %r3858, %r3806;
	bra.uni 	$L__BB4_731;
$L__BB4_730:
	setp.lt.u32 	%p1250, %r6020, %r3806;
	@%p1250 bra 	$L__BB4_731;
	bra.uni 	$L__BB4_717;
$L__BB4_731:
	setp.gt.u32 	%p1272, %r5935, %r5952;
	@%p1272 bra 	$L__BB4_1181;
	setp.lt.u32 	%p1273, %r5935, %r5952;
	setp.ne.s32 	%p1274, %r5934, %r5951;
	setp.ne.s32 	%p1275, %r5933, %r5950;
	or.pred  	%p1276, %p1274, %p1275;
	or.pred  	%p1277, %p1276, %p1273;
	setp.ne.s32 	%p1278, %r5932, %r5949;
	or.pred  	%p1279, %p1277, %p1278;
	setp.ne.s32 	%p1280, %r5931, %r5948;
	or.pred  	%p1281, %p1279, %p1280;
	setp.ne.s32 	%p1282, %r5930, %r5947;
	or.pred  	%p1283, %p1281, %p1282;
	setp.ne.s32 	%p1284, %r5929, %r5946;
	or.pred  	%p1285, %p1283, %p1284;
	setp.ne.s32 	%p1286, %r5928, %r5945;
	or.pred  	%p1287, %p1285, %p1286;
	@%p1287 bra 	$L__BB4_1181;
	setp.gt.u32 	%p1288, %r6003, %r6020;
	mov.b16 	%rs106, 1;
	mov.u32 	%r6380, %r5861;
	mov.u32 	%r6381, %r5862;
	mov.u32 	%r6382, %r5863;
	mov.u32 	%r6383, %r5864;
	mov.u32 	%r6384, %r5865;
	mov.u32 	%r6385, %r5866;
	mov.u32 	%r6386, %r5867;
	mov.u32 	%r6387, %r5868;
	mov.u32 	%r6388, %r5869;
	mov.u32 	%r6389, %r5870;
	mov.u32 	%r6390, %r5871;
	mov.u32 	%r6391, %r5872;
	mov.u32 	%r6392, %r5873;
	mov.u32 	%r6393, %r5874;
	mov.u32 	%r6394, %r5875;
	mov.u32 	%r6395, %r5876;
	mov.u32 	%r6396, %r5877;
	mov.u32 	%r6397, %r5878;
	mov.u32 	%r6398, %r5879;
	mov.u32 	%r6399, %r5880;
	mov.u32 	%r6400, %r5881;
	mov.u32 	%r6401, %r5882;
	mov.u32 	%r6402, %r5883;
	mov.u32 	%r6403, %r5884;
	@%p1288 bra 	$L__BB4_1552;
	setp.lt.u32 	%p1289, %r6003, %r6020;
	setp.ne.s32 	%p1290, %r6002, %r6019;
	setp.ne.s32 	%p1291, %r6001, %r6018;
	or.pred  	%p1292, %p1290, %p1291;
	or.pred  	%p1293, %p1292, %p1289;
	setp.ne.s32 	%p1294, %r6000, %r6017;
	or.pred  	%p1295, %p1293, %p1294;
	setp.ne.s32 	%p1296, %r5999, %r6016;
	or.pred  	%p1297, %p1295, %p1296;
	setp.ne.s32 	%p1298, %r5998, %r6015;
	or.pred  	%p1299, %p1297, %p1298;
	setp.ne.s32 	%p1300, %r5997, %r6014;
	or.pred  	%p1301, %p1299, %p1300;
	setp.ne.s32 	%p1302, %r5996, %r6013;
	or.pred  	%p1303, %p1301, %p1302;
	mov.u32 	%r6380, %r5861;
	mov.u32 	%r6381, %r5862;
	mov.u32 	%r6382, %r5863;
	mov.u32 	%r6383, %r5864;
	mov.u32 	%r6384, %r5865;
	mov.u32 	%r6385, %r5866;
	mov.u32 	%r6386, %r5867;
	mov.u32 	%r6387, %r5868;
	mov.u32 	%r6388, %r5869;
	mov.u32 	%r6389, %r5870;
	mov.u32 	%r6390, %r5871;
	mov.u32 	%r6391, %r5872;
	mov.u32 	%r6392, %r5873;
	mov.u32 	%r6393, %r5874;
	mov.u32 	%r6394, %r5875;
	mov.u32 	%r6395, %r5876;
	mov.u32 	%r6396, %r5877;
	mov.u32 	%r6397, %r5878;
	mov.u32 	%r6398, %r5879;
	mov.u32 	%r6399, %r5880;
	mov.u32 	%r6400, %r5881;
	mov.u32 	%r6401, %r5882;
	mov.u32 	%r6402, %r5883;
	mov.u32 	%r6403, %r5884;
	@%p1303 bra 	$L__BB4_1552;
	or.b32  	%r3860, %r5876, %r5875;
	or.b32  	%r3861, %r3860, %r5874;
	or.b32  	%r3862, %r3861, %r5873;
	or.b32  	%r3863, %r3862, %r5872;
	or.b32  	%r3864, %r3863, %r5871;
	or.b32  	%r3865, %r3864, %r5870;
	or.b32  	%r3866, %r3865, %r5869;
	setp.eq.s32 	%p1304, %r3866, 0;
	mov.b32 	%r6388, 0;
	mov.u32 	%r6380, %r5861;
	mov.u32 	%r6381, %r5862;
	mov.u32 	%r6382, %r5863;
	mov.u32 	%r6383, %r5864;
	mov.u32 	%r6384, %r5865;
	mov.u32 	%r6385, %r5866;
	mov.u32 	%r6386, %r5867;
	mov.u32 	%r6387, %r5868;
	mov.u32 	%r6389, %r6388;
	mov.u32 	%r6390, %r6388;
	mov.u32 	%r6391, %r6388;
	mov.u32 	%r6392, %r6388;
	mov.u32 	%r6393, %r6388;
	mov.u32 	%r6394, %r6388;
	mov.u32 	%r6395, %r6388;
	mov.u32 	%r6396, %r5877;
	mov.u32 	%r6397, %r5878;
	mov.u32 	%r6398, %r5879;
	mov.u32 	%r6399, %r5880;
	mov.u32 	%r6400, %r5881;
	mov.u32 	%r6401, %r5882;
	mov.u32 	%r6402, %r5883;
	mov.u32 	%r6403, %r5884;
	@%p1304 bra 	$L__BB4_1552;
	mul.wide.u32 	%rd8510, %r5876, %r5876;
	cvt.u32.u64 	%r3867, %rd8510;
	shr.u64 	%rd8511, %rd8510, 32;
	mul.wide.u32 	%rd8512, %r5875, %r5876;
	add.s64 	%rd8513, %rd8511, %rd8512;
	shr.u64 	%rd8514, %rd8513, 32;
	mul.wide.u32 	%rd8515, %r5874, %r5876;
	add.s64 	%rd8516, %rd8514, %rd8515;
	shr.u64 	%rd8517, %rd8516, 32;
	mul.wide.u32 	%rd8518, %r5873, %r5876;
	add.s64 	%rd8519, %rd8517, %rd8518;
	shr.u64 	%rd8520, %rd8519, 32;
	mul.wide.u32 	%rd8521, %r5872, %r5876;
	add.s64 	%rd8522, %rd8520, %rd8521;
	shr.u64 	%rd8523, %rd8522, 32;
	mul.wide.u32 	%rd8524, %r5871, %r5876;
	add.s64 	%rd8525, %rd8523, %rd8524;
	shr.u64 	%rd8526, %rd8525, 32;
	mul.wide.u32 	%rd8527, %r5870, %r5876;
	add.s64 	%rd8528, %rd8526, %rd8527;
	shr.u64 	%rd8529, %rd8528, 32;
	mul.wide.u32 	%rd8530, %r5869, %r5876;
	add.s64 	%rd8531, %rd8529, %rd8530;
	shr.u64 	%rd8532, %rd8531, 32;
	and.b64  	%rd8533, %rd8513, 4294967295;
	add.s64 	%rd8534, %rd8512, %rd8533;
	shr.u64 	%rd8535, %rd8534, 32;
	and.b64  	%rd8536, %rd8516, 4294967295;
	mul.wide.u32 	%rd8537, %r5875, %r5875;
	add.s64 	%rd8538, %rd8535, %rd8536;
	add.s64 	%rd8539, %rd8538, %rd8537;
	shr.u64 	%rd8540, %rd8539, 32;
	and.b64  	%rd8541, %rd8519, 4294967295;
	mul.wide.u32 	%rd8542, %r5874, %r5875;
	add.s64 	%rd8543, %rd8540, %rd8541;
	add.s64 	%rd8544, %rd8543, %rd8542;
	shr.u64 	%rd8545, %rd8544, 32;
	and.b64  	%rd8546, %rd8522, 4294967295;
	mul.wide.u32 	%rd8547, %r5873, %r5875;
	add.s64 	%rd8548, %rd8545, %rd8546;
	add.s64 	%rd8549, %rd8548, %rd8547;
	shr.u64 	%rd8550, %rd8549, 32;
	and.b64  	%rd8551, %rd8525, 4294967295;
	mul.wide.u32 	%rd8552, %r5872, %r5875;
	add.s64 	%rd8553, %rd8550, %rd8551;
	add.s64 	%rd8554, %rd8553, %rd8552;
	shr.u64 	%rd8555, %rd8554, 32;
	and.b64  	%rd8556, %rd8528, 4294967295;
	mul.wide.u32 	%rd8557, %r5871, %r5875;
	add.s64 	%rd8558, %rd8555, %rd8556;
	add.s64 	%rd8559, %rd8558, %rd8557;
	shr.u64 	%rd8560, %rd8559, 32;
	and.b64  	%rd8561, %rd8531, 4294967295;
	mul.wide.u32 	%rd8562, %r5870, %r5875;
	add.s64 	%rd8563, %rd8560, %rd8561;
	add.s64 	%rd8564, %rd8563, %rd8562;
	shr.u64 	%rd8565, %rd8564, 32;
	mul.wide.u32 	%rd8566, %r5869, %r5875;
	add.s64 	%rd8567, %rd8565, %rd8532;
	add.s64 	%rd8568, %rd8567, %rd8566;
	shr.u64 	%rd8569, %rd8568, 32;
	and.b64  	%rd8570, %rd8539, 4294967295;
	add.s64 	%rd8571, %rd8515, %rd8570;
	shr.u64 	%rd8572, %rd8571, 32;
	and.b64  	%rd8573, %rd8544, 4294967295;
	add.s64 	%rd8574, %rd8572, %rd8573;
	add.s64 	%rd8575, %rd8574, %rd8542;
	shr.u64 	%rd8576, %rd8575, 32;
	and.b64  	%rd8577, %rd8549, 4294967295;
	mul.wide.u32 	%rd8578, %r5874, %r5874;
	add.s64 	%rd8579, %rd8576, %rd8577;
	add.s64 	%rd8580, %rd8579, %rd8578;
	shr.u64 	%rd8581, %rd8580, 32;
	and.b64  	%rd8582, %rd8554, 4294967295;
	mul.wide.u32 	%rd8583, %r5873, %r5874;
	add.s64 	%rd8584, %rd8581, %rd8582;
	add.s64 	%rd8585, %rd8584, %rd8583;
	shr.u64 	%rd8586, %rd8585, 32;
	and.b64  	%rd8587, %rd8559, 4294967295;
	mul.wide.u32 	%rd8588, %r5872, %r5874;
	add.s64 	%rd8589, %rd8586, %rd8587;
	add.s64 	%rd8590, %rd8589, %rd8588;
	shr.u64 	%rd8591, %rd8590, 32;
	and.b64  	%rd8592, %rd8564, 4294967295;
	mul.wide.u32 	%rd8593, %r5871, %r5874;
	add.s64 	%rd8594, %rd8591, %rd8592;
	add.s64 	%rd8595, %rd8594, %rd8593;
	shr.u64 	%rd8596, %rd8595, 32;
	and.b64  	%rd8597, %rd8568, 4294967295;
	mul.wide.u32 	%rd8598, %r5870, %r5874;
	add.s64 	%rd8599, %rd8596, %rd8597;
	add.s64 	%rd8600, %rd8599, %rd8598;
	shr.u64 	%rd8601, %rd8600, 32;
	mul.wide.u32 	%rd8602, %r5869, %r5874;
	add.s64 	%rd8603, %rd8601, %rd8569;
	add.s64 	%rd8604, %rd8603, %rd8602;
	shr.u64 	%rd8605, %rd8604, 32;
	and.b64  	%rd8606, %rd8575, 4294967295;
	add.s64 	%rd8607, %rd8518, %rd8606;
	shr.u64 	%rd8608, %rd8607, 32;
	and.b64  	%rd8609, %rd8580, 4294967295;
	add.s64 	%rd8610, %rd8608, %rd8609;
	add.s64 	%rd8611, %rd8610, %rd8547;
	shr.u64 	%rd8612, %rd8611, 32;
	and.b64  	%rd8613, %rd8585, 4294967295;
	add.s64 	%rd8614, %rd8612, %rd8613;
	add.s64 	%rd8615, %rd8614, %rd8583;
	shr.u64 	%rd8616, %rd8615, 32;
	and.b64  	%rd8617, %rd8590, 4294967295;
	mul.wide.u32 	%rd8618, %r5873, %r5873;
	add.s64 	%rd8619, %rd8616, %rd8617;
	add.s64 	%rd8620, %rd8619, %rd8618;
	shr.u64 	%rd8621, %rd8620, 32;
	and.b64  	%rd8622, %rd8595, 4294967295;
	mul.wide.u32 	%rd8623, %r5872, %r5873;
	add.s64 	%rd8624, %rd8621, %rd8622;
	add.s64 	%rd8625, %rd8624, %rd8623;
	shr.u64 	%rd8626, %rd8625, 32;
	and.b64  	%rd8627, %rd8600, 4294967295;
	mul.wide.u32 	%rd8628, %r5871, %r5873;
	add.s64 	%rd8629, %rd8626, %rd8627;
	add.s64 	%rd8630, %rd8629, %rd8628;
	shr.u64 	%rd8631, %rd8630, 32;
	and.b64  	%rd8632, %rd8604, 4294967295;
	mul.wide.u32 	%rd8633, %r5870, %r5873;
	add.s64 	%rd8634, %rd8631, %rd8632;
	add.s64 	%rd8635, %rd8634, %rd8633;
	shr.u64 	%rd8636, %rd8635, 32;
	mul.wide.u32 	%rd8637, %r5869, %r5873;
	add.s64 	%rd8638, %rd8636, %rd8605;
	add.s64 	%rd8639, %rd8638, %rd8637;
	shr.u64 	%rd8640, %rd8639, 32;
	and.b64  	%rd8641, %rd8611, 4294967295;
	add.s64 	%rd8642, %rd8521, %rd8641;
	shr.u64 	%rd8643, %rd8642, 32;
	and.b64  	%rd8644, %rd8615, 4294967295;
	add.s64 	%rd8645, %rd8643, %rd8644;
	add.s64 	%rd8646, %rd8645, %rd8552;
	shr.u64 	%rd8647, %rd8646, 32;
	and.b64  	%rd8648, %rd8620, 4294967295;
	add.s64 	%rd8649, %rd8647, %rd8648;
	add.s64 	%rd8650, %rd8649, %rd8588;
	shr.u64 	%rd8651, %rd8650, 32;
	and.b64  	%rd8652, %rd8625, 4294967295;
	add.s64 	%rd8653, %rd8651, %rd8652;
	add.s64 	%rd8654, %rd8653, %rd8623;
	shr.u64 	%rd8655, %rd8654, 32;
	and.b64  	%rd8656, %rd8630, 4294967295;
	mul.wide.u32 	%rd8657, %r5872, %r5872;
	add.s64 	%rd8658, %rd8655, %rd8656;
	add.s64 	%rd8659, %rd8658, %rd8657;
	shr.u64 	%rd8660, %rd8659, 32;
	and.b64  	%rd8661, %rd8635, 4294967295;
	mul.wide.u32 	%rd8662, %r5871, %r5872;
	add.s64 	%rd8663, %rd8660, %rd8661;
	add.s64 	%rd8664, %rd8663, %rd8662;
	shr.u64 	%rd8665, %rd8664, 32;
	and.b64  	%rd8666, %rd8639, 4294967295;
	mul.wide.u32 	%rd8667, %r5870, %r5872;
	add.s64 	%rd8668, %rd8665, %rd8666;
	add.s64 	%rd8669, %rd8668, %rd8667;
	shr.u64 	%rd8670, %rd8669, 32;
	mul.wide.u32 	%rd8671, %r5869, %r5872;
	add.s64 	%rd8672, %rd8670, %rd8640;
	add.s64 	%rd8673, %rd8672, %rd8671;
	shr.u64 	%rd8674, %rd8673, 32;
	and.b64  	%rd8675, %rd8646, 4294967295;
	add.s64 	%rd8676, %rd8524, %rd8675;
	shr.u64 	%rd8677, %rd8676, 32;
	and.b64  	%rd8678, %rd8650, 4294967295;
	add.s64 	%rd8679, %rd8677, %rd8678;
	add.s64 	%rd8680, %rd8679, %rd8557;
	shr.u64 	%rd8681, %rd8680, 32;
	and.b64  	%rd8682, %rd8654, 4294967295;
	add.s64 	%rd8683, %rd8681, %rd8682;
	add.s64 	%rd8684, %rd8683, %rd8593;
	shr.u64 	%rd8685, %rd8684, 32;
	and.b64  	%rd8686, %rd8659, 4294967295;
	add.s64 	%rd8687, %rd8685, %rd8686;
	add.s64 	%rd8688, %rd8687, %rd8628;
	shr.u64 	%rd8689, %rd8688, 32;
	and.b64  	%rd8690, %rd8664, 4294967295;
	add.s64 	%rd8691, %rd8689, %rd8690;
	add.s64 	%rd8692, %rd8691, %rd8662;
	shr.u64 	%rd8693, %rd8692, 32;
	and.b64  	%rd8694, %rd8669, 4294967295;
	mul.wide.u32 	%rd8695, %r5871, %r5871;
	add.s64 	%rd8696, %rd8693, %rd8694;
	add.s64 	%rd8697, %rd8696, %rd8695;
	shr.u64 	%rd8698, %rd8697, 32;
	and.b64  	%rd8699, %rd8673, 4294967295;
	mul.wide.u32 	%rd8700, %r5870, %r5871;
	add.s64 	%rd8701, %rd8698, %rd8699;
	add.s64 	%rd8702, %rd8701, %rd8700;
	shr.u64 	%rd8703, %rd8702, 32;
	mul.wide.u32 	%rd8704, %r5869, %r5871;
	add.s64 	%rd8705, %rd8703, %rd8674;
	add.s64 	%rd8706, %rd8705, %rd8704;
	shr.u64 	%rd8707, %rd8706, 32;
	and.b64  	%rd8708, %rd8680, 4294967295;
	add.s64 	%rd8709, %rd8527, %rd8708;
	shr.u64 	%rd8710, %rd8709, 32;
	and.b64  	%rd8711, %rd8684, 4294967295;
	add.s64 	%rd8712, %rd8710, %rd8711;
	add.s64 	%rd8713, %rd8712, %rd8562;
	shr.u64 	%rd8714, %rd8713, 32;
	and.b64  	%rd8715, %rd8688, 4294967295;
	add.s64 	%rd8716, %rd8714, %rd8715;
	add.s64 	%rd8717, %rd8716, %rd8598;
	shr.u64 	%rd8718, %rd8717, 32;
	and.b64  	%rd8719, %rd8692, 4294967295;
	add.s64 	%rd8720, %rd8718, %rd8719;
	add.s64 	%rd8721, %rd8720, %rd8633;
	shr.u64 	%rd8722, %rd8721, 32;
	and.b64  	%rd8723, %rd8697, 4294967295;
	add.s64 	%rd8724, %rd8722, %rd8723;
	add.s64 	%rd8725, %rd8724, %rd8667;
	shr.u64 	%rd8726, %rd8725, 32;
	and.b64  	%rd8727, %rd8702, 4294967295;
	add.s64 	%rd8728, %rd8726, %rd8727;
	add.s64 	%rd8729, %rd8728, %rd8700;
	shr.u64 	%rd8730, %rd8729, 32;
	and.b64  	%rd8731, %rd8706, 4294967295;
	mul.wide.u32 	%rd8732, %r5870, %r5870;
	add.s64 	%rd8733, %rd8730, %rd8731;
	add.s64 	%rd8734, %rd8733, %rd8732;
	shr.u64 	%rd8735, %rd8734, 32;
	mul.wide.u32 	%rd8736, %r5869, %r5870;
	add.s64 	%rd8737, %rd8735, %rd8707;
	add.s64 	%rd8738, %rd8737, %rd8736;
	shr.u64 	%rd8739, %rd8738, 32;
	and.b64  	%rd8740, %rd8713, 4294967295;
	add.s64 	%rd8741, %rd8530, %rd8740;
	shr.u64 	%rd8742, %rd8741, 32;
	and.b64  	%rd8743, %rd8717, 4294967295;
	add.s64 	%rd8744, %rd8742, %rd8743;
	add.s64 	%rd8745, %rd8744, %rd8566;
	shr.u64 	%rd8746, %rd8745, 32;
	and.b64  	%rd8747, %rd8721, 4294967295;
	add.s64 	%rd8748, %rd8746, %rd8747;
	add.s64 	%rd8749, %rd8748, %rd8602;
	shr.u64 	%rd8750, %rd8749, 32;
	and.b64  	%rd8751, %rd8725, 4294967295;
	add.s64 	%rd8752, %rd8750, %rd8751;
	add.s64 	%rd8753, %rd8752, %rd8637;
	shr.u64 	%rd8754, %rd8753, 32;
	and.b64  	%rd8755, %rd8729, 4294967295;
	add.s64 	%rd8756, %rd8754, %rd8755;
	add.s64 	%rd8757, %rd8756, %rd8671;
	shr.u64 	%rd8758, %rd8757, 32;
	and.b64  	%rd8759, %rd8734, 4294967295;
	add.s64 	%rd8760, %rd8758, %rd8759;
	add.s64 	%rd8761, %rd8760, %rd8704;
	shr.u64 	%rd8762, %rd8761, 32;
	and.b64  	%rd8763, %rd8738, 4294967295;
	add.s64 	%rd8764, %rd8762, %rd8763;
	add.s64 	%rd8765, %rd8764, %rd8736;
	shr.u64 	%rd8766, %rd8765, 32;
	mul.wide.u32 	%rd8767, %r5869, %r5869;
	add.s64 	%rd8768, %rd8766, %rd8739;
	add.s64 	%rd8769, %rd8768, %rd8767;
	shr.u64 	%rd8770, %rd8769, 32;
	{ .reg .b32 tmp; mov.b64 {tmp, %r3868}, %rd8769; }
	and.b64  	%rd8771, %rd8745, 4294967295;
	mul.lo.s64 	%rd8772, %rd8771, 977;
	cvt.u32.u64 	%r3869, %rd8772;
	shr.u64 	%rd8773, %rd8772, 32;
	and.b64  	%rd8774, %rd8749, 4294967295;
	mad.lo.s64 	%rd8775, %rd8774, 977, %rd8773;
	shr.u64 	%rd8776, %rd8775, 32;
	and.b64  	%rd8777, %rd8753, 4294967295;
	mad.lo.s64 	%rd8778, %rd8777, 977, %rd8776;
	shr.u64 	%rd8779, %rd8778, 32;
	and.b64  	%rd8780, %rd8757, 4294967295;
	mad.lo.s64 	%rd8781, %rd8780, 977, %rd8779;
	shr.u64 	%rd8782, %rd8781, 32;
	and.b64  	%rd8783, %rd8761, 4294967295;
	mad.lo.s64 	%rd8784, %rd8783, 977, %rd8782;
	shr.u64 	%rd8785, %rd8784, 32;
	and.b64  	%rd8786, %rd8765, 4294967295;
	mad.lo.s64 	%rd8787, %rd8786, 977, %rd8785;
	shr.u64 	%rd8788, %rd8787, 32;
	and.b64  	%rd8789, %rd8769, 4294967295;
	mad.lo.s64 	%rd8790, %rd8789, 977, %rd8788;
	shr.u64 	%rd8791, %rd8790, 32;
	mad.lo.s64 	%rd8792, %rd8770, 977, %rd8791;
	{ .reg .b32 tmp; mov.b64 {tmp, %r3870}, %rd8792; }
	add.s32 	%r6030, %r3867, %r3869;
	setp.lt.u32 	%p1306, %r6030, %r3867;
	selp.u64 	%rd8793, 1, 0, %p1306;
	and.b64  	%rd8794, %rd8534, 4294967295;
	and.b64  	%rd8795, %rd8775, 4294967295;
	add.s64 	%rd8796, %rd8794, %rd8793;
	add.s64 	%rd8797, %rd8796, %rd8795;
	shr.u64 	%rd8798, %rd8797, 32;
	and.b64  	%rd8799, %rd8571, 4294967295;
	and.b64  	%rd8800, %rd8778, 4294967295;
	add.s64 	%rd8801, %rd8798, %rd8799;
	add.s64 	%rd8802, %rd8801, %rd8800;
	shr.u64 	%rd8803, %rd8802, 32;
	and.b64  	%rd8804, %rd8607, 4294967295;
	and.b64  	%rd8805, %rd8781, 4294967295;
	add.s64 	%rd8806, %rd8803, %rd8804;
	add.s64 	%rd8807, %rd8806, %rd8805;
	shr.u64 	%rd8808, %rd8807, 32;
	and.b64  	%rd8809, %rd8642, 4294967295;
	and.b64  	%rd8810, %rd8784, 4294967295;
	add.s64 	%rd8811, %rd8808, %rd8809;
	add.s64 	%rd8812, %rd8811, %rd8810;
	shr.u64 	%rd8813, %rd8812, 32;
	and.b64  	%rd8814, %rd8676, 4294967295;
	and.b64  	%rd8815, %rd8787, 4294967295;
	add.s64 	%rd8816, %rd8813, %rd8814;
	add.s64 	%rd8817, %rd8816, %rd8815;
	shr.u64 	%rd8818, %rd8817, 32;
	and.b64  	%rd8819, %rd8709, 4294967295;
	and.b64  	%rd8820, %rd8790, 4294967295;
	add.s64 	%rd8821, %rd8818, %rd8819;
	add.s64 	%rd8822, %rd8821, %rd8820;
	shr.u64 	%rd8823, %rd8822, 32;
	and.b64  	%rd8824, %rd8741, 4294967295;
	and.b64  	%rd8825, %rd8792, 4294967295;
	add.s64 	%rd8826, %rd8823, %rd8824;
	add.s64 	%rd8827, %rd8826, %rd8825;
	{ .reg .b32 tmp; mov.b64 {tmp, %r3871}, %rd8827; }
	add.s32 	%r3872, %r3871, %r3870;
	and.b64  	%rd8828, %rd8797, 4294967295;
	add.s64 	%rd18397, %rd8828, %rd8771;
	shr.u64 	%rd8829, %rd18397, 32;
	and.b64  	%rd8830, %rd8802, 4294967295;
	add.s64 	%rd8831, %rd8829, %rd8830;
	add.s64 	%rd18398, %rd8831, %rd8774;
	shr.u64 	%rd8832, %rd18398, 32;
	and.b64  	%rd8833, %rd8807, 4294967295;
	add.s64 	%rd8834, %rd8832, %rd8833;
	add.s64 	%rd18399, %rd8834, %rd8777;
	shr.u64 	%rd8835, %rd18399, 32;
	and.b64  	%rd8836, %rd8812, 4294967295;
	add.s64 	%rd8837, %rd8835, %rd8836;
	add.s64 	%rd18400, %rd8837, %rd8780;
	shr.u64 	%rd8838, %rd18400, 32;
	and.b64  	%rd8839, %rd8817, 4294967295;
	add.s64 	%rd8840, %rd8838, %rd8839;
	add.s64 	%rd18401, %rd8840, %rd8783;
	shr.u64 	%rd8841, %rd18401, 32;
	and.b64  	%rd8842, %rd8822, 4294967295;
	add.s64 	%rd8843, %rd8841, %rd8842;
	add.s64 	%rd18402, %rd8843, %rd8786;
	shr.u64 	%rd8844, %rd18402, 32;
	and.b64  	%rd8845, %rd8827, 4294967295;
	add.s64 	%rd8846, %rd8844, %rd8845;
	add.s64 	%rd18403, %rd8846, %rd8789;
	{ .reg .b32 tmp; mov.b64 {tmp, %r3873}, %rd18403; }
	add.s32 	%r3874, %r3872, %r3873;
	add.s32 	%r1021, %r3874, %r3868;
	setp.eq.s32 	%p1307, %r1021, 0;
	mov.pred 	%p3011, 0;
	@%p1307 bra 	$L__BB4_738;
	cvt.u64.u32 	%rd8847, %r1021;
	mul.wide.u32 	%rd8848, %r1021, 977;
	cvt.u32.u64 	%r3875, %rd8848;
	shr.u64 	%rd8849, %rd8848, 32;
	add.s64 	%rd8850, %rd8849, %rd8847;
	shr.u64 	%rd8851, %rd8850, 32;
	add.s32 	%r1022, %r6030, %r3875;
	setp.lt.u32 	%p1308, %r1022, %r6030;
	selp.u64 	%rd8852, 1, 0, %p1308;
	and.b64  	%rd8853, %rd18397, 4294967295;
	and.b64  	%rd8854, %rd8850, 4294967295;
	add.s64 	%rd8855, %rd8853, %rd8852;
	add.s64 	%rd18397, %rd8855, %rd8854;
	shr.u64 	%rd8856, %rd18397, 32;
	and.b64  	%rd8857, %rd18398, 4294967295;
	add.s64 	%rd8858, %rd8856, %rd8857;
	add.s64 	%rd18398, %rd8858, %rd8851;
	shr.u64 	%rd8859, %rd18398, 32;
	and.b64  	%rd8860, %rd18399, 4294967295;
	add.s64 	%rd18399, %rd8859, %rd8860;
	shr.u64 	%rd8861, %rd18399, 32;
	and.b64  	%rd8862, %rd18400, 4294967295;
	add.s64 	%rd18400, %rd8861, %rd8862;
	shr.u64 	%rd8863, %rd18400, 32;
	and.b64  	%rd8864, %rd18401, 4294967295;
	add.s64 	%rd18401, %rd8863, %rd8864;
	shr.u64 	%rd8865, %rd18401, 32;
	and.b64  	%rd8866, %rd18402, 4294967295;
	add.s64 	%rd18402, %rd8865, %rd8866;
	shr.u64 	%rd8867, %rd18402, 32;
	and.b64  	%rd8868, %rd18403, 4294967295;
	add.s64 	%rd18403, %rd8867, %rd8868;
	setp.gt.u64 	%p3011, %rd18403, 4294967295;
	mov.u32 	%r6030, %r1022;
$L__BB4_738:
	ld.const.u32 	%rd590, [const_p+20];
	ld.const.u32 	%rd591, [const_p+16];
	ld.const.u32 	%rd592, [const_p+8];
	ld.const.u32 	%rd593, [const_p+4];
	ld.const.u32 	%rd594, [const_p+24];
	ld.const.u32 	%rd595, [const_p+12];
	ld.const.u32 	%r1024, [const_p];
	cvt.u32.u64 	%r6037, %rd18403;
	cvt.u32.u64 	%r6036, %rd18402;
	cvt.u32.u64 	%r6035, %rd18401;
	cvt.u32.u64 	%r6034, %rd18400;
	cvt.u32.u64 	%r6033, %rd18399;
	cvt.u32.u64 	%r6032, %rd18398;
	cvt.u32.u64 	%r6031, %rd18397;
	ld.const.u32 	%r3876, [const_p+28];
	setp.lt.u32 	%p1309, %r3876, %r6037;
	or.pred  	%p1310, %p3011, %p1309;
	@%p1310 bra 	$L__BB4_752;
	setp.gt.u32 	%p1311, %r3876, %r6037;
	@%p1311 bra 	$L__BB4_753;
	cvt.u32.u64 	%r3877, %rd594;
	setp.lt.u32 	%p1312, %r3877, %r6036;
	@%p1312 bra 	$L__BB4_752;
	cvt.u32.u64 	%r3878, %rd594;
	setp.gt.u32 	%p1313, %r3878, %r6036;
	@%p1313 bra 	$L__BB4_753;
	cvt.u32.u64 	%r3879, %rd590;
	setp.lt.u32 	%p1314, %r3879, %r6035;
	@%p1314 bra 	$L__BB4_752;
	cvt.u32.u64 	%r3880, %rd590;
	setp.gt.u32 	%p1315, %r3880, %r6035;
	@%p1315 bra 	$L__BB4_753;
	cvt.u32.u64 	%r3881, %rd591;
	setp.lt.u32 	%p1316, %r3881, %r6034;
	@%p1316 bra 	$L__BB4_752;
	cvt.u32.u64 	%r3882, %rd591;
	setp.gt.u32 	%p1317, %r3882, %r6034;
	@%p1317 bra 	$L__BB4_753;
	cvt.u32.u64 	%r3883, %rd595;
	setp.lt.u32 	%p1318, %r3883, %r6033;
	@%p1318 bra 	$L__BB4_752;
	cvt.u32.u64 	%r3884, %rd595;
	setp.gt.u32 	%p1319, %r3884, %r6033;
	@%p1319 bra 	$L__BB4_753;
	cvt.u32.u64 	%r3885, %rd592;
	setp.lt.u32 	%p1320, %r3885, %r6032;
	@%p1320 bra 	$L__BB4_752;
	cvt.u32.u64 	%r3886, %rd592;
	setp.gt.u32 	%p1321, %r3886, %r6032;
	@%p1321 bra 	$L__BB4_753;
	cvt.u32.u64 	%r3887, %rd593;
	setp.lt.u32 	%p1322, %r3887, %r6031;
	@%p1322 bra 	$L__BB4_752;
	cvt.u32.u64 	%r3888, %rd593;
	setp.gt.u32 	%p1323, %r3888, %r6031;
	setp.lt.u32 	%p1324, %r6030, %r1024;
	or.pred  	%p1325, %p1323, %p1324;
	@%p1325 bra 	$L__BB4_753;
$L__BB4_752:
	cvt.u32.u64 	%r3889, %rd595;
	cvt.u32.u64 	%r3890, %rd592;
	cvt.u32.u64 	%r3891, %rd593;
	cvt.u32.u64 	%r3892, %rd590;
	cvt.u32.u64 	%r3893, %rd591;
	cvt.u32.u64 	%r3894, %rd594;
	setp.lt.u32 	%p1326, %r6030, %r1024;
	selp.s64 	%rd8870, -1, 0, %p1326;
	sub.s32 	%r6030, %r6030, %r1024;
	and.b64  	%rd8871, %rd18397, 4294967295;
	add.s64 	%rd8872, %rd8871, %rd8870;
	setp.lt.u64 	%p1327, %rd8872, %rd593;
	selp.s64 	%rd8873, -1, 0, %p1327;
	cvt.u32.u64 	%r3895, %rd8872;
	sub.s32 	%r6031, %r3895, %r3891;
	and.b64  	%rd8874, %rd18398, 4294967295;
	add.s64 	%rd8875, %rd8874, %rd8873;
	setp.lt.u64 	%p1328, %rd8875, %rd592;
	selp.s64 	%rd8876, -1, 0, %p1328;
	cvt.u32.u64 	%r3896, %rd8875;
	sub.s32 	%r6032, %r3896, %r3890;
	and.b64  	%rd8877, %rd18399, 4294967295;
	add.s64 	%rd8878, %rd8877, %rd8876;
	setp.lt.u64 	%p1329, %rd8878, %rd595;
	selp.s64 	%rd8879, -1, 0, %p1329;
	cvt.u32.u64 	%r3897, %rd8878;
	sub.s32 	%r6033, %r3897, %r3889;
	and.b64  	%rd8880, %rd18400, 4294967295;
	add.s64 	%rd8881, %rd8880, %rd8879;
	setp.lt.u64 	%p1330, %rd8881, %rd591;
	selp.s64 	%rd8882, -1, 0, %p1330;
	cvt.u32.u64 	%r3898, %rd8881;
	sub.s32 	%r6034, %r3898, %r3893;
	and.b64  	%rd8883, %rd18401, 4294967295;
	add.s64 	%rd8884, %rd8883, %rd8882;
	setp.lt.u64 	%p1331, %rd8884, %rd590;
	selp.s64 	%rd8885, -1, 0, %p1331;
	cvt.u32.u64 	%r3899, %rd8884;
	sub.s32 	%r6035, %r3899, %r3892;
	and.b64  	%rd8886, %rd18402, 4294967295;
	add.s64 	%rd8887, %rd8886, %rd8885;
	setp.lt.u64 	%p1332, %rd8887, %rd594;
	selp.s32 	%r3900, -1, 0, %p1332;
	cvt.u32.u64 	%r3901, %rd8887;
	sub.s32 	%r6036, %r3901, %r3894;
	add.s32 	%r3902, %r6037, %r3900;
	sub.s32 	%r6037, %r3902, %r3876;
$L__BB4_753:
	setp.gt.u32 	%p1333, %r6037, %r3876;
	@%p1333 bra 	$L__BB4_766;
	bra.uni 	$L__BB4_767;
$L__BB4_754:
	cvt.u32.u64 	%r3903, %rd594;
	setp.gt.u32 	%p1335, %r6036, %r3903;
	@%p1335 bra 	$L__BB4_766;
	setp.lt.u32 	%p1336, %r6036, %r3903;
	@%p1336 bra 	$L__BB4_768;
	cvt.u32.u64 	%r3905, %rd590;
	setp.gt.u32 	%p1337, %r6035, %r3905;
	@%p1337 bra 	$L__BB4_766;
	setp.lt.u32 	%p1338, %r6035, %r3905;
	@%p1338 bra 	$L__BB4_768;
	cvt.u32.u64 	%r3907, %rd591;
	setp.gt.u32 	%p1339, %r6034, %r3907;
	@%p1339 bra 	$L__BB4_766;
	setp.lt.u32 	%p1340, %r6034, %r3907;
	@%p1340 bra 	$L__BB4_768;
	cvt.u32.u64 	%r3909, %rd595;
	setp.gt.u32 	%p1341, %r6033, %r3909;
	@%p1341 bra 	$L__BB4_766;
	setp.lt.u32 	%p1342, %r6033, %r3909;
	@%p1342 bra 	$L__BB4_768;
	cvt.u32.u64 	%r3911, %rd592;
	setp.gt.u32 	%p1343, %r6032, %r3911;
	@%p1343 bra 	$L__BB4_766;
	setp.lt.u32 	%p1344, %r6032, %r3911;
	@%p1344 bra 	$L__BB4_768;
	cvt.u32.u64 	%r3913, %rd593;
	setp.gt.u32 	%p1345, %r6031, %r3913;
	@%p1345 bra 	$L__BB4_766;
	setp.lt.u32 	%p1346, %r6031, %r3913;
	setp.lt.u32 	%p1347, %r6030, %r1024;
	or.pred  	%p1348, %p1346, %p1347;
	@%p1348 bra 	$L__BB4_768;
$L__BB4_766:
	cvt.u32.u64 	%r3915, %rd594;
	cvt.u32.u64 	%r3916, %rd595;
	cvt.u32.u64 	%r3917, %rd592;
	cvt.u32.u64 	%r3918, %rd593;
	cvt.u32.u64 	%r3919, %rd590;
	cvt.u32.u64 	%r3920, %rd591;
	setp.lt.u32 	%p1349, %r6030, %r1024;
	selp.s64 	%rd8888, -1, 0, %p1349;
	sub.s32 	%r6030, %r6030, %r1024;
	cvt.u64.u32 	%rd8889, %r6031;
	add.s64 	%rd8890, %rd8888, %rd8889;
	setp.lt.u64 	%p1350, %rd8890, %rd593;
	selp.s64 	%rd8891, -1, 0, %p1350;
	cvt.u32.u64 	%r3921, %rd8890;
	sub.s32 	%r6031, %r3921, %r3918;
	cvt.u64.u32 	%rd8892, %r6032;
	add.s64 	%rd8893, %rd8891, %rd8892;
	setp.lt.u64 	%p1351, %rd8893, %rd592;
	selp.s64 	%rd8894, -1, 0, %p1351;
	cvt.u32.u64 	%r3922, %rd8893;
	sub.s32 	%r6032, %r3922, %r3917;
	cvt.u64.u32 	%rd8895, %r6033;
	add.s64 	%rd8896, %rd8894, %rd8895;
	setp.lt.u64 	%p1352, %rd8896, %rd595;
	selp.s64 	%rd8897, -1, 0, %p1352;
	cvt.u32.u64 	%r3923, %rd8896;
	sub.s32 	%r6033, %r3923, %r3916;
	cvt.u64.u32 	%rd8898, %r6034;
	add.s64 	%rd8899, %rd8897, %rd8898;
	setp.lt.u64 	%p1353, %rd8899, %rd591;
	selp.s64 	%rd8900, -1, 0, %p1353;
	cvt.u32.u64 	%r3924, %rd8899;
	sub.s32 	%r6034, %r3924, %r3920;
	cvt.u64.u32 	%rd8901, %r6035;
	add.s64 	%rd8902, %rd8900, %rd8901;
	setp.lt.u64 	%p1354, %rd8902, %rd590;
	selp.s64 	%rd8903, -1, 0, %p1354;
	cvt.u32.u64 	%r3925, %rd8902;
	sub.s32 	%r6035, %r3925, %r3919;
	cvt.u64.u32 	%rd8904, %r6036;
	add.s64 	%rd8905, %rd8903, %rd8904;
	setp.lt.u64 	%p1355, %rd8905, %rd594;
	selp.s32 	%r3926, -1, 0, %p1355;
	cvt.u32.u64 	%r3927, %rd8905;
	sub.s32 	%r6036, %r3927, %r3915;
	add.s32 	%r3928, %r6037, %r3926;
	sub.s32 	%r6037, %r3928, %r3876;
	bra.uni 	$L__BB4_768;
$L__BB4_767:
	setp.lt.u32 	%p1334, %r6037, %r3876;
	@%p1334 bra 	$L__BB4_768;
	bra.uni 	$L__BB4_754;
$L__BB4_768:
	mul.wide.u32 	%rd8906, %r6030, %r5884;
	cvt.u32.u64 	%r3929, %rd8906;
	shr.u64 	%rd8907, %rd8906, 32;
	mul.wide.u32 	%rd8908, %r6031, %r5884;
	add.s64 	%rd8909, %rd8907, %rd8908;
	shr.u64 	%rd8910, %rd8909, 32;
	mul.wide.u32 	%rd8911, %r6032, %r5884;
	add.s64 	%rd8912, %rd8910, %rd8911;
	shr.u64 	%rd8913, %rd8912, 32;
	mul.wide.u32 	%rd8914, %r6033, %r5884;
	add.s64 	%rd8915, %rd8913, %rd8914;
	shr.u64 	%rd8916, %rd8915, 32;
	mul.wide.u32 	%rd8917, %r6034, %r5884;
	add.s64 	%rd8918, %rd8916, %rd8917;
	shr.u64 	%rd8919, %rd8918, 32;
	mul.wide.u32 	%rd8920, %r6035, %r5884;
	add.s64 	%rd8921, %rd8919, %rd8920;
	shr.u64 	%rd8922, %rd8921, 32;
	mul.wide.u32 	%rd8923, %r6036, %r5884;
	add.s64 	%rd8924, %rd8922, %rd8923;
	shr.u64 	%rd8925, %rd8924, 32;
	mul.wide.u32 	%rd8926, %r6037, %r5884;
	add.s64 	%rd8927, %rd8925, %rd8926;
	shr.u64 	%rd8928, %rd8927, 32;
	and.b64  	%rd8929, %rd8909, 4294967295;
	mul.wide.u32 	%rd8930, %r6030, %r5883;
	add.s64 	%rd8931, %rd8930, %rd8929;
	shr.u64 	%rd8932, %rd8931, 32;
	and.b64  	%rd8933, %rd8912, 4294967295;
	mul.wide.u32 	%rd8934, %r6031, %r5883;
	add.s64 	%rd8935, %rd8932, %rd8933;
	add.s64 	%rd8936, %rd8935, %rd8934;
	shr.u64 	%rd8937, %rd8936, 32;
	and.b64  	%rd8938, %rd8915, 4294967295;
	mul.wide.u32 	%rd8939, %r6032, %r5883;
	add.s64 	%rd8940, %rd8937, %rd8938;
	add.s64 	%rd8941, %rd8940, %rd8939;
	shr.u64 	%rd8942, %rd8941, 32;
	and.b64  	%rd8943, %rd8918, 4294967295;
	mul.wide.u32 	%rd8944, %r6033, %r5883;
	add.s64 	%rd8945, %rd8942, %rd8943;
	add.s64 	%rd8946, %rd8945, %rd8944;
	shr.u64 	%rd8947, %rd8946, 32;
	and.b64  	%rd8948, %rd8921, 4294967295;
	mul.wide.u32 	%rd8949, %r6034, %r5883;
	add.s64 	%rd8950, %rd8947, %rd8948;
	add.s64 	%rd8951, %rd8950, %rd8949;
	shr.u64 	%rd8952, %rd8951, 32;
	and.b64  	%rd8953, %rd8924, 4294967295;
	mul.wide.u32 	%rd8954, %r6035, %r5883;
	add.s64 	%rd8955, %rd8952, %rd8953;
	add.s64 	%rd8956, %rd8955, %rd8954;
	shr.u64 	%rd8957, %rd8956, 32;
	and.b64  	%rd8958, %rd8927, 4294967295;
	mul.wide.u32 	%rd8959, %r6036, %r5883;
	add.s64 	%rd8960, %rd8957, %rd8958;
	add.s64 	%rd8961, %rd8960, %rd8959;
	shr.u64 	%rd8962, %rd8961, 32;
	mul.wide.u32 	%rd8963, %r6037, %r5883;
	add.s64 	%rd8964, %rd8962, %rd8928;
	add.s64 	%rd8965, %rd8964, %rd8963;
	shr.u64 	%rd8966, %rd8965, 32;
	and.b64  	%rd8967, %rd8936, 4294967295;
	mul.wide.u32 	%rd8968, %r6030, %r5882;
	add.s64 	%rd8969, %rd8968, %rd8967;
	shr.u64 	%rd8970, %rd8969, 32;
	and.b64  	%rd8971, %rd8941, 4294967295;
	mul.wide.u32 	%rd8972, %r6031, %r5882;
	add.s64 	%rd8973, %rd8970, %rd8971;
	add.s64 	%rd8974, %rd8973, %rd8972;
	shr.u64 	%rd8975, %rd8974, 32;
	and.b64  	%rd8976, %rd8946, 4294967295;
	mul.wide.u32 	%rd8977, %r6032, %r5882;
	add.s64 	%rd8978, %rd8975, %rd8976;
	add.s64 	%rd8979, %rd8978, %rd8977;
	shr.u64 	%rd8980, %rd8979, 32;
	and.b64  	%rd8981, %rd8951, 4294967295;
	mul.wide.u32 	%rd8982, %r6033, %r5882;
	add.s64 	%rd8983, %rd8980, %rd8981;
	add.s64 	%rd8984, %rd8983, %rd8982;
	shr.u64 	%rd8985, %rd8984, 32;
	and.b64  	%rd8986, %rd8956, 4294967295;
	mul.wide.u32 	%rd8987, %r6034, %r5882;
	add.s64 	%rd8988, %rd8985, %rd8986;
	add.s64 	%rd8989, %rd8988, %rd8987;
	shr.u64 	%rd8990, %rd8989, 32;
	and.b64  	%rd8991, %rd8961, 4294967295;
	mul.wide.u32 	%rd8992, %r6035, %r5882;
	add.s64 	%rd8993, %rd8990, %rd8991;
	add.s64 	%rd8994, %rd8993, %rd8992;
	shr.u64 	%rd8995, %rd8994, 32;
	and.b64  	%rd8996, %rd8965, 4294967295;
	mul.wide.u32 	%rd8997, %r6036, %r5882;
	add.s64 	%rd8998, %rd8995, %rd8996;
	add.s64 	%rd8999, %rd8998, %rd8997;
	shr.u64 	%rd9000, %rd8999, 32;
	mul.wide.u32 	%rd9001, %r6037, %r5882;
	add.s64 	%rd9002, %rd9000, %rd8966;
	add.s64 	%rd9003, %rd9002, %rd9001;
	shr.u64 	%rd9004, %rd9003, 32;
	and.b64  	%rd9005, %rd8974, 4294967295;
	mul.wide.u32 	%rd9006, %r6030, %r5881;
	add.s64 	%rd9007, %rd9006, %rd9005;
	shr.u64 	%rd9008, %rd9007, 32;
	and.b64  	%rd9009, %rd8979, 4294967295;
	mul.wide.u32 	%rd9010, %r6031, %r5881;
	add.s64 	%rd9011, %rd9008, %rd9009;
	add.s64 	%rd9012, %rd9011, %rd9010;
	shr.u64 	%rd9013, %rd9012, 32;
	and.b64  	%rd9014, %rd8984, 4294967295;
	mul.wide.u32 	%rd9015, %r6032, %r5881;
	add.s64 	%rd9016, %rd9013, %rd9014;
	add.s64 	%rd9017, %rd9016, %rd9015;
	shr.u64 	%rd9018, %rd9017, 32;
	and.b64  	%rd9019, %rd8989, 4294967295;
	mul.wide.u32 	%rd9020, %r6033, %r5881;
	add.s64 	%rd9021, %rd9018, %rd9019;
	add.s64 	%rd9022, %rd9021, %rd9020;
	shr.u64 	%rd9023, %rd9022, 32;
	and.b64  	%rd9024, %rd8994, 4294967295;
	mul.wide.u32 	%rd9025, %r6034, %r5881;
	add.s64 	%rd9026, %rd9023, %rd9024;
	add.s64 	%rd9027, %rd9026, %rd9025;
	shr.u64 	%rd9028, %rd9027, 32;
	and.b64  	%rd9029, %rd8999, 4294967295;
	mul.wide.u32 	%rd9030, %r6035, %r5881;
	add.s64 	%rd9031, %rd9028, %rd9029;
	add.s64 	%rd9032, %rd9031, %rd9030;
	shr.u64 	%rd9033, %rd9032, 32;
	and.b64  	%rd9034, %rd9003, 4294967295;
	mul.wide.u32 	%rd9035, %r6036, %r5881;
	add.s64 	%rd9036, %rd9033, %rd9034;
	add.s64 	%rd9037, %rd9036, %rd9035;
	shr.u64 	%rd9038, %rd9037, 32;
	mul.wide.u32 	%rd9039, %r6037, %r5881;
	add.s64 	%rd9040, %rd9038, %rd9004;
	add.s64 	%rd9041, %rd9040, %rd9039;
	shr.u64 	%rd9042, %rd9041, 32;
	and.b64  	%rd9043, %rd9012, 4294967295;
	mul.wide.u32 	%rd9044, %r6030, %r5880;
	add.s64 	%rd9045, %rd9044, %rd9043;
	shr.u64 	%rd9046, %rd9045, 32;
	and.b64  	%rd9047, %rd9017, 4294967295;
	mul.wide.u32 	%rd9048, %r6031, %r5880;
	add.s64 	%rd9049, %rd9046, %rd9047;
	add.s64 	%rd9050, %rd9049, %rd9048;
	shr.u64 	%rd9051, %rd9050, 32;
	and.b64  	%rd9052, %rd9022, 4294967295;
	mul.wide.u32 	%rd9053, %r6032, %r5880;
	add.s64 	%rd9054, %rd9051, %rd9052;
	add.s64 	%rd9055, %rd9054, %rd9053;
	shr.u64 	%rd9056, %rd9055, 32;
	and.b64  	%rd9057, %rd9027, 4294967295;
	mul.wide.u32 	%rd9058, %r6033, %r5880;
	add.s64 	%rd9059, %rd9056, %rd9057;
	add.s64 	%rd9060, %rd9059, %rd9058;
	shr.u64 	%rd9061, %rd9060, 32;
	and.b64  	%rd9062, %rd9032, 4294967295;
	mul.wide.u32 	%rd9063, %r6034, %r5880;
	add.s64 	%rd9064, %rd9061, %rd9062;
	add.s64 	%rd9065, %rd9064, %rd9063;
	shr.u64 	%rd9066, %rd9065, 32;
	and.b64  	%rd9067, %rd9037, 4294967295;
	mul.wide.u32 	%rd9068, %r6035, %r5880;
	add.s64 	%rd9069, %rd9066, %rd9067;
	add.s64 	%rd9070, %rd9069, %rd9068;
	shr.u64 	%rd9071, %rd9070, 32;
	and.b64  	%rd9072, %rd9041, 4294967295;
	mul.wide.u32 	%rd9073, %r6036, %r5880;
	add.s64 	%rd9074, %rd9071, %rd9072;
	add.s64 	%rd9075, %rd9074, %rd9073;
	shr.u64 	%rd9076, %rd9075, 32;
	mul.wide.u32 	%rd9077, %r6037, %r5880;
	add.s64 	%rd9078, %rd9076, %rd9042;
	add.s64 	%rd9079, %rd9078, %rd9077;
	shr.u64 	%rd9080, %rd9079, 32;
	and.b64  	%rd9081, %rd9050, 4294967295;
	mul.wide.u32 	%rd9082, %r6030, %r5879;
	add.s64 	%rd9083, %rd9082, %rd9081;
	shr.u64 	%rd9084, %rd9083, 32;
	and.b64  	%rd9085, %rd9055, 4294967295;
	mul.wide.u32 	%rd9086, %r6031, %r5879;
	add.s64 	%rd9087, %rd9084, %rd9085;
	add.s64 	%rd9088, %rd9087, %rd9086;
	shr.u64 	%rd9089, %rd9088, 32;
	and.b64  	%rd9090, %rd9060, 4294967295;
	mul.wide.u32 	%rd9091, %r6032, %r5879;
	add.s64 	%rd9092, %rd9089, %rd9090;
	add.s64 	%rd9093, %rd9092, %rd9091;
	shr.u64 	%rd9094, %rd9093, 32;
	and.b64  	%rd9095, %rd9065, 4294967295;
	mul.wide.u32 	%rd9096, %r6033, %r5879;
	add.s64 	%rd9097, %rd9094, %rd9095;
	add.s64 	%rd9098, %rd9097, %rd9096;
	shr.u64 	%rd9099, %rd9098, 32;
	and.b64  	%rd9100, %rd9070, 4294967295;
	mul.wide.u32 	%rd9101, %r6034, %r5879;
	add.s64 	%rd9102, %rd9099, %rd9100;
	add.s64 	%rd9103, %rd9102, %rd9101;
	shr.u64 	%rd9104, %rd9103, 32;
	and.b64  	%rd9105, %rd9075, 4294967295;
	mul.wide.u32 	%rd9106, %r6035, %r5879;
	add.s64 	%rd9107, %rd9104, %rd9105;
	add.s64 	%rd9108, %rd9107, %rd9106;
	shr.u64 	%rd9109, %rd9108, 32;
	and.b64  	%rd9110, %rd9079, 4294967295;
	mul.wide.u32 	%rd9111, %r6036, %r5879;
	add.s64 	%rd9112, %rd9109, %rd9110;
	add.s64 	%rd9113, %rd9112, %rd9111;
	shr.u64 	%rd9114, %rd9113, 32;
	mul.wide.u32 	%rd9115, %r6037, %r5879;
	add.s64 	%rd9116, %rd9114, %rd9080;
	add.s64 	%rd9117, %rd9116, %rd9115;
	shr.u64 	%rd9118, %rd9117, 32;
	and.b64  	%rd9119, %rd9088, 4294967295;
	mul.wide.u32 	%rd9120, %r6030, %r5878;
	add.s64 	%rd9121, %rd9120, %rd9119;
	shr.u64 	%rd9122, %rd9121, 32;
	and.b64  	%rd9123, %rd9093, 4294967295;
	mul.wide.u32 	%rd9124, %r6031, %r5878;
	add.s64 	%rd9125, %rd9122, %rd9123;
	add.s64 	%rd9126, %rd9125, %rd9124;
	shr.u64 	%rd9127, %rd9126, 32;
	and.b64  	%rd9128, %rd9098, 4294967295;
	mul.wide.u32 	%rd9129, %r6032, %r5878;
	add.s64 	%rd9130, %rd9127, %rd9128;
	add.s64 	%rd9131, %rd9130, %rd9129;
	shr.u64 	%rd9132, %rd9131, 32;
	and.b64  	%rd9133, %rd9103, 4294967295;
	mul.wide.u32 	%rd9134, %r6033, %r5878;
	add.s64 	%rd9135, %rd9132, %rd9133;
	add.s64 	%rd9136, %rd9135, %rd9134;
	shr.u64 	%rd9137, %rd9136, 32;
	and.b64  	%rd9138, %rd9108, 4294967295;
	mul.wide.u32 	%rd9139, %r6034, %r5878;
	add.s64 	%rd9140, %rd9137, %rd9138;
	add.s64 	%rd9141, %rd9140, %rd9139;
	shr.u64 	%rd9142, %rd9141, 32;
	and.b64  	%rd9143, %rd9113, 4294967295;
	mul.wide.u32 	%rd9144, %r6035, %r5878;
	add.s64 	%rd9145, %rd9142, %rd9143;
	add.s64 	%rd9146, %rd9145, %rd9144;
	shr.u64 	%rd9147, %rd9146, 32;
	and.b64  	%rd9148, %rd9117, 4294967295;
	mul.wide.u32 	%rd9149, %r6036, %r5878;
	add.s64 	%rd9150, %rd9147, %rd9148;
	add.s64 	%rd9151, %rd9150, %rd9149;
	shr.u64 	%rd9152, %rd9151, 32;
	mul.wide.u32 	%rd9153, %r6037, %r5878;
	add.s64 	%rd9154, %rd9152, %rd9118;
	add.s64 	%rd9155, %rd9154, %rd9153;
	shr.u64 	%rd9156, %rd9155, 32;
	and.b64  	%rd9157, %rd9126, 4294967295;
	mul.wide.u32 	%rd9158, %r6030, %r5877;
	add.s64 	%rd9159, %rd9158, %rd9157;
	shr.u64 	%rd9160, %rd9159, 32;
	and.b64  	%rd9161, %rd9131, 4294967295;
	mul.wide.u32 	%rd9162, %r6031, %r5877;
	add.s64 	%rd9163, %rd9160, %rd9161;
	add.s64 	%rd9164, %rd9163, %rd9162;
	shr.u64 	%rd9165, %rd9164, 32;
	and.b64  	%rd9166, %rd9136, 4294967295;
	mul.wide.u32 	%rd9167, %r6032, %r5877;
	add.s64 	%rd9168, %rd9165, %rd9166;
	add.s64 	%rd9169, %rd9168, %rd9167;
	shr.u64 	%rd9170, %rd9169, 32;
	and.b64  	%rd9171, %rd9141, 4294967295;
	mul.wide.u32 	%rd9172, %r6033, %r5877;
	add.s64 	%rd9173, %rd9170, %rd9171;
	add.s64 	%rd9174, %rd9173, %rd9172;
	shr.u64 	%rd9175, %rd9174, 32;
	and.b64  	%rd9176, %rd9146, 4294967295;
	mul.wide.u32 	%rd9177, %r6034, %r5877;
	add.s64 	%rd9178, %rd9175, %rd9176;
	add.s64 	%rd9179, %rd9178, %rd9177;
	shr.u64 	%rd9180, %rd9179, 32;
	and.b64  	%rd9181, %rd9151, 4294967295;
	mul.wide.u32 	%rd9182, %r6035, %r5877;
	add.s64 	%rd9183, %rd9180, %rd9181;
	add.s64 	%rd9184, %rd9183, %rd9182;
	shr.u64 	%rd9185, %rd9184, 32;
	and.b64  	%rd9186, %rd9155, 4294967295;
	mul.wide.u32 	%rd9187, %r6036, %r5877;
	add.s64 	%rd9188, %rd9185, %rd9186;
	add.s64 	%rd9189, %rd9188, %rd9187;
	shr.u64 	%rd9190, %rd9189, 32;
	mul.wide.u32 	%rd9191, %r6037, %r5877;
	add.s64 	%rd9192, %rd9190, %rd9156;
	add.s64 	%rd9193, %rd9192, %rd9191;
	shr.u64 	%rd9194, %rd9193, 32;
	{ .reg .b32 tmp; mov.b64 {tmp, %r3930}, %rd9193; }
	and.b64  	%rd9195, %rd9164, 4294967295;
	mul.lo.s64 	%rd9196, %rd9195, 977;
	cvt.u32.u64 	%r3931, %rd9196;
	shr.u64 	%rd9197, %rd9196, 32;
	and.b64  	%rd9198, %rd9169, 4294967295;
	mad.lo.s64 	%rd9199, %rd9198, 977, %rd9197;
	shr.u64 	%rd9200, %rd9199, 32;
	and.b64  	%rd9201, %rd9174, 4294967295;
	mad.lo.s64 	%rd9202, %rd9201, 977, %rd9200;
	shr.u64 	%rd9203, %rd9202, 32;
	and.b64  	%rd9204, %rd9179, 4294967295;
	mad.lo.s64 	%rd9205, %rd9204, 977, %rd9203;
	shr.u64 	%rd9206, %rd9205, 32;
	and.b64  	%rd9207, %rd9184, 4294967295;
	mad.lo.s64 	%rd9208, %rd9207, 977, %rd9206;
	shr.u64 	%rd9209, %rd9208, 32;
	and.b64  	%rd9210, %rd9189, 4294967295;
	mad.lo.s64 	%rd9211, %rd9210, 977, %rd9209;
	shr.u64 	%rd9212, %rd9211, 32;
	and.b64  	%rd9213, %rd9193, 4294967295;
	mad.lo.s64 	%rd9214, %rd9213, 977, %rd9212;
	shr.u64 	%rd9215, %rd9214, 32;
	mad.lo.s64 	%rd9216, %rd9194, 977, %rd9215;
	{ .reg .b32 tmp; mov.b64 {tmp, %r3932}, %rd9216; }
	add.s32 	%r6047, %r3929, %r3931;
	setp.lt.u32 	%p1357, %r6047, %r3929;
	selp.u64 	%rd9217, 1, 0, %p1357;
	and.b64  	%rd9218, %rd8931, 4294967295;
	and.b64  	%rd9219, %rd9199, 4294967295;
	add.s64 	%rd9220, %rd9218, %rd9217;
	add.s64 	%rd9221, %rd9220, %rd9219;
	shr.u64 	%rd9222, %rd9221, 32;
	and.b64  	%rd9223, %rd8969, 4294967295;
	and.b64  	%rd9224, %rd9202, 4294967295;
	add.s64 	%rd9225, %rd9222, %rd9223;
	add.s64 	%rd9226, %rd9225, %rd9224;
	shr.u64 	%rd9227, %rd9226, 32;
	and.b64  	%rd9228, %rd9007, 4294967295;
	and.b64  	%rd9229, %rd9205, 4294967295;
	add.s64 	%rd9230, %rd9227, %rd9228;
	add.s64 	%rd9231, %rd9230, %rd9229;
	shr.u64 	%rd9232, %rd9231, 32;
	and.b64  	%rd9233, %rd9045, 4294967295;
	and.b64  	%rd9234, %rd9208, 4294967295;
	add.s64 	%rd9235, %rd9232, %rd9233;
	add.s64 	%rd9236, %rd9235, %rd9234;
	shr.u64 	%rd9237, %rd9236, 32;
	and.b64  	%rd9238, %rd9083, 4294967295;
	and.b64  	%rd9239, %rd9211, 4294967295;
	add.s64 	%rd9240, %rd9237, %rd9238;
	add.s64 	%rd9241, %rd9240, %rd9239;
	shr.u64 	%rd9242, %rd9241, 32;
	and.b64  	%rd9243, %rd9121, 4294967295;
	and.b64  	%rd9244, %rd9214, 4294967295;
	add.s64 	%rd9245, %rd9242, %rd9243;
	add.s64 	%rd9246, %rd9245, %rd9244;
	shr.u64 	%rd9247, %rd9246, 32;
	and.b64  	%rd9248, %rd9159, 4294967295;
	and.b64  	%rd9249, %rd9216, 4294967295;
	add.s64 	%rd9250, %rd9247, %rd9248;
	add.s64 	%rd9251, %rd9250, %rd9249;
	{ .reg .b32 tmp; mov.b64 {tmp, %r3933}, %rd9251; }
	add.s32 	%r3934, %r3933, %r3932;
	and.b64  	%rd9252, %rd9221, 4294967295;
	add.s64 	%rd18404, %rd9252, %rd9195;
	shr.u64 	%rd9253, %rd18404, 32;
	and.b64  	%rd9254, %rd9226, 4294967295;
	add.s64 	%rd9255, %rd9253, %rd9254;
	add.s64 	%rd18405, %rd9255, %rd9198;
	shr.u64 	%rd9256, %rd18405, 32;
	and.b64  	%rd9257, %rd9231, 4294967295;
	add.s64 	%rd9258, %rd9256, %rd9257;
	add.s64 	%rd18406, %rd9258, %rd9201;
	shr.u64 	%rd9259, %rd18406, 32;
	and.b64  	%rd9260, %rd9236, 4294967295;
	add.s64 	%rd9261, %rd9259, %rd9260;
	add.s64 	%rd18407, %rd9261, %rd9204;
	shr.u64 	%rd9262, %rd18407, 32;
	and.b64  	%rd9263, %rd9241, 4294967295;
	add.s64 	%rd9264, %rd9262, %rd9263;
	add.s64 	%rd18408, %rd9264, %rd9207;
	shr.u64 	%rd9265, %rd18408, 32;
	and.b64  	%rd9266, %rd9246, 4294967295;
	add.s64 	%rd9267, %rd9265, %rd9266;
	add.s64 	%rd18409, %rd9267, %rd9210;
	shr.u64 	%rd9268, %rd18409, 32;
	and.b64  	%rd9269, %rd9251, 4294967295;
	add.s64 	%rd9270, %rd9268, %rd9269;
	add.s64 	%rd18410, %rd9270, %rd9213;
	{ .reg .b32 tmp; mov.b64 {tmp, %r3935}, %rd18410; }
	add.s32 	%r3936, %r3934, %r3935;
	add.s32 	%r1066, %r3936, %r3930;
	setp.eq.s32 	%p1358, %r1066, 0;
	mov.pred 	%p3012, 0;
	@%p1358 bra 	$L__BB4_770;
	cvt.u64.u32 	%rd9271, %r1066;
	mul.wide.u32 	%rd9272, %r1066, 977;
	cvt.u32.u64 	%r3937, %rd9272;
	shr.u64 	%rd9273, %rd9272, 32;
	add.s64 	%rd9274, %rd9273, %rd9271;
	shr.u64 	%rd9275, %rd9274, 32;
	add.s32 	%r1067, %r6047, %r3937;
	setp.lt.u32 	%p1359, %r1067, %r6047;
	selp.u64 	%rd9276, 1, 0, %p1359;
	and.b64  	%rd9277, %rd18404, 4294967295;
	and.b64  	%rd9278, %rd9274, 4294967295;
	add.s64 	%rd9279, %rd9277, %rd9276;
	add.s64 	%rd18404, %rd9279, %rd9278;
	shr.u64 	%rd9280, %rd18404, 32;
	and.b64  	%rd9281, %rd18405, 4294967295;
	add.s64 	%rd9282, %rd9280, %rd9281;
	add.s64 	%rd18405, %rd9282, %rd9275;
	shr.u64 	%rd9283, %rd18405, 32;
	and.b64  	%rd9284, %rd18406, 4294967295;
	add.s64 	%rd18406, %rd9283, %rd9284;
	shr.u64 	%rd9285, %rd18406, 32;
	and.b64  	%rd9286, %rd18407, 4294967295;
	add.s64 	%rd18407, %rd9285, %rd9286;
	shr.u64 	%rd9287, %rd18407, 32;
	and.b64  	%rd9288, %rd18408, 4294967295;
	add.s64 	%rd18408, %rd9287, %rd9288;
	shr.u64 	%rd9289, %rd18408, 32;
	and.b64  	%rd9290, %rd18409, 4294967295;
	add.s64 	%rd18409, %rd9289, %rd9290;
	shr.u64 	%rd9291, %rd18409, 32;
	and.b64  	%rd9292, %rd18410, 4294967295;
	add.s64 	%rd18410, %rd9291, %rd9292;
	setp.gt.u64 	%p3012, %rd18410, 4294967295;
	mov.u32 	%r6047, %r1067;
$L__BB4_770:
	ld.const.u32 	%rd617, [const_p+16];
	ld.const.u32 	%rd618, [const_p+8];
	ld.const.u32 	%rd619, [const_p+4];
	ld.const.u32 	%rd620, [const_p+24];
	ld.const.u32 	%rd621, [const_p+12];
	ld.const.u32 	%r1069, [const_p];
	cvt.u32.u64 	%r6054, %rd18410;
	cvt.u32.u64 	%r6053, %rd18409;
	cvt.u32.u64 	%r6052, %rd18408;
	cvt.u32.u64 	%r6051, %rd18407;
	cvt.u32.u64 	%r6050, %rd18406;
	cvt.u32.u64 	%r6049, %rd18405;
	cvt.u32.u64 	%r6048, %rd18404;
	ld.const.u32 	%r3938, [const_p+28];
	setp.lt.u32 	%p1360, %r3938, %r6054;
	or.pred  	%p1361, %p3012, %p1360;
	@%p1361 bra 	$L__BB4_784;
	setp.gt.u32 	%p1362, %r3938, %r6054;
	@%p1362 bra 	$L__BB4_785;
	cvt.u32.u64 	%r3939, %rd620;
	setp.lt.u32 	%p1363, %r3939, %r6053;
	@%p1363 bra 	$L__BB4_784;
	cvt.u32.u64 	%r3940, %rd620;
	setp.gt.u32 	%p1364, %r3940, %r6053;
	@%p1364 bra 	$L__BB4_785;
	cvt.u32.u64 	%r3941, %rd590;
	setp.lt.u32 	%p1365, %r3941, %r6052;
	@%p1365 bra 	$L__BB4_784;
	cvt.u32.u64 	%r3942, %rd590;
	setp.gt.u32 	%p1366, %r3942, %r6052;
	@%p1366 bra 	$L__BB4_785;
	cvt.u32.u64 	%r3943, %rd617;
	setp.lt.u32 	%p1367, %r3943, %r6051;
	@%p1367 bra 	$L__BB4_784;
	cvt.u32.u64 	%r3944, %rd617;
	setp.gt.u32 	%p1368, %r3944, %r6051;
	@%p1368 bra 	$L__BB4_785;
	cvt.u32.u64 	%r3945, %rd621;
	setp.lt.u32 	%p1369, %r3945, %r6050;
	@%p1369 bra 	$L__BB4_784;
	cvt.u32.u64 	%r3946, %rd621;
	setp.gt.u32 	%p1370, %r3946, %r6050;
	@%p1370 bra 	$L__BB4_785;
	cvt.u32.u64 	%r3947, %rd618;
	setp.lt.u32 	%p1371, %r3947, %r6049;
	@%p1371 bra 	$L__BB4_784;
	cvt.u32.u64 	%r3948, %rd618;
	setp.gt.u32 	%p1372, %r3948, %r6049;
	@%p1372 bra 	$L__BB4_785;
	cvt.u32.u64 	%r3949, %rd619;
	setp.lt.u32 	%p1373, %r3949, %r6048;
	@%p1373 bra 	$L__BB4_784;
	cvt.u32.u64 	%r3950, %rd619;
	setp.gt.u32 	%p1374, %r3950, %r6048;
	setp.lt.u32 	%p1375, %r6047, %r1069;
	or.pred  	%p1376, %p1374, %p1375;
	@%p1376 bra 	$L__BB4_785;
$L__BB4_784:
	cvt.u32.u64 	%r3951, %rd621;
	cvt.u32.u64 	%r3952, %rd618;
	cvt.u32.u64 	%r3953, %rd619;
	cvt.u32.u64 	%r3954, %rd590;
	cvt.u32.u64 	%r3955, %rd617;
	cvt.u32.u64 	%r3956, %rd620;
	setp.lt.u32 	%p1377, %r6047, %r1069;
	selp.s64 	%rd9294, -1, 0, %p1377;
	sub.s32 	%r6047, %r6047, %r1069;
	and.b64  	%rd9295, %rd18404, 4294967295;
	add.s64 	%rd9296, %rd9295, %rd9294;
	setp.lt.u64 	%p1378, %rd9296, %rd619;
	selp.s64 	%rd9297, -1, 0, %p1378;
	cvt.u32.u64 	%r3957, %rd9296;
	sub.s32 	%r6048, %r3957, %r3953;
	and.b64  	%rd9298, %rd18405, 4294967295;
	add.s64 	%rd9299, %rd9298, %rd9297;
	setp.lt.u64 	%p1379, %rd9299, %rd618;
	selp.s64 	%rd9300, -1, 0, %p1379;
	cvt.u32.u64 	%r3958, %rd9299;
	sub.s32 	%r6049, %r3958, %r3952;
	and.b64  	%rd9301, %rd18406, 4294967295;
	add.s64 	%rd9302, %rd9301, %rd9300;
	setp.lt.u64 	%p1380, %rd9302, %rd621;
	selp.s64 	%rd9303, -1, 0, %p1380;
	cvt.u32.u64 	%r3959, %rd9302;
	sub.s32 	%r6050, %r3959, %r3951;
	and.b64  	%rd9304, %rd18407, 4294967295;
	add.s64 	%rd9305, %rd9304, %rd9303;
	setp.lt.u64 	%p1381, %rd9305, %rd617;
	selp.s64 	%rd9306, -1, 0, %p1381;
	cvt.u32.u64 	%r3960, %rd9305;
	sub.s32 	%r6051, %r3960, %r3955;
	and.b64  	%rd9307, %rd18408, 4294967295;
	add.s64 	%rd9308, %rd9307, %rd9306;
	setp.lt.u64 	%p1382, %rd9308, %rd590;
	selp.s64 	%rd9309, -1, 0, %p1382;
	cvt.u32.u64 	%r3961, %rd9308;
	sub.s32 	%r6052, %r3961, %r3954;
	and.b64  	%rd9310, %rd18409, 4294967295;
	add.s64 	%rd9311, %rd9310, %rd9309;
	setp.lt.u64 	%p1383, %rd9311, %rd620;
	selp.s32 	%r3962, -1, 0, %p1383;
	cvt.u32.u64 	%r3963, %rd9311;
	sub.s32 	%r6053, %r3963, %r3956;
	add.s32 	%r3964, %r6054, %r3962;
	sub.s32 	%r6054, %r3964, %r3938;
$L__BB4_785:
	setp.gt.u32 	%p1384, %r6054, %r3938;
	@%p1384 bra 	$L__BB4_798;
	bra.uni 	$L__BB4_799;
$L__BB4_786:
	cvt.u32.u64 	%r3965, %rd620;
	setp.gt.u32 	%p1386, %r6053, %r3965;
	@%p1386 bra 	$L__BB4_798;
	setp.lt.u32 	%p1387, %r6053, %r3965;
	@%p1387 bra 	$L__BB4_800;
	cvt.u32.u64 	%r3967, %rd590;
	setp.gt.u32 	%p1388, %r6052, %r3967;
	@%p1388 bra 	$L__BB4_798;
	setp.lt.u32 	%p1389, %r6052, %r3967;
	@%p1389 bra 	$L__BB4_800;
	cvt.u32.u64 	%r3969, %rd617;
	setp.gt.u32 	%p1390, %r6051, %r3969;
	@%p1390 bra 	$L__BB4_798;
	setp.lt.u32 	%p1391, %r6051, %r3969;
	@%p1391 bra 	$L__BB4_800;
	cvt.u32.u64 	%r3971, %rd621;
	setp.gt.u32 	%p1392, %r6050, %r3971;
	@%p1392 bra 	$L__BB4_798;
	setp.lt.u32 	%p1393, %r6050, %r3971;
	@%p1393 bra 	$L__BB4_800;
	cvt.u32.u64 	%r3973, %rd618;
	setp.gt.u32 	%p1394, %r6049, %r3973;
	@%p1394 bra 	$L__BB4_798;
	setp.lt.u32 	%p1395, %r6049, %r3973;
	@%p1395 bra 	$L__BB4_800;
	cvt.u32.u64 	%r3975, %rd619;
	setp.gt.u32 	%p1396, %r6048, %r3975;
	@%p1396 bra 	$L__BB4_798;
	setp.lt.u32 	%p1397, %r6048, %r3975;
	setp.lt.u32 	%p1398, %r6047, %r1069;
	or.pred  	%p1399, %p1397, %p1398;
	@%p1399 bra 	$L__BB4_800;
$L__BB4_798:
	cvt.u32.u64 	%r3977, %rd620;
	cvt.u32.u64 	%r3978, %rd621;
	cvt.u32.u64 	%r3979, %rd618;
	cvt.u32.u64 	%r3980, %rd619;
	cvt.u32.u64 	%r3981, %rd590;
	cvt.u32.u64 	%r3982, %rd617;
	setp.lt.u32 	%p1400, %r6047, %r1069;
	selp.s64 	%rd9312, -1, 0, %p1400;
	sub.s32 	%r6047, %r6047, %r1069;
	cvt.u64.u32 	%rd9313, %r6048;
	add.s64 	%rd9314, %rd9312, %rd9313;
	setp.lt.u64 	%p1401, %rd9314, %rd619;
	selp.s64 	%rd9315, -1, 0, %p1401;
	cvt.u32.u64 	%r3983, %rd9314;
	sub.s32 	%r6048, %r3983, %r3980;
	cvt.u64.u32 	%rd9316, %r6049;
	add.s64 	%rd9317, %rd9315, %rd9316;
	setp.lt.u64 	%p1402, %rd9317, %rd618;
	selp.s64 	%rd9318, -1, 0, %p1402;
	cvt.u32.u64 	%r3984, %rd9317;
	sub.s32 	%r6049, %r3984, %r3979;
	cvt.u64.u32 	%rd9319, %r6050;
	add.s64 	%rd9320, %rd9318, %rd9319;
	setp.lt.u64 	%p1403, %rd9320, %rd621;
	selp.s64 	%rd9321, -1, 0, %p1403;
	cvt.u32.u64 	%r3985, %rd9320;
	sub.s32 	%r6050, %r3985, %r3978;
	cvt.u64.u32 	%rd9322, %r6051;
	add.s64 	%rd9323, %rd9321, %rd9322;
	setp.lt.u64 	%p1404, %rd9323, %rd617;
	selp.s64 	%rd9324, -1, 0, %p1404;
	cvt.u32.u64 	%r3986, %rd9323;
	sub.s32 	%r6051, %r3986, %r3982;
	cvt.u64.u32 	%rd9325, %r6052;
	add.s64 	%rd9326, %rd9324, %rd9325;
	setp.lt.u64 	%p1405, %rd9326, %rd590;
	selp.s64 	%rd9327, -1, 0, %p1405;
	cvt.u32.u64 	%r3987, %rd9326;
	sub.s32 	%r6052, %r3987, %r3981;
	cvt.u64.u32 	%rd9328, %r6053;
	add.s64 	%rd9329, %rd9327, %rd9328;
	setp.lt.u64 	%p1406, %rd9329, %rd620;
	selp.s32 	%r3988, -1, 0, %p1406;
	cvt.u32.u64 	%r3989, %rd9329;
	sub.s32 	%r6053, %r3989, %r3977;
	add.s32 	%r3990, %r6054, %r3988;
	sub.s32 	%r6054, %r3990, %r3938;
	bra.uni 	$L__BB4_800;
$L__BB4_799:
	setp.lt.u32 	%p1385, %r6054, %r3938;
	@%p1385 bra 	$L__BB4_800;
	bra.uni 	$L__BB4_786;
$L__BB4_800:
	shl.b32 	%r3991, %r6047, 2;
	shr.u32 	%r3992, %r6047, 30;
	cvt.u64.u32 	%rd9330, %r3992;
	mul.wide.u32 	%rd9331, %r6048, 4;
	or.b64  	%rd9332, %rd9331, %rd9330;
	shr.u64 	%rd9333, %rd9331, 32;
	mul.wide.u32 	%rd9334, %r6049, 4;
	or.b64  	%rd9335, %rd9334, %rd9333;
	shr.u64 	%rd9336, %rd9334, 32;
	mul.wide.u32 	%rd9337, %r6050, 4;
	or.b64  	%rd9338, %rd9337, %rd9336;
	shr.u64 	%rd9339, %rd9337, 32;
	mul.wide.u32 	%rd9340, %r6051, 4;
	add.s64 	%rd9341, %rd9340, %rd9339;
	shr.u64 	%rd9342, %rd9341, 32;
	mul.wide.u32 	%rd9343, %r6052, 4;
	add.s64 	%rd9344, %rd9343, %rd9342;
	shr.u64 	%rd9345, %rd9344, 32;
	mul.wide.u32 	%rd9346, %r6053, 4;
	add.s64 	%rd9347, %rd9346, %rd9345;
	shr.u64 	%rd9348, %rd9347, 32;
	mul.wide.u32 	%rd9349, %r6054, 4;
	add.s64 	%rd9350, %rd9349, %rd9348;
	shr.u64 	%rd9351, %rd9350, 32;
	{ .reg .b32 tmp; mov.b64 {tmp, %r3993}, %rd9350; }
	mad.lo.s32 	%r6064, %r3993, 977, %r3991;
	setp.lt.u32 	%p1408, %r6064, %r3991;
	selp.u64 	%rd9352, 1, 0, %p1408;
	and.b64  	%rd9353, %rd9332, 4294967295;
	add.s64 	%rd9354, %rd9353, %rd9352;
	shr.u64 	%rd9355, %rd9354, 32;
	and.b64  	%rd9356, %rd9335, 4294967295;
	add.s64 	%rd9357, %rd9355, %rd9356;
	shr.u64 	%rd9358, %rd9357, 32;
	and.b64  	%rd9359, %rd9338, 4294967295;
	add.s64 	%rd9360, %rd9358, %rd9359;
	shr.u64 	%rd9361, %rd9360, 32;
	and.b64  	%rd9362, %rd9341, 4294967295;
	add.s64 	%rd9363, %rd9361, %rd9362;
	shr.u64 	%rd9364, %rd9363, 32;
	and.b64  	%rd9365, %rd9344, 4294967295;
	add.s64 	%rd9366, %rd9364, %rd9365;
	shr.u64 	%rd9367, %rd9366, 32;
	and.b64  	%rd9368, %rd9347, 4294967295;
	add.s64 	%rd9369, %rd9367, %rd9368;
	shr.u64 	%rd9370, %rd9369, 32;
	and.b64  	%rd9371, %rd9350, 4294967295;
	add.s64 	%rd9372, %rd9370, %rd9371;
	{ .reg .b32 tmp; mov.b64 {tmp, %r3994}, %rd9372; }
	and.b64  	%rd9373, %rd9354, 4294967295;
	add.s64 	%rd18411, %rd9373, %rd9351;
	shr.u64 	%rd9374, %rd18411, 32;
	and.b64  	%rd9375, %rd9357, 4294967295;
	add.s64 	%rd18412, %rd9374, %rd9375;
	shr.u64 	%rd9376, %rd18412, 32;
	and.b64  	%rd9377, %rd9360, 4294967295;
	add.s64 	%rd18413, %rd9376, %rd9377;
	shr.u64 	%rd9378, %rd18413, 32;
	and.b64  	%rd9379, %rd9363, 4294967295;
	add.s64 	%rd18414, %rd9378, %rd9379;
	shr.u64 	%rd9380, %rd18414, 32;
	and.b64  	%rd9381, %rd9366, 4294967295;
	add.s64 	%rd18415, %rd9380, %rd9381;
	shr.u64 	%rd9382, %rd18415, 32;
	and.b64  	%rd9383, %rd9369, 4294967295;
	add.s64 	%rd18416, %rd9382, %rd9383;
	shr.u64 	%rd9384, %rd18416, 32;
	and.b64  	%rd9385, %rd9372, 4294967295;
	add.s64 	%rd18417, %rd9384, %rd9385;
	{ .reg .b32 tmp; mov.b64 {tmp, %r3995}, %rd18417; }
	add.s32 	%r1111, %r3994, %r3995;
	setp.eq.s32 	%p1409, %r1111, 0;
	mov.pred 	%p3013, 0;
	@%p1409 bra 	$L__BB4_802;
	mad.lo.s32 	%r1112, %r1111, 977, %r6064;
	setp.lt.u32 	%p1410, %r1112, %r6064;
	selp.u64 	%rd9386, 1, 0, %p1410;
	and.b64  	%rd9387, %rd18411, 4294967295;
	cvt.u64.u32 	%rd9388, %r1111;
	add.s64 	%rd9389, %rd9387, %rd9386;
	add.s64 	%rd18411, %rd9389, %rd9388;
	shr.u64 	%rd9390, %rd18411, 32;
	and.b64  	%rd9391, %rd18412, 4294967295;
	add.s64 	%rd18412, %rd9390, %rd9391;
	shr.u64 	%rd9392, %rd18412, 32;
	and.b64  	%rd9393, %rd18413, 4294967295;
	add.s64 	%rd18413, %rd9392, %rd9393;
	shr.u64 	%rd9394, %rd18413, 32;
	and.b64  	%rd9395, %rd18414, 4294967295;
	add.s64 	%rd18414, %rd9394, %rd9395;
	shr.u64 	%rd9396, %rd18414, 32;
	and.b64  	%rd9397, %rd18415, 4294967295;
	add.s64 	%rd18415, %rd9396, %rd9397;
	shr.u64 	%rd9398, %rd18415, 32;
	and.b64  	%rd9399, %rd18416, 4294967295;
	add.s64 	%rd18416, %rd9398, %rd9399;
	shr.u64 	%rd9400, %rd18416, 32;
	and.b64  	%rd9401, %rd18417, 4294967295;
	add.s64 	%rd18417, %rd9400, %rd9401;
	setp.gt.u64 	%p3013, %rd18417, 4294967295;
	mov.u32 	%r6064, %r1112;
$L__BB4_802:
	cvt.u32.u64 	%r6071, %rd18417;
	cvt.u32.u64 	%r6070, %rd18416;
	cvt.u32.u64 	%r6069, %rd18415;
	cvt.u32.u64 	%r6068, %rd18414;
	cvt.u32.u64 	%r6067, %rd18413;
	cvt.u32.u64 	%r6066, %rd18412;
	cvt.u32.u64 	%r6065, %rd18411;
	setp.lt.u32 	%p1411, %r3938, %r6071;
	or.pred  	%p1412, %p3013, %p1411;
	@%p1412 bra 	$L__BB4_816;
	setp.gt.u32 	%p1413, %r3938, %r6071;
	@%p1413 bra 	$L__BB4_817;
	cvt.u32.u64 	%r3996, %rd620;
	setp.lt.u32 	%p1414, %r3996, %r6070;
	@%p1414 bra 	$L__BB4_816;
	cvt.u32.u64 	%r3997, %rd620;
	setp.gt.u32 	%p1415, %r3997, %r6070;
	@%p1415 bra 	$L__BB4_817;
	cvt.u32.u64 	%r3998, %rd590;
	setp.lt.u32 	%p1416, %r3998, %r6069;
	@%p1416 bra 	$L__BB4_816;
	cvt.u32.u64 	%r3999, %rd590;
	setp.gt.u32 	%p1417, %r3999, %r6069;
	@%p1417 bra 	$L__BB4_817;
	cvt.u32.u64 	%r4000, %rd617;
	setp.lt.u32 	%p1418, %r4000, %r6068;
	@%p1418 bra 	$L__BB4_816;
	cvt.u32.u64 	%r4001, %rd617;
	setp.gt.u32 	%p1419, %r4001, %r6068;
	@%p1419 bra 	$L__BB4_817;
	cvt.u32.u64 	%r4002, %rd621;
	setp.lt.u32 	%p1420, %r4002, %r6067;
	@%p1420 bra 	$L__BB4_816;
	cvt.u32.u64 	%r4003, %rd621;
	setp.gt.u32 	%p1421, %r4003, %r6067;
	@%p1421 bra 	$L__BB4_817;
	cvt.u32.u64 	%r4004, %rd618;
	setp.lt.u32 	%p1422, %r4004, %r6066;
	@%p1422 bra 	$L__BB4_816;
	cvt.u32.u64 	%r4005, %rd618;
	setp.gt.u32 	%p1423, %r4005, %r6066;
	@%p1423 bra 	$L__BB4_817;
	cvt.u32.u64 	%r4006, %rd619;
	setp.lt.u32 	%p1424, %r4006, %r6065;
	@%p1424 bra 	$L__BB4_816;
	cvt.u32.u64 	%r4007, %rd619;
	setp.gt.u32 	%p1425, %r4007, %r6065;
	setp.lt.u32 	%p1426, %r6064, %r1069;
	or.pred  	%p1427, %p1425, %p1426;
	@%p1427 bra 	$L__BB4_817;
$L__BB4_816:
	cvt.u32.u64 	%r4008, %rd621;
	cvt.u32.u64 	%r4009, %rd618;
	cvt.u32.u64 	%r4010, %rd619;
	cvt.u32.u64 	%r4011, %rd620;
	cvt.u32.u64 	%r4012, %rd590;
	cvt.u32.u64 	%r4013, %rd617;
	setp.lt.u32 	%p1428, %r6064, %r1069;
	selp.s64 	%rd9403, -1, 0, %p1428;
	sub.s32 	%r6064, %r6064, %r1069;
	and.b64  	%rd9404, %rd18411, 4294967295;
	add.s64 	%rd9405, %rd9404, %rd9403;
	setp.lt.u64 	%p1429, %rd9405, %rd619;
	selp.s64 	%rd9406, -1, 0, %p1429;
	cvt.u32.u64 	%r4014, %rd9405;
	sub.s32 	%r6065, %r4014, %r4010;
	and.b64  	%rd9407, %rd18412, 4294967295;
	add.s64 	%rd9408, %rd9407, %rd9406;
	setp.lt.u64 	%p1430, %rd9408, %rd618;
	selp.s64 	%rd9409, -1, 0, %p1430;
	cvt.u32.u64 	%r4015, %rd9408;
	sub.s32 	%r6066, %r4015, %r4009;
	and.b64  	%rd9410, %rd18413, 4294967295;
	add.s64 	%rd9411, %rd9410, %rd9409;
	setp.lt.u64 	%p1431, %rd9411, %rd621;
	selp.s64 	%rd9412, -1, 0, %p1431;
	cvt.u32.u64 	%r4016, %rd9411;
	sub.s32 	%r6067, %r4016, %r4008;
	and.b64  	%rd9413, %rd18414, 4294967295;
	add.s64 	%rd9414, %rd9413, %rd9412;
	setp.lt.u64 	%p1432, %rd9414, %rd617;
	selp.s64 	%rd9415, -1, 0, %p1432;
	cvt.u32.u64 	%r4017, %rd9414;
	sub.s32 	%r6068, %r4017, %r4013;
	and.b64  	%rd9416, %rd18415, 4294967295;
	add.s64 	%rd9417, %rd9416, %rd9415;
	setp.lt.u64 	%p1433, %rd9417, %rd590;
	selp.s64 	%rd9418, -1, 0, %p1433;
	cvt.u32.u64 	%r4018, %rd9417;
	sub.s32 	%r6069, %r4018, %r4012;
	and.b64  	%rd9419, %rd18416, 4294967295;
	add.s64 	%rd9420, %rd9419, %rd9418;
	setp.lt.u64 	%p1434, %rd9420, %rd620;
	selp.s32 	%r4019, -1, 0, %p1434;
	cvt.u32.u64 	%r4020, %rd9420;
	sub.s32 	%r6070, %r4020, %r4011;
	add.s32 	%r4021, %r6071, %r4019;
	sub.s32 	%r6071, %r4021, %r3938;
$L__BB4_817:
	setp.gt.u32 	%p1435, %r6071, %r3938;
	@%p1435 bra 	$L__BB4_830;
	bra.uni 	$L__BB4_831;
$L__BB4_818:
	cvt.u32.u64 	%r4022, %rd620;
	setp.gt.u32 	%p1437, %r6070, %r4022;
	@%p1437 bra 	$L__BB4_830;
	setp.lt.u32 	%p1438, %r6070, %r4022;
	@%p1438 bra 	$L__BB4_832;
	cvt.u32.u64 	%r4024, %rd590;
	setp.gt.u32 	%p1439, %r6069, %r4024;
	@%p1439 bra 	$L__BB4_830;
	setp.lt.u32 	%p1440, %r6069, %r4024;
	@%p1440 bra 	$L__BB4_832;
	cvt.u32.u64 	%r4026, %rd617;
	setp.gt.u32 	%p1441, %r6068, %r4026;
	@%p1441 bra 	$L__BB4_830;
	setp.lt.u32 	%p1442, %r6068, %r4026;
	@%p1442 bra 	$L__BB4_832;
	cvt.u32.u64 	%r4028, %rd621;
	setp.gt.u32 	%p1443, %r6067, %r4028;
	@%p1443 bra 	$L__BB4_830;
	setp.lt.u32 	%p1444, %r6067, %r4028;
	@%p1444 bra 	$L__BB4_832;
	cvt.u32.u64 	%r4030, %rd618;
	setp.gt.u32 	%p1445, %r6066, %r4030;
	@%p1445 bra 	$L__BB4_830;
	setp.lt.u32 	%p1446, %r6066, %r4030;
	@%p1446 bra 	$L__BB4_832;
	cvt.u32.u64 	%r4032, %rd619;
	setp.gt.u32 	%p1447, %r6065, %r4032;
	@%p1447 bra 	$L__BB4_830;
	setp.lt.u32 	%p1448, %r6065, %r4032;
	setp.lt.u32 	%p1449, %r6064, %r1069;
	or.pred  	%p1450, %p1448, %p1449;
	@%p1450 bra 	$L__BB4_832;
$L__BB4_830:
	cvt.u32.u64 	%r4034, %rd621;
	cvt.u32.u64 	%r4035, %rd618;
	cvt.u32.u64 	%r4036, %rd619;
	cvt.u32.u64 	%r4037, %rd620;
	cvt.u32.u64 	%r4038, %rd590;
	cvt.u32.u64 	%r4039, %rd617;
	setp.lt.u32 	%p1451, %r6064, %r1069;
	selp.s64 	%rd9421, -1, 0, %p1451;
	sub.s32 	%r6064, %r6064, %r1069;
	cvt.u64.u32 	%rd9422, %r6065;
	add.s64 	%rd9423, %rd9421, %rd9422;
	setp.lt.u64 	%p1452, %rd9423, %rd619;
	selp.s64 	%rd9424, -1, 0, %p1452;
	cvt.u32.u64 	%r4040, %rd9423;
	sub.s32 	%r6065, %r4040, %r4036;
	cvt.u64.u32 	%rd9425, %r6066;
	add.s64 	%rd9426, %rd9424, %rd9425;
	setp.lt.u64 	%p1453, %rd9426, %rd618;
	selp.s64 	%rd9427, -1, 0, %p1453;
	cvt.u32.u64 	%r4041, %rd9426;
	sub.s32 	%r6066, %r4041, %r4035;
	cvt.u64.u32 	%rd9428, %r6067;
	add.s64 	%rd9429, %rd9427, %rd9428;
	setp.lt.u64 	%p1454, %rd9429, %rd621;
	selp.s64 	%rd9430, -1, 0, %p1454;
	cvt.u32.u64 	%r4042, %rd9429;
	sub.s32 	%r6067, %r4042, %r4034;
	cvt.u64.u32 	%rd9431, %r6068;
	add.s64 	%rd9432, %rd9430, %rd9431;
	setp.lt.u64 	%p1455, %rd9432, %rd617;
	selp.s64 	%rd9433, -1, 0, %p1455;
	cvt.u32.u64 	%r4043, %rd9432;
	sub.s32 	%r6068, %r4043, %r4039;
	cvt.u64.u32 	%rd9434, %r6069;
	add.s64 	%rd9435, %rd9433, %rd9434;
	setp.lt.u64 	%p1456, %rd9435, %rd590;
	selp.s64 	%rd9436, -1, 0, %p1456;
	cvt.u32.u64 	%r4044, %rd9435;
	sub.s32 	%r6069, %r4044, %r4038;
	cvt.u64.u32 	%rd9437, %r6070;
	add.s64 	%rd9438, %rd9436, %rd9437;
	setp.lt.u64 	%p1457, %rd9438, %rd620;
	selp.s32 	%r4045, -1, 0, %p1457;
	cvt.u32.u64 	%r4046, %rd9438;
	sub.s32 	%r6070, %r4046, %r4037;
	add.s32 	%r4047, %r6071, %r4045;
	sub.s32 	%r6071, %r4047, %r3938;
	bra.uni 	$L__BB4_832;
$L__BB4_831:
	setp.lt.u32 	%p1436, %r6071, %r3938;
	@%p1436 bra 	$L__BB4_832;
	bra.uni 	$L__BB4_818;
$L__BB4_832:
	mul.wide.u32 	%rd9439, %r6030, %r6030;
	cvt.u32.u64 	%r4048, %rd9439;
	shr.u64 	%rd9440, %rd9439, 32;
	mul.wide.u32 	%rd9441, %r6031, %r6030;
	add.s64 	%rd9442, %rd9440, %rd9441;
	shr.u64 	%rd9443, %rd9442, 32;
	mul.wide.u32 	%rd9444, %r6032, %r6030;
	add.s64 	%rd9445, %rd9443, %rd9444;
	shr.u64 	%rd9446, %rd9445, 32;
	mul.wide.u32 	%rd9447, %r6033, %r6030;
	add.s64 	%rd9448, %rd9446, %rd9447;
	shr.u64 	%rd9449, %rd9448, 32;
	mul.wide.u32 	%rd9450, %r6034, %r6030;
	add.s64 	%rd9451, %rd9449, %rd9450;
	shr.u64 	%rd9452, %rd9451, 32;
	mul.wide.u32 	%rd9453, %r6035, %r6030;
	add.s64 	%rd9454, %rd9452, %rd9453;
	shr.u64 	%rd9455, %rd9454, 32;
	mul.wide.u32 	%rd9456, %r6036, %r6030;
	add.s64 	%rd9457, %rd9455, %rd9456;
	shr.u64 	%rd9458, %rd9457, 32;
	mul.wide.u32 	%rd9459, %r6037, %r6030;
	add.s64 	%rd9460, %rd9458, %rd9459;
	shr.u64 	%rd9461, %rd9460, 32;
	and.b64  	%rd9462, %rd9442, 4294967295;
	add.s64 	%rd9463, %rd9441, %rd9462;
	shr.u64 	%rd9464, %rd9463, 32;
	and.b64  	%rd9465, %rd9445, 4294967295;
	mul.wide.u32 	%rd9466, %r6031, %r6031;
	add.s64 	%rd9467, %rd9464, %rd9465;
	add.s64 	%rd9468, %rd9467, %rd9466;
	shr.u64 	%rd9469, %rd9468, 32;
	and.b64  	%rd9470, %rd9448, 4294967295;
	mul.wide.u32 	%rd9471, %r6032, %r6031;
	add.s64 	%rd9472, %rd9469, %rd9470;
	add.s64 	%rd9473, %rd9472, %rd9471;
	shr.u64 	%rd9474, %rd9473, 32;
	and.b64  	%rd9475, %rd9451, 4294967295;
	mul.wide.u32 	%rd9476, %r6033, %r6031;
	add.s64 	%rd9477, %rd9474, %rd9475;
	add.s64 	%rd9478, %rd9477, %rd9476;
	shr.u64 	%rd9479, %rd9478, 32;
	and.b64  	%rd9480, %rd9454, 4294967295;
	mul.wide.u32 	%rd9481, %r6034, %r6031;
	add.s64 	%rd9482, %rd9479, %rd9480;
	add.s64 	%rd9483, %rd9482, %rd9481;
	shr.u64 	%rd9484, %rd9483, 32;
	and.b64  	%rd9485, %rd9457, 4294967295;
	mul.wide.u32 	%rd9486, %r6035, %r6031;
	add.s64 	%rd9487, %rd9484, %rd9485;
	add.s64 	%rd9488, %rd9487, %rd9486;
	shr.u64 	%rd9489, %rd9488, 32;
	and.b64  	%rd9490, %rd9460, 4294967295;
	mul.wide.u32 	%rd9491, %r6036, %r6031;
	add.s64 	%rd9492, %rd9489, %rd9490;
	add.s64 	%rd9493, %rd9492, %rd9491;
	shr.u64 	%rd9494, %rd9493, 32;
	mul.wide.u32 	%rd9495, %r6037, %r6031;
	add.s64 	%rd9496, %rd9494, %rd9461;
	add.s64 	%rd9497, %rd9496, %rd9495;
	shr.u64 	%rd9498, %rd9497, 32;
	and.b64  	%rd9499, %rd9468, 4294967295;
	add.s64 	%rd9500, %rd9444, %rd9499;
	shr.u64 	%rd9501, %rd9500, 32;
	and.b64  	%rd9502, %rd9473, 4294967295;
	add.s64 	%rd9503, %rd9501, %rd9502;
	add.s64 	%rd9504, %rd9503, %rd9471;
	shr.u64 	%rd9505, %rd9504, 32;
	and.b64  	%rd9506, %rd9478, 4294967295;
	mul.wide.u32 	%rd9507, %r6032, %r6032;
	add.s64 	%rd9508, %rd9505, %rd9506;
	add.s64 	%rd9509, %rd9508, %rd9507;
	shr.u64 	%rd9510, %rd9509, 32;
	and.b64  	%rd9511, %rd9483, 4294967295;
	mul.wide.u32 	%rd9512, %r6033, %r6032;
	add.s64 	%rd9513, %rd9510, %rd9511;
	add.s64 	%rd9514, %rd9513, %rd9512;
	shr.u64 	%rd9515, %rd9514, 32;
	and.b64  	%rd9516, %rd9488, 4294967295;
	mul.wide.u32 	%rd9517, %r6034, %r6032;
	add.s64 	%rd9518, %rd9515, %rd9516;
	add.s64 	%rd9519, %rd9518, %rd9517;
	shr.u64 	%rd9520, %rd9519, 32;
	and.b64  	%rd9521, %rd9493, 4294967295;
	mul.wide.u32 	%rd9522, %r6035, %r6032;
	add.s64 	%rd9523, %rd9520, %rd9521;
	add.s64 	%rd9524, %rd9523, %rd9522;
	shr.u64 	%rd9525, %rd9524, 32;
	and.b64  	%rd9526, %rd9497, 4294967295;
	mul.wide.u32 	%rd9527, %r6036, %r6032;
	add.s64 	%rd9528, %rd9525, %rd9526;
	add.s64 	%rd9529, %rd9528, %rd9527;
	shr.u64 	%rd9530, %rd9529, 32;
	mul.wide.u32 	%rd9531, %r6037, %r6032;
	add.s64 	%rd9532, %rd9530, %rd9498;
	add.s64 	%rd9533, %rd9532, %rd9531;
	shr.u64 	%rd9534, %rd9533, 32;
	and.b64  	%rd9535, %rd9504, 4294967295;
	add.s64 	%rd9536, %rd9447, %rd9535;
	shr.u64 	%rd9537, %rd9536, 32;
	and.b64  	%rd9538, %rd9509, 4294967295;
	add.s64 	%rd9539, %rd9537, %rd9538;
	add.s64 	%rd9540, %rd9539, %rd9476;
	shr.u64 	%rd9541, %rd9540, 32;
	and.b64  	%rd9542, %rd9514, 4294967295;
	add.s64 	%rd9543, %rd9541, %rd9542;
	add.s64 	%rd9544, %rd9543, %rd9512;
	shr.u64 	%rd9545, %rd9544, 32;
	and.b64  	%rd9546, %rd9519, 4294967295;
	mul.wide.u32 	%rd9547, %r6033, %r6033;
	add.s64 	%rd9548, %rd9545, %rd9546;
	add.s64 	%rd9549, %rd9548, %rd9547;
	shr.u64 	%rd9550, %rd9549, 32;
	and.b64  	%rd9551, %rd9524, 4294967295;
	mul.wide.u32 	%rd9552, %r6034, %r6033;
	add.s64 	%rd9553, %rd9550, %rd9551;
	add.s64 	%rd9554, %rd9553, %rd9552;
	shr.u64 	%rd9555, %rd9554, 32;
	and.b64  	%rd9556, %rd9529, 4294967295;
	mul.wide.u32 	%rd9557, %r6035, %r6033;
	add.s64 	%rd9558, %rd9555, %rd9556;
	add.s64 	%rd9559, %rd9558, %rd9557;
	shr.u64 	%rd9560, %rd9559, 32;
	and.b64  	%rd9561, %rd9533, 4294967295;
	mul.wide.u32 	%rd9562, %r6036, %r6033;
	add.s64 	%rd9563, %rd9560, %rd9561;
	add.s64 	%rd9564, %rd9563, %rd9562;
	shr.u64 	%rd9565, %rd9564, 32;
	mul.wide.u32 	%rd9566, %r6037, %r6033;
	add.s64 	%rd9567, %rd9565, %rd9534;
	add.s64 	%rd9568, %rd9567, %rd9566;
	shr.u64 	%rd9569, %rd9568, 32;
	and.b64  	%rd9570, %rd9540, 4294967295;
	add.s64 	%rd9571, %rd9450, %rd9570;
	shr.u64 	%rd9572, %rd9571, 32;
	and.b64  	%rd9573, %rd9544, 4294967295;
	add.s64 	%rd9574, %rd9572, %rd9573;
	add.s64 	%rd9575, %rd9574, %rd9481;
	shr.u64 	%rd9576, %rd9575, 32;
	and.b64  	%rd9577, %rd9549, 4294967295;
	add.s64 	%rd9578, %rd9576, %rd9577;
	add.s64 	%rd9579, %rd9578, %rd9517;
	shr.u64 	%rd9580, %rd9579, 32;
	and.b64  	%rd9581, %rd9554, 4294967295;
	add.s64 	%rd9582, %rd9580, %rd9581;
	add.s64 	%rd9583, %rd9582, %rd9552;
	shr.u64 	%rd9584, %rd9583, 32;
	and.b64  	%rd9585, %rd9559, 4294967295;
	mul.wide.u32 	%rd9586, %r6034, %r6034;
	add.s64 	%rd9587, %rd9584, %rd9585;
	add.s64 	%rd9588, %rd9587, %rd9586;
	shr.u64 	%rd9589, %rd9588, 32;
	and.b64  	%rd9590, %rd9564, 4294967295;
	mul.wide.u32 	%rd9591, %r6035, %r6034;
	add.s64 	%rd9592, %rd9589, %rd9590;
	add.s64 	%rd9593, %rd9592, %rd9591;
	shr.u64 	%rd9594, %rd9593, 32;
	and.b64  	%rd9595, %rd9568, 4294967295;
	mul.wide.u32 	%rd9596, %r6036, %r6034;
	add.s64 	%rd9597, %rd9594, %rd9595;
	add.s64 	%rd9598, %rd9597, %rd9596;
	shr.u64 	%rd9599, %rd9598, 32;
	mul.wide.u32 	%rd9600, %r6037, %r6034;
	add.s64 	%rd9601, %rd9599, %rd9569;
	add.s64 	%rd9602, %rd9601, %rd9600;
	shr.u64 	%rd9603, %rd9602, 32;
	and.b64  	%rd9604, %rd9575, 4294967295;
	add.s64 	%rd9605, %rd9453, %rd9604;
	shr.u64 	%rd9606, %rd9605, 32;
	and.b64  	%rd9607, %rd9579, 4294967295;
	add.s64 	%rd9608, %rd9606, %rd9607;
	add.s64 	%rd9609, %rd9608, %rd9486;
	shr.u64 	%rd9610, %rd9609, 32;
	and.b64  	%rd9611, %rd9583, 4294967295;
	add.s64 	%rd9612, %rd9610, %rd9611;
	add.s64 	%rd9613, %rd9612, %rd9522;
	shr.u64 	%rd9614, %rd9613, 32;
	and.b64  	%rd9615, %rd9588, 4294967295;
	add.s64 	%rd9616, %rd9614, %rd9615;
	add.s64 	%rd9617, %rd9616, %rd9557;
	shr.u64 	%rd9618, %rd9617, 32;
	and.b64  	%rd9619, %rd9593, 4294967295;
	add.s64 	%rd9620, %rd9618, %rd9619;
	add.s64 	%rd9621, %rd9620, %rd9591;
	shr.u64 	%rd9622, %rd9621, 32;
	and.b64  	%rd9623, %rd9598, 4294967295;
	mul.wide.u32 	%rd9624, %r6035, %r6035;
	add.s64 	%rd9625, %rd9622, %rd9623;
	add.s64 	%rd9626, %rd9625, %rd9624;
	shr.u64 	%rd9627, %rd9626, 32;
	and.b64  	%rd9628, %rd9602, 4294967295;
	mul.wide.u32 	%rd9629, %r6036, %r6035;
	add.s64 	%rd9630, %rd9627, %rd9628;
	add.s64 	%rd9631, %rd9630, %rd9629;
	shr.u64 	%rd9632, %rd9631, 32;
	mul.wide.u32 	%rd9633, %r6037, %r6035;
	add.s64 	%rd9634, %rd9632, %rd9603;
	add.s64 	%rd9635, %rd9634, %rd9633;
	shr.u64 	%rd9636, %rd9635, 32;
	and.b64  	%rd9637, %rd9609, 4294967295;
	add.s64 	%rd9638, %rd9456, %rd9637;
	shr.u64 	%rd9639, %rd9638, 32;
	and.b64  	%rd9640, %rd9613, 4294967295;
	add.s64 	%rd9641, %rd9639, %rd9640;
	add.s64 	%rd9642, %rd9641, %rd9491;
	shr.u64 	%rd9643, %rd9642, 32;
	and.b64  	%rd9644, %rd9617, 4294967295;
	add.s64 	%rd9645, %rd9643, %rd9644;
	add.s64 	%rd9646, %rd9645, %rd9527;
	shr.u64 	%rd9647, %rd9646, 32;
	and.b64  	%rd9648, %rd9621, 4294967295;
	add.s64 	%rd9649, %rd9647, %rd9648;
	add.s64 	%rd9650, %rd9649, %rd9562;
	shr.u64 	%rd9651, %rd9650, 32;
	and.b64  	%rd9652, %rd9626, 4294967295;
	add.s64 	%rd9653, %rd9651, %rd9652;
	add.s64 	%rd9654, %rd9653, %rd9596;
	shr.u64 	%rd9655, %rd9654, 32;
	and.b64  	%rd9656, %rd9631, 4294967295;
	add.s64 	%rd9657, %rd9655, %rd9656;
	add.s64 	%rd9658, %rd9657, %rd9629;
	shr.u64 	%rd9659, %rd9658, 32;
	and.b64  	%rd9660, %rd9635, 4294967295;
	mul.wide.u32 	%rd9661, %r6036, %r6036;
	add.s64 	%rd9662, %rd9659, %rd9660;
	add.s64 	%rd9663, %rd9662, %rd9661;
	shr.u64 	%rd9664, %rd9663, 32;
	mul.wide.u32 	%rd9665, %r6037, %r6036;
	add.s64 	%rd9666, %rd9664, %rd9636;
	add.s64 	%rd9667, %rd9666, %rd9665;
	shr.u64 	%rd9668, %rd9667, 32;
	and.b64  	%rd9669, %rd9642, 4294967295;
	add.s64 	%rd9670, %rd9459, %rd9669;
	shr.u64 	%rd9671, %rd9670, 32;
	and.b64  	%rd9672, %rd9646, 4294967295;
	add.s64 	%rd9673, %rd9671, %rd9672;
	add.s64 	%rd9674, %rd9673, %rd9495;
	shr.u64 	%rd9675, %rd9674, 32;
	and.b64  	%rd9676, %rd9650, 4294967295;
	add.s64 	%rd9677, %rd9675, %rd9676;
	add.s64 	%rd9678, %rd9677, %rd9531;
	shr.u64 	%rd9679, %rd9678, 32;
	and.b64  	%rd9680, %rd9654, 4294967295;
	add.s64 	%rd9681, %rd9679, %rd9680;
	add.s64 	%rd9682, %rd9681, %rd9566;
	shr.u64 	%rd9683, %rd9682, 32;
	and.b64  	%rd9684, %rd9658, 4294967295;
	add.s64 	%rd9685, %rd9683, %rd9684;
	add.s64 	%rd9686, %rd9685, %rd9600;
	shr.u64 	%rd9687, %rd9686, 32;
	and.b64  	%rd9688, %rd9663, 4294967295;
	add.s64 	%rd9689, %rd9687, %rd9688;
	add.s64 	%rd9690, %rd9689, %rd9633;
	shr.u64 	%rd9691, %rd9690, 32;
	and.b64  	%rd9692, %rd9667, 4294967295;
	add.s64 	%rd9693, %rd9691, %rd9692;
	add.s64 	%rd9694, %rd9693, %rd9665;
	shr.u64 	%rd9695, %rd9694, 32;
	mul.wide.u32 	%rd9696, %r6037, %r6037;
	add.s64 	%rd9697, %rd9695, %rd9668;
	add.s64 	%rd9698, %rd9697, %rd9696;
	shr.u64 	%rd9699, %rd9698, 32;
	{ .reg .b32 tmp; mov.b64 {tmp, %r4049}, %rd9698; }
	and.b64  	%rd9700, %rd9674, 4294967295;
	mul.lo.s64 	%rd9701, %rd9700, 977;
	cvt.u32.u64 	%r4050, %rd9701;
	shr.u64 	%rd9702, %rd9701, 32;
	and.b64  	%rd9703, %rd9678, 4294967295;
	mad.lo.s64 	%rd9704, %rd9703, 977, %rd9702;
	shr.u64 	%rd9705, %rd9704, 32;
	and.b64  	%rd9706, %rd9682, 4294967295;
	mad.lo.s64 	%rd9707, %rd9706, 977, %rd9705;
	shr.u64 	%rd9708, %rd9707, 32;
	and.b64  	%rd9709, %rd9686, 4294967295;
	mad.lo.s64 	%rd9710, %rd9709, 977, %rd9708;
	shr.u64 	%rd9711, %rd9710, 32;
	and.b64  	%rd9712, %rd9690, 4294967295;
	mad.lo.s64 	%rd9713, %rd9712, 977, %rd9711;
	shr.u64 	%rd9714, %rd9713, 32;
	and.b64  	%rd9715, %rd9694, 4294967295;
	mad.lo.s64 	%rd9716, %rd9715, 977, %rd9714;
	shr.u64 	%rd9717, %rd9716, 32;
	and.b64  	%rd9718, %rd9698, 4294967295;
	mad.lo.s64 	%rd9719, %rd9718, 977, %rd9717;
	shr.u64 	%rd9720, %rd9719, 32;
	mad.lo.s64 	%rd9721, %rd9699, 977, %rd9720;
	{ .reg .b32 tmp; mov.b64 {tmp, %r4051}, %rd9721; }
	add.s32 	%r6081, %r4048, %r4050;
	setp.lt.u32 	%p1459, %r6081, %r4048;
	selp.u64 	%rd9722, 1, 0, %p1459;
	and.b64  	%rd9723, %rd9463, 4294967295;
	and.b64  	%rd9724, %rd9704, 4294967295;
	add.s64 	%rd9725, %rd9723, %rd9722;
	add.s64 	%rd9726, %rd9725, %rd9724;
	shr.u64 	%rd9727, %rd9726, 32;
	and.b64  	%rd9728, %rd9500, 4294967295;
	and.b64  	%rd9729, %rd9707, 4294967295;
	add.s64 	%rd9730, %rd9727, %rd9728;
	add.s64 	%rd9731, %rd9730, %rd9729;
	shr.u64 	%rd9732, %rd9731, 32;
	and.b64  	%rd9733, %rd9536, 4294967295;
	and.b64  	%rd9734, %rd9710, 4294967295;
	add.s64 	%rd9735, %rd9732, %rd9733;
	add.s64 	%rd9736, %rd9735, %rd9734;
	shr.u64 	%rd9737, %rd9736, 32;
	and.b64  	%rd9738, %rd9571, 4294967295;
	and.b64  	%rd9739, %rd9713, 4294967295;
	add.s64 	%rd9740, %rd9737, %rd9738;
	add.s64 	%rd9741, %rd9740, %rd9739;
	shr.u64 	%rd9742, %rd9741, 32;
	and.b64  	%rd9743, %rd9605, 4294967295;
	and.b64  	%rd9744, %rd9716, 4294967295;
	add.s64 	%rd9745, %rd9742, %rd9743;
	add.s64 	%rd9746, %rd9745, %rd9744;
	shr.u64 	%rd9747, %rd9746, 32;
	and.b64  	%rd9748, %rd9638, 4294967295;
	and.b64  	%rd9749, %rd9719, 4294967295;
	add.s64 	%rd9750, %rd9747, %rd9748;
	add.s64 	%rd9751, %rd9750, %rd9749;
	shr.u64 	%rd9752, %rd9751, 32;
	and.b64  	%rd9753, %rd9670, 4294967295;
	and.b64  	%rd9754, %rd9721, 4294967295;
	add.s64 	%rd9755, %rd9752, %rd9753;
	add.s64 	%rd9756, %rd9755, %rd9754;
	{ .reg .b32 tmp; mov.b64 {tmp, %r4052}, %rd9756; }
	add.s32 	%r4053, %r4052, %r4051;
	and.b64  	%rd9757, %rd9726, 4294967295;
	add.s64 	%rd18418, %rd9757, %rd9700;
	shr.u64 	%rd9758, %rd18418, 32;
	and.b64  	%rd9759, %rd9731, 4294967295;
	add.s64 	%rd9760, %rd9758, %rd9759;
	add.s64 	%rd18419, %rd9760, %rd9703;
	shr.u64 	%rd9761, %rd18419, 32;
	and.b64  	%rd9762, %rd9736, 4294967295;
	add.s64 	%rd9763, %rd9761, %rd9762;
	add.s64 	%rd18420, %rd9763, %rd9706;
	shr.u64 	%rd9764, %rd18420, 32;
	and.b64  	%rd9765, %rd9741, 4294967295;
	add.s64 	%rd9766, %rd9764, %rd9765;
	add.s64 	%rd18421, %rd9766, %rd9709;
	shr.u64 	%rd9767, %rd18421, 32;
	and.b64  	%rd9768, %rd9746, 4294967295;
	add.s64 	%rd9769, %rd9767, %rd9768;
	add.s64 	%rd18422, %rd9769, %rd9712;
	shr.u64 	%rd9770, %rd18422, 32;
	and.b64  	%rd9771, %rd9751, 4294967295;
	add.s64 	%rd9772, %rd9770, %rd9771;
	add.s64 	%rd18423, %rd9772, %rd9715;
	shr.u64 	%rd9773, %rd18423, 32;
	and.b64  	%rd9774, %rd9756, 4294967295;
	add.s64 	%rd9775, %rd9773, %rd9774;
	add.s64 	%rd18424, %rd9775, %rd9718;
	{ .reg .b32 tmp; mov.b64 {tmp, %r4054}, %rd18424; }
	add.s32 	%r4055, %r4053, %r4054;
	add.s32 	%r1154, %r4055, %r4049;
	setp.eq.s32 	%p1460, %r1154, 0;
	mov.pred 	%p3014, 0;
	@%p1460 bra 	$L__BB4_834;
	cvt.u64.u32 	%rd9776, %r1154;
	mul.wide.u32 	%rd9777, %r1154, 977;
	cvt.u32.u64 	%r4056, %rd9777;
	shr.u64 	%rd9778, %rd9777, 32;
	add.s64 	%rd9779, %rd9778, %rd9776;
	shr.u64 	%rd9780, %rd9779, 32;
	add.s32 	%r1155, %r6081, %r4056;
	setp.lt.u32 	%p1461, %r1155, %r6081;
	selp.u64 	%rd9781, 1, 0, %p1461;
	and.b64  	%rd9782, %rd18418, 4294967295;
	and.b64  	%rd9783, %rd9779, 4294967295;
	add.s64 	%rd9784, %rd9782, %rd9781;
	add.s64 	%rd18418, %rd9784, %rd9783;
	shr.u64 	%rd9785, %rd18418, 32;
	and.b64  	%rd9786, %rd18419, 4294967295;
	add.s64 	%rd9787, %rd9785, %rd9786;
	add.s64 	%rd18419, %rd9787, %rd9780;
	shr.u64 	%rd9788, %rd18419, 32;
	and.b64  	%rd9789, %rd18420, 4294967295;
	add.s64 	%rd18420, %rd9788, %rd9789;
	shr.u64 	%rd9790, %rd18420, 32;
	and.b64  	%rd9791, %rd18421, 4294967295;
	add.s64 	%rd18421, %rd9790, %rd9791;
	shr.u64 	%rd9792, %rd18421, 32;
	and.b64  	%rd9793, %rd18422, 4294967295;
	add.s64 	%rd18422, %rd9792, %rd9793;
	shr.u64 	%rd9794, %rd18422, 32;
	and.b64  	%rd9795, %rd18423, 4294967295;
	add.s64 	%rd18423, %rd9794, %rd9795;
	shr.u64 	%rd9796, %rd18423, 32;
	and.b64  	%rd9797, %rd18424, 4294967295;
	add.s64 	%rd18424, %rd9796, %rd9797;
	setp.gt.u64 	%p3014, %rd18424, 4294967295;
	mov.u32 	%r6081, %r1155;
$L__BB4_834:
	ld.const.u32 	%rd664, [const_p+20];
	ld.const.u32 	%rd665, [const_p+16];
	ld.const.u32 	%rd666, [const_p+8];
	ld.const.u32 	%rd667, [const_p+4];
	ld.const.u32 	%rd668, [const_p+24];
	ld.const.u32 	%rd669, [const_p+12];
	ld.const.u32 	%r1157, [const_p];
	cvt.u32.u64 	%r6088, %rd18424;
	cvt.u32.u64 	%r6087, %rd18423;
	cvt.u32.u64 	%r6086, %rd18422;
	cvt.u32.u64 	%r6085, %rd18421;
	cvt.u32.u64 	%r6084, %rd18420;
	cvt.u32.u64 	%r6083, %rd18419;
	cvt.u32.u64 	%r6082, %rd18418;
	ld.const.u32 	%r4057, [const_p+28];
	setp.lt.u32 	%p1462, %r4057, %r6088;
	or.pred  	%p1463, %p3014, %p1462;
	@%p1463 bra 	$L__BB4_848;
	setp.gt.u32 	%p1464, %r4057, %r6088;
	@%p1464 bra 	$L__BB4_849;
	cvt.u32.u64 	%r4058, %rd668;
	setp.lt.u32 	%p1465, %r4058, %r6087;
	@%p1465 bra 	$L__BB4_848;
	cvt.u32.u64 	%r4059, %rd668;
	setp.gt.u32 	%p1466, %r4059, %r6087;
	@%p1466 bra 	$L__BB4_849;
	cvt.u32.u64 	%r4060, %rd664;
	setp.lt.u32 	%p1467, %r4060, %r6086;
	@%p1467 bra 	$L__BB4_848;
	cvt.u32.u64 	%r4061, %rd664;
	setp.gt.u32 	%p1468, %r4061, %r6086;
	@%p1468 bra 	$L__BB4_849;
	cvt.u32.u64 	%r4062, %rd665;
	setp.lt.u32 	%p1469, %r4062, %r6085;
	@%p1469 bra 	$L__BB4_848;
	cvt.u32.u64 	%r4063, %rd665;
	setp.gt.u32 	%p1470, %r4063, %r6085;
	@%p1470 bra 	$L__BB4_849;
	cvt.u32.u64 	%r4064, %rd669;
	setp.lt.u32 	%p1471, %r4064, %r6084;
	@%p1471 bra 	$L__BB4_848;
	cvt.u32.u64 	%r4065, %rd669;
	setp.gt.u32 	%p1472, %r4065, %r6084;
	@%p1472 bra 	$L__BB4_849;
	cvt.u32.u64 	%r4066, %rd666;
	setp.lt.u32 	%p1473, %r4066, %r6083;
	@%p1473 bra 	$L__BB4_848;
	cvt.u32.u64 	%r4067, %rd666;
	setp.gt.u32 	%p1474, %r4067, %r6083;
	@%p1474 bra 	$L__BB4_849;
	cvt.u32.u64 	%r4068, %rd667;
	setp.lt.u32 	%p1475, %r4068, %r6082;
	@%p1475 bra 	$L__BB4_848;
	cvt.u32.u64 	%r4069, %rd667;
	setp.gt.u32 	%p1476, %r4069, %r6082;
	setp.lt.u32 	%p1477, %r6081, %r1157;
	or.pred  	%p1478, %p1476, %p1477;
	@%p1478 bra 	$L__BB4_849;
$L__BB4_848:
	cvt.u32.u64 	%r4070, %rd669;
	cvt.u32.u64 	%r4071, %rd666;
	cvt.u32.u64 	%r4072, %rd667;
	cvt.u32.u64 	%r4073, %rd668;
	cvt.u32.u64 	%r4074, %rd664;
	cvt.u32.u64 	%r4075, %rd665;
	setp.lt.u32 	%p1479, %r6081, %r1157;
	selp.s64 	%rd9799, -1, 0, %p1479;
	sub.s32 	%r6081, %r6081, %r1157;
	and.b64  	%rd9800, %rd18418, 4294967295;
	add.s64 	%rd9801, %rd9800, %rd9799;
	setp.lt.u64 	%p1480, %rd9801, %rd667;
	selp.s64 	%rd9802, -1, 0, %p1480;
	cvt.u32.u64 	%r4076, %rd9801;
	sub.s32 	%r6082, %r4076, %r4072;
	and.b64  	%rd9803, %rd18419, 4294967295;
	add.s64 	%rd9804, %rd9803, %rd9802;
	setp.lt.u64 	%p1481, %rd9804, %rd666;
	selp.s64 	%rd9805, -1, 0, %p1481;
	cvt.u32.u64 	%r4077, %rd9804;
	sub.s32 	%r6083, %r4077, %r4071;
	and.b64  	%rd9806, %rd18420, 4294967295;
	add.s64 	%rd9807, %rd9806, %rd9805;
	setp.lt.u64 	%p1482, %rd9807, %rd669;
	selp.s64 	%rd9808, -1, 0, %p1482;
	cvt.u32.u64 	%r4078, %rd9807;
	sub.s32 	%r6084, %r4078, %r4070;
	and.b64  	%rd9809, %rd18421, 4294967295;
	add.s64 	%rd9810, %rd9809, %rd9808;
	setp.lt.u64 	%p1483, %rd9810, %rd665;
	selp.s64 	%rd9811, -1, 0, %p1483;
	cvt.u32.u64 	%r4079, %rd9810;
	sub.s32 	%r6085, %r4079, %r4075;
	and.b64  	%rd9812, %rd18422, 4294967295;
	add.s64 	%rd9813, %rd9812, %rd9811;
	setp.lt.u64 	%p1484, %rd9813, %rd664;
	selp.s64 	%rd9814, -1, 0, %p1484;
	cvt.u32.u64 	%r4080, %rd9813;
	sub.s32 	%r6086, %r4080, %r4074;
	and.b64  	%rd9815, %rd18423, 4294967295;
	add.s64 	%rd9816, %rd9815, %rd9814;
	setp.lt.u64 	%p1485, %rd9816, %rd668;
	selp.s32 	%r4081, -1, 0, %p1485;
	cvt.u32.u64 	%r4082, %rd9816;
	sub.s32 	%r6087, %r4082, %r4073;
	add.s32 	%r4083, %r6088, %r4081;
	sub.s32 	%r6088, %r4083, %r4057;
$L__BB4_849:
	setp.gt.u32 	%p1486, %r6088, %r4057;
	@%p1486 bra 	$L__BB4_862;
	bra.uni 	$L__BB4_863;
$L__BB4_850:
	cvt.u32.u64 	%r4084, %rd668;
	setp.gt.u32 	%p1488, %r6087, %r4084;
	@%p1488 bra 	$L__BB4_862;
	setp.lt.u32 	%p1489, %r6087, %r4084;
	@%p1489 bra 	$L__BB4_864;
	cvt.u32.u64 	%r4086, %rd664;
	setp.gt.u32 	%p1490, %r6086, %r4086;
	@%p1490 bra 	$L__BB4_862;
	setp.lt.u32 	%p1491, %r6086, %r4086;
	@%p1491 bra 	$L__BB4_864;
	cvt.u32.u64 	%r4088, %rd665;
	setp.gt.u32 	%p1492, %r6085, %r4088;
	@%p1492 bra 	$L__BB4_862;
	setp.lt.u32 	%p1493, %r6085, %r4088;
	@%p1493 bra 	$L__BB4_864;
	cvt.u32.u64 	%r4090, %rd669;
	setp.gt.u32 	%p1494, %r6084, %r4090;
	@%p1494 bra 	$L__BB4_862;
	setp.lt.u32 	%p1495, %r6084, %r4090;
	@%p1495 bra 	$L__BB4_864;
	cvt.u32.u64 	%r4092, %rd666;
	setp.gt.u32 	%p1496, %r6083, %r4092;
	@%p1496 bra 	$L__BB4_862;
	setp.lt.u32 	%p1497, %r6083, %r4092;
	@%p1497 bra 	$L__BB4_864;
	cvt.u32.u64 	%r4094, %rd667;
	setp.gt.u32 	%p1498, %r6082, %r4094;
	@%p1498 bra 	$L__BB4_862;
	setp.lt.u32 	%p1499, %r6082, %r4094;
	setp.lt.u32 	%p1500, %r6081, %r1157;
	or.pred  	%p1501, %p1499, %p1500;
	@%p1501 bra 	$L__BB4_864;
$L__BB4_862:
	cvt.u32.u64 	%r4096, %rd669;
	cvt.u32.u64 	%r4097, %rd666;
	cvt.u32.u64 	%r4098, %rd667;
	cvt.u32.u64 	%r4099, %rd668;
	cvt.u32.u64 	%r4100, %rd664;
	cvt.u32.u64 	%r4101, %rd665;
	setp.lt.u32 	%p1502, %r6081, %r1157;
	selp.s64 	%rd9817, -1, 0, %p1502;
	sub.s32 	%r6081, %r6081, %r1157;
	cvt.u64.u32 	%rd9818, %r6082;
	add.s64 	%rd9819, %rd9817, %rd9818;
	setp.lt.u64 	%p1503, %rd9819, %rd667;
	selp.s64 	%rd9820, -1, 0, %p1503;
	cvt.u32.u64 	%r4102, %rd9819;
	sub.s32 	%r6082, %r4102, %r4098;
	cvt.u64.u32 	%rd9821, %r6083;
	add.s64 	%rd9822, %rd9820, %rd9821;
	setp.lt.u64 	%p1504, %rd9822, %rd666;
	selp.s64 	%rd9823, -1, 0, %p1504;
	cvt.u32.u64 	%r4103, %rd9822;
	sub.s32 	%r6083, %r4103, %r4097;
	cvt.u64.u32 	%rd9824, %r6084;
	add.s64 	%rd9825, %rd9823, %rd9824;
	setp.lt.u64 	%p1505, %rd9825, %rd669;
	selp.s64 	%rd9826, -1, 0, %p1505;
	cvt.u32.u64 	%r4104, %rd9825;
	sub.s32 	%r6084, %r4104, %r4096;
	cvt.u64.u32 	%rd9827, %r6085;
	add.s64 	%rd9828, %rd9826, %rd9827;
	setp.lt.u64 	%p1506, %rd9828, %rd665;
	selp.s64 	%rd9829, -1, 0, %p1506;
	cvt.u32.u64 	%r4105, %rd9828;
	sub.s32 	%r6085, %r4105, %r4101;
	cvt.u64.u32 	%rd9830, %r6086;
	add.s64 	%rd9831, %rd9829, %rd9830;
	setp.lt.u64 	%p1507, %rd9831, %rd664;
	selp.s64 	%rd9832, -1, 0, %p1507;
	cvt.u32.u64 	%r4106, %rd9831;
	sub.s32 	%r6086, %r4106, %r4100;
	cvt.u64.u32 	%rd9833, %r6087;
	add.s64 	%rd9834, %rd9832, %rd9833;
	setp.lt.u64 	%p1508, %rd9834, %rd668;
	selp.s32 	%r4107, -1, 0, %p1508;
	cvt.u32.u64 	%r4108, %rd9834;
	sub.s32 	%r6087, %r4108, %r4099;
	add.s32 	%r4109, %r6088, %r4107;
	sub.s32 	%r6088, %r4109, %r4057;
	bra.uni 	$L__BB4_864;
$L__BB4_863:
	setp.lt.u32 	%p1487, %r6088, %r4057;
	@%p1487 bra 	$L__BB4_864;
	bra.uni 	$L__BB4_850;
$L__BB4_864:
	shl.b32 	%r4110, %r6081, 3;
	shr.u32 	%r4111, %r6081, 29;
	cvt.u64.u32 	%rd9835, %r4111;
	mul.wide.u32 	%rd9836, %r6082, 8;
	or.b64  	%rd9837, %rd9836, %rd9835;
	shr.u64 	%rd9838, %rd9836, 32;
	mul.wide.u32 	%rd9839, %r6083, 8;
	or.b64  	%rd9840, %rd9839, %rd9838;
	shr.u64 	%rd9841, %rd9839, 32;
	mul.wide.u32 	%rd9842, %r6084, 8;
	or.b64  	%rd9843, %rd9842, %rd9841;
	shr.u64 	%rd9844, %rd9842, 32;
	mul.wide.u32 	%rd9845, %r6085, 8;
	add.s64 	%rd9846, %rd9845, %rd9844;
	shr.u64 	%rd9847, %rd9846, 32;
	mul.wide.u32 	%rd9848, %r6086, 8;
	add.s64 	%rd9849, %rd9848, %rd9847;
	shr.u64 	%rd9850, %rd9849, 32;
	mul.wide.u32 	%rd9851, %r6087, 8;
	add.s64 	%rd9852, %rd9851, %rd9850;
	shr.u64 	%rd9853, %rd9852, 32;
	mul.wide.u32 	%rd9854, %r6088, 8;
	add.s64 	%rd9855, %rd9854, %rd9853;
	shr.u64 	%rd9856, %rd9855, 32;
	{ .reg .b32 tmp; mov.b64 {tmp, %r4112}, %rd9855; }
	mad.lo.s32 	%r6098, %r4112, 977, %r4110;
	setp.lt.u32 	%p1510, %r6098, %r4110;
	selp.u64 	%rd9857, 1, 0, %p1510;
	and.b64  	%rd9858, %rd9837, 4294967295;
	add.s64 	%rd9859, %rd9858, %rd9857;
	shr.u64 	%rd9860, %rd9859, 32;
	and.b64  	%rd9861, %rd9840, 4294967295;
	add.s64 	%rd9862, %rd9860, %rd9861;
	shr.u64 	%rd9863, %rd9862, 32;
	and.b64  	%rd9864, %rd9843, 4294967295;
	add.s64 	%rd9865, %rd9863, %rd9864;
	shr.u64 	%rd9866, %rd9865, 32;
	and.b64  	%rd9867, %rd9846, 4294967295;
	add.s64 	%rd9868, %rd9866, %rd9867;
	shr.u64 	%rd9869, %rd9868, 32;
	and.b64  	%rd9870, %rd9849, 4294967295;
	add.s64 	%rd9871, %rd9869, %rd9870;
	shr.u64 	%rd9872, %rd9871, 32;
	and.b64  	%rd9873, %rd9852, 4294967295;
	add.s64 	%rd9874, %rd9872, %rd9873;
	shr.u64 	%rd9875, %rd9874, 32;
	and.b64  	%rd9876, %rd9855, 4294967295;
	add.s64 	%rd9877, %rd9875, %rd9876;
	{ .reg .b32 tmp; mov.b64 {tmp, %r4113}, %rd9877; }
	and.b64  	%rd9878, %rd9859, 4294967295;
	add.s64 	%rd18425, %rd9878, %rd9856;
	shr.u64 	%rd9879, %rd18425, 32;
	and.b64  	%rd9880, %rd9862, 4294967295;
	add.s64 	%rd18426, %rd9879, %rd9880;
	shr.u64 	%rd9881, %rd18426, 32;
	and.b64  	%rd9882, %rd9865, 4294967295;
	add.s64 	%rd18427, %rd9881, %rd9882;
	shr.u64 	%rd9883, %rd18427, 32;
	and.b64  	%rd9884, %rd9868, 4294967295;
	add.s64 	%rd18428, %rd9883, %rd9884;
	shr.u64 	%rd9885, %rd18428, 32;
	and.b64  	%rd9886, %rd9871, 4294967295;
	add.s64 	%rd18429, %rd9885, %rd9886;
	shr.u64 	%rd9887, %rd18429, 32;
	and.b64  	%rd9888, %rd9874, 4294967295;
	add.s64 	%rd18430, %rd9887, %rd9888;
	shr.u64 	%rd9889, %rd18430, 32;
	and.b64  	%rd9890, %rd9877, 4294967295;
	add.s64 	%rd18431, %rd9889, %rd9890;
	{ .reg .b32 tmp; mov.b64 {tmp, %r4114}, %rd18431; }
	add.s32 	%r1199, %r4113, %r4114;
	setp.eq.s32 	%p1511, %r1199, 0;
	mov.pred 	%p3015, 0;
	@%p1511 bra 	$L__BB4_866;
	mad.lo.s32 	%r1200, %r1199, 977, %r6098;
	setp.lt.u32 	%p1512, %r1200, %r6098;
	selp.u64 	%rd9891, 1, 0, %p1512;
	and.b64  	%rd9892, %rd18425, 4294967295;
	cvt.u64.u32 	%rd9893, %r1199;
	add.s64 	%rd9894, %rd9892, %rd9891;
	add.s64 	%rd18425, %rd9894, %rd9893;
	shr.u64 	%rd9895, %rd18425, 32;
	and.b64  	%rd9896, %rd18426, 4294967295;
	add.s64 	%rd18426, %rd9895, %rd9896;
	shr.u64 	%rd9897, %rd18426, 32;
	and.b64  	%rd9898, %rd18427, 4294967295;
	add.s64 	%rd18427, %rd9897, %rd9898;
	shr.u64 	%rd9899, %rd18427, 32;
	and.b64  	%rd9900, %rd18428, 4294967295;
	add.s64 	%rd18428, %rd9899, %rd9900;
	shr.u64 	%rd9901, %rd18428, 32;
	and.b64  	%rd9902, %rd18429, 4294967295;
	add.s64 	%rd18429, %rd9901, %rd9902;
	shr.u64 	%rd9903, %rd18429, 32;
	and.b64  	%rd9904, %rd18430, 4294967295;
	add.s64 	%rd18430, %rd9903, %rd9904;
	shr.u64 	%rd9905, %rd18430, 32;
	and.b64  	%rd9906, %rd18431, 4294967295;
	add.s64 	%rd18431, %rd9905, %rd9906;
	setp.gt.u64 	%p3015, %rd18431, 4294967295;
	mov.u32 	%r6098, %r1200;
$L__BB4_866:
	cvt.u32.u64 	%r6105, %rd18431;
	cvt.u32.u64 	%r6104, %rd18430;
	cvt.u32.u64 	%r6103, %rd18429;
	cvt.u32.u64 	%r6102, %rd18428;
	cvt.u32.u64 	%r6101, %rd18427;
	cvt.u32.u64 	%r6100, %rd18426;
	cvt.u32.u64 	%r6099, %rd18425;
	setp.lt.u32 	%p1513, %r4057, %r6105;
	or.pred  	%p1514, %p3015, %p1513;
	@%p1514 bra 	$L__BB4_880;
	setp.gt.u32 	%p1515, %r4057, %r6105;
	@%p1515 bra 	$L__BB4_881;
	cvt.u32.u64 	%r4115, %rd668;
	setp.lt.u32 	%p1516, %r4115, %r6104;
	@%p1516 bra 	$L__BB4_880;
	cvt.u32.u64 	%r4116, %rd668;
	setp.gt.u32 	%p1517, %r4116, %r6104;
	@%p1517 bra 	$L__BB4_881;
	cvt.u32.u64 	%r4117, %rd664;
	setp.lt.u32 	%p1518, %r4117, %r6103;
	@%p1518 bra 	$L__BB4_880;
	cvt.u32.u64 	%r4118, %rd664;
	setp.gt.u32 	%p1519, %r4118, %r6103;
	@%p1519 bra 	$L__BB4_881;
	cvt.u32.u64 	%r4119, %rd665;
	setp.lt.u32 	%p1520, %r4119, %r6102;
	@%p1520 bra 	$L__BB4_880;
	cvt.u32.u64 	%r4120, %rd665;
	setp.gt.u32 	%p1521, %r4120, %r6102;
	@%p1521 bra 	$L__BB4_881;
	cvt.u32.u64 	%r4121, %rd669;
	setp.lt.u32 	%p1522, %r4121, %r6101;
	@%p1522 bra 	$L__BB4_880;
	cvt.u32.u64 	%r4122, %rd669;
	setp.gt.u32 	%p1523, %r4122, %r6101;
	@%p1523 bra 	$L__BB4_881;
	cvt.u32.u64 	%r4123, %rd666;
	setp.lt.u32 	%p1524, %r4123, %r6100;
	@%p1524 bra 	$L__BB4_880;
	cvt.u32.u64 	%r4124, %rd666;
	setp.gt.u32 	%p1525, %r4124, %r6100;
	@%p1525 bra 	$L__BB4_881;
	cvt.u32.u64 	%r4125, %rd667;
	setp.lt.u32 	%p1526, %r4125, %r6099;
	@%p1526 bra 	$L__BB4_880;
	cvt.u32.u64 	%r4126, %rd667;
	setp.gt.u32 	%p1527, %r4126, %r6099;
	setp.lt.u32 	%p1528, %r6098, %r1157;
	or.pred  	%p1529, %p1527, %p1528;
	@%p1529 bra 	$L__BB4_881;
$L__BB4_880:
	cvt.u32.u64 	%r4127, %rd669;
	cvt.u32.u64 	%r4128, %rd666;
	cvt.u32.u64 	%r4129, %rd667;
	cvt.u32.u64 	%r4130, %rd668;
	cvt.u32.u64 	%r4131, %rd664;
	cvt.u32.u64 	%r4132, %rd665;
	setp.lt.u32 	%p1530, %r6098, %r1157;
	selp.s64 	%rd9908, -1, 0, %p1530;
	sub.s32 	%r6098, %r6098, %r1157;
	and.b64  	%rd9909, %rd18425, 4294967295;
	add.s64 	%rd9910, %rd9909, %rd9908;
	setp.lt.u64 	%p1531, %rd9910, %rd667;
	selp.s64 	%rd9911, -1, 0, %p1531;
	cvt.u32.u64 	%r4133, %rd9910;
	sub.s32 	%r6099, %r4133, %r4129;
	and.b64  	%rd9912, %rd18426, 4294967295;
	add.s64 	%rd9913, %rd9912, %rd9911;
	setp.lt.u64 	%p1532, %rd9913, %rd666;
	selp.s64 	%rd9914, -1, 0, %p1532;
	cvt.u32.u64 	%r4134, %rd9913;
	sub.s32 	%r6100, %r4134, %r4128;
	and.b64  	%rd9915, %rd18427, 4294967295;
	add.s64 	%rd9916, %rd9915, %rd9914;
	setp.lt.u64 	%p1533, %rd9916, %rd669;
	selp.s64 	%rd9917, -1, 0, %p1533;
	cvt.u32.u64 	%r4135, %rd9916;
	sub.s32 	%r6101, %r4135, %r4127;
	and.b64  	%rd9918, %rd18428, 4294967295;
	add.s64 	%rd9919, %rd9918, %rd9917;
	setp.lt.u64 	%p1534, %rd9919, %rd665;
	selp.s64 	%rd9920, -1, 0, %p1534;
	cvt.u32.u64 	%r4136, %rd9919;
	sub.s32 	%r6102, %r4136, %r4132;
	and.b64  	%rd9921, %rd18429, 4294967295;
	add.s64 	%rd9922, %rd9921, %rd9920;
	setp.lt.u64 	%p1535, %rd9922, %rd664;
	selp.s64 	%rd9923, -1, 0, %p1535;
	cvt.u32.u64 	%r4137, %rd9922;
	sub.s32 	%r6103, %r4137, %r4131;
	and.b64  	%rd9924, %rd18430, 4294967295;
	add.s64 	%rd9925, %rd9924, %rd9923;
	setp.lt.u64 	%p1536, %rd9925, %rd668;
	selp.s32 	%r4138, -1, 0, %p1536;
	cvt.u32.u64 	%r4139, %rd9925;
	sub.s32 	%r6104, %r4139, %r4130;
	add.s32 	%r4140, %r6105, %r4138;
	sub.s32 	%r6105, %r4140, %r4057;
$L__BB4_881:
	setp.gt.u32 	%p1537, %r6105, %r4057;
	@%p1537 bra 	$L__BB4_894;
	bra.uni 	$L__BB4_895;
$L__BB4_882:
	cvt.u32.u64 	%r4141, %rd668;
	setp.gt.u32 	%p1539, %r6104, %r4141;
	@%p1539 bra 	$L__BB4_894;
	setp.lt.u32 	%p1540, %r6104, %r4141;
	@%p1540 bra 	$L__BB4_896;
	cvt.u32.u64 	%r4143, %rd664;
	setp.gt.u32 	%p1541, %r6103, %r4143;
	@%p1541 bra 	$L__BB4_894;
	setp.lt.u32 	%p1542, %r6103, %r4143;
	@%p1542 bra 	$L__BB4_896;
	cvt.u32.u64 	%r4145, %rd665;
	setp.gt.u32 	%p1543, %r6102, %r4145;
	@%p1543 bra 	$L__BB4_894;
	setp.lt.u32 	%p1544, %r6102, %r4145;
	@%p1544 bra 	$L__BB4_896;
	cvt.u32.u64 	%r4147, %rd669;
	setp.gt.u32 	%p1545, %r6101, %r4147;
	@%p1545 bra 	$L__BB4_894;
	setp.lt.u32 	%p1546, %r6101, %r4147;
	@%p1546 bra 	$L__BB4_896;
	cvt.u32.u64 	%r4149, %rd666;
	setp.gt.u32 	%p1547, %r6100, %r4149;
	@%p1547 bra 	$L__BB4_894;
	setp.lt.u32 	%p1548, %r6100, %r4149;
	@%p1548 bra 	$L__BB4_896;
	cvt.u32.u64 	%r4151, %rd667;
	setp.gt.u32 	%p1549, %r6099, %r4151;
	@%p1549 bra 	$L__BB4_894;
	setp.lt.u32 	%p1550, %r6099, %r4151;
	setp.lt.u32 	%p1551, %r6098, %r1157;
	or.pred  	%p1552, %p1550, %p1551;
	@%p1552 bra 	$L__BB4_896;
$L__BB4_894:
	cvt.u32.u64 	%r4153, %rd669;
	cvt.u32.u64 	%r4154, %rd666;
	cvt.u32.u64 	%r4155, %rd667;
	cvt.u32.u64 	%r4156, %rd668;
	cvt.u32.u64 	%r4157, %rd664;
	cvt.u32.u64 	%r4158, %rd665;
	setp.lt.u32 	%p1553, %r6098, %r1157;
	selp.s64 	%rd9926, -1, 0, %p1553;
	sub.s32 	%r6098, %r6098, %r1157;
	cvt.u64.u32 	%rd9927, %r6099;
	add.s64 	%rd9928, %rd9926, %rd9927;
	setp.lt.u64 	%p1554, %rd9928, %rd667;
	selp.s64 	%rd9929, -1, 0, %p1554;
	cvt.u32.u64 	%r4159, %rd9928;
	sub.s32 	%r6099, %r4159, %r4155;
	cvt.u64.u32 	%rd9930, %r6100;
	add.s64 	%rd9931, %rd9929, %rd9930;
	setp.lt.u64 	%p1555, %rd9931, %rd666;
	selp.s64 	%rd9932, -1, 0, %p1555;
	cvt.u32.u64 	%r4160, %rd9931;
	sub.s32 	%r6100, %r4160, %r4154;
	cvt.u64.u32 	%rd9933, %r6101;
	add.s64 	%rd9934, %rd9932, %rd9933;
	setp.lt.u64 	%p1556, %rd9934, %rd669;
	selp.s64 	%rd9935, -1, 0, %p1556;
	cvt.u32.u64 	%r4161, %rd9934;
	sub.s32 	%r6101, %r4161, %r4153;
	cvt.u64.u32 	%rd9936, %r6102;
	add.s64 	%rd9937, %rd9935, %rd9936;
	setp.lt.u64 	%p1557, %rd9937, %rd665;
	selp.s64 	%rd9938, -1, 0, %p1557;
	cvt.u32.u64 	%r4162, %rd9937;
	sub.s32 	%r6102, %r4162, %r4158;
	cvt.u64.u32 	%rd9939, %r6103;
	add.s64 	%rd9940, %rd9938, %rd9939;
	setp.lt.u64 	%p1558, %rd9940, %rd664;
	selp.s64 	%rd9941, -1, 0, %p1558;
	cvt.u32.u64 	%r4163, %rd9940;
	sub.s32 	%r6103, %r4163, %r4157;
	cvt.u64.u32 	%rd9942, %r6104;
	add.s64 	%rd9943, %rd9941, %rd9942;
	setp.lt.u64 	%p1559, %rd9943, %rd668;
	selp.s32 	%r4164, -1, 0, %p1559;
	cvt.u32.u64 	%r4165, %rd9943;
	sub.s32 	%r6104, %r4165, %r4156;
	add.s32 	%r4166, %r6105, %r4164;
	sub.s32 	%r6105, %r4166, %r4057;
	bra.uni 	$L__BB4_896;
$L__BB4_895:
	setp.lt.u32 	%p1538, %r6105, %r4057;
	@%p1538 bra 	$L__BB4_896;
	bra.uni 	$L__BB4_882;
$L__BB4_896:
	mul.wide.u32 	%rd9944, %r5884, %r5884;
	cvt.u32.u64 	%r4167, %rd9944;
	shr.u64 	%rd9945, %rd9944, 32;
	mul.wide.u32 	%rd9946, %r5883, %r5884;
	add.s64 	%rd9947, %rd9945, %rd9946;
	shr.u64 	%rd9948, %rd9947, 32;
	mul.wide.u32 	%rd9949, %r5882, %r5884;
	add.s64 	%rd9950, %rd9948, %rd9949;
	shr.u64 	%rd9951, %rd9950, 32;
	mul.wide.u32 	%rd9952, %r5881, %r5884;
	add.s64 	%rd9953, %rd9951, %rd9952;
	shr.u64 	%rd9954, %rd9953, 32;
	mul.wide.u32 	%rd9955, %r5880, %r5884;
	add.s64 	%rd9956, %rd9954, %rd9955;
	shr.u64 	%rd9957, %rd9956, 32;
	mul.wide.u32 	%rd9958, %r5879, %r5884;
	add.s64 	%rd9959, %rd9957, %rd9958;
	shr.u64 	%rd9960, %rd9959, 32;
	mul.wide.u32 	%rd9961, %r5878, %r5884;
	add.s64 	%rd9962, %rd9960, %rd9961;
	shr.u64 	%rd9963, %rd9962, 32;
	mul.wide.u32 	%rd9964, %r5877, %r5884;
	add.s64 	%rd9965, %rd9963, %rd9964;
	shr.u64 	%rd9966, %rd9965, 32;
	and.b64  	%rd9967, %rd9947, 4294967295;
	add.s64 	%rd9968, %rd9946, %rd9967;
	shr.u64 	%rd9969, %rd9968, 32;
	and.b64  	%rd9970, %rd9950, 4294967295;
	mul.wide.u32 	%rd9971, %r5883, %r5883;
	add.s64 	%rd9972, %rd9969, %rd9970;
	add.s64 	%rd9973, %rd9972, %rd9971;
	shr.u64 	%rd9974, %rd9973, 32;
	and.b64  	%rd9975, %rd9953, 4294967295;
	mul.wide.u32 	%rd9976, %r5882, %r5883;
	add.s64 	%rd9977, %rd9974, %rd9975;
	add.s64 	%rd9978, %rd9977, %rd9976;
	shr.u64 	%rd9979, %rd9978, 32;
	and.b64  	%rd9980, %rd9956, 4294967295;
	mul.wide.u32 	%rd9981, %r5881, %r5883;
	add.s64 	%rd9982, %rd9979, %rd9980;
	add.s64 	%rd9983, %rd9982, %rd9981;
	shr.u64 	%rd9984, %rd9983, 32;
	and.b64  	%rd9985, %rd9959, 4294967295;
	mul.wide.u32 	%rd9986, %r5880, %r5883;
	add.s64 	%rd9987, %rd9984, %rd9985;
	add.s64 	%rd9988, %rd9987, %rd9986;
	shr.u64 	%rd9989, %rd9988, 32;
	and.b64  	%rd9990, %rd9962, 4294967295;
	mul.wide.u32 	%rd9991, %r5879, %r5883;
	add.s64 	%rd9992, %rd9989, %rd9990;
	add.s64 	%rd9993, %rd9992, %rd9991;
	shr.u64 	%rd9994, %rd9993, 32;
	and.b64  	%rd9995, %rd9965, 4294967295;
	mul.wide.u32 	%rd9996, %r5878, %r5883;
	add.s64 	%rd9997, %rd9994, %rd9995;
	add.s64 	%rd9998, %rd9997, %rd9996;
	shr.u64 	%rd9999, %rd9998, 32;
	mul.wide.u32 	%rd10000, %r5877, %r5883;
	add.s64 	%rd10001, %rd9999, %rd9966;
	add.s64 	%rd10002, %rd10001, %rd10000;
	shr.u64 	%rd10003, %rd10002, 32;
	and.b64  	%rd10004, %rd9973, 4294967295;
	add.s64 	%rd10005, %rd9949, %rd10004;
	shr.u64 	%rd10006, %rd10005, 32;
	and.b64  	%rd10007, %rd9978, 4294967295;
	add.s64 	%rd10008, %rd10006, %rd10007;
	add.s64 	%rd10009, %rd10008, %rd9976;
	shr.u64 	%rd10010, %rd10009, 32;
	and.b64  	%rd10011, %rd9983, 4294967295;
	mul.wide.u32 	%rd10012, %r5882, %r5882;
	add.s64 	%rd10013, %rd10010, %rd10011;
	add.s64 	%rd10014, %rd10013, %rd10012;
	shr.u64 	%rd10015, %rd10014, 32;
	and.b64  	%rd10016, %rd9988, 4294967295;
	mul.wide.u32 	%rd10017, %r5881, %r5882;
	add.s64 	%rd10018, %rd10015, %rd10016;
	add.s64 	%rd10019, %rd10018, %rd10017;
	shr.u64 	%rd10020, %rd10019, 32;
	and.b64  	%rd10021, %rd9993, 4294967295;
	mul.wide.u32 	%rd10022, %r5880, %r5882;
	add.s64 	%rd10023, %rd10020, %rd10021;
	add.s64 	%rd10024, %rd10023, %rd10022;
	shr.u64 	%rd10025, %rd10024, 32;
	and.b64  	%rd10026, %rd9998, 4294967295;
	mul.wide.u32 	%rd10027, %r5879, %r5882;
	add.s64 	%rd10028, %rd10025, %rd10026;
	add.s64 	%rd10029, %rd10028, %rd10027;
	shr.u64 	%rd10030, %rd10029, 32;
	and.b64  	%rd10031, %rd10002, 4294967295;
	mul.wide.u32 	%rd10032, %r5878, %r5882;
	add.s64 	%rd10033, %rd10030, %rd10031;
	add.s64 	%rd10034, %rd10033, %rd10032;
	shr.u64 	%rd10035, %rd10034, 32;
	mul.wide.u32 	%rd10036, %r5877, %r5882;
	add.s64 	%rd10037, %rd10035, %rd10003;
	add.s64 	%rd10038, %rd10037, %rd10036;
	shr.u64 	%rd10039, %rd10038, 32;
	and.b64  	%rd10040, %rd10009, 4294967295;
	add.s64 	%rd10041, %rd9952, %rd10040;
	shr.u64 	%rd10042, %rd10041, 32;
	and.b64  	%rd10043, %rd10014, 4294967295;
	add.s64 	%rd10044, %rd10042, %rd10043;
	add.s64 	%rd10045, %rd10044, %rd9981;
	shr.u64 	%rd10046, %rd10045, 32;
	and.b64  	%rd10047, %rd10019, 4294967295;
	add.s64 	%rd10048, %rd10046, %rd10047;
	add.s64 	%rd10049, %rd10048, %rd10017;
	shr.u64 	%rd10050, %rd10049, 32;
	and.b64  	%rd10051, %rd10024, 4294967295;
	mul.wide.u32 	%rd10052, %r5881, %r5881;
	add.s64 	%rd10053, %rd10050, %rd10051;
	add.s64 	%rd10054, %rd10053, %rd10052;
	shr.u64 	%rd10055, %rd10054, 32;
	and.b64  	%rd10056, %rd10029, 4294967295;
	mul.wide.u32 	%rd10057, %r5880, %r5881;
	add.s64 	%rd10058, %rd10055, %rd10056;
	add.s64 	%rd10059, %rd10058, %rd10057;
	shr.u64 	%rd10060, %rd10059, 32;
	and.b64  	%rd10061, %rd10034, 4294967295;
	mul.wide.u32 	%rd10062, %r5879, %r5881;
	add.s64 	%rd10063, %rd10060, %rd10061;
	add.s64 	%rd10064, %rd10063, %rd10062;
	shr.u64 	%rd10065, %rd10064, 32;
	and.b64  	%rd10066, %rd10038, 4294967295;
	mul.wide.u32 	%rd10067, %r5878, %r5881;
	add.s64 	%rd10068, %rd10065, %rd10066;
	add.s64 	%rd10069, %rd10068, %rd10067;
	shr.u64 	%rd10070, %rd10069, 32;
	mul.wide.u32 	%rd10071, %r5877, %r5881;
	add.s64 	%rd10072, %rd10070, %rd10039;
	add.s64 	%rd10073, %rd10072, %rd10071;
	shr.u64 	%rd10074, %rd10073, 32;
	and.b64  	%rd10075, %rd10045, 4294967295;
	add.s64 	%rd10076, %rd9955, %rd10075;
	shr.u64 	%rd10077, %rd10076, 32;
	and.b64  	%rd10078, %rd10049, 4294967295;
	add.s64 	%rd10079, %rd10077, %rd10078;
	add.s64 	%rd10080, %rd10079, %rd9986;
	shr.u64 	%rd10081, %rd10080, 32;
	and.b64  	%rd10082, %rd10054, 4294967295;
	add.s64 	%rd10083, %rd10081, %rd10082;
	add.s64 	%rd10084, %rd10083, %rd10022;
	shr.u64 	%rd10085, %rd10084, 32;
	and.b64  	%rd10086, %rd10059, 4294967295;
	add.s64 	%rd10087, %rd10085, %rd10086;
	add.s64 	%rd10088, %rd10087, %rd10057;
	shr.u64 	%rd10089, %rd10088, 32;
	and.b64  	%rd10090, %rd10064, 4294967295;
	mul.wide.u32 	%rd10091, %r5880, %r5880;
	add.s64 	%rd10092, %rd10089, %rd10090;
	add.s64 	%rd10093, %rd10092, %rd10091;
	shr.u64 	%rd10094, %rd10093, 32;
	and.b64  	%rd10095, %rd10069, 4294967295;
	mul.wide.u32 	%rd10096, %r5879, %r5880;
	add.s64 	%rd10097, %rd10094, %rd10095;
	add.s64 	%rd10098, %rd10097, %rd10096;
	shr.u64 	%rd10099, %rd10098, 32;
	and.b64  	%rd10100, %rd10073, 4294967295;
	mul.wide.u32 	%rd10101, %r5878, %r5880;
	add.s64 	%rd10102, %rd10099, %rd10100;
	add.s64 	%rd10103, %rd10102, %rd10101;
	shr.u64 	%rd10104, %rd10103, 32;
	mul.wide.u32 	%rd10105, %r5877, %r5880;
	add.s64 	%rd10106, %rd10104, %rd10074;
	add.s64 	%rd10107, %rd10106, %rd10105;
	shr.u64 	%rd10108, %rd10107, 32;
	and.b64  	%rd10109, %rd10080, 4294967295;
	add.s64 	%rd10110, %rd9958, %rd10109;
	shr.u64 	%rd10111, %rd10110, 32;
	and.b64  	%rd10112, %rd10084, 4294967295;
	add.s64 	%rd10113, %rd10111, %rd10112;
	add.s64 	%rd10114, %rd10113, %rd9991;
	shr.u64 	%rd10115, %rd10114, 32;
	and.b64  	%rd10116, %rd10088, 4294967295;
	add.s64 	%rd10117, %rd10115, %rd10116;
	add.s64 	%rd10118, %rd10117, %rd10027;
	shr.u64 	%rd10119, %rd10118, 32;
	and.b64  	%rd10120, %rd10093, 4294967295;
	add.s64 	%rd10121, %rd10119, %rd10120;
	add.s64 	%rd10122, %rd10121, %rd10062;
	shr.u64 	%rd10123, %rd10122, 32;
	and.b64  	%rd10124, %rd10098, 4294967295;
	add.s64 	%rd10125, %rd10123, %rd10124;
	add.s64 	%rd10126, %rd10125, %rd10096;
	shr.u64 	%rd10127, %rd10126, 32;
	and.b64  	%rd10128, %rd10103, 4294967295;
	mul.wide.u32 	%rd10129, %r5879, %r5879;
	add.s64 	%rd10130, %rd10127, %rd10128;
	add.s64 	%rd10131, %rd10130, %rd10129;
	shr.u64 	%rd10132, %rd10131, 32;
	and.b64  	%rd10133, %rd10107, 4294967295;
	mul.wide.u32 	%rd10134, %r5878, %r5879;
	add.s64 	%rd10135, %rd10132, %rd10133;
	add.s64 	%rd10136, %rd10135, %rd10134;
	shr.u64 	%rd10137, %rd10136, 32;
	mul.wide.u32 	%rd10138, %r5877, %r5879;
	add.s64 	%rd10139, %rd10137, %rd10108;
	add.s64 	%rd10140, %rd10139, %rd10138;
	shr.u64 	%rd10141, %rd10140, 32;
	and.b64  	%rd10142, %rd10114, 4294967295;
	add.s64 	%rd10143, %rd9961, %rd10142;
	shr.u64 	%rd10144, %rd10143, 32;
	and.b64  	%rd10145, %rd10118, 4294967295;
	add.s64 	%rd10146, %rd10144, %rd10145;
	add.s64 	%rd10147, %rd10146, %rd9996;
	shr.u64 	%rd10148, %rd10147, 32;
	and.b64  	%rd10149, %rd10122, 4294967295;
	add.s64 	%rd10150, %rd10148, %rd10149;
	add.s64 	%rd10151, %rd10150, %rd10032;
	shr.u64 	%rd10152, %rd10151, 32;
	and.b64  	%rd10153, %rd10126, 4294967295;
	add.s64 	%rd10154, %rd10152, %rd10153;
	add.s64 	%rd10155, %rd10154, %rd10067;
	shr.u64 	%rd10156, %rd10155, 32;
	and.b64  	%rd10157, %rd10131, 4294967295;
	add.s64 	%rd10158, %rd10156, %rd10157;
	add.s64 	%rd10159, %rd10158, %rd10101;
	shr.u64 	%rd10160, %rd10159, 32;
	and.b64  	%rd10161, %rd10136, 4294967295;
	add.s64 	%rd10162, %rd10160, %rd10161;
	add.s64 	%rd10163, %rd10162, %rd10134;
	shr.u64 	%rd10164, %rd10163, 32;
	and.b64  	%rd10165, %rd10140, 4294967295;
	mul.wide.u32 	%rd10166, %r5878, %r5878;
	add.s64 	%rd10167, %rd10164, %rd10165;
	add.s64 	%rd10168, %rd10167, %rd10166;
	shr.u64 	%rd10169, %rd10168, 32;
	mul.wide.u32 	%rd10170, %r5877, %r5878;
	add.s64 	%rd10171, %rd10169, %rd10141;
	add.s64 	%rd10172, %rd10171, %rd10170;
	shr.u64 	%rd10173, %rd10172, 32;
	and.b64  	%rd10174, %rd10147, 4294967295;
	add.s64 	%rd10175, %rd9964, %rd10174;
	shr.u64 	%rd10176, %rd10175, 32;
	and.b64  	%rd10177, %rd10151, 4294967295;
	add.s64 	%rd10178, %rd10176, %rd10177;
	add.s64 	%rd10179, %rd10178, %rd10000;
	shr.u64 	%rd10180, %rd10179, 32;
	and.b64  	%rd10181, %rd10155, 4294967295;
	add.s64 	%rd10182, %rd10180, %rd10181;
	add.s64 	%rd10183, %rd10182, %rd10036;
	shr.u64 	%rd10184, %rd10183, 32;
	and.b64  	%rd10185, %rd10159, 4294967295;
	add.s64 	%rd10186, %rd10184, %rd10185;
	add.s64 	%rd10187, %rd10186, %rd10071;
	shr.u64 	%rd10188, %rd10187, 32;
	and.b64  	%rd10189, %rd10163, 4294967295;
	add.s64 	%rd10190, %rd10188, %rd10189;
	add.s64 	%rd10191, %rd10190, %rd10105;
	shr.u64 	%rd10192, %rd10191, 32;
	and.b64  	%rd10193, %rd10168, 4294967295;
	add.s64 	%rd10194, %rd10192, %rd10193;
	add.s64 	%rd10195, %rd10194, %rd10138;
	shr.u64 	%rd10196, %rd10195, 32;
	and.b64  	%rd10197, %rd10172, 4294967295;
	add.s64 	%rd10198, %rd10196, %rd10197;
	add.s64 	%rd10199, %rd10198, %rd10170;
	shr.u64 	%rd10200, %rd10199, 32;
	mul.wide.u32 	%rd10201, %r5877, %r5877;
	add.s64 	%rd10202, %rd10200, %rd10173;
	add.s64 	%rd10203, %rd10202, %rd10201;
	shr.u64 	%rd10204, %rd10203, 32;
	{ .reg .b32 tmp; mov.b64 {tmp, %r4168}, %rd10203; }
	and.b64  	%rd10205, %rd10179, 4294967295;
	mul.lo.s64 	%rd10206, %rd10205, 977;
	cvt.u32.u64 	%r4169, %rd10206;
	shr.u64 	%rd10207, %rd10206, 32;
	and.b64  	%rd10208, %rd10183, 4294967295;
	mad.lo.s64 	%rd10209, %rd10208, 977, %rd10207;
	shr.u64 	%rd10210, %rd10209, 32;
	and.b64  	%rd10211, %rd10187, 4294967295;
	mad.lo.s64 	%rd10212, %rd10211, 977, %rd10210;
	shr.u64 	%rd10213, %rd10212, 32;
	and.b64  	%rd10214, %rd10191, 4294967295;
	mad.lo.s64 	%rd10215, %rd10214, 977, %rd10213;
	shr.u64 	%rd10216, %rd10215, 32;
	and.b64  	%rd10217, %rd10195, 4294967295;
	mad.lo.s64 	%rd10218, %rd10217, 977, %rd10216;
	shr.u64 	%rd10219, %rd10218, 32;
	and.b64  	%rd10220, %rd10199, 4294967295;
	mad.lo.s64 	%rd10221, %rd10220, 977, %rd10219;
	shr.u64 	%rd10222, %rd10221, 32;
	and.b64  	%rd10223, %rd10203, 4294967295;
	mad.lo.s64 	%rd10224, %rd10223, 977, %rd10222;
	shr.u64 	%rd10225, %rd10224, 32;
	mad.lo.s64 	%rd10226, %rd10204, 977, %rd10225;
	{ .reg .b32 tmp; mov.b64 {tmp, %r4170}, %rd10226; }
	add.s32 	%r6115, %r4167, %r4169;
	setp.lt.u32 	%p1561, %r6115, %r4167;
	selp.u64 	%rd10227, 1, 0, %p1561;
	and.b64  	%rd10228, %rd9968, 4294967295;
	and.b64  	%rd10229, %rd10209, 4294967295;
	add.s64 	%rd10230, %rd10228, %rd10227;
	add.s64 	%rd10231, %rd10230, %rd10229;
	shr.u64 	%rd10232, %rd10231, 32;
	and.b64  	%rd10233, %rd10005, 4294967295;
	and.b64  	%rd10234, %rd10212, 4294967295;
	add.s64 	%rd10235, %rd10232, %rd10233;
	add.s64 	%rd10236, %rd10235, %rd10234;
	shr.u64 	%rd10237, %rd10236, 32;
	and.b64  	%rd10238, %rd10041, 4294967295;
	and.b64  	%rd10239, %rd10215, 4294967295;
	add.s64 	%rd10240, %rd10237, %rd10238;
	add.s64 	%rd10241, %rd10240, %rd10239;
	shr.u64 	%rd10242, %rd10241, 32;
	and.b64  	%rd10243, %rd10076, 4294967295;
	and.b64  	%rd10244, %rd10218, 4294967295;
	add.s64 	%rd10245, %rd10242, %rd10243;
	add.s64 	%rd10246, %rd10245, %rd10244;
	shr.u64 	%rd10247, %rd10246, 32;
	and.b64  	%rd10248, %rd10110, 4294967295;
	and.b64  	%rd10249, %rd10221, 4294967295;
	add.s64 	%rd10250, %rd10247, %rd10248;
	add.s64 	%rd10251, %rd10250, %rd10249;
	shr.u64 	%rd10252, %rd10251, 32;
	and.b64  	%rd10253, %rd10143, 4294967295;
	and.b64  	%rd10254, %rd10224, 4294967295;
	add.s64 	%rd10255, %rd10252, %rd10253;
	add.s64 	%rd10256, %rd10255, %rd10254;
	shr.u64 	%rd10257, %rd10256, 32;
	and.b64  	%rd10258, %rd10175, 4294967295;
	and.b64  	%rd10259, %rd10226, 4294967295;
	add.s64 	%rd10260, %rd10257, %rd10258;
	add.s64 	%rd10261, %rd10260, %rd10259;
	{ .reg .b32 tmp; mov.b64 {tmp, %r4171}, %rd10261; }
	add.s32 	%r4172, %r4171, %r4170;
	and.b64  	%rd10262, %rd10231, 4294967295;
	add.s64 	%rd18432, %rd10262, %rd10205;
	shr.u64 	%rd10263, %rd18432, 32;
	and.b64  	%rd10264, %rd10236, 4294967295;
	add.s64 	%rd10265, %rd10263, %rd10264;
	add.s64 	%rd18433, %rd10265, %rd10208;
	shr.u64 	%rd10266, %rd18433, 32;
	and.b64  	%rd10267, %rd10241, 4294967295;
	add.s64 	%rd10268, %rd10266, %rd10267;
	add.s64 	%rd18434, %rd10268, %rd10211;
	shr.u64 	%rd10269, %rd18434, 32;
	and.b64  	%rd10270, %rd10246, 4294967295;
	add.s64 	%rd10271, %rd10269, %rd10270;
	add.s64 	%rd18435, %rd10271, %rd10214;
	shr.u64 	%rd10272, %rd18435, 32;
	and.b64  	%rd10273, %rd10251, 4294967295;
	add.s64 	%rd10274, %rd10272, %rd10273;
	add.s64 	%rd18436, %rd10274, %rd10217;
	shr.u64 	%rd10275, %rd18436, 32;
	and.b64  	%rd10276, %rd10256, 4294967295;
	add.s64 	%rd10277, %rd10275, %rd10276;
	add.s64 	%rd18437, %rd10277, %rd10220;
	shr.u64 	%rd10278, %rd18437, 32;
	and.b64  	%rd10279, %rd10261, 4294967295;
	add.s64 	%rd10280, %rd10278, %rd10279;
	add.s64 	%rd18438, %rd10280, %rd10223;
	{ .reg .b32 tmp; mov.b64 {tmp, %r4173}, %rd18438; }
	add.s32 	%r4174, %r4172, %r4173;
	add.s32 	%r1242, %r4174, %r4168;
	setp.eq.s32 	%p1562, %r1242, 0;
	mov.pred 	%p3016, 0;
	@%p1562 bra 	$L__BB4_898;
	cvt.u64.u32 	%rd10281, %r1242;
	mul.wide.u32 	%rd10282, %r1242, 977;
	cvt.u32.u64 	%r4175, %rd10282;
	shr.u64 	%rd10283, %rd10282, 32;
	add.s64 	%rd10284, %rd10283, %rd10281;
	shr.u64 	%rd10285, %rd10284, 32;
	add.s32 	%r1243, %r6115, %r4175;
	setp.lt.u32 	%p1563, %r1243, %r6115;
	selp.u64 	%rd10286, 1, 0, %p1563;
	and.b64  	%rd10287, %rd18432, 4294967295;
	and.b64  	%rd10288, %rd10284, 4294967295;
	add.s64 	%rd10289, %rd10287, %rd10286;
	add.s64 	%rd18432, %rd10289, %rd10288;
	shr.u64 	%rd10290, %rd18432, 32;
	and.b64  	%rd10291, %rd18433, 4294967295;
	add.s64 	%rd10292, %rd10290, %rd10291;
	add.s64 	%rd18433, %rd10292, %rd10285;
	shr.u64 	%rd10293, %rd18433, 32;
	and.b64  	%rd10294, %rd18434, 4294967295;
	add.s64 	%rd18434, %rd10293, %rd10294;
	shr.u64 	%rd10295, %rd18434, 32;
	and.b64  	%rd10296, %rd18435, 4294967295;
	add.s64 	%rd18435, %rd10295, %rd10296;
	shr.u64 	%rd10297, %rd18435, 32;
	and.b64  	%rd10298, %rd18436, 4294967295;
	add.s64 	%rd18436, %rd10297, %rd10298;
	shr.u64 	%rd10299, %rd18436, 32;
	and.b64  	%rd10300, %rd18437, 4294967295;
	add.s64 	%rd18437, %rd10299, %rd10300;
	shr.u64 	%rd10301, %rd18437, 32;
	and.b64  	%rd10302, %rd18438, 4294967295;
	add.s64 	%rd18438, %rd10301, %rd10302;
	setp.gt.u64 	%p3016, %rd18438, 4294967295;
	mov.u32 	%r6115, %r1243;
$L__BB4_898:
	ld.const.u32 	%rd712, [const_p+20];
	ld.const.u32 	%rd713, [const_p+16];
	ld.const.u32 	%rd714, [const_p+8];
	ld.const.u32 	%rd715, [const_p+4];
	ld.const.u32 	%rd716, [const_p+24];
	ld.const.u32 	%rd717, [const_p+12];
	ld.const.u32 	%r1245, [const_p];
	cvt.u32.u64 	%r6122, %rd18438;
	cvt.u32.u64 	%r6121, %rd18437;
	cvt.u32.u64 	%r6120, %rd18436;
	cvt.u32.u64 	%r6119, %rd18435;
	cvt.u32.u64 	%r6118, %rd18434;
	cvt.u32.u64 	%r6117, %rd18433;
	cvt.u32.u64 	%r6116, %rd18432;
	ld.const.u32 	%r4176, [const_p+28];
	setp.lt.u32 	%p1564, %r4176, %r6122;
	or.pred  	%p1565, %p3016, %p1564;
	@%p1565 bra 	$L__BB4_912;
	setp.gt.u32 	%p1566, %r4176, %r6122;
	@%p1566 bra 	$L__BB4_913;
	cvt.u32.u64 	%r4177, %rd716;
	setp.lt.u32 	%p1567, %r4177, %r6121;
	@%p1567 bra 	$L__BB4_912;
	cvt.u32.u64 	%r4178, %rd716;
	setp.gt.u32 	%p1568, %r4178, %r6121;
	@%p1568 bra 	$L__BB4_913;
	cvt.u32.u64 	%r4179, %rd712;
	setp.lt.u32 	%p1569, %r4179, %r6120;
	@%p1569 bra 	$L__BB4_912;
	cvt.u32.u64 	%r4180, %rd712;
	setp.gt.u32 	%p1570, %r4180, %r6120;
	@%p1570 bra 	$L__BB4_913;
	cvt.u32.u64 	%r4181, %rd713;
	setp.lt.u32 	%p1571, %r4181, %r6119;
	@%p1571 bra 	$L__BB4_912;
	cvt.u32.u64 	%r4182, %rd713;
	setp.gt.u32 	%p1572, %r4182, %r6119;
	@%p1572 bra 	$L__BB4_913;
	cvt.u32.u64 	%r4183, %rd717;
	setp.lt.u32 	%p1573, %r4183, %r6118;
	@%p1573 bra 	$L__BB4_912;
	cvt.u32.u64 	%r4184, %rd717;
	setp.gt.u32 	%p1574, %r4184, %r6118;
	@%p1574 bra 	$L__BB4_913;
	cvt.u32.u64 	%r4185, %rd714;
	setp.lt.u32 	%p1575, %r4185, %r6117;
	@%p1575 bra 	$L__BB4_912;
	cvt.u32.u64 	%r4186, %rd714;
	setp.gt.u32 	%p1576, %r4186, %r6117;
	@%p1576 bra 	$L__BB4_913;
	cvt.u32.u64 	%r4187, %rd715;
	setp.lt.u32 	%p1577, %r4187, %r6116;
	@%p1577 bra 	$L__BB4_912;
	cvt.u32.u64 	%r4188, %rd715;
	setp.gt.u32 	%p1578, %r4188, %r6116;
	setp.lt.u32 	%p1579, %r6115, %r1245;
	or.pred  	%p1580, %p1578, %p1579;
	@%p1580 bra 	$L__BB4_913;
$L__BB4_912:
	cvt.u32.u64 	%r4189, %rd717;
	cvt.u32.u64 	%r4190, %rd714;
	cvt.u32.u64 	%r4191, %rd715;
	cvt.u32.u64 	%r4192, %rd716;
	cvt.u32.u64 	%r4193, %rd712;
	cvt.u32.u64 	%r4194, %rd713;
	setp.lt.u32 	%p1581, %r6115, %r1245;
	selp.s64 	%rd10304, -1, 0, %p1581;
	sub.s32 	%r6115, %r6115, %r1245;
	and.b64  	%rd10305, %rd18432, 4294967295;
	add.s64 	%rd10306, %rd10305, %rd10304;
	setp.lt.u64 	%p1582, %rd10306, %rd715;
	selp.s64 	%rd10307, -1, 0, %p1582;
	cvt.u32.u64 	%r4195, %rd10306;
	sub.s32 	%r6116, %r4195, %r4191;
	and.b64  	%rd10308, %rd18433, 4294967295;
	add.s64 	%rd10309, %rd10308, %rd10307;
	setp.lt.u64 	%p1583, %rd10309, %rd714;
	selp.s64 	%rd10310, -1, 0, %p1583;
	cvt.u32.u64 	%r4196, %rd10309;
	sub.s32 	%r6117, %r4196, %r4190;
	and.b64  	%rd10311, %rd18434, 4294967295;
	add.s64 	%rd10312, %rd10311, %rd10310;
	setp.lt.u64 	%p1584, %rd10312, %rd717;
	selp.s64 	%rd10313, -1, 0, %p1584;
	cvt.u32.u64 	%r4197, %rd10312;
	sub.s32 	%r6118, %r4197, %r4189;
	and.b64  	%rd10314, %rd18435, 4294967295;
	add.s64 	%rd10315, %rd10314, %rd10313;
	setp.lt.u64 	%p1585, %rd10315, %rd713;
	selp.s64 	%rd10316, -1, 0, %p1585;
	cvt.u32.u64 	%r4198, %rd10315;
	sub.s32 	%r6119, %r4198, %r4194;
	and.b64  	%rd10317, %rd18436, 4294967295;
	add.s64 	%rd10318, %rd10317, %rd10316;
	setp.lt.u64 	%p1586, %rd10318, %rd712;
	selp.s64 	%rd10319, -1, 0, %p1586;
	cvt.u32.u64 	%r4199, %rd10318;
	sub.s32 	%r6120, %r4199, %r4193;
	and.b64  	%rd10320, %rd18437, 4294967295;
	add.s64 	%rd10321, %rd10320, %rd10319;
	setp.lt.u64 	%p1587, %rd10321, %rd716;
	selp.s32 	%r4200, -1, 0, %p1587;
	cvt.u32.u64 	%r4201, %rd10321;
	sub.s32 	%r6121, %r4201, %r4192;
	add.s32 	%r4202, %r6122, %r4200;
	sub.s32 	%r6122, %r4202, %r4176;
$L__BB4_913:
	setp.gt.u32 	%p1588, %r6122, %r4176;
	@%p1588 bra 	$L__BB4_926;
	bra.uni 	$L__BB4_927;
$L__BB4_914:
	cvt.u32.u64 	%r4203, %rd716;
	setp.gt.u32 	%p1590, %r6121, %r4203;
	@%p1590 bra 	$L__BB4_926;
	setp.lt.u32 	%p1591, %r6121, %r4203;
	@%p1591 bra 	$L__BB4_928;
	cvt.u32.u64 	%r4205, %rd712;
	setp.gt.u32 	%p1592, %r6120, %r4205;
	@%p1592 bra 	$L__BB4_926;
	setp.lt.u32 	%p1593, %r6120, %r4205;
	@%p1593 bra 	$L__BB4_928;
	cvt.u32.u64 	%r4207, %rd713;
	setp.gt.u32 	%p1594, %r6119, %r4207;
	@%p1594 bra 	$L__BB4_926;
	setp.lt.u32 	%p1595, %r6119, %r4207;
	@%p1595 bra 	$L__BB4_928;
	cvt.u32.u64 	%r4209, %rd717;
	setp.gt.u32 	%p1596, %r6118, %r4209;
	@%p1596 bra 	$L__BB4_926;
	setp.lt.u32 	%p1597, %r6118, %r4209;
	@%p1597 bra 	$L__BB4_928;
	cvt.u32.u64 	%r4211, %rd714;
	setp.gt.u32 	%p1598, %r6117, %r4211;
	@%p1598 bra 	$L__BB4_926;
	setp.lt.u32 	%p1599, %r6117, %r4211;
	@%p1599 bra 	$L__BB4_928;
	cvt.u32.u64 	%r4213, %rd715;
	setp.gt.u32 	%p1600, %r6116, %r4213;
	@%p1600 bra 	$L__BB4_926;
	setp.lt.u32 	%p1601, %r6116, %r4213;
	setp.lt.u32 	%p1602, %r6115, %r1245;
	or.pred  	%p1603, %p1601, %p1602;
	@%p1603 bra 	$L__BB4_928;
$L__BB4_926:
	cvt.u32.u64 	%r4215, %rd717;
	cvt.u32.u64 	%r4216, %rd714;
	cvt.u32.u64 	%r4217, %rd715;
	cvt.u32.u64 	%r4218, %rd716;
	cvt.u32.u64 	%r4219, %rd712;
	cvt.u32.u64 	%r4220, %rd713;
	setp.lt.u32 	%p1604, %r6115, %r1245;
	selp.s64 	%rd10322, -1, 0, %p1604;
	sub.s32 	%r6115, %r6115, %r1245;
	cvt.u64.u32 	%rd10323, %r6116;
	add.s64 	%rd10324, %rd10322, %rd10323;
	setp.lt.u64 	%p1605, %rd10324, %rd715;
	selp.s64 	%rd10325, -1, 0, %p1605;
	cvt.u32.u64 	%r4221, %rd10324;
	sub.s32 	%r6116, %r4221, %r4217;
	cvt.u64.u32 	%rd10326, %r6117;
	add.s64 	%rd10327, %rd10325, %rd10326;
	setp.lt.u64 	%p1606, %rd10327, %rd714;
	selp.s64 	%rd10328, -1, 0, %p1606;
	cvt.u32.u64 	%r4222, %rd10327;
	sub.s32 	%r6117, %r4222, %r4216;
	cvt.u64.u32 	%rd10329, %r6118;
	add.s64 	%rd10330, %rd10328, %rd10329;
	setp.lt.u64 	%p1607, %rd10330, %rd717;
	selp.s64 	%rd10331, -1, 0, %p1607;
	cvt.u32.u64 	%r4223, %rd10330;
	sub.s32 	%r6118, %r4223, %r4215;
	cvt.u64.u32 	%rd10332, %r6119;
	add.s64 	%rd10333, %rd10331, %rd10332;
	setp.lt.u64 	%p1608, %rd10333, %rd713;
	selp.s64 	%rd10334, -1, 0, %p1608;
	cvt.u32.u64 	%r4224, %rd10333;
	sub.s32 	%r6119, %r4224, %r4220;
	cvt.u64.u32 	%rd10335, %r6120;
	add.s64 	%rd10336, %rd10334, %rd10335;
	setp.lt.u64 	%p1609, %rd10336, %rd712;
	selp.s64 	%rd10337, -1, 0, %p1609;
	cvt.u32.u64 	%r4225, %rd10336;
	sub.s32 	%r6120, %r4225, %r4219;
	cvt.u64.u32 	%rd10338, %r6121;
	add.s64 	%rd10339, %rd10337, %rd10338;
	setp.lt.u64 	%p1610, %rd10339, %rd716;
	selp.s32 	%r4226, -1, 0, %p1610;
	cvt.u32.u64 	%r4227, %rd10339;
	sub.s32 	%r6121, %r4227, %r4218;
	add.s32 	%r4228, %r6122, %r4226;
	sub.s32 	%r6122, %r4228, %r4176;
	bra.uni 	$L__BB4_928;
$L__BB4_927:
	setp.lt.u32 	%p1589, %r6122, %r4176;
	@%p1589 bra 	$L__BB4_928;
	bra.uni 	$L__BB4_914;
$L__BB4_928:
	mul.wide.u32 	%rd10340, %r6115, 3;
	cvt.u32.u64 	%r4229, %rd10340;
	shr.u64 	%rd10341, %rd10340, 32;
	mul.wide.u32 	%rd10342, %r6116, 3;
	add.s64 	%rd10343, %rd10342, %rd10341;
	shr.u64 	%rd10344, %rd10343, 32;
	mul.wide.u32 	%rd10345, %r6117, 3;
	add.s64 	%rd10346, %rd10345, %rd10344;
	shr.u64 	%rd10347, %rd10346, 32;
	mul.wide.u32 	%rd10348, %r6118, 3;
	add.s64 	%rd10349, %rd10348, %rd10347;
	shr.u64 	%rd10350, %rd10349, 32;
	mul.wide.u32 	%rd10351, %r6119, 3;
	add.s64 	%rd10352, %rd10351, %rd10350;
	shr.u64 	%rd10353, %rd10352, 32;
	mul.wide.u32 	%rd10354, %r6120, 3;
	add.s64 	%rd10355, %rd10354, %rd10353;
	shr.u64 	%rd10356, %rd10355, 32;
	mul.wide.u32 	%rd10357, %r6121, 3;
	add.s64 	%rd10358, %rd10357, %rd10356;
	shr.u64 	%rd10359, %rd10358, 32;
	mul.wide.u32 	%rd10360, %r6122, 3;
	add.s64 	%rd10361, %rd10360, %rd10359;
	shr.u64 	%rd10362, %rd10361, 32;
	{ .reg .b32 tmp; mov.b64 {tmp, %r4230}, %rd10361; }
	mul.lo.s32 	%r4231, %r4230, 977;
	add.s32 	%r6132, %r4231, %r4229;
	setp.lt.u32 	%p1612, %r6132, %r4231;
	selp.u64 	%rd10363, 1, 0, %p1612;
	and.b64  	%rd10364, %rd10343, 4294967295;
	add.s64 	%rd10365, %rd10364, %rd10363;
	shr.u64 	%rd10366, %rd10365, 32;
	and.b64  	%rd10367, %rd10346, 4294967295;
	add.s64 	%rd10368, %rd10366, %rd10367;
	shr.u64 	%rd10369, %rd10368, 32;
	and.b64  	%rd10370, %rd10349, 4294967295;
	add.s64 	%rd10371, %rd10369, %rd10370;
	shr.u64 	%rd10372, %rd10371, 32;
	and.b64  	%rd10373, %rd10352, 4294967295;
	add.s64 	%rd10374, %rd10372, %rd10373;
	shr.u64 	%rd10375, %rd10374, 32;
	and.b64  	%rd10376, %rd10355, 4294967295;
	add.s64 	%rd10377, %rd10375, %rd10376;
	shr.u64 	%rd10378, %rd10377, 32;
	and.b64  	%rd10379, %rd10358, 4294967295;
	add.s64 	%rd10380, %rd10378, %rd10379;
	shr.u64 	%rd10381, %rd10380, 32;
	and.b64  	%rd10382, %rd10361, 4294967295;
	add.s64 	%rd10383, %rd10381, %rd10382;
	{ .reg .b32 tmp; mov.b64 {tmp, %r4232}, %rd10383; }
	and.b64  	%rd10384, %rd10365, 4294967295;
	add.s64 	%rd18439, %rd10384, %rd10362;
	shr.u64 	%rd10385, %rd18439, 32;
	and.b64  	%rd10386, %rd10368, 4294967295;
	add.s64 	%rd18440, %rd10385, %rd10386;
	shr.u64 	%rd10387, %rd18440, 32;
	and.b64  	%rd10388, %rd10371, 4294967295;
	add.s64 	%rd18441, %rd10387, %rd10388;
	shr.u64 	%rd10389, %rd18441, 32;
	and.b64  	%rd10390, %rd10374, 4294967295;
	add.s64 	%rd18442, %rd10389, %rd10390;
	shr.u64 	%rd10391, %rd18442, 32;
	and.b64  	%rd10392, %rd10377, 4294967295;
	add.s64 	%rd18443, %rd10391, %rd10392;
	shr.u64 	%rd10393, %rd18443, 32;
	and.b64  	%rd10394, %rd10380, 4294967295;
	add.s64 	%rd18444, %rd10393, %rd10394;
	shr.u64 	%rd10395, %rd18444, 32;
	and.b64  	%rd10396, %rd10383, 4294967295;
	add.s64 	%rd18445, %rd10395, %rd10396;
	{ .reg .b32 tmp; mov.b64 {tmp, %r4233}, %rd18445; }
	add.s32 	%r1287, %r4232, %r4233;
	setp.eq.s32 	%p1613, %r1287, 0;
	mov.pred 	%p3017, 0;
	@%p1613 bra 	$L__BB4_930;
	mad.lo.s32 	%r1288, %r1287, 977, %r6132;
	setp.lt.u32 	%p1614, %r1288, %r6132;
	selp.u64 	%rd10397, 1, 0, %p1614;
	and.b64  	%rd10398, %rd18439, 4294967295;
	cvt.u64.u32 	%rd10399, %r1287;
	add.s64 	%rd10400, %rd10398, %rd10397;
	add.s64 	%rd18439, %rd10400, %rd10399;
	shr.u64 	%rd10401, %rd18439, 32;
	and.b64  	%rd10402, %rd18440, 4294967295;
	add.s64 	%rd18440, %rd10401, %rd10402;
	shr.u64 	%rd10403, %rd18440, 32;
	and.b64  	%rd10404, %rd18441, 4294967295;
	add.s64 	%rd18441, %rd10403, %rd10404;
	shr.u64 	%rd10405, %rd18441, 32;
	and.b64  	%rd10406, %rd18442, 4294967295;
	add.s64 	%rd18442, %rd10405, %rd10406;
	shr.u64 	%rd10407, %rd18442, 32;
	and.b64  	%rd10408, %rd18443, 4294967295;
	add.s64 	%rd18443, %rd10407, %rd10408;
	shr.u64 	%rd10409, %rd18443, 32;
	and.b64  	%rd10410, %rd18444, 4294967295;
	add.s64 	%rd18444, %rd10409, %rd10410;
	shr.u64 	%rd10411, %rd18444, 32;
	and.b64  	%rd10412, %rd18445, 4294967295;
	add.s64 	%rd18445, %rd10411, %rd10412;
	setp.gt.u64 	%p3017, %rd18445, 4294967295;
	mov.u32 	%r6132, %r1288;
$L__BB4_930:
	cvt.u32.u64 	%r6139, %rd18445;
	cvt.u32.u64 	%r6138, %rd18444;
	cvt.u32.u64 	%r6137, %rd18443;
	cvt.u32.u64 	%r6136, %rd18442;
	cvt.u32.u64 	%r6135, %rd18441;
	cvt.u32.u64 	%r6134, %rd18440;
	cvt.u32.u64 	%r6133, %rd18439;
	setp.lt.u32 	%p1615, %r4176, %r6139;
	or.pred  	%p1616, %p3017, %p1615;
	@%p1616 bra 	$L__BB4_944;
	setp.gt.u32 	%p1617, %r4176, %r6139;
	@%p1617 bra 	$L__BB4_945;
	cvt.u32.u64 	%r4234, %rd716;
	setp.lt.u32 	%p1618, %r4234, %r6138;
	@%p1618 bra 	$L__BB4_944;
	cvt.u32.u64 	%r4235, %rd716;
	setp.gt.u32 	%p1619, %r4235, %r6138;
	@%p1619 bra 	$L__BB4_945;
	cvt.u32.u64 	%r4236, %rd712;
	setp.lt.u32 	%p1620, %r4236, %r6137;
	@%p1620 bra 	$L__BB4_944;
	cvt.u32.u64 	%r4237, %rd712;
	setp.gt.u32 	%p1621, %r4237, %r6137;
	@%p1621 bra 	$L__BB4_945;
	cvt.u32.u64 	%r4238, %rd713;
	setp.lt.u32 	%p1622, %r4238, %r6136;
	@%p1622 bra 	$L__BB4_944;
	cvt.u32.u64 	%r4239, %rd713;
	setp.gt.u32 	%p1623, %r4239, %r6136;
	@%p1623 bra 	$L__BB4_945;
	cvt.u32.u64 	%r4240, %rd717;
	setp.lt.u32 	%p1624, %r4240, %r6135;
	@%p1624 bra 	$L__BB4_944;
	cvt.u32.u64 	%r4241, %rd717;
	setp.gt.u32 	%p1625, %r4241, %r6135;
	@%p1625 bra 	$L__BB4_945;
	cvt.u32.u64 	%r4242, %rd714;
	setp.lt.u32 	%p1626, %r4242, %r6134;
	@%p1626 bra 	$L__BB4_944;
	cvt.u32.u64 	%r4243, %rd714;
	setp.gt.u32 	%p1627, %r4243, %r6134;
	@%p1627 bra 	$L__BB4_945;
	cvt.u32.u64 	%r4244, %rd715;
	setp.lt.u32 	%p1628, %r4244, %r6133;
	@%p1628 bra 	$L__BB4_944;
	cvt.u32.u64 	%r4245, %rd715;
	setp.gt.u32 	%p1629, %r4245, %r6133;
	setp.lt.u32 	%p1630, %r6132, %r1245;
	or.pred  	%p1631, %p1629, %p1630;
	@%p1631 bra 	$L__BB4_945;
$L__BB4_944:
	cvt.u32.u64 	%r4246, %rd717;
	cvt.u32.u64 	%r4247, %rd714;
	cvt.u32.u64 	%r4248, %rd715;
	cvt.u32.u64 	%r4249, %rd716;
	cvt.u32.u64 	%r4250, %rd712;
	cvt.u32.u64 	%r4251, %rd713;
	setp.lt.u32 	%p1632, %r6132, %r1245;
	selp.s64 	%rd10414, -1, 0, %p1632;
	sub.s32 	%r6132, %r6132, %r1245;
	and.b64  	%rd10415, %rd18439, 4294967295;
	add.s64 	%rd10416, %rd10415, %rd10414;
	setp.lt.u64 	%p1633, %rd10416, %rd715;
	selp.s64 	%rd10417, -1, 0, %p1633;
	cvt.u32.u64 	%r4252, %rd10416;
	sub.s32 	%r6133, %r4252, %r4248;
	and.b64  	%rd10418, %rd18440, 4294967295;
	add.s64 	%rd10419, %rd10418, %rd10417;
	setp.lt.u64 	%p1634, %rd10419, %rd714;
	selp.s64 	%rd10420, -1, 0, %p1634;
	cvt.u32.u64 	%r4253, %rd10419;
	sub.s32 	%r6134, %r4253, %r4247;
	and.b64  	%rd10421, %rd18441, 4294967295;
	add.s64 	%rd10422, %rd10421, %rd10420;
	setp.lt.u64 	%p1635, %rd10422, %rd717;
	selp.s64 	%rd10423, -1, 0, %p1635;
	cvt.u32.u64 	%r4254, %rd10422;
	sub.s32 	%r6135, %r4254, %r4246;
	and.b64  	%rd10424, %rd18442, 4294967295;
	add.s64 	%rd10425, %rd10424, %rd10423;
	setp.lt.u64 	%p1636, %rd10425, %rd713;
	selp.s64 	%rd10426, -1, 0, %p1636;
	cvt.u32.u64 	%r4255, %rd10425;
	sub.s32 	%r6136, %r4255, %r4251;
	and.b64  	%rd10427, %rd18443, 4294967295;
	add.s64 	%rd10428, %rd10427, %rd10426;
	setp.lt.u64 	%p1637, %rd10428, %rd712;
	selp.s64 	%rd10429, -1, 0, %p1637;
	cvt.u32.u64 	%r4256, %rd10428;
	sub.s32 	%r6137, %r4256, %r4250;
	and.b64  	%rd10430, %rd18444, 4294967295;
	add.s64 	%rd10431, %rd10430, %rd10429;
	setp.lt.u64 	%p1638, %rd10431, %rd716;
	selp.s32 	%r4257, -1, 0, %p1638;
	cvt.u32.u64 	%r4258, %rd10431;
	sub.s32 	%r6138, %r4258, %r4249;
	add.s32 	%r4259, %r6139, %r4257;
	sub.s32 	%r6139, %r4259, %r4176;
$L__BB4_945:
	setp.gt.u32 	%p1639, %r6139, %r4176;
	@%p1639 bra 	$L__BB4_958;
	bra.uni 	$L__BB4_959;
$L__BB4_946:
	cvt.u32.u64 	%r4260, %rd716;
	setp.gt.u32 	%p1641, %r6138, %r4260;
	@%p1641 bra 	$L__BB4_958;
	setp.lt.u32 	%p1642, %r6138, %r4260;
	@%p1642 bra 	$L__BB4_960;
	cvt.u32.u64 	%r4262, %rd712;
	setp.gt.u32 	%p1643, %r6137, %r4262;
	@%p1643 bra 	$L__BB4_958;
	setp.lt.u32 	%p1644, %r6137, %r4262;
	@%p1644 bra 	$L__BB4_960;
	cvt.u32.u64 	%r4264, %rd713;
	setp.gt.u32 	%p1645, %r6136, %r4264;
	@%p1645 bra 	$L__BB4_958;
	setp.lt.u32 	%p1646, %r6136, %r4264;
	@%p1646 bra 	$L__BB4_960;
	cvt.u32.u64 	%r4266, %rd717;
	setp.gt.u32 	%p1647, %r6135, %r4266;
	@%p1647 bra 	$L__BB4_958;
	setp.lt.u32 	%p1648, %r6135, %r4266;
	@%p1648 bra 	$L__BB4_960;
	cvt.u32.u64 	%r4268, %rd714;
	setp.gt.u32 	%p1649, %r6134, %r4268;
	@%p1649 bra 	$L__BB4_958;
	setp.lt.u32 	%p1650, %r6134, %r4268;
	@%p1650 bra 	$L__BB4_960;
	cvt.u32.u64 	%r4270, %rd715;
	setp.gt.u32 	%p1651, %r6133, %r4270;
	@%p1651 bra 	$L__BB4_958;
	setp.lt.u32 	%p1652, %r6133, %r4270;
	setp.lt.u32 	%p1653, %r6132, %r1245;
	or.pred  	%p1654, %p1652, %p1653;
	@%p1654 bra 	$L__BB4_960;
$L__BB4_958:
	cvt.u32.u64 	%r4272, %rd717;
	cvt.u32.u64 	%r4273, %rd714;
	cvt.u32.u64 	%r4274, %rd715;
	cvt.u32.u64 	%r4275, %rd716;
	cvt.u32.u64 	%r4276, %rd712;
	cvt.u32.u64 	%r4277, %rd713;
	setp.lt.u32 	%p1655, %r6132, %r1245;
	selp.s64 	%rd10432, -1, 0, %p1655;
	sub.s32 	%r6132, %r6132, %r1245;
	cvt.u64.u32 	%rd10433, %r6133;
	add.s64 	%rd10434, %rd10432, %rd10433;
	setp.lt.u64 	%p1656, %rd10434, %rd715;
	selp.s64 	%rd10435, -1, 0, %p1656;
	cvt.u32.u64 	%r4278, %rd10434;
	sub.s32 	%r6133, %r4278, %r4274;
	cvt.u64.u32 	%rd10436, %r6134;
	add.s64 	%rd10437, %rd10435, %rd10436;
	setp.lt.u64 	%p1657, %rd10437, %rd714;
	selp.s64 	%rd10438, -1, 0, %p1657;
	cvt.u32.u64 	%r4279, %rd10437;
	sub.s32 	%r6134, %r4279, %r4273;
	cvt.u64.u32 	%rd10439, %r6135;
	add.s64 	%rd10440, %rd10438, %rd10439;
	setp.lt.u64 	%p1658, %rd10440, %rd717;
	selp.s64 	%rd10441, -1, 0, %p1658;
	cvt.u32.u64 	%r4280, %rd10440;
	sub.s32 	%r6135, %r4280, %r4272;
	cvt.u64.u32 	%rd10442, %r6136;
	add.s64 	%rd10443, %rd10441, %rd10442;
	setp.lt.u64 	%p1659, %rd10443, %rd713;
	selp.s64 	%rd10444, -1, 0, %p1659;
	cvt.u32.u64 	%r4281, %rd10443;
	sub.s32 	%r6136, %r4281, %r4277;
	cvt.u64.u32 	%rd10445, %r6137;
	add.s64 	%rd10446, %rd10444, %rd10445;
	setp.lt.u64 	%p1660, %rd10446, %rd712;
	selp.s64 	%rd10447, -1, 0, %p1660;
	cvt.u32.u64 	%r4282, %rd10446;
	sub.s32 	%r6137, %r4282, %r4276;
	cvt.u64.u32 	%rd10448, %r6138;
	add.s64 	%rd10449, %rd10447, %rd10448;
	setp.lt.u64 	%p1661, %rd10449, %rd716;
	selp.s32 	%r4283, -1, 0, %p1661;
	cvt.u32.u64 	%r4284, %rd10449;
	sub.s32 	%r6138, %r4284, %r4275;
	add.s32 	%r4285, %r6139, %r4283;
	sub.s32 	%r6139, %r4285, %r4176;
	bra.uni 	$L__BB4_960;
$L__BB4_959:
	setp.lt.u32 	%p1640, %r6139, %r4176;
	@%p1640 bra 	$L__BB4_960;
	bra.uni 	$L__BB4_946;
$L__BB4_960:
	mul.wide.u32 	%rd10450, %r6132, %r6132;
	cvt.u32.u64 	%r4286, %rd10450;
	shr.u64 	%rd10451, %rd10450, 32;
	mul.wide.u32 	%rd10452, %r6133, %r6132;
	add.s64 	%rd10453, %rd10451, %rd10452;
	shr.u64 	%rd10454, %rd10453, 32;
	mul.wide.u32 	%rd10455, %r6134, %r6132;
	add.s64 	%rd10456, %rd10454, %rd10455;
	shr.u64 	%rd10457, %rd10456, 32;
	mul.wide.u32 	%rd10458, %r6135, %r6132;
	add.s64 	%rd10459, %rd10457, %rd10458;
	shr.u64 	%rd10460, %rd10459, 32;
	mul.wide.u32 	%rd10461, %r6136, %r6132;
	add.s64 	%rd10462, %rd10460, %rd10461;
	shr.u64 	%rd10463, %rd10462, 32;
	mul.wide.u32 	%rd10464, %r6137, %r6132;
	add.s64 	%rd10465, %rd10463, %rd10464;
	shr.u64 	%rd10466, %rd10465, 32;
	mul.wide.u32 	%rd10467, %r6138, %r6132;
	add.s64 	%rd10468, %rd10466, %rd10467;
	shr.u64 	%rd10469, %rd10468, 32;
	mul.wide.u32 	%rd10470, %r6139, %r6132;
	add.s64 	%rd10471, %rd10469, %rd10470;
	shr.u64 	%rd10472, %rd10471, 32;
	and.b64  	%rd10473, %rd10453, 4294967295;
	add.s64 	%rd10474, %rd10452, %rd10473;
	shr.u64 	%rd10475, %rd10474, 32;
	and.b64  	%rd10476, %rd10456, 4294967295;
	mul.wide.u32 	%rd10477, %r6133, %r6133;
	add.s64 	%rd10478, %rd10475, %rd10476;
	add.s64 	%rd10479, %rd10478, %rd10477;
	shr.u64 	%rd10480, %rd10479, 32;
	and.b64  	%rd10481, %rd10459, 4294967295;
	mul.wide.u32 	%rd10482, %r6134, %r6133;
	add.s64 	%rd10483, %rd10480, %rd10481;
	add.s64 	%rd10484, %rd10483, %rd10482;
	shr.u64 	%rd10485, %rd10484, 32;
	and.b64  	%rd10486, %rd10462, 4294967295;
	mul.wide.u32 	%rd10487, %r6135, %r6133;
	add.s64 	%rd10488, %rd10485, %rd10486;
	add.s64 	%rd10489, %rd10488, %rd10487;
	shr.u64 	%rd10490, %rd10489, 32;
	and.b64  	%rd10491, %rd10465, 4294967295;
	mul.wide.u32 	%rd10492, %r6136, %r6133;
	add.s64 	%rd10493, %rd10490, %rd10491;
	add.s64 	%rd10494, %rd10493, %rd10492;
	shr.u64 	%rd10495, %rd10494, 32;
	and.b64  	%rd10496, %rd10468, 4294967295;
	mul.wide.u32 	%rd10497, %r6137, %r6133;
	add.s64 	%rd10498, %rd10495, %rd10496;
	add.s64 	%rd10499, %rd10498, %rd10497;
	shr.u64 	%rd10500, %rd10499, 32;
	and.b64  	%rd10501, %rd10471, 4294967295;
	mul.wide.u32 	%rd10502, %r6138, %r6133;
	add.s64 	%rd10503, %rd10500, %rd10501;
	add.s64 	%rd10504, %rd10503, %rd10502;
	shr.u64 	%rd10505, %rd10504, 32;
	mul.wide.u32 	%rd10506, %r6139, %r6133;
	add.s64 	%rd10507, %rd10505, %rd10472;
	add.s64 	%rd10508, %rd10507, %rd10506;
	shr.u64 	%rd10509, %rd10508, 32;
	and.b64  	%rd10510, %rd10479, 4294967295;
	add.s64 	%rd10511, %rd10455, %rd10510;
	shr.u64 	%rd10512, %rd10511, 32;
	and.b64  	%rd10513, %rd10484, 4294967295;
	add.s64 	%rd10514, %rd10512, %rd10513;
	add.s64 	%rd10515, %rd10514, %rd10482;
	shr.u64 	%rd10516, %rd10515, 32;
	and.b64  	%rd10517, %rd10489, 4294967295;
	mul.wide.u32 	%rd10518, %r6134, %r6134;
	add.s64 	%rd10519, %rd10516, %rd10517;
	add.s64 	%rd10520, %rd10519, %rd10518;
	shr.u64 	%rd10521, %rd10520, 32;
	and.b64  	%rd10522, %rd10494, 4294967295;
	mul.wide.u32 	%rd10523, %r6135, %r6134;
	add.s64 	%rd10524, %rd10521, %rd10522;
	add.s64 	%rd10525, %rd10524, %rd10523;
	shr.u64 	%rd10526, %rd10525, 32;
	and.b64  	%rd10527, %rd10499, 4294967295;
	mul.wide.u32 	%rd10528, %r6136, %r6134;
	add.s64 	%rd10529, %rd10526, %rd10527;
	add.s64 	%rd10530, %rd10529, %rd10528;
	shr.u64 	%rd10531, %rd10530, 32;
	and.b64  	%rd10532, %rd10504, 4294967295;
	mul.wide.u32 	%rd10533, %r6137, %r6134;
	add.s64 	%rd10534, %rd10531, %rd10532;
	add.s64 	%rd10535, %rd10534, %rd10533;
	shr.u64 	%rd10536, %rd10535, 32;
	and.b64  	%rd10537, %rd10508, 4294967295;
	mul.wide.u32 	%rd10538, %r6138, %r6134;
	add.s64 	%rd10539, %rd10536, %rd10537;
	add.s64 	%rd10540, %rd10539, %rd10538;
	shr.u64 	%rd10541, %rd10540, 32;
	mul.wide.u32 	%rd10542, %r6139, %r6134;
	add.s64 	%rd10543, %rd10541, %rd10509;
	add.s64 	%rd10544, %rd10543, %rd10542;
	shr.u64 	%rd10545, %rd10544, 32;
	and.b64  	%rd10546, %rd10515, 4294967295;
	add.s64 	%rd10547, %rd10458, %rd10546;
	shr.u64 	%rd10548, %rd10547, 32;
	and.b64  	%rd10549, %rd10520, 4294967295;
	add.s64 	%rd10550, %rd10548, %rd10549;
	add.s64 	%rd10551, %rd10550, %rd10487;
	shr.u64 	%rd10552, %rd10551, 32;
	and.b64  	%rd10553, %rd10525, 4294967295;
	add.s64 	%rd10554, %rd10552, %rd10553;
	add.s64 	%rd10555, %rd10554, %rd10523;
	shr.u64 	%rd10556, %rd10555, 32;
	and.b64  	%rd10557, %rd10530, 4294967295;
	mul.wide.u32 	%rd10558, %r6135, %r6135;
	add.s64 	%rd10559, %rd10556, %rd10557;
	add.s64 	%rd10560, %rd10559, %rd10558;
	shr.u64 	%rd10561, %rd10560, 32;
	and.b64  	%rd10562, %rd10535, 4294967295;
	mul.wide.u32 	%rd10563, %r6136, %r6135;
	add.s64 	%rd10564, %rd10561, %rd10562;
	add.s64 	%rd10565, %rd10564, %rd10563;
	shr.u64 	%rd10566, %rd10565, 32;
	and.b64  	%rd10567, %rd10540, 4294967295;
	mul.wide.u32 	%rd10568, %r6137, %r6135;
	add.s64 	%rd10569, %rd10566, %rd10567;
	add.s64 	%rd10570, %rd10569, %rd10568;
	shr.u64 	%rd10571, %rd10570, 32;
	and.b64  	%rd10572, %rd10544, 4294967295;
	mul.wide.u32 	%rd10573, %r6138, %r6135;
	add.s64 	%rd10574, %rd10571, %rd10572;
	add.s64 	%rd10575, %rd10574, %rd10573;
	shr.u64 	%rd10576, %rd10575, 32;
	mul.wide.u32 	%rd10577, %r6139, %r6135;
	add.s64 	%rd10578, %rd10576, %rd10545;
	add.s64 	%rd10579, %rd10578, %rd10577;
	shr.u64 	%rd10580, %rd10579, 32;
	and.b64  	%rd10581, %rd10551, 4294967295;
	add.s64 	%rd10582, %rd10461, %rd10581;
	shr.u64 	%rd10583, %rd10582, 32;
	and.b64  	%rd10584, %rd10555, 4294967295;
	add.s64 	%rd10585, %rd10583, %rd10584;
	add.s64 	%rd10586, %rd10585, %rd10492;
	shr.u64 	%rd10587, %rd10586, 32;
	and.b64  	%rd10588, %rd10560, 4294967295;
	add.s64 	%rd10589, %rd10587, %rd10588;
	add.s64 	%rd10590, %rd10589, %rd10528;
	shr.u64 	%rd10591, %rd10590, 32;
	and.b64  	%rd10592, %rd10565, 4294967295;
	add.s64 	%rd10593, %rd10591, %rd10592;
	add.s64 	%rd10594, %rd10593, %rd10563;
	shr.u64 	%rd10595, %rd10594, 32;
	and.b64  	%rd10596, %rd10570, 4294967295;
	mul.wide.u32 	%rd10597, %r6136, %r6136;
	add.s64 	%rd10598, %rd10595, %rd10596;
	add.s64 	%rd10599, %rd10598, %rd10597;
	shr.u64 	%rd10600, %rd10599, 32;
	and.b64  	%rd10601, %rd10575, 4294967295;
	mul.wide.u32 	%rd10602, %r6137, %r6136;
	add.s64 	%rd10603, %rd10600, %rd10601;
	add.s64 	%rd10604, %rd10603, %rd10602;
	shr.u64 	%rd10605, %rd10604, 32;
	and.b64  	%rd10606, %rd10579, 4294967295;
	mul.wide.u32 	%rd10607, %r6138, %r6136;
	add.s64 	%rd10608, %rd10605, %rd10606;
	add.s64 	%rd10609, %rd10608, %rd10607;
	shr.u64 	%rd10610, %rd10609, 32;
	mul.wide.u32 	%rd10611, %r6139, %r6136;
	add.s64 	%rd10612, %rd10610, %rd10580;
	add.s64 	%rd10613, %rd10612, %rd10611;
	shr.u64 	%rd10614, %rd10613, 32;
	and.b64  	%rd10615, %rd10586, 4294967295;
	add.s64 	%rd10616, %rd10464, %rd10615;
	shr.u64 	%rd10617, %rd10616, 32;
	and.b64  	%rd10618, %rd10590, 4294967295;
	add.s64 	%rd10619, %rd10617, %rd10618;
	add.s64 	%rd10620, %rd10619, %rd10497;
	shr.u64 	%rd10621, %rd10620, 32;
	and.b64  	%rd10622, %rd10594, 4294967295;
	add.s64 	%rd10623, %rd10621, %rd10622;
	add.s64 	%rd10624, %rd10623, %rd10533;
	shr.u64 	%rd10625, %rd10624, 32;
	and.b64  	%rd10626, %rd10599, 4294967295;
	add.s64 	%rd10627, %rd10625, %rd10626;
	add.s64 	%rd10628, %rd10627, %rd10568;
	shr.u64 	%rd10629, %rd10628, 32;
	and.b64  	%rd10630, %rd10604, 4294967295;
	add.s64 	%rd10631, %rd10629, %rd10630;
	add.s64 	%rd10632, %rd10631, %rd10602;
	shr.u64 	%rd10633, %rd10632, 32;
	and.b64  	%rd10634, %rd10609, 4294967295;
	mul.wide.u32 	%rd10635, %r6137, %r6137;
	add.s64 	%rd10636, %rd10633, %rd10634;
	add.s64 	%rd10637, %rd10636, %rd10635;
	shr.u64 	%rd10638, %rd10637, 32;
	and.b64  	%rd10639, %rd10613, 4294967295;
	mul.wide.u32 	%rd10640, %r6138, %r6137;
	add.s64 	%rd10641, %rd10638, %rd10639;
	add.s64 	%rd10642, %rd10641, %rd10640;
	shr.u64 	%rd10643, %rd10642, 32;
	mul.wide.u32 	%rd10644, %r6139, %r6137;
	add.s64 	%rd10645, %rd10643, %rd10614;
	add.s64 	%rd10646, %rd10645, %rd10644;
	shr.u64 	%rd10647, %rd10646, 32;
	and.b64  	%rd10648, %rd10620, 4294967295;
	add.s64 	%rd10649, %rd10467, %rd10648;
	shr.u64 	%rd10650, %rd10649, 32;
	and.b64  	%rd10651, %rd10624, 4294967295;
	add.s64 	%rd10652, %rd10650, %rd10651;
	add.s64 	%rd10653, %rd10652, %rd10502;
	shr.u64 	%rd10654, %rd10653, 32;
	and.b64  	%rd10655, %rd10628, 4294967295;
	add.s64 	%rd10656, %rd10654, %rd10655;
	add.s64 	%rd10657, %rd10656, %rd10538;
	shr.u64 	%rd10658, %rd10657, 32;
	and.b64  	%rd10659, %rd10632, 4294967295;
	add.s64 	%rd10660, %rd10658, %rd10659;
	add.s64 	%rd10661, %rd10660, %rd10573;
	shr.u64 	%rd10662, %rd10661, 32;
	and.b64  	%rd10663, %rd10637, 4294967295;
	add.s64 	%rd10664, %rd10662, %rd10663;
	add.s64 	%rd10665, %rd10664, %rd10607;
	shr.u64 	%rd10666, %rd10665, 32;
	and.b64  	%rd10667, %rd10642, 4294967295;
	add.s64 	%rd10668, %rd10666, %rd10667;
	add.s64 	%rd10669, %rd10668, %rd10640;
	shr.u64 	%rd10670, %rd10669, 32;
	and.b64  	%rd10671, %rd10646, 4294967295;
	mul.wide.u32 	%rd10672, %r6138, %r6138;
	add.s64 	%rd10673, %rd10670, %rd10671;
	add.s64 	%rd10674, %rd10673, %rd10672;
	shr.u64 	%rd10675, %rd10674, 32;
	mul.wide.u32 	%rd10676, %r6139, %r6138;
	add.s64 	%rd10677, %rd10675, %rd10647;
	add.s64 	%rd10678, %rd10677, %rd10676;
	shr.u64 	%rd10679, %rd10678, 32;
	and.b64  	%rd10680, %rd10653, 4294967295;
	add.s64 	%rd10681, %rd10470, %rd10680;
	shr.u64 	%rd10682, %rd10681, 32;
	and.b64  	%rd10683, %rd10657, 4294967295;
	add.s64 	%rd10684, %rd10682, %rd10683;
	add.s64 	%rd10685, %rd10684, %rd10506;
	shr.u64 	%rd10686, %rd10685, 32;
	and.b64  	%rd10687, %rd10661, 4294967295;
	add.s64 	%rd10688, %rd10686, %rd10687;
	add.s64 	%rd10689, %rd10688, %rd10542;
	shr.u64 	%rd10690, %rd10689, 32;
	and.b64  	%rd10691, %rd10665, 4294967295;
	add.s64 	%rd10692, %rd10690, %rd10691;
	add.s64 	%rd10693, %rd10692, %rd10577;
	shr.u64 	%rd10694, %rd10693, 32;
	and.b64  	%rd10695, %rd10669, 4294967295;
	add.s64 	%rd10696, %rd10694, %rd10695;
	add.s64 	%rd10697, %rd10696, %rd10611;
	shr.u64 	%rd10698, %rd10697, 32;
	and.b64  	%rd10699, %rd10674, 4294967295;
	add.s64 	%rd10700, %rd10698, %rd10699;
	add.s64 	%rd10701, %rd10700, %rd10644;
	shr.u64 	%rd10702, %rd10701, 32;
	and.b64  	%rd10703, %rd10678, 4294967295;
	add.s64 	%rd10704, %rd10702, %rd10703;
	add.s64 	%rd10705, %rd10704, %rd10676;
	shr.u64 	%rd10706, %rd10705, 32;
	mul.wide.u32 	%rd10707, %r6139, %r6139;
	add.s64 	%rd10708, %rd10706, %rd10679;
	add.s64 	%rd10709, %rd10708, %rd10707;
	shr.u64 	%rd10710, %rd10709, 32;
	{ .reg .b32 tmp; mov.b64 {tmp, %r4287}, %rd10709; }
	and.b64  	%rd10711, %rd10685, 4294967295;
	mul.lo.s64 	%rd10712, %rd10711, 977;
	cvt.u32.u64 	%r4288, %rd10712;
	shr.u64 	%rd10713, %rd10712, 32;
	and.b64  	%rd10714, %rd10689, 4294967295;
	mad.lo.s64 	%rd10715, %rd10714, 977, %rd10713;
	shr.u64 	%rd10716, %rd10715, 32;
	and.b64  	%rd10717, %rd10693, 4294967295;
	mad.lo.s64 	%rd10718, %rd10717, 977, %rd10716;
	shr.u64 	%rd10719, %rd10718, 32;
	and.b64  	%rd10720, %rd10697, 4294967295;
	mad.lo.s64 	%rd10721, %rd10720, 977, %rd10719;
	shr.u64 	%rd10722, %rd10721, 32;
	and.b64  	%rd10723, %rd10701, 4294967295;
	mad.lo.s64 	%rd10724, %rd10723, 977, %rd10722;
	shr.u64 	%rd10725, %rd10724, 32;
	and.b64  	%rd10726, %rd10705, 4294967295;
	mad.lo.s64 	%rd10727, %rd10726, 977, %rd10725;
	shr.u64 	%rd10728, %rd10727, 32;
	and.b64  	%rd10729, %rd10709, 4294967295;
	mad.lo.s64 	%rd10730, %rd10729, 977, %rd10728;
	shr.u64 	%rd10731, %rd10730, 32;
	mad.lo.s64 	%rd10732, %rd10710, 977, %rd10731;
	{ .reg .b32 tmp; mov.b64 {tmp, %r4289}, %rd10732; }
	add.s32 	%r6149, %r4286, %r4288;
	setp.lt.u32 	%p1663, %r6149, %r4286;
	selp.u64 	%rd10733, 1, 0, %p1663;
	and.b64  	%rd10734, %rd10474, 4294967295;
	and.b64  	%rd10735, %rd10715, 4294967295;
	add.s64 	%rd10736, %rd10734, %rd10733;
	add.s64 	%rd10737, %rd10736, %rd10735;
	shr.u64 	%rd10738, %rd10737, 32;
	and.b64  	%rd10739, %rd10511, 4294967295;
	and.b64  	%rd10740, %rd10718, 4294967295;
	add.s64 	%rd10741, %rd10738, %rd10739;
	add.s64 	%rd10742, %rd10741, %rd10740;
	shr.u64 	%rd10743, %rd10742, 32;
	and.b64  	%rd10744, %rd10547, 4294967295;
	and.b64  	%rd10745, %rd10721, 4294967295;
	add.s64 	%rd10746, %rd10743, %rd10744;
	add.s64 	%rd10747, %rd10746, %rd10745;
	shr.u64 	%rd10748, %rd10747, 32;
	and.b64  	%rd10749, %rd10582, 4294967295;
	and.b64  	%rd10750, %rd10724, 4294967295;
	add.s64 	%rd10751, %rd10748, %rd10749;
	add.s64 	%rd10752, %rd10751, %rd10750;
	shr.u64 	%rd10753, %rd10752, 32;
	and.b64  	%rd10754, %rd10616, 4294967295;
	and.b64  	%rd10755, %rd10727, 4294967295;
	add.s64 	%rd10756, %rd10753, %rd10754;
	add.s64 	%rd10757, %rd10756, %rd10755;
	shr.u64 	%rd10758, %rd10757, 32;
	and.b64  	%rd10759, %rd10649, 4294967295;
	and.b64  	%rd10760, %rd10730, 4294967295;
	add.s64 	%rd10761, %rd10758, %rd10759;
	add.s64 	%rd10762, %rd10761, %rd10760;
	shr.u64 	%rd10763, %rd10762, 32;
	and.b64  	%rd10764, %rd10681, 4294967295;
	and.b64  	%rd10765, %rd10732, 4294967295;
	add.s64 	%rd10766, %rd10763, %rd10764;
	add.s64 	%rd10767, %rd10766, %rd10765;
	{ .reg .b32 tmp; mov.b64 {tmp, %r4290}, %rd10767; }
	add.s32 	%r4291, %r4290, %r4289;
	and.b64  	%rd10768, %rd10737, 4294967295;
	add.s64 	%rd18446, %rd10768, %rd10711;
	shr.u64 	%rd10769, %rd18446, 32;
	and.b64  	%rd10770, %rd10742, 4294967295;
	add.s64 	%rd10771, %rd10769, %rd10770;
	add.s64 	%rd18447, %rd10771, %rd10714;
	shr.u64 	%rd10772, %rd18447, 32;
	and.b64  	%rd10773, %rd10747, 4294967295;
	add.s64 	%rd10774, %rd10772, %rd10773;
	add.s64 	%rd18448, %rd10774, %rd10717;
	shr.u64 	%rd10775, %rd18448, 32;
	and.b64  	%rd10776, %rd10752, 4294967295;
	add.s64 	%rd10777, %rd10775, %rd10776;
	add.s64 	%rd18449, %rd10777, %rd10720;
	shr.u64 	%rd10778, %rd18449, 32;
	and.b64  	%rd10779, %rd10757, 4294967295;
	add.s64 	%rd10780, %rd10778, %rd10779;
	add.s64 	%rd18450, %rd10780, %rd10723;
	shr.u64 	%rd10781, %rd18450, 32;
	and.b64  	%rd10782, %rd10762, 4294967295;
	add.s64 	%rd10783, %rd10781, %rd10782;
	add.s64 	%rd18451, %rd10783, %rd10726;
	shr.u64 	%rd10784, %rd18451, 32;
	and.b64  	%rd10785, %rd10767, 4294967295;
	add.s64 	%rd10786, %rd10784, %rd10785;
	add.s64 	%rd18452, %rd10786, %rd10729;
	{ .reg .b32 tmp; mov.b64 {tmp, %r4292}, %rd18452; }
	add.s32 	%r4293, %r4291, %r4292;
	add.s32 	%r1330, %r4293, %r4287;
	setp.eq.s32 	%p1664, %r1330, 0;
	mov.pred 	%p3018, 0;
	@%p1664 bra 	$L__BB4_962;
	cvt.u64.u32 	%rd10787, %r1330;
	mul.wide.u32 	%rd10788, %r1330, 977;
	cvt.u32.u64 	%r4294, %rd10788;
	shr.u64 	%rd10789, %rd10788, 32;
	add.s64 	%rd10790, %rd10789, %rd10787;
	shr.u64 	%rd10791, %rd10790, 32;
	add.s32 	%r1331, %r6149, %r4294;
	setp.lt.u32 	%p1665, %r1331, %r6149;
	selp.u64 	%rd10792, 1, 0, %p1665;
	and.b64  	%rd10793, %rd18446, 4294967295;
	and.b64  	%rd10794, %rd10790, 4294967295;
	add.s64 	%rd10795, %rd10793, %rd10792;
	add.s64 	%rd18446, %rd10795, %rd10794;
	shr.u64 	%rd10796, %rd18446, 32;
	and.b64  	%rd10797, %rd18447, 4294967295;
	add.s64 	%rd10798, %rd10796, %rd10797;
	add.s64 	%rd18447, %rd10798, %rd10791;
	shr.u64 	%rd10799, %rd18447, 32;
	and.b64  	%rd10800, %rd18448, 4294967295;
	add.s64 	%rd18448, %rd10799, %rd10800;
	shr.u64 	%rd10801, %rd18448, 32;
	and.b64  	%rd10802, %rd18449, 4294967295;
	add.s64 	%rd18449, %rd10801, %rd10802;
	shr.u64 	%rd10803, %rd18449, 32;
	and.b64  	%rd10804, %rd18450, 4294967295;
	add.s64 	%rd18450, %rd10803, %rd10804;
	shr.u64 	%rd10805, %rd18450, 32;
	and.b64  	%rd10806, %rd18451, 4294967295;
	add.s64 	%rd18451, %rd10805, %rd10806;
	shr.u64 	%rd10807, %rd18451, 32;
	and.b64  	%rd10808, %rd18452, 4294967295;
	add.s64 	%rd18452, %rd10807, %rd10808;
	setp.gt.u64 	%p3018, %rd18452, 4294967295;
	mov.u32 	%r6149, %r1331;
$L__BB4_962:
	ld.const.u32 	%rd760, [const_p+20];
	ld.const.u32 	%rd761, [const_p+16];
	ld.const.u32 	%rd762, [const_p+8];
	ld.const.u32 	%rd763, [const_p+4];
	ld.const.u32 	%rd764, [const_p+24];
	ld.const.u32 	%rd765, [const_p+12];
	ld.const.u32 	%r1333, [const_p];
	cvt.u32.u64 	%r6156, %rd18452;
	cvt.u32.u64 	%r6155, %rd18451;
	cvt.u32.u64 	%r6154, %rd18450;
	cvt.u32.u64 	%r6153, %rd18449;
	cvt.u32.u64 	%r6152, %rd18448;
	cvt.u32.u64 	%r6151, %rd18447;
	cvt.u32.u64 	%r6150, %rd18446;
	ld.const.u32 	%r4295, [const_p+28];
	setp.lt.u32 	%p1666, %r4295, %r6156;
	or.pred  	%p1667, %p3018, %p1666;
	@%p1667 bra 	$L__BB4_976;
	setp.gt.u32 	%p1668, %r4295, %r6156;
	@%p1668 bra 	$L__BB4_977;
	cvt.u32.u64 	%r4296, %rd764;
	setp.lt.u32 	%p1669, %r4296, %r6155;
	@%p1669 bra 	$L__BB4_976;
	cvt.u32.u64 	%r4297, %rd764;
	setp.gt.u32 	%p1670, %r4297, %r6155;
	@%p1670 bra 	$L__BB4_977;
	cvt.u32.u64 	%r4298, %rd760;
	setp.lt.u32 	%p1671, %r4298, %r6154;
	@%p1671 bra 	$L__BB4_976;
	cvt.u32.u64 	%r4299, %rd760;
	setp.gt.u32 	%p1672, %r4299, %r6154;
	@%p1672 bra 	$L__BB4_977;
	cvt.u32.u64 	%r4300, %rd761;
	setp.lt.u32 	%p1673, %r4300, %r6153;
	@%p1673 bra 	$L__BB4_976;
	cvt.u32.u64 	%r4301, %rd761;
	setp.gt.u32 	%p1674, %r4301, %r6153;
	@%p1674 bra 	$L__BB4_977;
	cvt.u32.u64 	%r4302, %rd765;
	setp.lt.u32 	%p1675, %r4302, %r6152;
	@%p1675 bra 	$L__BB4_976;
	cvt.u32.u64 	%r4303, %rd765;
	setp.gt.u32 	%p1676, %r4303, %r6152;
	@%p1676 bra 	$L__BB4_977;
	cvt.u32.u64 	%r4304, %rd762;
	setp.lt.u32 	%p1677, %r4304, %r6151;
	@%p1677 bra 	$L__BB4_976;
	cvt.u32.u64 	%r4305, %rd762;
	setp.gt.u32 	%p1678, %r4305, %r6151;
	@%p1678 bra 	$L__BB4_977;
	cvt.u32.u64 	%r4306, %rd763;
	setp.lt.u32 	%p1679, %r4306, %r6150;
	@%p1679 bra 	$L__BB4_976;
	cvt.u32.u64 	%r4307, %rd763;
	setp.gt.u32 	%p1680, %r4307, %r6150;
	setp.lt.u32 	%p1681, %r6149, %r1333;
	or.pred  	%p1682, %p1680, %p1681;
	@%p1682 bra 	$L__BB4_977;
$L__BB4_976:
	cvt.u32.u64 	%r4308, %rd765;
	cvt.u32.u64 	%r4309, %rd762;
	cvt.u32.u64 	%r4310, %rd763;
	cvt.u32.u64 	%r4311, %rd764;
	cvt.u32.u64 	%r4312, %rd760;
	cvt.u32.u64 	%r4313, %rd761;
	setp.lt.u32 	%p1683, %r6149, %r1333;
	selp.s64 	%rd10810, -1, 0, %p1683;
	sub.s32 	%r6149, %r6149, %r1333;
	and.b64  	%rd10811, %rd18446, 4294967295;
	add.s64 	%rd10812, %rd10811, %rd10810;
	setp.lt.u64 	%p1684, %rd10812, %rd763;
	selp.s64 	%rd10813, -1, 0, %p1684;
	cvt.u32.u64 	%r4314, %rd10812;
	sub.s32 	%r6150, %r4314, %r4310;
	and.b64  	%rd10814, %rd18447, 4294967295;
	add.s64 	%rd10815, %rd10814, %rd10813;
	setp.lt.u64 	%p1685, %rd10815, %rd762;
	selp.s64 	%rd10816, -1, 0, %p1685;
	cvt.u32.u64 	%r4315, %rd10815;
	sub.s32 	%r6151, %r4315, %r4309;
	and.b64  	%rd10817, %rd18448, 4294967295;
	add.s64 	%rd10818, %rd10817, %rd10816;
	setp.lt.u64 	%p1686, %rd10818, %rd765;
	selp.s64 	%rd10819, -1, 0, %p1686;
	cvt.u32.u64 	%r4316, %rd10818;
	sub.s32 	%r6152, %r4316, %r4308;
	and.b64  	%rd10820, %rd18449, 4294967295;
	add.s64 	%rd10821, %rd10820, %rd10819;
	setp.lt.u64 	%p1687, %rd10821, %rd761;
	selp.s64 	%rd10822, -1, 0, %p1687;
	cvt.u32.u64 	%r4317, %rd10821;
	sub.s32 	%r6153, %r4317, %r4313;
	and.b64  	%rd10823, %rd18450, 4294967295;
	add.s64 	%rd10824, %rd10823, %rd10822;
	setp.lt.u64 	%p1688, %rd10824, %rd760;
	selp.s64 	%rd10825, -1, 0, %p1688;
	cvt.u32.u64 	%r4318, %rd10824;
	sub.s32 	%r6154, %r4318, %r4312;
	and.b64  	%rd10826, %rd18451, 4294967295;
	add.s64 	%rd10827, %rd10826, %rd10825;
	setp.lt.u64 	%p1689, %rd10827, %rd764;
	selp.s32 	%r4319, -1, 0, %p1689;
	cvt.u32.u64 	%r4320, %rd10827;
	sub.s32 	%r6155, %r4320, %r4311;
	add.s32 	%r4321, %r6156, %r4319;
	sub.s32 	%r6156, %r4321, %r4295;
$L__BB4_977:
	setp.gt.u32 	%p1690, %r6156, %r4295;
	@%p1690 bra 	$L__BB4_990;
	bra.uni 	$L__BB4_991;
$L__BB4_978:
	cvt.u32.u64 	%r4322, %rd764;
	setp.gt.u32 	%p1692, %r6155, %r4322;
	@%p1692 bra 	$L__BB4_990;
	cvt.u32.u64 	%r4323, %rd764;
	setp.lt.u32 	%p1693, %r6155, %r4323;
	@%p1693 bra 	$L__BB4_992;
	cvt.u32.u64 	%r4324, %rd760;
	setp.gt.u32 	%p1694, %r6154, %r4324;
	@%p1694 bra 	$L__BB4_990;
	cvt.u32.u64 	%r4325, %rd760;
	setp.lt.u32 	%p1695, %r6154, %r4325;
	@%p1695 bra 	$L__BB4_992;
	cvt.u32.u64 	%r4326, %rd761;
	setp.gt.u32 	%p1696, %r6153, %r4326;
	@%p1696 bra 	$L__BB4_990;
	cvt.u32.u64 	%r4327, %rd761;
	setp.lt.u32 	%p1697, %r6153, %r4327;
	@%p1697 bra 	$L__BB4_992;
	cvt.u32.u64 	%r4328, %rd765;
	setp.gt.u32 	%p1698, %r6152, %r4328;
	@%p1698 bra 	$L__BB4_990;
	cvt.u32.u64 	%r4329, %rd765;
	setp.lt.u32 	%p1699, %r6152, %r4329;
	@%p1699 bra 	$L__BB4_992;
	cvt.u32.u64 	%r4330, %rd762;
	setp.gt.u32 	%p1700, %r6151, %r4330;
	@%p1700 bra 	$L__BB4_990;
	cvt.u32.u64 	%r4331, %rd762;
	setp.lt.u32 	%p1701, %r6151, %r4331;
	@%p1701 bra 	$L__BB4_992;
	cvt.u32.u64 	%r4332, %rd763;
	setp.gt.u32 	%p1702, %r6150, %r4332;
	@%p1702 bra 	$L__BB4_990;
	cvt.u32.u64 	%r4333, %rd763;
	setp.lt.u32 	%p1703, %r6150, %r4333;
	setp.lt.u32 	%p1704, %r6149, %r1333;
	or.pred  	%p1705, %p1703, %p1704;
	@%p1705 bra 	$L__BB4_992;
$L__BB4_990:
	cvt.u32.u64 	%r4334, %rd765;
	cvt.u32.u64 	%r4335, %rd762;
	cvt.u32.u64 	%r4336, %rd763;
	cvt.u32.u64 	%r4337, %rd764;
	cvt.u32.u64 	%r4338, %rd760;
	cvt.u32.u64 	%r4339, %rd761;
	setp.lt.u32 	%p1706, %r6149, %r1333;
	selp.s64 	%rd10828, -1, 0, %p1706;
	sub.s32 	%r6149, %r6149, %r1333;
	cvt.u64.u32 	%rd10829, %r6150;
	add.s64 	%rd10830, %rd10828, %rd10829;
	setp.lt.u64 	%p1707, %rd10830, %rd763;
	selp.s64 	%rd10831, -1, 0, %p1707;
	cvt.u32.u64 	%r4340, %rd10830;
	sub.s32 	%r6150, %r4340, %r4336;
	cvt.u64.u32 	%rd10832, %r6151;
	add.s64 	%rd10833, %rd10831, %rd10832;
	setp.lt.u64 	%p1708, %rd10833, %rd762;
	selp.s64 	%rd10834, -1, 0, %p1708;
	cvt.u32.u64 	%r4341, %rd10833;
	sub.s32 	%r6151, %r4341, %r4335;
	cvt.u64.u32 	%rd10835, %r6152;
	add.s64 	%rd10836, %rd10834, %rd10835;
	setp.lt.u64 	%p1709, %rd10836, %rd765;
	selp.s64 	%rd10837, -1, 0, %p1709;
	cvt.u32.u64 	%r4342, %rd10836;
	sub.s32 	%r6152, %r4342, %r4334;
	cvt.u64.u32 	%rd10838, %r6153;
	add.s64 	%rd10839, %rd10837, %rd10838;
	setp.lt.u64 	%p1710, %rd10839, %rd761;
	selp.s64 	%rd10840, -1, 0, %p1710;
	cvt.u32.u64 	%r4343, %rd10839;
	sub.s32 	%r6153, %r4343, %r4339;
	cvt.u64.u32 	%rd10841, %r6154;
	add.s64 	%rd10842, %rd10840, %rd10841;
	setp.lt.u64 	%p1711, %rd10842, %rd760;
	selp.s64 	%rd10843, -1, 0, %p1711;
	cvt.u32.u64 	%r4344, %rd10842;
	sub.s32 	%r6154, %r4344, %r4338;
	cvt.u64.u32 	%rd10844, %r6155;
	add.s64 	%rd10845, %rd10843, %rd10844;
	setp.lt.u64 	%p1712, %rd10845, %rd764;
	selp.s32 	%r4345, -1, 0, %p1712;
	cvt.u32.u64 	%r4346, %rd10845;
	sub.s32 	%r6155, %r4346, %r4337;
	add.s32 	%r4347, %r6156, %r4345;
	sub.s32 	%r6156, %r4347, %r4295;
	bra.uni 	$L__BB4_992;
$L__BB4_991:
	setp.lt.u32 	%p1691, %r6156, %r4295;
	@%p1691 bra 	$L__BB4_992;
	bra.uni 	$L__BB4_978;
$L__BB4_992:
	shl.b32 	%r4348, %r6064, 1;
	shr.u32 	%r4349, %r6064, 31;
	cvt.u64.u32 	%rd10846, %r4349;
	mul.wide.u32 	%rd10847, %r6065, 2;
	or.b64  	%rd10848, %rd10847, %rd10846;
	shr.u64 	%rd10849, %rd10847, 32;
	mul.wide.u32 	%rd10850, %r6066, 2;
	or.b64  	%rd10851, %rd10850, %rd10849;
	shr.u64 	%rd10852, %rd10850, 32;
	mul.wide.u32 	%rd10853, %r6067, 2;
	or.b64  	%rd10854, %rd10853, %rd10852;
	shr.u64 	%rd10855, %rd10853, 32;
	mul.wide.u32 	%rd10856, %r6068, 2;
	add.s64 	%rd10857, %rd10856, %rd10855;
	shr.u64 	%rd10858, %rd10857, 32;
	mul.wide.u32 	%rd10859, %r6069, 2;
	add.s64 	%rd10860, %rd10859, %rd10858;
	shr.u64 	%rd10861, %rd10860, 32;
	mul.wide.u32 	%rd10862, %r6070, 2;
	add.s64 	%rd10863, %rd10862, %rd10861;
	shr.u64 	%rd10864, %rd10863, 32;
	mul.wide.u32 	%rd10865, %r6071, 2;
	add.s64 	%rd10866, %rd10865, %rd10864;
	shr.u64 	%rd10867, %rd10866, 32;
	{ .reg .b32 tmp; mov.b64 {tmp, %r4350}, %rd10866; }
	mad.lo.s32 	%r6166, %r4350, 977, %r4348;
	setp.lt.u32 	%p1714, %r6166, %r4348;
	selp.u64 	%rd10868, 1, 0, %p1714;
	and.b64  	%rd10869, %rd10848, 4294967295;
	add.s64 	%rd10870, %rd10869, %rd10868;
	shr.u64 	%rd10871, %rd10870, 32;
	and.b64  	%rd10872, %rd10851, 4294967295;
	add.s64 	%rd10873, %rd10871, %rd10872;
	shr.u64 	%rd10874, %rd10873, 32;
	and.b64  	%rd10875, %rd10854, 4294967295;
	add.s64 	%rd10876, %rd10874, %rd10875;
	shr.u64 	%rd10877, %rd10876, 32;
	and.b64  	%rd10878, %rd10857, 4294967295;
	add.s64 	%rd10879, %rd10877, %rd10878;
	shr.u64 	%rd10880, %rd10879, 32;
	and.b64  	%rd10881, %rd10860, 4294967295;
	add.s64 	%rd10882, %rd10880, %rd10881;
	shr.u64 	%rd10883, %rd10882, 32;
	and.b64  	%rd10884, %rd10863, 4294967295;
	add.s64 	%rd10885, %rd10883, %rd10884;
	shr.u64 	%rd10886, %rd10885, 32;
	and.b64  	%rd10887, %rd10866, 4294967295;
	add.s64 	%rd10888, %rd10886, %rd10887;
	{ .reg .b32 tmp; mov.b64 {tmp, %r4351}, %rd10888; }
	and.b64  	%rd10889, %rd10870, 4294967295;
	add.s64 	%rd18453, %rd10889, %rd10867;
	shr.u64 	%rd10890, %rd18453, 32;
	and.b64  	%rd10891, %rd10873, 4294967295;
	add.s64 	%rd18454, %rd10890, %rd10891;
	shr.u64 	%rd10892, %rd18454, 32;
	and.b64  	%rd10893, %rd10876, 4294967295;
	add.s64 	%rd18455, %rd10892, %rd10893;
	shr.u64 	%rd10894, %rd18455, 32;
	and.b64  	%rd10895, %rd10879, 4294967295;
	add.s64 	%rd18456, %rd10894, %rd10895;
	shr.u64 	%rd10896, %rd18456, 32;
	and.b64  	%rd10897, %rd10882, 4294967295;
	add.s64 	%rd18457, %rd10896, %rd10897;
	shr.u64 	%rd10898, %rd18457, 32;
	and.b64  	%rd10899, %rd10885, 4294967295;
	add.s64 	%rd18458, %rd10898, %rd10899;
	shr.u64 	%rd10900, %rd18458, 32;
	and.b64  	%rd10901, %rd10888, 4294967295;
	add.s64 	%rd18459, %rd10900, %rd10901;
	{ .reg .b32 tmp; mov.b64 {tmp, %r4352}, %rd18459; }
	add.s32 	%r1375, %r4351, %r4352;
	setp.eq.s32 	%p1715, %r1375, 0;
	mov.pred 	%p3019, 0;
	@%p1715 bra 	$L__BB4_994;
	mad.lo.s32 	%r1376, %r1375, 977, %r6166;
	setp.lt.u32 	%p1716, %r1376, %r6166;
	selp.u64 	%rd10902, 1, 0, %p1716;
	and.b64  	%rd10903, %rd18453, 4294967295;
	cvt.u64.u32 	%rd10904, %r1375;
	add.s64 	%rd10905, %rd10903, %rd10902;
	add.s64 	%rd18453, %rd10905, %rd10904;
	shr.u64 	%rd10906, %rd18453, 32;
	and.b64  	%rd10907, %rd18454, 4294967295;
	add.s64 	%rd18454, %rd10906, %rd10907;
	shr.u64 	%rd10908, %rd18454, 32;
	and.b64  	%rd10909, %rd18455, 4294967295;
	add.s64 	%rd18455, %rd10908, %rd10909;
	shr.u64 	%rd10910, %rd18455, 32;
	and.b64  	%rd10911, %rd18456, 4294967295;
	add.s64 	%rd18456, %rd10910, %rd10911;
	shr.u64 	%rd10912, %rd18456, 32;
	and.b64  	%rd10913, %rd18457, 4294967295;
	add.s64 	%rd18457, %rd10912, %rd10913;
	shr.u64 	%rd10914, %rd18457, 32;
	and.b64  	%rd10915, %rd18458, 4294967295;
	add.s64 	%rd18458, %rd10914, %rd10915;
	shr.u64 	%rd10916, %rd18458, 32;
	and.b64  	%rd10917, %rd18459, 4294967295;
	add.s64 	%rd18459, %rd10916, %rd10917;
	setp.gt.u64 	%p3019, %rd18459, 4294967295;
	mov.u32 	%r6166, %r1376;
$L__BB4_994:
	ld.const.u32 	%rd787, [const_p+4];
	ld.const.u32 	%rd788, [const_p+24];
	ld.const.u32 	%rd789, [const_p+12];
	ld.const.u32 	%r1378, [const_p];
	cvt.u32.u64 	%r6173, %rd18459;
	cvt.u32.u64 	%r6172, %rd18458;
	cvt.u32.u64 	%r6171, %rd18457;
	cvt.u32.u64 	%r6170, %rd18456;
	cvt.u32.u64 	%r6169, %rd18455;
	cvt.u32.u64 	%r6168, %rd18454;
	cvt.u32.u64 	%r6167, %rd18453;
	ld.const.u32 	%r4353, [const_p+28];
	setp.lt.u32 	%p1717, %r4353, %r6173;
	or.pred  	%p1718, %p3019, %p1717;
	@%p1718 bra 	$L__BB4_1008;
	setp.gt.u32 	%p1719, %r4353, %r6173;
	@%p1719 bra 	$L__BB4_1009;
	cvt.u32.u64 	%r4354, %rd788;
	setp.lt.u32 	%p1720, %r4354, %r6172;
	@%p1720 bra 	$L__BB4_1008;
	cvt.u32.u64 	%r4355, %rd788;
	setp.gt.u32 	%p1721, %r4355, %r6172;
	@%p1721 bra 	$L__BB4_1009;
	cvt.u32.u64 	%r4356, %rd760;
	setp.lt.u32 	%p1722, %r4356, %r6171;
	@%p1722 bra 	$L__BB4_1008;
	cvt.u32.u64 	%r4357, %rd760;
	setp.gt.u32 	%p1723, %r4357, %r6171;
	@%p1723 bra 	$L__BB4_1009;
	cvt.u32.u64 	%r4358, %rd761;
	setp.lt.u32 	%p1724, %r4358, %r6170;
	@%p1724 bra 	$L__BB4_1008;
	cvt.u32.u64 	%r4359, %rd761;
	setp.gt.u32 	%p1725, %r4359, %r6170;
	@%p1725 bra 	$L__BB4_1009;
	cvt.u32.u64 	%r4360, %rd789;
	setp.lt.u32 	%p1726, %r4360, %r6169;
	@%p1726 bra 	$L__BB4_1008;
	cvt.u32.u64 	%r4361, %rd789;
	setp.gt.u32 	%p1727, %r4361, %r6169;
	@%p1727 bra 	$L__BB4_1009;
	cvt.u32.u64 	%r4362, %rd762;
	setp.lt.u32 	%p1728, %r4362, %r6168;
	@%p1728 bra 	$L__BB4_1008;
	cvt.u32.u64 	%r4363, %rd762;
	setp.gt.u32 	%p1729, %r4363, %r6168;
	@%p1729 bra 	$L__BB4_1009;
	cvt.u32.u64 	%r4364, %rd787;
	setp.lt.u32 	%p1730, %r4364, %r6167;
	@%p1730 bra 	$L__BB4_1008;
	cvt.u32.u64 	%r4365, %rd787;
	setp.gt.u32 	%p1731, %r4365, %r6167;
	setp.lt.u32 	%p1732, %r6166, %r1378;
	or.pred  	%p1733, %p1731, %p1732;
	@%p1733 bra 	$L__BB4_1009;
$L__BB4_1008:
	cvt.u32.u64 	%r4366, %rd789;
	cvt.u32.u64 	%r4367, %rd762;
	cvt.u32.u64 	%r4368, %rd787;
	cvt.u32.u64 	%r4369, %rd788;
	cvt.u32.u64 	%r4370, %rd760;
	cvt.u32.u64 	%r4371, %rd761;
	setp.lt.u32 	%p1734, %r6166, %r1378;
	selp.s64 	%rd10919, -1, 0, %p1734;
	sub.s32 	%r6166, %r6166, %r1378;
	and.b64  	%rd10920, %rd18453, 4294967295;
	add.s64 	%rd10921, %rd10920, %rd10919;
	setp.lt.u64 	%p1735, %rd10921, %rd787;
	selp.s64 	%rd10922, -1, 0, %p1735;
	cvt.u32.u64 	%r4372, %rd10921;
	sub.s32 	%r6167, %r4372, %r4368;
	and.b64  	%rd10923, %rd18454, 4294967295;
	add.s64 	%rd10924, %rd10923, %rd10922;
	setp.lt.u64 	%p1736, %rd10924, %rd762;
	selp.s64 	%rd10925, -1, 0, %p1736;
	cvt.u32.u64 	%r4373, %rd10924;
	sub.s32 	%r6168, %r4373, %r4367;
	and.b64  	%rd10926, %rd18455, 4294967295;
	add.s64 	%rd10927, %rd10926, %rd10925;
	setp.lt.u64 	%p1737, %rd10927, %rd789;
	selp.s64 	%rd10928, -1, 0, %p1737;
	cvt.u32.u64 	%r4374, %rd10927;
	sub.s32 	%r6169, %r4374, %r4366;
	and.b64  	%rd10929, %rd18456, 4294967295;
	add.s64 	%rd10930, %rd10929, %rd10928;
	setp.lt.u64 	%p1738, %rd10930, %rd761;
	selp.s64 	%rd10931, -1, 0, %p1738;
	cvt.u32.u64 	%r4375, %rd10930;
	sub.s32 	%r6170, %r4375, %r4371;
	and.b64  	%rd10932, %rd18457, 4294967295;
	add.s64 	%rd10933, %rd10932, %rd10931;
	setp.lt.u64 	%p1739, %rd10933, %rd760;
	selp.s64 	%rd10934, -1, 0, %p1739;
	cvt.u32.u64 	%r4376, %rd10933;
	sub.s32 	%r6171, %r4376, %r4370;
	and.b64  	%rd10935, %rd18458, 4294967295;
	add.s64 	%rd10936, %rd10935, %rd10934;
	setp.lt.u64 	%p1740, %rd10936, %rd788;
	selp.s32 	%r4377, -1, 0, %p1740;
	cvt.u32.u64 	%r4378, %rd10936;
	sub.s32 	%r6172, %r4378, %r4369;
	add.s32 	%r4379, %r6173, %r4377;
	sub.s32 	%r6173, %r4379, %r4353;
$L__BB4_1009:
	setp.gt.u32 	%p1741, %r6173, %r4353;
	@%p1741 bra 	$L__BB4_1022;
	bra.uni 	$L__BB4_1023;
$L__BB4_1010:
	cvt.u32.u64 	%r4380, %rd788;
	setp.gt.u32 	%p1743, %r6172, %r4380;
	@%p1743 bra 	$L__BB4_1022;
	cvt.u32.u64 	%r4381, %rd788;
	setp.lt.u32 	%p1744, %r6172, %r4381;
	@%p1744 bra 	$L__BB4_1024;
	cvt.u32.u64 	%r4382, %rd760;
	setp.gt.u32 	%p1745, %r6171, %r4382;
	@%p1745 bra 	$L__BB4_1022;
	cvt.u32.u64 	%r4383, %rd760;
	setp.lt.u32 	%p1746, %r6171, %r4383;
	@%p1746 bra 	$L__BB4_1024;
	cvt.u32.u64 	%r4384, %rd761;
	setp.gt.u32 	%p1747, %r6170, %r4384;
	@%p1747 bra 	$L__BB4_1022;
	cvt.u32.u64 	%r4385, %rd761;
	setp.lt.u32 	%p1748, %r6170, %r4385;
	@%p1748 bra 	$L__BB4_1024;
	cvt.u32.u64 	%r4386, %rd789;
	setp.gt.u32 	%p1749, %r6169, %r4386;
	@%p1749 bra 	$L__BB4_1022;
	cvt.u32.u64 	%r4387, %rd789;
	setp.lt.u32 	%p1750, %r6169, %r4387;
	@%p1750 bra 	$L__BB4_1024;
	cvt.u32.u64 	%r4388, %rd762;
	setp.gt.u32 	%p1751, %r6168, %r4388;
	@%p1751 bra 	$L__BB4_1022;
	cvt.u32.u64 	%r4389, %rd762;
	setp.lt.u32 	%p1752, %r6168, %r4389;
	@%p1752 bra 	$L__BB4_1024;
	cvt.u32.u64 	%r4390, %rd787;
	setp.gt.u32 	%p1753, %r6167, %r4390;
	@%p1753 bra 	$L__BB4_1022;
	cvt.u32.u64 	%r4391, %rd787;
	setp.lt.u32 	%p1754, %r6167, %r4391;
	setp.lt.u32 	%p1755, %r6166, %r1378;
	or.pred  	%p1756, %p1754, %p1755;
	@%p1756 bra 	$L__BB4_1024;
$L__BB4_1022:
	cvt.u32.u64 	%r4392, %rd789;
	cvt.u32.u64 	%r4393, %rd762;
	cvt.u32.u64 	%r4394, %rd787;
	cvt.u32.u64 	%r4395, %rd788;
	cvt.u32.u64 	%r4396, %rd760;
	cvt.u32.u64 	%r4397, %rd761;
	setp.lt.u32 	%p1757, %r6166, %r1378;
	selp.s64 	%rd10937, -1, 0, %p1757;
	sub.s32 	%r6166, %r6166, %r1378;
	cvt.u64.u32 	%rd10938, %r6167;
	add.s64 	%rd10939, %rd10937, %rd10938;
	setp.lt.u64 	%p1758, %rd10939, %rd787;
	selp.s64 	%rd10940, -1, 0, %p1758;
	cvt.u32.u64 	%r4398, %rd10939;
	sub.s32 	%r6167, %r4398, %r4394;
	cvt.u64.u32 	%rd10941, %r6168;
	add.s64 	%rd10942, %rd10940, %rd10941;
	setp.lt.u64 	%p1759, %rd10942, %rd762;
	selp.s64 	%rd10943, -1, 0, %p1759;
	cvt.u32.u64 	%r4399, %rd10942;
	sub.s32 	%r6168, %r4399, %r4393;
	cvt.u64.u32 	%rd10944, %r6169;
	add.s64 	%rd10945, %rd10943, %rd10944;
	setp.lt.u64 	%p1760, %rd10945, %rd789;
	selp.s64 	%rd10946, -1, 0, %p1760;
	cvt.u32.u64 	%r4400, %rd10945;
	sub.s32 	%r6169, %r4400, %r4392;
	cvt.u64.u32 	%rd10947, %r6170;
	add.s64 	%rd10948, %rd10946, %rd10947;
	setp.lt.u64 	%p1761, %rd10948, %rd761;
	selp.s64 	%rd10949, -1, 0, %p1761;
	cvt.u32.u64 	%r4401, %rd10948;
	sub.s32 	%r6170, %r4401, %r4397;
	cvt.u64.u32 	%rd10950, %r6171;
	add.s64 	%rd10951, %rd10949, %rd10950;
	setp.lt.u64 	%p1762, %rd10951, %rd760;
	selp.s64 	%rd10952, -1, 0, %p1762;
	cvt.u32.u64 	%r4402, %rd10951;
	sub.s32 	%r6171, %r4402, %r4396;
	cvt.u64.u32 	%rd10953, %r6172;
	add.s64 	%rd10954, %rd10952, %rd10953;
	setp.lt.u64 	%p1763, %rd10954, %rd788;
	selp.s32 	%r4403, -1, 0, %p1763;
	cvt.u32.u64 	%r4404, %rd10954;
	sub.s32 	%r6172, %r4404, %r4395;
	add.s32 	%r4405, %r6173, %r4403;
	sub.s32 	%r6173, %r4405, %r4353;
	bra.uni 	$L__BB4_1024;
$L__BB4_1023:
	setp.lt.u32 	%p1742, %r6173, %r4353;
	@%p1742 bra 	$L__BB4_1024;
	bra.uni 	$L__BB4_1010;
$L__BB4_1024:
	setp.gt.u32 	%p1764, %r6156, %r6173;
	@%p1764 bra 	$L__BB4_1025;
	bra.uni 	$L__BB4_1038;
$L__BB4_1025:
	setp.lt.u32 	%p1788, %r6149, %r6166;
	selp.s64 	%rd10997, -1, 0, %p1788;
	cvt.u64.u32 	%rd10998, %r6150;
	add.s64 	%rd18460, %rd10997, %rd10998;
	cvt.u64.u32 	%rd10999, %r6167;
	setp.lt.u64 	%p1789, %rd18460, %rd10999;
	selp.s64 	%rd11000, -1, 0, %p1789;
	cvt.u64.u32 	%rd11001, %r6151;
	add.s64 	%rd18461, %rd11000, %rd11001;
	cvt.u64.u32 	%rd11002, %r6168;
	setp.lt.u64 	%p1790, %rd18461, %rd11002;
	selp.s64 	%rd11003, -1, 0, %p1790;
	cvt.u64.u32 	%rd11004, %r6152;
	add.s64 	%rd18462, %rd11003, %rd11004;
	cvt.u64.u32 	%rd11005, %r6169;
	setp.lt.u64 	%p1791, %rd18462, %rd11005;
	selp.s64 	%rd11006, -1, 0, %p1791;
	cvt.u64.u32 	%rd11007, %r6153;
	add.s64 	%rd18463, %rd11006, %rd11007;
	cvt.u64.u32 	%rd11008, %r6170;
	setp.lt.u64 	%p1792, %rd18463, %rd11008;
	selp.s64 	%rd11009, -1, 0, %p1792;
	cvt.u64.u32 	%rd11010, %r6154;
	add.s64 	%rd18464, %rd11009, %rd11010;
	cvt.u64.u32 	%rd11011, %r6171;
	setp.lt.u64 	%p1793, %rd18464, %rd11011;
	selp.s64 	%rd11012, -1, 0, %p1793;
	cvt.u64.u32 	%rd11013, %r6155;
	add.s64 	%rd18465, %rd11012, %rd11013;
	cvt.u64.u32 	%rd11014, %r6172;
	setp.lt.u64 	%p1794, %rd18465, %rd11014;
	selp.s32 	%r4410, -1, 0, %p1794;
	add.s32 	%r6175, %r6156, %r4410;
	bra.uni 	$L__BB4_1040;
$L__BB4_1026:
	setp.gt.u32 	%p1766, %r6155, %r6172;
	@%p1766 bra 	$L__BB4_1025;
	setp.lt.u32 	%p1767, %r6155, %r6172;
	@%p1767 bra 	$L__BB4_1039;
	setp.gt.u32 	%p1768, %r6154, %r6171;
	@%p1768 bra 	$L__BB4_1025;
	setp.lt.u32 	%p1769, %r6154, %r6171;
	@%p1769 bra 	$L__BB4_1039;
	setp.gt.u32 	%p1770, %r6153, %r6170;
	@%p1770 bra 	$L__BB4_1025;
	setp.lt.u32 	%p1771, %r6153, %r6170;
	@%p1771 bra 	$L__BB4_1039;
	setp.gt.u32 	%p1772, %r6152, %r6169;
	@%p1772 bra 	$L__BB4_1025;
	setp.lt.u32 	%p1773, %r6152, %r6169;
	@%p1773 bra 	$L__BB4_1039;
	setp.gt.u32 	%p1774, %r6151, %r6168;
	@%p1774 bra 	$L__BB4_1025;
	setp.lt.u32 	%p1775, %r6151, %r6168;
	@%p1775 bra 	$L__BB4_1039;
	setp.gt.u32 	%p1776, %r6150, %r6167;
	@%p1776 bra 	$L__BB4_1025;
	setp.lt.u32 	%p1777, %r6150, %r6167;
	setp.lt.u32 	%p1778, %r6149, %r6166;
	or.pred  	%p1779, %p1777, %p1778;
	@%p1779 bra 	$L__BB4_1039;
	bra.uni 	$L__BB4_1025;
$L__BB4_1038:
	setp.ge.u32 	%p1765, %r6156, %r6173;
	@%p1765 bra 	$L__BB4_1026;
$L__BB4_1039:
	add.s32 	%r1419, %r6149, %r1378;
	setp.lt.u32 	%p1780, %r1419, %r6149;
	selp.u64 	%rd10955, 1, 0, %p1780;
	cvt.u64.u32 	%rd10956, %r6150;
	add.s64 	%rd10957, %rd10955, %rd10956;
	add.s64 	%rd10958, %rd10957, %rd787;
	shr.u64 	%rd10959, %rd10958, 32;
	cvt.u64.u32 	%rd10960, %r6151;
	add.s64 	%rd10961, %rd10959, %rd10960;
	add.s64 	%rd10962, %rd10961, %rd762;
	shr.u64 	%rd10963, %rd10962, 32;
	cvt.u64.u32 	%rd10964, %r6152;
	add.s64 	%rd10965, %rd10963, %rd10964;
	add.s64 	%rd10966, %rd10965, %rd789;
	shr.u64 	%rd10967, %rd10966, 32;
	cvt.u64.u32 	%rd10968, %r6153;
	add.s64 	%rd10969, %rd10967, %rd10968;
	add.s64 	%rd10970, %rd10969, %rd761;
	shr.u64 	%rd10971, %rd10970, 32;
	cvt.u64.u32 	%rd10972, %r6154;
	add.s64 	%rd10973, %rd10971, %rd10972;
	add.s64 	%rd10974, %rd10973, %rd760;
	shr.u64 	%rd10975, %rd10974, 32;
	cvt.u64.u32 	%rd10976, %r6155;
	add.s64 	%rd10977, %rd10975, %rd10976;
	add.s64 	%rd10978, %rd10977, %rd788;
	{ .reg .b32 tmp; mov.b64 {tmp, %r4406}, %rd10978; }
	add.s32 	%r4407, %r6156, %r4406;
	add.s32 	%r4408, %r4407, %r4353;
	setp.lt.u32 	%p1781, %r1419, %r6166;
	selp.s64 	%rd10979, -1, 0, %p1781;
	and.b64  	%rd10980, %rd10958, 4294967295;
	add.s64 	%rd18460, %rd10980, %rd10979;
	cvt.u64.u32 	%rd10981, %r6167;
	setp.lt.u64 	%p1782, %rd18460, %rd10981;
	selp.s64 	%rd10982, -1, 0, %p1782;
	and.b64  	%rd10983, %rd10962, 4294967295;
	add.s64 	%rd18461, %rd10983, %rd10982;
	cvt.u64.u32 	%rd10984, %r6168;
	setp.lt.u64 	%p1783, %rd18461, %rd10984;
	selp.s64 	%rd10985, -1, 0, %p1783;
	and.b64  	%rd10986, %rd10966, 4294967295;
	add.s64 	%rd18462, %rd10986, %rd10985;
	cvt.u64.u32 	%rd10987, %r6169;
	setp.lt.u64 	%p1784, %rd18462, %rd10987;
	selp.s64 	%rd10988, -1, 0, %p1784;
	and.b64  	%rd10989, %rd10970, 4294967295;
	add.s64 	%rd18463, %rd10989, %rd10988;
	cvt.u64.u32 	%rd10990, %r6170;
	setp.lt.u64 	%p1785, %rd18463, %rd10990;
	selp.s64 	%rd10991, -1, 0, %p1785;
	and.b64  	%rd10992, %rd10974, 4294967295;
	add.s64 	%rd18464, %rd10992, %rd10991;
	cvt.u64.u32 	%rd10993, %r6171;
	setp.lt.u64 	%p1786, %rd18464, %rd10993;
	selp.s64 	%rd10994, -1, 0, %p1786;
	and.b64  	%rd10995, %rd10978, 4294967295;
	add.s64 	%rd18465, %rd10995, %rd10994;
	cvt.u64.u32 	%rd10996, %r6172;
	setp.lt.u64 	%p1787, %rd18465, %rd10996;
	selp.s32 	%r4409, -1, 0, %p1787;
	add.s32 	%r6175, %r4408, %r4409;
	mov.u32 	%r6149, %r1419;
$L__BB4_1040:
	cvt.u64.u32 	%rd808, %r6068;
	cvt.u64.u32 	%rd809, %r6067;
	cvt.u64.u32 	%rd810, %r6070;
	cvt.u64.u32 	%rd811, %r6069;
	cvt.u64.u32 	%rd812, %r6066;
	cvt.u64.u32 	%rd813, %r6065;
	sub.s32 	%r6396, %r6175, %r6173;
	cvt.u32.u64 	%r4411, %rd18465;
	sub.s32 	%r6397, %r4411, %r6172;
	cvt.u32.u64 	%r4412, %rd18464;
	sub.s32 	%r6398, %r4412, %r6171;
	cvt.u32.u64 	%r4413, %rd18463;
	sub.s32 	%r6399, %r4413, %r6170;
	cvt.u32.u64 	%r4414, %rd18462;
	sub.s32 	%r6400, %r4414, %r6169;
	cvt.u32.u64 	%r4415, %rd18461;
	sub.s32 	%r6401, %r4415, %r6168;
	cvt.u32.u64 	%r4416, %rd18460;
	sub.s32 	%r6402, %r4416, %r6167;
	sub.s32 	%r6403, %r6149, %r6166;
	setp.gt.u32 	%p1795, %r6071, %r6396;
	@%p1795 bra 	$L__BB4_1041;
	bra.uni 	$L__BB4_1054;
$L__BB4_1041:
	setp.lt.u32 	%p1819, %r6064, %r6403;
	selp.s64 	%rd11051, -1, 0, %p1819;
	add.s64 	%rd18466, %rd11051, %rd813;
	cvt.u64.u32 	%rd11052, %r6402;
	setp.lt.u64 	%p1820, %rd18466, %rd11052;
	selp.s64 	%rd11053, -1, 0, %p1820;
	add.s64 	%rd18467, %rd11053, %rd812;
	cvt.u64.u32 	%rd11054, %r6401;
	setp.lt.u64 	%p1821, %rd18467, %rd11054;
	selp.s64 	%rd11055, -1, 0, %p1821;
	add.s64 	%rd18468, %rd11055, %rd809;
	cvt.u64.u32 	%rd11056, %r6400;
	setp.lt.u64 	%p1822, %rd18468, %rd11056;
	selp.s64 	%rd11057, -1, 0, %p1822;
	add.s64 	%rd18469, %rd11057, %rd808;
	cvt.u64.u32 	%rd11058, %r6399;
	setp.lt.u64 	%p1823, %rd18469, %rd11058;
	selp.s64 	%rd11059, -1, 0, %p1823;
	add.s64 	%rd18470, %rd11059, %rd811;
	cvt.u64.u32 	%rd11060, %r6398;
	setp.lt.u64 	%p1824, %rd18470, %rd11060;
	selp.s64 	%rd11061, -1, 0, %p1824;
	add.s64 	%rd18471, %rd11061, %rd810;
	cvt.u64.u32 	%rd11062, %r6397;
	setp.lt.u64 	%p1825, %rd18471, %rd11062;
	selp.s32 	%r4421, -1, 0, %p1825;
	add.s32 	%r6177, %r6071, %r4421;
	bra.uni 	$L__BB4_1056;
$L__BB4_1042:
	setp.gt.u32 	%p1797, %r6070, %r6397;
	@%p1797 bra 	$L__BB4_1041;
	setp.lt.u32 	%p1798, %r6070, %r6397;
	@%p1798 bra 	$L__BB4_1055;
	setp.gt.u32 	%p1799, %r6069, %r6398;
	@%p1799 bra 	$L__BB4_1041;
	setp.lt.u32 	%p1800, %r6069, %r6398;
	@%p1800 bra 	$L__BB4_1055;
	setp.gt.u32 	%p1801, %r6068, %r6399;
	@%p1801 bra 	$L__BB4_1041;
	setp.lt.u32 	%p1802, %r6068, %r6399;
	@%p1802 bra 	$L__BB4_1055;
	setp.gt.u32 	%p1803, %r6067, %r6400;
	@%p1803 bra 	$L__BB4_1041;
	setp.lt.u32 	%p1804, %r6067, %r6400;
	@%p1804 bra 	$L__BB4_1055;
	setp.gt.u32 	%p1805, %r6066, %r6401;
	@%p1805 bra 	$L__BB4_1041;
	setp.lt.u32 	%p1806, %r6066, %r6401;
	@%p1806 bra 	$L__BB4_1055;
	setp.gt.u32 	%p1807, %r6065, %r6402;
	@%p1807 bra 	$L__BB4_1041;
	setp.lt.u32 	%p1808, %r6065, %r6402;
	setp.lt.u32 	%p1809, %r6064, %r6403;
	or.pred  	%p1810, %p1808, %p1809;
	@%p1810 bra 	$L__BB4_1055;
	bra.uni 	$L__BB4_1041;
$L__BB4_1054:
	setp.ge.u32 	%p1796, %r6071, %r6396;
	@%p1796 bra 	$L__BB4_1042;
$L__BB4_1055:
	add.s32 	%r1432, %r6064, %r1378;
	setp.lt.u32 	%p1811, %r1432, %r6064;
	selp.u64 	%rd11015, 1, 0, %p1811;
	add.s64 	%rd11016, %rd11015, %rd813;
	add.s64 	%rd11017, %rd11016, %rd787;
	shr.u64 	%rd11018, %rd11017, 32;
	add.s64 	%rd11019, %rd11018, %rd812;
	add.s64 	%rd11020, %rd11019, %rd762;
	shr.u64 	%rd11021, %rd11020, 32;
	add.s64 	%rd11022, %rd11021, %rd809;
	add.s64 	%rd11023, %rd11022, %rd789;
	shr.u64 	%rd11024, %rd11023, 32;
	add.s64 	%rd11025, %rd11024, %rd808;
	add.s64 	%rd11026, %rd11025, %rd761;
	shr.u64 	%rd11027, %rd11026, 32;
	add.s64 	%rd11028, %rd11027, %rd811;
	add.s64 	%rd11029, %rd11028, %rd760;
	shr.u64 	%rd11030, %rd11029, 32;
	add.s64 	%rd11031, %rd11030, %rd810;
	add.s64 	%rd11032, %rd11031, %rd788;
	{ .reg .b32 tmp; mov.b64 {tmp, %r4417}, %rd11032; }
	add.s32 	%r4418, %r6071, %r4417;
	add.s32 	%r4419, %r4418, %r4353;
	setp.lt.u32 	%p1812, %r1432, %r6403;
	selp.s64 	%rd11033, -1, 0, %p1812;
	and.b64  	%rd11034, %rd11017, 4294967295;
	add.s64 	%rd18466, %rd11034, %rd11033;
	cvt.u64.u32 	%rd11035, %r6402;
	setp.lt.u64 	%p1813, %rd18466, %rd11035;
	selp.s64 	%rd11036, -1, 0, %p1813;
	and.b64  	%rd11037, %rd11020, 4294967295;
	add.s64 	%rd18467, %rd11037, %rd11036;
	cvt.u64.u32 	%rd11038, %r6401;
	setp.lt.u64 	%p1814, %rd18467, %rd11038;
	selp.s64 	%rd11039, -1, 0, %p1814;
	and.b64  	%rd11040, %rd11023, 4294967295;
	add.s64 	%rd18468, %rd11040, %rd11039;
	cvt.u64.u32 	%rd11041, %r6400;
	setp.lt.u64 	%p1815, %rd18468, %rd11041;
	selp.s64 	%rd11042, -1, 0, %p1815;
	and.b64  	%rd11043, %rd11026, 4294967295;
	add.s64 	%rd18469, %rd11043, %rd11042;
	cvt.u64.u32 	%rd11044, %r6399;
	setp.lt.u64 	%p1816, %rd18469, %rd11044;
	selp.s64 	%rd11045, -1, 0, %p1816;
	and.b64  	%rd11046, %rd11029, 4294967295;
	add.s64 	%rd18470, %rd11046, %rd11045;
	cvt.u64.u32 	%rd11047, %r6398;
	setp.lt.u64 	%p1817, %rd18470, %rd11047;
	selp.s64 	%rd11048, -1, 0, %p1817;
	and.b64  	%rd11049, %rd11032, 4294967295;
	add.s64 	%rd18471, %rd11049, %rd11048;
	cvt.u64.u32 	%rd11050, %r6397;
	setp.lt.u64 	%p1818, %rd18471, %rd11050;
	selp.s32 	%r4420, -1, 0, %p1818;
	add.s32 	%r6177, %r4419, %r4420;
	mov.u32 	%r6064, %r1432;
$L__BB4_1056:
	sub.s32 	%r4422, %r6177, %r6396;
	cvt.u32.u64 	%r4423, %rd18471;
	sub.s32 	%r4424, %r4423, %r6397;
	cvt.u32.u64 	%r4425, %rd18470;
	sub.s32 	%r4426, %r4425, %r6398;
	cvt.u32.u64 	%r4427, %rd18469;
	sub.s32 	%r4428, %r4427, %r6399;
	cvt.u32.u64 	%r4429, %rd18468;
	sub.s32 	%r4430, %r4429, %r6400;
	cvt.u32.u64 	%r4431, %rd18467;
	sub.s32 	%r4432, %r4431, %r6401;
	cvt.u32.u64 	%r4433, %rd18466;
	sub.s32 	%r4434, %r4433, %r6402;
	sub.s32 	%r4435, %r6064, %r6403;
	mul.wide.u32 	%rd11063, %r4435, %r6132;
	cvt.u32.u64 	%r4436, %rd11063;
	shr.u64 	%rd11064, %rd11063, 32;
	mul.wide.u32 	%rd11065, %r4434, %r6132;
	add.s64 	%rd11066, %rd11064, %rd11065;
	shr.u64 	%rd11067, %rd11066, 32;
	mul.wide.u32 	%rd11068, %r4432, %r6132;
	add.s64 	%rd11069, %rd11067, %rd11068;
	shr.u64 	%rd11070, %rd11069, 32;
	mul.wide.u32 	%rd11071, %r4430, %r6132;
	add.s64 	%rd11072, %rd11070, %rd11071;
	shr.u64 	%rd11073, %rd11072, 32;
	mul.wide.u32 	%rd11074, %r4428, %r6132;
	add.s64 	%rd11075, %rd11073, %rd11074;
	shr.u64 	%rd11076, %rd11075, 32;
	mul.wide.u32 	%rd11077, %r4426, %r6132;
	add.s64 	%rd11078, %rd11076, %rd11077;
	shr.u64 	%rd11079, %rd11078, 32;
	mul.wide.u32 	%rd11080, %r4424, %r6132;
	add.s64 	%rd11081, %rd11079, %rd11080;
	shr.u64 	%rd11082, %rd11081, 32;
	mul.wide.u32 	%rd11083, %r4422, %r6132;
	add.s64 	%rd11084, %rd11082, %rd11083;
	shr.u64 	%rd11085, %rd11084, 32;
	and.b64  	%rd11086, %rd11066, 4294967295;
	mul.wide.u32 	%rd11087, %r4435, %r6133;
	add.s64 	%rd11088, %rd11087, %rd11086;
	shr.u64 	%rd11089, %rd11088, 32;
	and.b64  	%rd11090, %rd11069, 4294967295;
	mul.wide.u32 	%rd11091, %r4434, %r6133;
	add.s64 	%rd11092, %rd11089, %rd11090;
	add.s64 	%rd11093, %rd11092, %rd11091;
	shr.u64 	%rd11094, %rd11093, 32;
	and.b64  	%rd11095, %rd11072, 4294967295;
	mul.wide.u32 	%rd11096, %r4432, %r6133;
	add.s64 	%rd11097, %rd11094, %rd11095;
	add.s64 	%rd11098, %rd11097, %rd11096;
	shr.u64 	%rd11099, %rd11098, 32;
	and.b64  	%rd11100, %rd11075, 4294967295;
	mul.wide.u32 	%rd11101, %r4430, %r6133;
	add.s64 	%rd11102, %rd11099, %rd11100;
	add.s64 	%rd11103, %rd11102, %rd11101;
	shr.u64 	%rd11104, %rd11103, 32;
	and.b64  	%rd11105, %rd11078, 4294967295;
	mul.wide.u32 	%rd11106, %r4428, %r6133;
	add.s64 	%rd11107, %rd11104, %rd11105;
	add.s64 	%rd11108, %rd11107, %rd11106;
	shr.u64 	%rd11109, %rd11108, 32;
	and.b64  	%rd11110, %rd11081, 4294967295;
	mul.wide.u32 	%rd11111, %r4426, %r6133;
	add.s64 	%rd11112, %rd11109, %rd11110;
	add.s64 	%rd11113, %rd11112, %rd11111;
	shr.u64 	%rd11114, %rd11113, 32;
	and.b64  	%rd11115, %rd11084, 4294967295;
	mul.wide.u32 	%rd11116, %r4424, %r6133;
	add.s64 	%rd11117, %rd11114, %rd11115;
	add.s64 	%rd11118, %rd11117, %rd11116;
	shr.u64 	%rd11119, %rd11118, 32;
	mul.wide.u32 	%rd11120, %r4422, %r6133;
	add.s64 	%rd11121, %rd11119, %rd11085;
	add.s64 	%rd11122, %rd11121, %rd11120;
	shr.u64 	%rd11123, %rd11122, 32;
	and.b64  	%rd11124, %rd11093, 4294967295;
	mul.wide.u32 	%rd11125, %r4435, %r6134;
	add.s64 	%rd11126, %rd11125, %rd11124;
	shr.u64 	%rd11127, %rd11126, 32;
	and.b64  	%rd11128, %rd11098, 4294967295;
	mul.wide.u32 	%rd11129, %r4434, %r6134;
	add.s64 	%rd11130, %rd11127, %rd11128;
	add.s64 	%rd11131, %rd11130, %rd11129;
	shr.u64 	%rd11132, %rd11131, 32;
	and.b64  	%rd11133, %rd11103, 4294967295;
	mul.wide.u32 	%rd11134, %r4432, %r6134;
	add.s64 	%rd11135, %rd11132, %rd11133;
	add.s64 	%rd11136, %rd11135, %rd11134;
	shr.u64 	%rd11137, %rd11136, 32;
	and.b64  	%rd11138, %rd11108, 4294967295;
	mul.wide.u32 	%rd11139, %r4430, %r6134;
	add.s64 	%rd11140, %rd11137, %rd11138;
	add.s64 	%rd11141, %rd11140, %rd11139;
	shr.u64 	%rd11142, %rd11141, 32;
	and.b64  	%rd11143, %rd11113, 4294967295;
	mul.wide.u32 	%rd11144, %r4428, %r6134;
	add.s64 	%rd11145, %rd11142, %rd11143;
	add.s64 	%rd11146, %rd11145, %rd11144;
	shr.u64 	%rd11147, %rd11146, 32;
	and.b64  	%rd11148, %rd11118, 4294967295;
	mul.wide.u32 	%rd11149, %r4426, %r6134;
	add.s64 	%rd11150, %rd11147, %rd11148;
	add.s64 	%rd11151, %rd11150, %rd11149;
	shr.u64 	%rd11152, %rd11151, 32;
	and.b64  	%rd11153, %rd11122, 4294967295;
	mul.wide.u32 	%rd11154, %r4424, %r6134;
	add.s64 	%rd11155, %rd11152, %rd11153;
	add.s64 	%rd11156, %rd11155, %rd11154;
	shr.u64 	%rd11157, %rd11156, 32;
	mul.wide.u32 	%rd11158, %r4422, %r6134;
	add.s64 	%rd11159, %rd11157, %rd11123;
	add.s64 	%rd11160, %rd11159, %rd11158;
	shr.u64 	%rd11161, %rd11160, 32;
	and.b64  	%rd11162, %rd11131, 4294967295;
	mul.wide.u32 	%rd11163, %r4435, %r6135;
	add.s64 	%rd11164, %rd11163, %rd11162;
	shr.u64 	%rd11165, %rd11164, 32;
	and.b64  	%rd11166, %rd11136, 4294967295;
	mul.wide.u32 	%rd11167, %r4434, %r6135;
	add.s64 	%rd11168, %rd11165, %rd11166;
	add.s64 	%rd11169, %rd11168, %rd11167;
	shr.u64 	%rd11170, %rd11169, 32;
	and.b64  	%rd11171, %rd11141, 4294967295;
	mul.wide.u32 	%rd11172, %r4432, %r6135;
	add.s64 	%rd11173, %rd11170, %rd11171;
	add.s64 	%rd11174, %rd11173, %rd11172;
	shr.u64 	%rd11175, %rd11174, 32;
	and.b64  	%rd11176, %rd11146, 4294967295;
	mul.wide.u32 	%rd11177, %r4430, %r6135;
	add.s64 	%rd11178, %rd11175, %rd11176;
	add.s64 	%rd11179, %rd11178, %rd11177;
	shr.u64 	%rd11180, %rd11179, 32;
	and.b64  	%rd11181, %rd11151, 4294967295;
	mul.wide.u32 	%rd11182, %r4428, %r6135;
	add.s64 	%rd11183, %rd11180, %rd11181;
	add.s64 	%rd11184, %rd11183, %rd11182;
	shr.u64 	%rd11185, %rd11184, 32;
	and.b64  	%rd11186, %rd11156, 4294967295;
	mul.wide.u32 	%rd11187, %r4426, %r6135;
	add.s64 	%rd11188, %rd11185, %rd11186;
	add.s64 	%rd11189, %rd11188, %rd11187;
	shr.u64 	%rd11190, %rd11189, 32;
	and.b64  	%rd11191, %rd11160, 4294967295;
	mul.wide.u32 	%rd11192, %r4424, %r6135;
	add.s64 	%rd11193, %rd11190, %rd11191;
	add.s64 	%rd11194, %rd11193, %rd11192;
	shr.u64 	%rd11195, %rd11194, 32;
	mul.wide.u32 	%rd11196, %r4422, %r6135;
	add.s64 	%rd11197, %rd11195, %rd11161;
	add.s64 	%rd11198, %rd11197, %rd11196;
	shr.u64 	%rd11199, %rd11198, 32;
	and.b64  	%rd11200, %rd11169, 4294967295;
	mul.wide.u32 	%rd11201, %r4435, %r6136;
	add.s64 	%rd11202, %rd11201, %rd11200;
	shr.u64 	%rd11203, %rd11202, 32;
	and.b64  	%rd11204, %rd11174, 4294967295;
	mul.wide.u32 	%rd11205, %r4434, %r6136;
	add.s64 	%rd11206, %rd11203, %rd11204;
	add.s64 	%rd11207, %rd11206, %rd11205;
	shr.u64 	%rd11208, %rd11207, 32;
	and.b64  	%rd11209, %rd11179, 4294967295;
	mul.wide.u32 	%rd11210, %r4432, %r6136;
	add.s64 	%rd11211, %rd11208, %rd11209;
	add.s64 	%rd11212, %rd11211, %rd11210;
	shr.u64 	%rd11213, %rd11212, 32;
	and.b64  	%rd11214, %rd11184, 4294967295;
	mul.wide.u32 	%rd11215, %r4430, %r6136;
	add.s64 	%rd11216, %rd11213, %rd11214;
	add.s64 	%rd11217, %rd11216, %rd11215;
	shr.u64 	%rd11218, %rd11217, 32;
	and.b64  	%rd11219, %rd11189, 4294967295;
	mul.wide.u32 	%rd11220, %r4428, %r6136;
	add.s64 	%rd11221, %rd11218, %rd11219;
	add.s64 	%rd11222, %rd11221, %rd11220;
	shr.u64 	%rd11223, %rd11222, 32;
	and.b64  	%rd11224, %rd11194, 4294967295;
	mul.wide.u32 	%rd11225, %r4426, %r6136;
	add.s64 	%rd11226, %rd11223, %rd11224;
	add.s64 	%rd11227, %rd11226, %rd11225;
	shr.u64 	%rd11228, %rd11227, 32;
	and.b64  	%rd11229, %rd11198, 4294967295;
	mul.wide.u32 	%rd11230, %r4424, %r6136;
	add.s64 	%rd11231, %rd11228, %rd11229;
	add.s64 	%rd11232, %rd11231, %rd11230;
	shr.u64 	%rd11233, %rd11232, 32;
	mul.wide.u32 	%rd11234, %r4422, %r6136;
	add.s64 	%rd11235, %rd11233, %rd11199;
	add.s64 	%rd11236, %rd11235, %rd11234;
	shr.u64 	%rd11237, %rd11236, 32;
	and.b64  	%rd11238, %rd11207, 4294967295;
	mul.wide.u32 	%rd11239, %r4435, %r6137;
	add.s64 	%rd11240, %rd11239, %rd11238;
	shr.u64 	%rd11241, %rd11240, 32;
	and.b64  	%rd11242, %rd11212, 4294967295;
	mul.wide.u32 	%rd11243, %r4434, %r6137;
	add.s64 	%rd11244, %rd11241, %rd11242;
	add.s64 	%rd11245, %rd11244, %rd11243;
	shr.u64 	%rd11246, %rd11245, 32;
	and.b64  	%rd11247, %rd11217, 4294967295;
	mul.wide.u32 	%rd11248, %r4432, %r6137;
	add.s64 	%rd11249, %rd11246, %rd11247;
	add.s64 	%rd11250, %rd11249, %rd11248;
	shr.u64 	%rd11251, %rd11250, 32;
	and.b64  	%rd11252, %rd11222, 4294967295;
	mul.wide.u32 	%rd11253, %r4430, %r6137;
	add.s64 	%rd11254, %rd11251, %rd11252;
	add.s64 	%rd11255, %rd11254, %rd11253;
	shr.u64 	%rd11256, %rd11255, 32;
	and.b64  	%rd11257, %rd11227, 4294967295;
	mul.wide.u32 	%rd11258, %r4428, %r6137;
	add.s64 	%rd11259, %rd11256, %rd11257;
	add.s64 	%rd11260, %rd11259, %rd11258;
	shr.u64 	%rd11261, %rd11260, 32;
	and.b64  	%rd11262, %rd11232, 4294967295;
	mul.wide.u32 	%rd11263, %r4426, %r6137;
	add.s64 	%rd11264, %rd11261, %rd11262;
	add.s64 	%rd11265, %rd11264, %rd11263;
	shr.u64 	%rd11266, %rd11265, 32;
	and.b64  	%rd11267, %rd11236, 4294967295;
	mul.wide.u32 	%rd11268, %r4424, %r6137;
	add.s64 	%rd11269, %rd11266, %rd11267;
	add.s64 	%rd11270, %rd11269, %rd11268;
	shr.u64 	%rd11271, %rd11270, 32;
	mul.wide.u32 	%rd11272, %r4422, %r6137;
	add.s64 	%rd11273, %rd11271, %rd11237;
	add.s64 	%rd11274, %rd11273, %rd11272;
	shr.u64 	%rd11275, %rd11274, 32;
	and.b64  	%rd11276, %rd11245, 4294967295;
	mul.wide.u32 	%rd11277, %r4435, %r6138;
	add.s64 	%rd11278, %rd11277, %rd11276;
	shr.u64 	%rd11279, %rd11278, 32;
	and.b64  	%rd11280, %rd11250, 4294967295;
	mul.wide.u32 	%rd11281, %r4434, %r6138;
	add.s64 	%rd11282, %rd11279, %rd11280;
	add.s64 	%rd11283, %rd11282, %rd11281;
	shr.u64 	%rd11284, %rd11283, 32;
	and.b64  	%rd11285, %rd11255, 4294967295;
	mul.wide.u32 	%rd11286, %r4432, %r6138;
	add.s64 	%rd11287, %rd11284, %rd11285;
	add.s64 	%rd11288, %rd11287, %rd11286;
	shr.u64 	%rd11289, %rd11288, 32;
	and.b64  	%rd11290, %rd11260, 4294967295;
	mul.wide.u32 	%rd11291, %r4430, %r6138;
	add.s64 	%rd11292, %rd11289, %rd11290;
	add.s64 	%rd11293, %rd11292, %rd11291;
	shr.u64 	%rd11294, %rd11293, 32;
	and.b64  	%rd11295, %rd11265, 4294967295;
	mul.wide.u32 	%rd11296, %r4428, %r6138;
	add.s64 	%rd11297, %rd11294, %rd11295;
	add.s64 	%rd11298, %rd11297, %rd11296;
	shr.u64 	%rd11299, %rd11298, 32;
	and.b64  	%rd11300, %rd11270, 4294967295;
	mul.wide.u32 	%rd11301, %r4426, %r6138;
	add.s64 	%rd11302, %rd11299, %rd11300;
	add.s64 	%rd11303, %rd11302, %rd11301;
	shr.u64 	%rd11304, %rd11303, 32;
	and.b64  	%rd11305, %rd11274, 4294967295;
	mul.wide.u32 	%rd11306, %r4424, %r6138;
	add.s64 	%rd11307, %rd11304, %rd11305;
	add.s64 	%rd11308, %rd11307, %rd11306;
	shr.u64 	%rd11309, %rd11308, 32;
	mul.wide.u32 	%rd11310, %r4422, %r6138;
	add.s64 	%rd11311, %rd11309, %rd11275;
	add.s64 	%rd11312, %rd11311, %rd11310;
	shr.u64 	%rd11313, %rd11312, 32;
	and.b64  	%rd11314, %rd11283, 4294967295;
	mul.wide.u32 	%rd11315, %r4435, %r6139;
	add.s64 	%rd11316, %rd11315, %rd11314;
	shr.u64 	%rd11317, %rd11316, 32;
	and.b64  	%rd11318, %rd11288, 4294967295;
	mul.wide.u32 	%rd11319, %r4434, %r6139;
	add.s64 	%rd11320, %rd11317, %rd11318;
	add.s64 	%rd11321, %rd11320, %rd11319;
	shr.u64 	%rd11322, %rd11321, 32;
	and.b64  	%rd11323, %rd11293, 4294967295;
	mul.wide.u32 	%rd11324, %r4432, %r6139;
	add.s64 	%rd11325, %rd11322, %rd11323;
	add.s64 	%rd11326, %rd11325, %rd11324;
	shr.u64 	%rd11327, %rd11326, 32;
	and.b64  	%rd11328, %rd11298, 4294967295;
	mul.wide.u32 	%rd11329, %r4430, %r6139;
	add.s64 	%rd11330, %rd11327, %rd11328;
	add.s64 	%rd11331, %rd11330, %rd11329;
	shr.u64 	%rd11332, %rd11331, 32;
	and.b64  	%rd11333, %rd11303, 4294967295;
	mul.wide.u32 	%rd11334, %r4428, %r6139;
	add.s64 	%rd11335, %rd11332, %rd11333;
	add.s64 	%rd11336, %rd11335, %rd11334;
	shr.u64 	%rd11337, %rd11336, 32;
	and.b64  	%rd11338, %rd11308, 4294967295;
	mul.wide.u32 	%rd11339, %r4426, %r6139;
	add.s64 	%rd11340, %rd11337, %rd11338;
	add.s64 	%rd11341, %rd11340, %rd11339;
	shr.u64 	%rd11342, %rd11341, 32;
	and.b64  	%rd11343, %rd11312, 4294967295;
	mul.wide.u32 	%rd11344, %r4424, %r6139;
	add.s64 	%rd11345, %rd11342, %rd11343;
	add.s64 	%rd11346, %rd11345, %rd11344;
	shr.u64 	%rd11347, %rd11346, 32;
	mul.wide.u32 	%rd11348, %r4422, %r6139;
	add.s64 	%rd11349, %rd11347, %rd11313;
	add.s64 	%rd11350, %rd11349, %rd11348;
	shr.u64 	%rd11351, %rd11350, 32;
	{ .reg .b32 tmp; mov.b64 {tmp, %r4437}, %rd11350; }
	and.b64  	%rd11352, %rd11321, 4294967295;
	mul.lo.s64 	%rd11353, %rd11352, 977;
	cvt.u32.u64 	%r4438, %rd11353;
	shr.u64 	%rd11354, %rd11353, 32;
	and.b64  	%rd11355, %rd11326, 4294967295;
	mad.lo.s64 	%rd11356, %rd11355, 977, %rd11354;
	shr.u64 	%rd11357, %rd11356, 32;
	and.b64  	%rd11358, %rd11331, 4294967295;
	mad.lo.s64 	%rd11359, %rd11358, 977, %rd11357;
	shr.u64 	%rd11360, %rd11359, 32;
	and.b64  	%rd11361, %rd11336, 4294967295;
	mad.lo.s64 	%rd11362, %rd11361, 977, %rd11360;
	shr.u64 	%rd11363, %rd11362, 32;
	and.b64  	%rd11364, %rd11341, 4294967295;
	mad.lo.s64 	%rd11365, %rd11364, 977, %rd11363;
	shr.u64 	%rd11366, %rd11365, 32;
	and.b64  	%rd11367, %rd11346, 4294967295;
	mad.lo.s64 	%rd11368, %rd11367, 977, %rd11366;
	shr.u64 	%rd11369, %rd11368, 32;
	and.b64  	%rd11370, %rd11350, 4294967295;
	mad.lo.s64 	%rd11371, %rd11370, 977, %rd11369;
	shr.u64 	%rd11372, %rd11371, 32;
	mad.lo.s64 	%rd11373, %rd11351, 977, %rd11372;
	{ .reg .b32 tmp; mov.b64 {tmp, %r4439}, %rd11373; }
	add.s32 	%r6187, %r4436, %r4438;
	setp.lt.u32 	%p1827, %r6187, %r4436;
	selp.u64 	%rd11374, 1, 0, %p1827;
	and.b64  	%rd11375, %rd11088, 4294967295;
	and.b64  	%rd11376, %rd11356, 4294967295;
	add.s64 	%rd11377, %rd11375, %rd11374;
	add.s64 	%rd11378, %rd11377, %rd11376;
	shr.u64 	%rd11379, %rd11378, 32;
	and.b64  	%rd11380, %rd11126, 4294967295;
	and.b64  	%rd11381, %rd11359, 4294967295;
	add.s64 	%rd11382, %rd11379, %rd11380;
	add.s64 	%rd11383, %rd11382, %rd11381;
	shr.u64 	%rd11384, %rd11383, 32;
	and.b64  	%rd11385, %rd11164, 4294967295;
	and.b64  	%rd11386, %rd11362, 4294967295;
	add.s64 	%rd11387, %rd11384, %rd11385;
	add.s64 	%rd11388, %rd11387, %rd11386;
	shr.u64 	%rd11389, %rd11388, 32;
	and.b64  	%rd11390, %rd11202, 4294967295;
	and.b64  	%rd11391, %rd11365, 4294967295;
	add.s64 	%rd11392, %rd11389, %rd11390;
	add.s64 	%rd11393, %rd11392, %rd11391;
	shr.u64 	%rd11394, %rd11393, 32;
	and.b64  	%rd11395, %rd11240, 4294967295;
	and.b64  	%rd11396, %rd11368, 4294967295;
	add.s64 	%rd11397, %rd11394, %rd11395;
	add.s64 	%rd11398, %rd11397, %rd11396;
	shr.u64 	%rd11399, %rd11398, 32;
	and.b64  	%rd11400, %rd11278, 4294967295;
	and.b64  	%rd11401, %rd11371, 4294967295;
	add.s64 	%rd11402, %rd11399, %rd11400;
	add.s64 	%rd11403, %rd11402, %rd11401;
	shr.u64 	%rd11404, %rd11403, 32;
	and.b64  	%rd11405, %rd11316, 4294967295;
	and.b64  	%rd11406, %rd11373, 4294967295;
	add.s64 	%rd11407, %rd11404, %rd11405;
	add.s64 	%rd11408, %rd11407, %rd11406;
	{ .reg .b32 tmp; mov.b64 {tmp, %r4440}, %rd11408; }
	add.s32 	%r4441, %r4440, %r4439;
	and.b64  	%rd11409, %rd11378, 4294967295;
	add.s64 	%rd18472, %rd11409, %rd11352;
	shr.u64 	%rd11410, %rd18472, 32;
	and.b64  	%rd11411, %rd11383, 4294967295;
	add.s64 	%rd11412, %rd11410, %rd11411;
	add.s64 	%rd18473, %rd11412, %rd11355;
	shr.u64 	%rd11413, %rd18473, 32;
	and.b64  	%rd11414, %rd11388, 4294967295;
	add.s64 	%rd11415, %rd11413, %rd11414;
	add.s64 	%rd18474, %rd11415, %rd11358;
	shr.u64 	%rd11416, %rd18474, 32;
	and.b64  	%rd11417, %rd11393, 4294967295;
	add.s64 	%rd11418, %rd11416, %rd11417;
	add.s64 	%rd18475, %rd11418, %rd11361;
	shr.u64 	%rd11419, %rd18475, 32;
	and.b64  	%rd11420, %rd11398, 4294967295;
	add.s64 	%rd11421, %rd11419, %rd11420;
	add.s64 	%rd18476, %rd11421, %rd11364;
	shr.u64 	%rd11422, %rd18476, 32;
	and.b64  	%rd11423, %rd11403, 4294967295;
	add.s64 	%rd11424, %rd11422, %rd11423;
	add.s64 	%rd18477, %rd11424, %rd11367;
	shr.u64 	%rd11425, %rd18477, 32;
	and.b64  	%rd11426, %rd11408, 4294967295;
	add.s64 	%rd11427, %rd11425, %rd11426;
	add.s64 	%rd18478, %rd11427, %rd11370;
	{ .reg .b32 tmp; mov.b64 {tmp, %r4442}, %rd18478; }
	add.s32 	%r4443, %r4441, %r4442;
	add.s32 	%r1438, %r4443, %r4437;
	setp.eq.s32 	%p1828, %r1438, 0;
	mov.pred 	%p3020, 0;
	@%p1828 bra 	$L__BB4_1058;
	cvt.u64.u32 	%rd11428, %r1438;
	mul.wide.u32 	%rd11429, %r1438, 977;
	cvt.u32.u64 	%r4444, %rd11429;
	shr.u64 	%rd11430, %rd11429, 32;
	add.s64 	%rd11431, %rd11430, %rd11428;
	shr.u64 	%rd11432, %rd11431, 32;
	add.s32 	%r1439, %r6187, %r4444;
	setp.lt.u32 	%p1829, %r1439, %r6187;
	selp.u64 	%rd11433, 1, 0, %p1829;
	and.b64  	%rd11434, %rd18472, 4294967295;
	and.b64  	%rd11435, %rd11431, 4294967295;
	add.s64 	%rd11436, %rd11434, %rd11433;
	add.s64 	%rd18472, %rd11436, %rd11435;
	shr.u64 	%rd11437, %rd18472, 32;
	and.b64  	%rd11438, %rd18473, 4294967295;
	add.s64 	%rd11439, %rd11437, %rd11438;
	add.s64 	%rd18473, %rd11439, %rd11432;
	shr.u64 	%rd11440, %rd18473, 32;
	and.b64  	%rd11441, %rd18474, 4294967295;
	add.s64 	%rd18474, %rd11440, %rd11441;
	shr.u64 	%rd11442, %rd18474, 32;
	and.b64  	%rd11443, %rd18475, 4294967295;
	add.s64 	%rd18475, %rd11442, %rd11443;
	shr.u64 	%rd11444, %rd18475, 32;
	and.b64  	%rd11445, %rd18476, 4294967295;
	add.s64 	%rd18476, %rd11444, %rd11445;
	shr.u64 	%rd11446, %rd18476, 32;
	and.b64  	%rd11447, %rd18477, 4294967295;
	add.s64 	%rd18477, %rd11446, %rd11447;
	shr.u64 	%rd11448, %rd18477, 32;
	and.b64  	%rd11449, %rd18478, 4294967295;
	add.s64 	%rd18478, %rd11448, %rd11449;
	setp.gt.u64 	%p3020, %rd18478, 4294967295;
	mov.u32 	%r6187, %r1439;
$L__BB4_1058:
	ld.const.u32 	%rd853, [const_p+16];
	ld.const.u32 	%rd854, [const_p+8];
	ld.const.u32 	%rd855, [const_p+4];
	ld.const.u32 	%rd856, [const_p+24];
	ld.const.u32 	%rd857, [const_p+12];
	ld.const.u32 	%r1441, [const_p];
	cvt.u32.u64 	%r6194, %rd18478;
	cvt.u32.u64 	%r6193, %rd18477;
	cvt.u32.u64 	%r6192, %rd18476;
	cvt.u32.u64 	%r6191, %rd18475;
	cvt.u32.u64 	%r6190, %rd18474;
	cvt.u32.u64 	%r6189, %rd18473;
	cvt.u32.u64 	%r6188, %rd18472;
	ld.const.u32 	%r4445, [const_p+28];
	setp.lt.u32 	%p1830, %r4445, %r6194;
	or.pred  	%p1831, %p3020, %p1830;
	@%p1831 bra 	$L__BB4_1072;
	setp.gt.u32 	%p1832, %r4445, %r6194;
	@%p1832 bra 	$L__BB4_1073;
	cvt.u32.u64 	%r4446, %rd856;
	setp.lt.u32 	%p1833, %r4446, %r6193;
	@%p1833 bra 	$L__BB4_1072;
	cvt.u32.u64 	%r4447, %rd856;
	setp.gt.u32 	%p1834, %r4447, %r6193;
	@%p1834 bra 	$L__BB4_1073;
	cvt.u32.u64 	%r4448, %rd760;
	setp.lt.u32 	%p1835, %r4448, %r6192;
	@%p1835 bra 	$L__BB4_1072;
	cvt.u32.u64 	%r4449, %rd760;
	setp.gt.u32 	%p1836, %r4449, %r6192;
	@%p1836 bra 	$L__BB4_1073;
	cvt.u32.u64 	%r4450, %rd853;
	setp.lt.u32 	%p1837, %r4450, %r6191;
	@%p1837 bra 	$L__BB4_1072;
	cvt.u32.u64 	%r4451, %rd853;
	setp.gt.u32 	%p1838, %r4451, %r6191;
	@%p1838 bra 	$L__BB4_1073;
	cvt.u32.u64 	%r4452, %rd857;
	setp.lt.u32 	%p1839, %r4452, %r6190;
	@%p1839 bra 	$L__BB4_1072;
	cvt.u32.u64 	%r4453, %rd857;
	setp.gt.u32 	%p1840, %r4453, %r6190;
	@%p1840 bra 	$L__BB4_1073;
	cvt.u32.u64 	%r4454, %rd854;
	setp.lt.u32 	%p1841, %r4454, %r6189;
	@%p1841 bra 	$L__BB4_1072;
	cvt.u32.u64 	%r4455, %rd854;
	setp.gt.u32 	%p1842, %r4455, %r6189;
	@%p1842 bra 	$L__BB4_1073;
	cvt.u32.u64 	%r4456, %rd855;
	setp.lt.u32 	%p1843, %r4456, %r6188;
	@%p1843 bra 	$L__BB4_1072;
	cvt.u32.u64 	%r4457, %rd855;
	setp.gt.u32 	%p1844, %r4457, %r6188;
	setp.lt.u32 	%p1845, %r6187, %r1441;
	or.pred  	%p1846, %p1844, %p1845;
	@%p1846 bra 	$L__BB4_1073;
$L__BB4_1072:
	cvt.u32.u64 	%r4458, %rd857;
	cvt.u32.u64 	%r4459, %rd854;
	cvt.u32.u64 	%r4460, %rd855;
	cvt.u32.u64 	%r4461, %rd856;
	cvt.u32.u64 	%r4462, %rd760;
	cvt.u32.u64 	%r4463, %rd853;
	setp.lt.u32 	%p1847, %r6187, %r1441;
	selp.s64 	%rd11451, -1, 0, %p1847;
	sub.s32 	%r6187, %r6187, %r1441;
	and.b64  	%rd11452, %rd18472, 4294967295;
	add.s64 	%rd11453, %rd11452, %rd11451;
	setp.lt.u64 	%p1848, %rd11453, %rd855;
	selp.s64 	%rd11454, -1, 0, %p1848;
	cvt.u32.u64 	%r4464, %rd11453;
	sub.s32 	%r6188, %r4464, %r4460;
	and.b64  	%rd11455, %rd18473, 4294967295;
	add.s64 	%rd11456, %rd11455, %rd11454;
	setp.lt.u64 	%p1849, %rd11456, %rd854;
	selp.s64 	%rd11457, -1, 0, %p1849;
	cvt.u32.u64 	%r4465, %rd11456;
	sub.s32 	%r6189, %r4465, %r4459;
	and.b64  	%rd11458, %rd18474, 4294967295;
	add.s64 	%rd11459, %rd11458, %rd11457;
	setp.lt.u64 	%p1850, %rd11459, %rd857;
	selp.s64 	%rd11460, -1, 0, %p1850;
	cvt.u32.u64 	%r4466, %rd11459;
	sub.s32 	%r6190, %r4466, %r4458;
	and.b64  	%rd11461, %rd18475, 4294967295;
	add.s64 	%rd11462, %rd11461, %rd11460;
	setp.lt.u64 	%p1851, %rd11462, %rd853;
	selp.s64 	%rd11463, -1, 0, %p1851;
	cvt.u32.u64 	%r4467, %rd11462;
	sub.s32 	%r6191, %r4467, %r4463;
	and.b64  	%rd11464, %rd18476, 4294967295;
	add.s64 	%rd11465, %rd11464, %rd11463;
	setp.lt.u64 	%p1852, %rd11465, %rd760;
	selp.s64 	%rd11466, -1, 0, %p1852;
	cvt.u32.u64 	%r4468, %rd11465;
	sub.s32 	%r6192, %r4468, %r4462;
	and.b64  	%rd11467, %rd18477, 4294967295;
	add.s64 	%rd11468, %rd11467, %rd11466;
	setp.lt.u64 	%p1853, %rd11468, %rd856;
	selp.s32 	%r4469, -1, 0, %p1853;
	cvt.u32.u64 	%r4470, %rd11468;
	sub.s32 	%r6193, %r4470, %r4461;
	add.s32 	%r4471, %r6194, %r4469;
	sub.s32 	%r6194, %r4471, %r4445;
$L__BB4_1073:
	setp.gt.u32 	%p1854, %r6194, %r4445;
	@%p1854 bra 	$L__BB4_1086;
	bra.uni 	$L__BB4_1087;
$L__BB4_1074:
	cvt.u32.u64 	%r4472, %rd856;
	setp.gt.u32 	%p1856, %r6193, %r4472;
	@%p1856 bra 	$L__BB4_1086;
	setp.lt.u32 	%p1857, %r6193, %r4472;
	@%p1857 bra 	$L__BB4_1088;
	cvt.u32.u64 	%r4474, %rd760;
	setp.gt.u32 	%p1858, %r6192, %r4474;
	@%p1858 bra 	$L__BB4_1086;
	setp.lt.u32 	%p1859, %r6192, %r4474;
	@%p1859 bra 	$L__BB4_1088;
	cvt.u32.u64 	%r4476, %rd853;
	setp.gt.u32 	%p1860, %r6191, %r4476;
	@%p1860 bra 	$L__BB4_1086;
	setp.lt.u32 	%p1861, %r6191, %r4476;
	@%p1861 bra 	$L__BB4_1088;
	cvt.u32.u64 	%r4478, %rd857;
	setp.gt.u32 	%p1862, %r6190, %r4478;
	@%p1862 bra 	$L__BB4_1086;
	setp.lt.u32 	%p1863, %r6190, %r4478;
	@%p1863 bra 	$L__BB4_1088;
	cvt.u32.u64 	%r4480, %rd854;
	setp.gt.u32 	%p1864, %r6189, %r4480;
	@%p1864 bra 	$L__BB4_1086;
	setp.lt.u32 	%p1865, %r6189, %r4480;
	@%p1865 bra 	$L__BB4_1088;
	cvt.u32.u64 	%r4482, %rd855;
	setp.gt.u32 	%p1866, %r6188, %r4482;
	@%p1866 bra 	$L__BB4_1086;
	setp.lt.u32 	%p1867, %r6188, %r4482;
	setp.lt.u32 	%p1868, %r6187, %r1441;
	or.pred  	%p1869, %p1867, %p1868;
	@%p1869 bra 	$L__BB4_1088;
$L__BB4_1086:
	cvt.u32.u64 	%r4484, %rd857;
	cvt.u32.u64 	%r4485, %rd854;
	cvt.u32.u64 	%r4486, %rd855;
	cvt.u32.u64 	%r4487, %rd856;
	cvt.u32.u64 	%r4488, %rd760;
	cvt.u32.u64 	%r4489, %rd853;
	setp.lt.u32 	%p1870, %r6187, %r1441;
	selp.s64 	%rd11469, -1, 0, %p1870;
	sub.s32 	%r6187, %r6187, %r1441;
	cvt.u64.u32 	%rd11470, %r6188;
	add.s64 	%rd11471, %rd11469, %rd11470;
	setp.lt.u64 	%p1871, %rd11471, %rd855;
	selp.s64 	%rd11472, -1, 0, %p1871;
	cvt.u32.u64 	%r4490, %rd11471;
	sub.s32 	%r6188, %r4490, %r4486;
	cvt.u64.u32 	%rd11473, %r6189;
	add.s64 	%rd11474, %rd11472, %rd11473;
	setp.lt.u64 	%p1872, %rd11474, %rd854;
	selp.s64 	%rd11475, -1, 0, %p1872;
	cvt.u32.u64 	%r4491, %rd11474;
	sub.s32 	%r6189, %r4491, %r4485;
	cvt.u64.u32 	%rd11476, %r6190;
	add.s64 	%rd11477, %rd11475, %rd11476;
	setp.lt.u64 	%p1873, %rd11477, %rd857;
	selp.s64 	%rd11478, -1, 0, %p1873;
	cvt.u32.u64 	%r4492, %rd11477;
	sub.s32 	%r6190, %r4492, %r4484;
	cvt.u64.u32 	%rd11479, %r6191;
	add.s64 	%rd11480, %rd11478, %rd11479;
	setp.lt.u64 	%p1874, %rd11480, %rd853;
	selp.s64 	%rd11481, -1, 0, %p1874;
	cvt.u32.u64 	%r4493, %rd11480;
	sub.s32 	%r6191, %r4493, %r4489;
	cvt.u64.u32 	%rd11482, %r6192;
	add.s64 	%rd11483, %rd11481, %rd11482;
	setp.lt.u64 	%p1875, %rd11483, %rd760;
	selp.s64 	%rd11484, -1, 0, %p1875;
	cvt.u32.u64 	%r4494, %rd11483;
	sub.s32 	%r6192, %r4494, %r4488;
	cvt.u64.u32 	%rd11485, %r6193;
	add.s64 	%rd11486, %rd11484, %rd11485;
	setp.lt.u64 	%p1876, %rd11486, %rd856;
	selp.s32 	%r4495, -1, 0, %p1876;
	cvt.u32.u64 	%r4496, %rd11486;
	sub.s32 	%r6193, %r4496, %r4487;
	add.s32 	%r4497, %r6194, %r4495;
	sub.s32 	%r6194, %r4497, %r4445;
	bra.uni 	$L__BB4_1088;
$L__BB4_1087:
	setp.lt.u32 	%p1855, %r6194, %r4445;
	@%p1855 bra 	$L__BB4_1088;
	bra.uni 	$L__BB4_1074;
$L__BB4_1088:
	setp.gt.u32 	%p1877, %r6194, %r6105;
	@%p1877 bra 	$L__BB4_1089;
	bra.uni 	$L__BB4_1102;
$L__BB4_1089:
	setp.lt.u32 	%p1901, %r6187, %r6098;
	selp.s64 	%rd11529, -1, 0, %p1901;
	cvt.u64.u32 	%rd11530, %r6188;
	add.s64 	%rd18479, %rd11529, %rd11530;
	cvt.u64.u32 	%rd11531, %r6099;
	setp.lt.u64 	%p1902, %rd18479, %rd11531;
	selp.s64 	%rd11532, -1, 0, %p1902;
	cvt.u64.u32 	%rd11533, %r6189;
	add.s64 	%rd18480, %rd11532, %rd11533;
	cvt.u64.u32 	%rd11534, %r6100;
	setp.lt.u64 	%p1903, %rd18480, %rd11534;
	selp.s64 	%rd11535, -1, 0, %p1903;
	cvt.u64.u32 	%rd11536, %r6190;
	add.s64 	%rd18481, %rd11535, %rd11536;
	cvt.u64.u32 	%rd11537, %r6101;
	setp.lt.u64 	%p1904, %rd18481, %rd11537;
	selp.s64 	%rd11538, -1, 0, %p1904;
	cvt.u64.u32 	%rd11539, %r6191;
	add.s64 	%rd18482, %rd11538, %rd11539;
	cvt.u64.u32 	%rd11540, %r6102;
	setp.lt.u64 	%p1905, %rd18482, %rd11540;
	selp.s64 	%rd11541, -1, 0, %p1905;
	cvt.u64.u32 	%rd11542, %r6192;
	add.s64 	%rd18483, %rd11541, %rd11542;
	cvt.u64.u32 	%rd11543, %r6103;
	setp.lt.u64 	%p1906, %rd18483, %rd11543;
	selp.s64 	%rd11544, -1, 0, %p1906;
	cvt.u64.u32 	%rd11545, %r6193;
	add.s64 	%rd18484, %rd11544, %rd11545;
	cvt.u64.u32 	%rd11546, %r6104;
	setp.lt.u64 	%p1907, %rd18484, %rd11546;
	selp.s32 	%r4502, -1, 0, %p1907;
	add.s32 	%r6196, %r6194, %r4502;
	bra.uni 	$L__BB4_1104;
$L__BB4_1090:
	setp.gt.u32 	%p1879, %r6193, %r6104;
	@%p1879 bra 	$L__BB4_1089;
	setp.lt.u32 	%p1880, %r6193, %r6104;
	@%p1880 bra 	$L__BB4_1103;
	setp.gt.u32 	%p1881, %r6192, %r6103;
	@%p1881 bra 	$L__BB4_1089;
	setp.lt.u32 	%p1882, %r6192, %r6103;
	@%p1882 bra 	$L__BB4_1103;
	setp.gt.u32 	%p1883, %r6191, %r6102;
	@%p1883 bra 	$L__BB4_1089;
	setp.lt.u32 	%p1884, %r6191, %r6102;
	@%p1884 bra 	$L__BB4_1103;
	setp.gt.u32 	%p1885, %r6190, %r6101;
	@%p1885 bra 	$L__BB4_1089;
	setp.lt.u32 	%p1886, %r6190, %r6101;
	@%p1886 bra 	$L__BB4_1103;
	setp.gt.u32 	%p1887, %r6189, %r6100;
	@%p1887 bra 	$L__BB4_1089;
	setp.lt.u32 	%p1888, %r6189, %r6100;
	@%p1888 bra 	$L__BB4_1103;
	setp.gt.u32 	%p1889, %r6188, %r6099;
	@%p1889 bra 	$L__BB4_1089;
	setp.lt.u32 	%p1890, %r6188, %r6099;
	setp.lt.u32 	%p1891, %r6187, %r6098;
	or.pred  	%p1892, %p1890, %p1891;
	@%p1892 bra 	$L__BB4_1103;
	bra.uni 	$L__BB4_1089;
$L__BB4_1102:
	setp.ge.u32 	%p1878, %r6194, %r6105;
	@%p1878 bra 	$L__BB4_1090;
$L__BB4_1103:
	add.s32 	%r1482, %r6187, %r1441;
	setp.lt.u32 	%p1893, %r1482, %r6187;
	selp.u64 	%rd11487, 1, 0, %p1893;
	cvt.u64.u32 	%rd11488, %r6188;
	add.s64 	%rd11489, %rd11487, %rd11488;
	add.s64 	%rd11490, %rd11489, %rd855;
	shr.u64 	%rd11491, %rd11490, 32;
	cvt.u64.u32 	%rd11492, %r6189;
	add.s64 	%rd11493, %rd11491, %rd11492;
	add.s64 	%rd11494, %rd11493, %rd854;
	shr.u64 	%rd11495, %rd11494, 32;
	cvt.u64.u32 	%rd11496, %r6190;
	add.s64 	%rd11497, %rd11495, %rd11496;
	add.s64 	%rd11498, %rd11497, %rd857;
	shr.u64 	%rd11499, %rd11498, 32;
	cvt.u64.u32 	%rd11500, %r6191;
	add.s64 	%rd11501, %rd11499, %rd11500;
	add.s64 	%rd11502, %rd11501, %rd853;
	shr.u64 	%rd11503, %rd11502, 32;
	cvt.u64.u32 	%rd11504, %r6192;
	add.s64 	%rd11505, %rd11503, %rd11504;
	add.s64 	%rd11506, %rd11505, %rd760;
	shr.u64 	%rd11507, %rd11506, 32;
	cvt.u64.u32 	%rd11508, %r6193;
	add.s64 	%rd11509, %rd11507, %rd11508;
	add.s64 	%rd11510, %rd11509, %rd856;
	{ .reg .b32 tmp; mov.b64 {tmp, %r4498}, %rd11510; }
	add.s32 	%r4499, %r6194, %r4498;
	add.s32 	%r4500, %r4499, %r4445;
	setp.lt.u32 	%p1894, %r1482, %r6098;
	selp.s64 	%rd11511, -1, 0, %p1894;
	and.b64  	%rd11512, %rd11490, 4294967295;
	add.s64 	%rd18479, %rd11512, %rd11511;
	cvt.u64.u32 	%rd11513, %r6099;
	setp.lt.u64 	%p1895, %rd18479, %rd11513;
	selp.s64 	%rd11514, -1, 0, %p1895;
	and.b64  	%rd11515, %rd11494, 4294967295;
	add.s64 	%rd18480, %rd11515, %rd11514;
	cvt.u64.u32 	%rd11516, %r6100;
	setp.lt.u64 	%p1896, %rd18480, %rd11516;
	selp.s64 	%rd11517, -1, 0, %p1896;
	and.b64  	%rd11518, %rd11498, 4294967295;
	add.s64 	%rd18481, %rd11518, %rd11517;
	cvt.u64.u32 	%rd11519, %r6101;
	setp.lt.u64 	%p1897, %rd18481, %rd11519;
	selp.s64 	%rd11520, -1, 0, %p1897;
	and.b64  	%rd11521, %rd11502, 4294967295;
	add.s64 	%rd18482, %rd11521, %rd11520;
	cvt.u64.u32 	%rd11522, %r6102;
	setp.lt.u64 	%p1898, %rd18482, %rd11522;
	selp.s64 	%rd11523, -1, 0, %p1898;
	and.b64  	%rd11524, %rd11506, 4294967295;
	add.s64 	%rd18483, %rd11524, %rd11523;
	cvt.u64.u32 	%rd11525, %r6103;
	setp.lt.u64 	%p1899, %rd18483, %rd11525;
	selp.s64 	%rd11526, -1, 0, %p1899;
	and.b64  	%rd11527, %rd11510, 4294967295;
	add.s64 	%rd18484, %rd11527, %rd11526;
	cvt.u64.u32 	%rd11528, %r6104;
	setp.lt.u64 	%p1900, %rd18484, %rd11528;
	selp.s32 	%r4501, -1, 0, %p1900;
	add.s32 	%r6196, %r4500, %r4501;
	mov.u32 	%r6187, %r1482;
$L__BB4_1104:
	sub.s32 	%r6388, %r6196, %r6105;
	cvt.u32.u64 	%r4503, %rd18484;
	sub.s32 	%r6389, %r4503, %r6104;
	cvt.u32.u64 	%r4504, %rd18483;
	sub.s32 	%r6390, %r4504, %r6103;
	cvt.u32.u64 	%r4505, %rd18482;
	sub.s32 	%r6391, %r4505, %r6102;
	cvt.u32.u64 	%r4506, %rd18481;
	sub.s32 	%r6392, %r4506, %r6101;
	cvt.u32.u64 	%r4507, %rd18480;
	sub.s32 	%r6393, %r4507, %r6100;
	cvt.u32.u64 	%r4508, %rd18479;
	sub.s32 	%r6394, %r4508, %r6099;
	sub.s32 	%r6395, %r6187, %r6098;
	shl.b32 	%r4509, %r5876, 1;
	shr.u32 	%r4510, %r5876, 31;
	cvt.u64.u32 	%rd11547, %r4510;
	mul.wide.u32 	%rd11548, %r5875, 2;
	or.b64  	%rd11549, %rd11548, %rd11547;
	shr.u64 	%rd11550, %rd11548, 32;
	mul.wide.u32 	%rd11551, %r5874, 2;
	or.b64  	%rd11552, %rd11550, %rd11551;
	shr.u64 	%rd11553, %rd11551, 32;
	mul.wide.u32 	%rd11554, %r5873, 2;
	or.b64  	%rd11555, %rd11553, %rd11554;
	shr.u64 	%rd11556, %rd11554, 32;
	mul.wide.u32 	%rd11557, %r5872, 2;
	add.s64 	%rd11558, %rd11556, %rd11557;
	shr.u64 	%rd11559, %rd11558, 32;
	mul.wide.u32 	%rd11560, %r5871, 2;
	add.s64 	%rd11561, %rd11559, %rd11560;
	shr.u64 	%rd11562, %rd11561, 32;
	mul.wide.u32 	%rd11563, %r5870, 2;
	add.s64 	%rd11564, %rd11562, %rd11563;
	shr.u64 	%rd11565, %rd11564, 32;
	mul.wide.u32 	%rd11566, %r5869, 2;
	add.s64 	%rd11567, %rd11565, %rd11566;
	shr.u64 	%rd11568, %rd11567, 32;
	{ .reg .b32 tmp; mov.b64 {tmp, %r4511}, %rd11567; }
	mad.lo.s32 	%r6206, %r4511, 977, %r4509;
	setp.lt.u32 	%p1909, %r6206, %r4509;
	selp.u64 	%rd11569, 1, 0, %p1909;
	and.b64  	%rd11570, %rd11549, 4294967295;
	add.s64 	%rd11571, %rd11570, %rd11569;
	shr.u64 	%rd11572, %rd11571, 32;
	and.b64  	%rd11573, %rd11552, 4294967295;
	add.s64 	%rd11574, %rd11572, %rd11573;
	shr.u64 	%rd11575, %rd11574, 32;
	and.b64  	%rd11576, %rd11555, 4294967295;
	add.s64 	%rd11577, %rd11575, %rd11576;
	shr.u64 	%rd11578, %rd11577, 32;
	and.b64  	%rd11579, %rd11558, 4294967295;
	add.s64 	%rd11580, %rd11578, %rd11579;
	shr.u64 	%rd11581, %rd11580, 32;
	and.b64  	%rd11582, %rd11561, 4294967295;
	add.s64 	%rd11583, %rd11581, %rd11582;
	shr.u64 	%rd11584, %rd11583, 32;
	and.b64  	%rd11585, %rd11564, 4294967295;
	add.s64 	%rd11586, %rd11584, %rd11585;
	shr.u64 	%rd11587, %rd11586, 32;
	and.b64  	%rd11588, %rd11567, 4294967295;
	add.s64 	%rd11589, %rd11587, %rd11588;
	{ .reg .b32 tmp; mov.b64 {tmp, %r4512}, %rd11589; }
	and.b64  	%rd11590, %rd11571, 4294967295;
	add.s64 	%rd18485, %rd11590, %rd11568;
	shr.u64 	%rd11591, %rd18485, 32;
	and.b64  	%rd11592, %rd11574, 4294967295;
	add.s64 	%rd18486, %rd11591, %rd11592;
	shr.u64 	%rd11593, %rd18486, 32;
	and.b64  	%rd11594, %rd11577, 4294967295;
	add.s64 	%rd18487, %rd11593, %rd11594;
	shr.u64 	%rd11595, %rd18487, 32;
	and.b64  	%rd11596, %rd11580, 4294967295;
	add.s64 	%rd18488, %rd11595, %rd11596;
	shr.u64 	%rd11597, %rd18488, 32;
	and.b64  	%rd11598, %rd11583, 4294967295;
	add.s64 	%rd18489, %rd11597, %rd11598;
	shr.u64 	%rd11599, %rd18489, 32;
	and.b64  	%rd11600, %rd11586, 4294967295;
	add.s64 	%rd18490, %rd11599, %rd11600;
	shr.u64 	%rd11601, %rd18490, 32;
	and.b64  	%rd11602, %rd11589, 4294967295;
	add.s64 	%rd18491, %rd11601, %rd11602;
	{ .reg .b32 tmp; mov.b64 {tmp, %r4513}, %rd18491; }
	add.s32 	%r1496, %r4512, %r4513;
	setp.eq.s32 	%p1910, %r1496, 0;
	mov.pred 	%p3021, 0;
	@%p1910 bra 	$L__BB4_1106;
	mad.lo.s32 	%r1497, %r1496, 977, %r6206;
	setp.lt.u32 	%p1911, %r1497, %r6206;
	selp.u64 	%rd11603, 1, 0, %p1911;
	and.b64  	%rd11604, %rd18485, 4294967295;
	cvt.u64.u32 	%rd11605, %r1496;
	add.s64 	%rd11606, %rd11604, %rd11603;
	add.s64 	%rd18485, %rd11606, %rd11605;
	shr.u64 	%rd11607, %rd18485, 32;
	and.b64  	%rd11608, %rd18486, 4294967295;
	add.s64 	%rd18486, %rd11607, %rd11608;
	shr.u64 	%rd11609, %rd18486, 32;
	and.b64  	%rd11610, %rd18487, 4294967295;
	add.s64 	%rd18487, %rd11609, %rd11610;
	shr.u64 	%rd11611, %rd18487, 32;
	and.b64  	%rd11612, %rd18488, 4294967295;
	add.s64 	%rd18488, %rd11611, %rd11612;
	shr.u64 	%rd11613, %rd18488, 32;
	and.b64  	%rd11614, %rd18489, 4294967295;
	add.s64 	%rd18489, %rd11613, %rd11614;
	shr.u64 	%rd11615, %rd18489, 32;
	and.b64  	%rd11616, %rd18490, 4294967295;
	add.s64 	%rd18490, %rd11615, %rd11616;
	shr.u64 	%rd11617, %rd18490, 32;
	and.b64  	%rd11618, %rd18491, 4294967295;
	add.s64 	%rd18491, %rd11617, %rd11618;
	setp.gt.u64 	%p3021, %rd18491, 4294967295;
	mov.u32 	%r6206, %r1497;
$L__BB4_1106:
	cvt.u32.u64 	%r6213, %rd18491;
	cvt.u32.u64 	%r6212, %rd18490;
	cvt.u32.u64 	%r6211, %rd18489;
	cvt.u32.u64 	%r6210, %rd18488;
	cvt.u32.u64 	%r6209, %rd18487;
	cvt.u32.u64 	%r6208, %rd18486;
	cvt.u32.u64 	%r6207, %rd18485;
	setp.lt.u32 	%p1912, %r4445, %r6213;
	or.pred  	%p1913, %p3021, %p1912;
	@%p1913 bra 	$L__BB4_1120;
	setp.gt.u32 	%p1914, %r4445, %r6213;
	@%p1914 bra 	$L__BB4_1121;
	cvt.u32.u64 	%r4514, %rd856;
	setp.lt.u32 	%p1915, %r4514, %r6212;
	@%p1915 bra 	$L__BB4_1120;
	cvt.u32.u64 	%r4515, %rd856;
	setp.gt.u32 	%p1916, %r4515, %r6212;
	@%p1916 bra 	$L__BB4_1121;
	cvt.u32.u64 	%r4516, %rd760;
	setp.lt.u32 	%p1917, %r4516, %r6211;
	@%p1917 bra 	$L__BB4_1120;
	cvt.u32.u64 	%r4517, %rd760;
	setp.gt.u32 	%p1918, %r4517, %r6211;
	@%p1918 bra 	$L__BB4_1121;
	cvt.u32.u64 	%r4518, %rd853;
	setp.lt.u32 	%p1919, %r4518, %r6210;
	@%p1919 bra 	$L__BB4_1120;
	cvt.u32.u64 	%r4519, %rd853;
	setp.gt.u32 	%p1920, %r4519, %r6210;
	@%p1920 bra 	$L__BB4_1121;
	cvt.u32.u64 	%r4520, %rd857;
	setp.lt.u32 	%p1921, %r4520, %r6209;
	@%p1921 bra 	$L__BB4_1120;
	cvt.u32.u64 	%r4521, %rd857;
	setp.gt.u32 	%p1922, %r4521, %r6209;
	@%p1922 bra 	$L__BB4_1121;
	cvt.u32.u64 	%r4522, %rd854;
	setp.lt.u32 	%p1923, %r4522, %r6208;
	@%p1923 bra 	$L__BB4_1120;
	cvt.u32.u64 	%r4523, %rd854;
	setp.gt.u32 	%p1924, %r4523, %r6208;
	@%p1924 bra 	$L__BB4_1121;
	cvt.u32.u64 	%r4524, %rd855;
	setp.lt.u32 	%p1925, %r4524, %r6207;
	@%p1925 bra 	$L__BB4_1120;
	cvt.u32.u64 	%r4525, %rd855;
	setp.gt.u32 	%p1926, %r4525, %r6207;
	setp.lt.u32 	%p1927, %r6206, %r1441;
	or.pred  	%p1928, %p1926, %p1927;
	@%p1928 bra 	$L__BB4_1121;
$L__BB4_1120:
	cvt.u32.u64 	%r4526, %rd857;
	cvt.u32.u64 	%r4527, %rd854;
	cvt.u32.u64 	%r4528, %rd855;
	cvt.u32.u64 	%r4529, %rd856;
	cvt.u32.u64 	%r4530, %rd760;
	cvt.u32.u64 	%r4531, %rd853;
	setp.lt.u32 	%p1929, %r6206, %r1441;
	selp.s64 	%rd11620, -1, 0, %p1929;
	sub.s32 	%r6206, %r6206, %r1441;
	and.b64  	%rd11621, %rd18485, 4294967295;
	add.s64 	%rd11622, %rd11621, %rd11620;
	setp.lt.u64 	%p1930, %rd11622, %rd855;
	selp.s64 	%rd11623, -1, 0, %p1930;
	cvt.u32.u64 	%r4532, %rd11622;
	sub.s32 	%r6207, %r4532, %r4528;
	and.b64  	%rd11624, %rd18486, 4294967295;
	add.s64 	%rd11625, %rd11624, %rd11623;
	setp.lt.u64 	%p1931, %rd11625, %rd854;
	selp.s64 	%rd11626, -1, 0, %p1931;
	cvt.u32.u64 	%r4533, %rd11625;
	sub.s32 	%r6208, %r4533, %r4527;
	and.b64  	%rd11627, %rd18487, 4294967295;
	add.s64 	%rd11628, %rd11627, %rd11626;
	setp.lt.u64 	%p1932, %rd11628, %rd857;
	selp.s64 	%rd11629, -1, 0, %p1932;
	cvt.u32.u64 	%r4534, %rd11628;
	sub.s32 	%r6209, %r4534, %r4526;
	and.b64  	%rd11630, %rd18488, 4294967295;
	add.s64 	%rd11631, %rd11630, %rd11629;
	setp.lt.u64 	%p1933, %rd11631, %rd853;
	selp.s64 	%rd11632, -1, 0, %p1933;
	cvt.u32.u64 	%r4535, %rd11631;
	sub.s32 	%r6210, %r4535, %r4531;
	and.b64  	%rd11633, %rd18489, 4294967295;
	add.s64 	%rd11634, %rd11633, %rd11632;
	setp.lt.u64 	%p1934, %rd11634, %rd760;
	selp.s64 	%rd11635, -1, 0, %p1934;
	cvt.u32.u64 	%r4536, %rd11634;
	sub.s32 	%r6211, %r4536, %r4530;
	and.b64  	%rd11636, %rd18490, 4294967295;
	add.s64 	%rd11637, %rd11636, %rd11635;
	setp.lt.u64 	%p1935, %rd11637, %rd856;
	selp.s32 	%r4537, -1, 0, %p1935;
	cvt.u32.u64 	%r4538, %rd11637;
	sub.s32 	%r6212, %r4538, %r4529;
	add.s32 	%r4539, %r6213, %r4537;
	sub.s32 	%r6213, %r4539, %r4445;
$L__BB4_1121:
	setp.gt.u32 	%p1936, %r6213, %r4445;
	@%p1936 bra 	$L__BB4_1134;
	bra.uni 	$L__BB4_1135;
$L__BB4_1122:
	cvt.u32.u64 	%r4540, %rd856;
	setp.gt.u32 	%p1938, %r6212, %r4540;
	@%p1938 bra 	$L__BB4_1134;
	setp.lt.u32 	%p1939, %r6212, %r4540;
	@%p1939 bra 	$L__BB4_1136;
	cvt.u32.u64 	%r4542, %rd760;
	setp.gt.u32 	%p1940, %r6211, %r4542;
	@%p1940 bra 	$L__BB4_1134;
	setp.lt.u32 	%p1941, %r6211, %r4542;
	@%p1941 bra 	$L__BB4_1136;
	cvt.u32.u64 	%r4544, %rd853;
	setp.gt.u32 	%p1942, %r6210, %r4544;
	@%p1942 bra 	$L__BB4_1134;
	setp.lt.u32 	%p1943, %r6210, %r4544;
	@%p1943 bra 	$L__BB4_1136;
	cvt.u32.u64 	%r4546, %rd857;
	setp.gt.u32 	%p1944, %r6209, %r4546;
	@%p1944 bra 	$L__BB4_1134;
	setp.lt.u32 	%p1945, %r6209, %r4546;
	@%p1945 bra 	$L__BB4_1136;
	cvt.u32.u64 	%r4548, %rd854;
	setp.gt.u32 	%p1946, %r6208, %r4548;
	@%p1946 bra 	$L__BB4_1134;
	setp.lt.u32 	%p1947, %r6208, %r4548;
	@%p1947 bra 	$L__BB4_1136;
	cvt.u32.u64 	%r4550, %rd855;
	setp.gt.u32 	%p1948, %r6207, %r4550;
	@%p1948 bra 	$L__BB4_1134;
	setp.lt.u32 	%p1949, %r6207, %r4550;
	setp.lt.u32 	%p1950, %r6206, %r1441;
	or.pred  	%p1951, %p1949, %p1950;
	@%p1951 bra 	$L__BB4_1136;
$L__BB4_1134:
	cvt.u32.u64 	%r4552, %rd857;
	cvt.u32.u64 	%r4553, %rd854;
	cvt.u32.u64 	%r4554, %rd855;
	cvt.u32.u64 	%r4555, %rd856;
	cvt.u32.u64 	%r4556, %rd760;
	cvt.u32.u64 	%r4557, %rd853;
	setp.lt.u32 	%p1952, %r6206, %r1441;
	selp.s64 	%rd11638, -1, 0, %p1952;
	sub.s32 	%r6206, %r6206, %r1441;
	cvt.u64.u32 	%rd11639, %r6207;
	add.s64 	%rd11640, %rd11638, %rd11639;
	setp.lt.u64 	%p1953, %rd11640, %rd855;
	selp.s64 	%rd11641, -1, 0, %p1953;
	cvt.u32.u64 	%r4558, %rd11640;
	sub.s32 	%r6207, %r4558, %r4554;
	cvt.u64.u32 	%rd11642, %r6208;
	add.s64 	%rd11643, %rd11641, %rd11642;
	setp.lt.u64 	%p1954, %rd11643, %rd854;
	selp.s64 	%rd11644, -1, 0, %p1954;
	cvt.u32.u64 	%r4559, %rd11643;
	sub.s32 	%r6208, %r4559, %r4553;
	cvt.u64.u32 	%rd11645, %r6209;
	add.s64 	%rd11646, %rd11644, %rd11645;
	setp.lt.u64 	%p1955, %rd11646, %rd857;
	selp.s64 	%rd11647, -1, 0, %p1955;
	cvt.u32.u64 	%r4560, %rd11646;
	sub.s32 	%r6209, %r4560, %r4552;
	cvt.u64.u32 	%rd11648, %r6210;
	add.s64 	%rd11649, %rd11647, %rd11648;
	setp.lt.u64 	%p1956, %rd11649, %rd853;
	selp.s64 	%rd11650, -1, 0, %p1956;
	cvt.u32.u64 	%r4561, %rd11649;
	sub.s32 	%r6210, %r4561, %r4557;
	cvt.u64.u32 	%rd11651, %r6211;
	add.s64 	%rd11652, %rd11650, %rd11651;
	setp.lt.u64 	%p1957, %rd11652, %rd760;
	selp.s64 	%rd11653, -1, 0, %p1957;
	cvt.u32.u64 	%r4562, %rd11652;
	sub.s32 	%r6211, %r4562, %r4556;
	cvt.u64.u32 	%rd11654, %r6212;
	add.s64 	%rd11655, %rd11653, %rd11654;
	setp.lt.u64 	%p1958, %rd11655, %rd856;
	selp.s32 	%r4563, -1, 0, %p1958;
	cvt.u32.u64 	%r4564, %rd11655;
	sub.s32 	%r6212, %r4564, %r4555;
	add.s32 	%r4565, %r6213, %r4563;
	sub.s32 	%r6213, %r4565, %r4445;
	bra.uni 	$L__BB4_1136;
$L__BB4_1135:
	setp.lt.u32 	%p1937, %r6213, %r4445;
	@%p1937 bra 	$L__BB4_1136;
	bra.uni 	$L__BB4_1122;
$L__BB4_1136:
	mul.wide.u32 	%rd11656, %r5868, %r6206;
	cvt.u32.u64 	%r4566, %rd11656;
	shr.u64 	%rd11657, %rd11656, 32;
	mul.wide.u32 	%rd11658, %r5867, %r6206;
	add.s64 	%rd11659, %rd11657, %rd11658;
	shr.u64 	%rd11660, %rd11659, 32;
	mul.wide.u32 	%rd11661, %r5866, %r6206;
	add.s64 	%rd11662, %rd11660, %rd11661;
	shr.u64 	%rd11663, %rd11662, 32;
	mul.wide.u32 	%rd11664, %r5865, %r6206;
	add.s64 	%rd11665, %rd11663, %rd11664;
	shr.u64 	%rd11666, %rd11665, 32;
	mul.wide.u32 	%rd11667, %r5864, %r6206;
	add.s64 	%rd11668, %rd11666, %rd11667;
	shr.u64 	%rd11669, %rd11668, 32;
	mul.wide.u32 	%rd11670, %r5863, %r6206;
	add.s64 	%rd11671, %rd11669, %rd11670;
	shr.u64 	%rd11672, %rd11671, 32;
	mul.wide.u32 	%rd11673, %r5862, %r6206;
	add.s64 	%rd11674, %rd11672, %rd11673;
	shr.u64 	%rd11675, %rd11674, 32;
	mul.wide.u32 	%rd11676, %r5861, %r6206;
	add.s64 	%rd11677, %rd11675, %rd11676;
	shr.u64 	%rd11678, %rd11677, 32;
	and.b64  	%rd11679, %rd11659, 4294967295;
	mul.wide.u32 	%rd11680, %r5868, %r6207;
	add.s64 	%rd11681, %rd11680, %rd11679;
	shr.u64 	%rd11682, %rd11681, 32;
	and.b64  	%rd11683, %rd11662, 4294967295;
	mul.wide.u32 	%rd11684, %r5867, %r6207;
	add.s64 	%rd11685, %rd11682, %rd11683;
	add.s64 	%rd11686, %rd11685, %rd11684;
	shr.u64 	%rd11687, %rd11686, 32;
	and.b64  	%rd11688, %rd11665, 4294967295;
	mul.wide.u32 	%rd11689, %r5866, %r6207;
	add.s64 	%rd11690, %rd11687, %rd11688;
	add.s64 	%rd11691, %rd11690, %rd11689;
	shr.u64 	%rd11692, %rd11691, 32;
	and.b64  	%rd11693, %rd11668, 4294967295;
	mul.wide.u32 	%rd11694, %r5865, %r6207;
	add.s64 	%rd11695, %rd11692, %rd11693;
	add.s64 	%rd11696, %rd11695, %rd11694;
	shr.u64 	%rd11697, %rd11696, 32;
	and.b64  	%rd11698, %rd11671, 4294967295;
	mul.wide.u32 	%rd11699, %r5864, %r6207;
	add.s64 	%rd11700, %rd11697, %rd11698;
	add.s64 	%rd11701, %rd11700, %rd11699;
	shr.u64 	%rd11702, %rd11701, 32;
	and.b64  	%rd11703, %rd11674, 4294967295;
	mul.wide.u32 	%rd11704, %r5863, %r6207;
	add.s64 	%rd11705, %rd11702, %rd11703;
	add.s64 	%rd11706, %rd11705, %rd11704;
	shr.u64 	%rd11707, %rd11706, 32;
	and.b64  	%rd11708, %rd11677, 4294967295;
	mul.wide.u32 	%rd11709, %r5862, %r6207;
	add.s64 	%rd11710, %rd11707, %rd11708;
	add.s64 	%rd11711, %rd11710, %rd11709;
	shr.u64 	%rd11712, %rd11711, 32;
	mul.wide.u32 	%rd11713, %r5861, %r6207;
	add.s64 	%rd11714, %rd11712, %rd11678;
	add.s64 	%rd11715, %rd11714, %rd11713;
	shr.u64 	%rd11716, %rd11715, 32;
	and.b64  	%rd11717, %rd11686, 4294967295;
	mul.wide.u32 	%rd11718, %r5868, %r6208;
	add.s64 	%rd11719, %rd11718, %rd11717;
	shr.u64 	%rd11720, %rd11719, 32;
	and.b64  	%rd11721, %rd11691, 4294967295;
	mul.wide.u32 	%rd11722, %r5867, %r6208;
	add.s64 	%rd11723, %rd11720, %rd11721;
	add.s64 	%rd11724, %rd11723, %rd11722;
	shr.u64 	%rd11725, %rd11724, 32;
	and.b64  	%rd11726, %rd11696, 4294967295;
	mul.wide.u32 	%rd11727, %r5866, %r6208;
	add.s64 	%rd11728, %rd11725, %rd11726;
	add.s64 	%rd11729, %rd11728, %rd11727;
	shr.u64 	%rd11730, %rd11729, 32;
	and.b64  	%rd11731, %rd11701, 4294967295;
	mul.wide.u32 	%rd11732, %r5865, %r6208;
	add.s64 	%rd11733, %rd11730, %rd11731;
	add.s64 	%rd11734, %rd11733, %rd11732;
	shr.u64 	%rd11735, %rd11734, 32;
	and.b64  	%rd11736, %rd11706, 4294967295;
	mul.wide.u32 	%rd11737, %r5864, %r6208;
	add.s64 	%rd11738, %rd11735, %rd11736;
	add.s64 	%rd11739, %rd11738, %rd11737;
	shr.u64 	%rd11740, %rd11739, 32;
	and.b64  	%rd11741, %rd11711, 4294967295;
	mul.wide.u32 	%rd11742, %r5863, %r6208;
	add.s64 	%rd11743, %rd11740, %rd11741;
	add.s64 	%rd11744, %rd11743, %rd11742;
	shr.u64 	%rd11745, %rd11744, 32;
	and.b64  	%rd11746, %rd11715, 4294967295;
	mul.wide.u32 	%rd11747, %r5862, %r6208;
	add.s64 	%rd11748, %rd11745, %rd11746;
	add.s64 	%rd11749, %rd11748, %rd11747;
	shr.u64 	%rd11750, %rd11749, 32;
	mul.wide.u32 	%rd11751, %r5861, %r6208;
	add.s64 	%rd11752, %rd11750, %rd11716;
	add.s64 	%rd11753, %rd11752, %rd11751;
	shr.u64 	%rd11754, %rd11753, 32;
	and.b64  	%rd11755, %rd11724, 4294967295;
	mul.wide.u32 	%rd11756, %r5868, %r6209;
	add.s64 	%rd11757, %rd11756, %rd11755;
	shr.u64 	%rd11758, %rd11757, 32;
	and.b64  	%rd11759, %rd11729, 4294967295;
	mul.wide.u32 	%rd11760, %r5867, %r6209;
	add.s64 	%rd11761, %rd11758, %rd11759;
	add.s64 	%rd11762, %rd11761, %rd11760;
	shr.u64 	%rd11763, %rd11762, 32;
	and.b64  	%rd11764, %rd11734, 4294967295;
	mul.wide.u32 	%rd11765, %r5866, %r6209;
	add.s64 	%rd11766, %rd11763, %rd11764;
	add.s64 	%rd11767, %rd11766, %rd11765;
	shr.u64 	%rd11768, %rd11767, 32;
	and.b64  	%rd11769, %rd11739, 4294967295;
	mul.wide.u32 	%rd11770, %r5865, %r6209;
	add.s64 	%rd11771, %rd11768, %rd11769;
	add.s64 	%rd11772, %rd11771, %rd11770;
	shr.u64 	%rd11773, %rd11772, 32;
	and.b64  	%rd11774, %rd11744, 4294967295;
	mul.wide.u32 	%rd11775, %r5864, %r6209;
	add.s64 	%rd11776, %rd11773, %rd11774;
	add.s64 	%rd11777, %rd11776, %rd11775;
	shr.u64 	%rd11778, %rd11777, 32;
	and.b64  	%rd11779, %rd11749, 4294967295;
	mul.wide.u32 	%rd11780, %r5863, %r6209;
	add.s64 	%rd11781, %rd11778, %rd11779;
	add.s64 	%rd11782, %rd11781, %rd11780;
	shr.u64 	%rd11783, %rd11782, 32;
	and.b64  	%rd11784, %rd11753, 4294967295;
	mul.wide.u32 	%rd11785, %r5862, %r6209;
	add.s64 	%rd11786, %rd11783, %rd11784;
	add.s64 	%rd11787, %rd11786, %rd11785;
	shr.u64 	%rd11788, %rd11787, 32;
	mul.wide.u32 	%rd11789, %r5861, %r6209;
	add.s64 	%rd11790, %rd11788, %rd11754;
	add.s64 	%rd11791, %rd11790, %rd11789;
	shr.u64 	%rd11792, %rd11791, 32;
	and.b64  	%rd11793, %rd11762, 4294967295;
	mul.wide.u32 	%rd11794, %r5868, %r6210;
	add.s64 	%rd11795, %rd11794, %rd11793;
	shr.u64 	%rd11796, %rd11795, 32;
	and.b64  	%rd11797, %rd11767, 4294967295;
	mul.wide.u32 	%rd11798, %r5867, %r6210;
	add.s64 	%rd11799, %rd11796, %rd11797;
	add.s64 	%rd11800, %rd11799, %rd11798;
	shr.u64 	%rd11801, %rd11800, 32;
	and.b64  	%rd11802, %rd11772, 4294967295;
	mul.wide.u32 	%rd11803, %r5866, %r6210;
	add.s64 	%rd11804, %rd11801, %rd11802;
	add.s64 	%rd11805, %rd11804, %rd11803;
	shr.u64 	%rd11806, %rd11805, 32;
	and.b64  	%rd11807, %rd11777, 4294967295;
	mul.wide.u32 	%rd11808, %r5865, %r6210;
	add.s64 	%rd11809, %rd11806, %rd11807;
	add.s64 	%rd11810, %rd11809, %rd11808;
	shr.u64 	%rd11811, %rd11810, 32;
	and.b64  	%rd11812, %rd11782, 4294967295;
	mul.wide.u32 	%rd11813, %r5864, %r6210;
	add.s64 	%rd11814, %rd11811, %rd11812;
	add.s64 	%rd11815, %rd11814, %rd11813;
	shr.u64 	%rd11816, %rd11815, 32;
	and.b64  	%rd11817, %rd11787, 4294967295;
	mul.wide.u32 	%rd11818, %r5863, %r6210;
	add.s64 	%rd11819, %rd11816, %rd11817;
	add.s64 	%rd11820, %rd11819, %rd11818;
	shr.u64 	%rd11821, %rd11820, 32;
	and.b64  	%rd11822, %rd11791, 4294967295;
	mul.wide.u32 	%rd11823, %r5862, %r6210;
	add.s64 	%rd11824, %rd11821, %rd11822;
	add.s64 	%rd11825, %rd11824, %rd11823;
	shr.u64 	%rd11826, %rd11825, 32;
	mul.wide.u32 	%rd11827, %r5861, %r6210;
	add.s64 	%rd11828, %rd11826, %rd11792;
	add.s64 	%rd11829, %rd11828, %rd11827;
	shr.u64 	%rd11830, %rd11829, 32;
	and.b64  	%rd11831, %rd11800, 4294967295;
	mul.wide.u32 	%rd11832, %r5868, %r6211;
	add.s64 	%rd11833, %rd11832, %rd11831;
	shr.u64 	%rd11834, %rd11833, 32;
	and.b64  	%rd11835, %rd11805, 4294967295;
	mul.wide.u32 	%rd11836, %r5867, %r6211;
	add.s64 	%rd11837, %rd11834, %rd11835;
	add.s64 	%rd11838, %rd11837, %rd11836;
	shr.u64 	%rd11839, %rd11838, 32;
	and.b64  	%rd11840, %rd11810, 4294967295;
	mul.wide.u32 	%rd11841, %r5866, %r6211;
	add.s64 	%rd11842, %rd11839, %rd11840;
	add.s64 	%rd11843, %rd11842, %rd11841;
	shr.u64 	%rd11844, %rd11843, 32;
	and.b64  	%rd11845, %rd11815, 4294967295;
	mul.wide.u32 	%rd11846, %r5865, %r6211;
	add.s64 	%rd11847, %rd11844, %rd11845;
	add.s64 	%rd11848, %rd11847, %rd11846;
	shr.u64 	%rd11849, %rd11848, 32;
	and.b64  	%rd11850, %rd11820, 4294967295;
	mul.wide.u32 	%rd11851, %r5864, %r6211;
	add.s64 	%rd11852, %rd11849, %rd11850;
	add.s64 	%rd11853, %rd11852, %rd11851;
	shr.u64 	%rd11854, %rd11853, 32;
	and.b64  	%rd11855, %rd11825, 4294967295;
	mul.wide.u32 	%rd11856, %r5863, %r6211;
	add.s64 	%rd11857, %rd11854, %rd11855;
	add.s64 	%rd11858, %rd11857, %rd11856;
	shr.u64 	%rd11859, %rd11858, 32;
	and.b64  	%rd11860, %rd11829, 4294967295;
	mul.wide.u32 	%rd11861, %r5862, %r6211;
	add.s64 	%rd11862, %rd11859, %rd11860;
	add.s64 	%rd11863, %rd11862, %rd11861;
	shr.u64 	%rd11864, %rd11863, 32;
	mul.wide.u32 	%rd11865, %r5861, %r6211;
	add.s64 	%rd11866, %rd11864, %rd11830;
	add.s64 	%rd11867, %rd11866, %rd11865;
	shr.u64 	%rd11868, %rd11867, 32;
	and.b64  	%rd11869, %rd11838, 4294967295;
	mul.wide.u32 	%rd11870, %r5868, %r6212;
	add.s64 	%rd11871, %rd11870, %rd11869;
	shr.u64 	%rd11872, %rd11871, 32;
	and.b64  	%rd11873, %rd11843, 4294967295;
	mul.wide.u32 	%rd11874, %r5867, %r6212;
	add.s64 	%rd11875, %rd11872, %rd11873;
	add.s64 	%rd11876, %rd11875, %rd11874;
	shr.u64 	%rd11877, %rd11876, 32;
	and.b64  	%rd11878, %rd11848, 4294967295;
	mul.wide.u32 	%rd11879, %r5866, %r6212;
	add.s64 	%rd11880, %rd11877, %rd11878;
	add.s64 	%rd11881, %rd11880, %rd11879;
	shr.u64 	%rd11882, %rd11881, 32;
	and.b64  	%rd11883, %rd11853, 4294967295;
	mul.wide.u32 	%rd11884, %r5865, %r6212;
	add.s64 	%rd11885, %rd11882, %rd11883;
	add.s64 	%rd11886, %rd11885, %rd11884;
	shr.u64 	%rd11887, %rd11886, 32;
	and.b64  	%rd11888, %rd11858, 4294967295;
	mul.wide.u32 	%rd11889, %r5864, %r6212;
	add.s64 	%rd11890, %rd11887, %rd11888;
	add.s64 	%rd11891, %rd11890, %rd11889;
	shr.u64 	%rd11892, %rd11891, 32;
	and.b64  	%rd11893, %rd11863, 4294967295;
	mul.wide.u32 	%rd11894, %r5863, %r6212;
	add.s64 	%rd11895, %rd11892, %rd11893;
	add.s64 	%rd11896, %rd11895, %rd11894;
	shr.u64 	%rd11897, %rd11896, 32;
	and.b64  	%rd11898, %rd11867, 4294967295;
	mul.wide.u32 	%rd11899, %r5862, %r6212;
	add.s64 	%rd11900, %rd11897, %rd11898;
	add.s64 	%rd11901, %rd11900, %rd11899;
	shr.u64 	%rd11902, %rd11901, 32;
	mul.wide.u32 	%rd11903, %r5861, %r6212;
	add.s64 	%rd11904, %rd11902, %rd11868;
	add.s64 	%rd11905, %rd11904, %rd11903;
	shr.u64 	%rd11906, %rd11905, 32;
	and.b64  	%rd11907, %rd11876, 4294967295;
	mul.wide.u32 	%rd11908, %r5868, %r6213;
	add.s64 	%rd11909, %rd11908, %rd11907;
	shr.u64 	%rd11910, %rd11909, 32;
	and.b64  	%rd11911, %rd11881, 4294967295;
	mul.wide.u32 	%rd11912, %r5867, %r6213;
	add.s64 	%rd11913, %rd11910, %rd11911;
	add.s64 	%rd11914, %rd11913, %rd11912;
	shr.u64 	%rd11915, %rd11914, 32;
	and.b64  	%rd11916, %rd11886, 4294967295;
	mul.wide.u32 	%rd11917, %r5866, %r6213;
	add.s64 	%rd11918, %rd11915, %rd11916;
	add.s64 	%rd11919, %rd11918, %rd11917;
	shr.u64 	%rd11920, %rd11919, 32;
	and.b64  	%rd11921, %rd11891, 4294967295;
	mul.wide.u32 	%rd11922, %r5865, %r6213;
	add.s64 	%rd11923, %rd11920, %rd11921;
	add.s64 	%rd11924, %rd11923, %rd11922;
	shr.u64 	%rd11925, %rd11924, 32;
	and.b64  	%rd11926, %rd11896, 4294967295;
	mul.wide.u32 	%rd11927, %r5864, %r6213;
	add.s64 	%rd11928, %rd11925, %rd11926;
	add.s64 	%rd11929, %rd11928, %rd11927;
	shr.u64 	%rd11930, %rd11929, 32;
	and.b64  	%rd11931, %rd11901, 4294967295;
	mul.wide.u32 	%rd11932, %r5863, %r6213;
	add.s64 	%rd11933, %rd11930, %rd11931;
	add.s64 	%rd11934, %rd11933, %rd11932;
	shr.u64 	%rd11935, %rd11934, 32;
	and.b64  	%rd11936, %rd11905, 4294967295;
	mul.wide.u32 	%rd11937, %r5862, %r6213;
	add.s64 	%rd11938, %rd11935, %rd11936;
	add.s64 	%rd11939, %rd11938, %rd11937;
	shr.u64 	%rd11940, %rd11939, 32;
	mul.wide.u32 	%rd11941, %r5861, %r6213;
	add.s64 	%rd11942, %rd11940, %rd11906;
	add.s64 	%rd11943, %rd11942, %rd11941;
	shr.u64 	%rd11944, %rd11943, 32;
	{ .reg .b32 tmp; mov.b64 {tmp, %r4567}, %rd11943; }
	and.b64  	%rd11945, %rd11914, 4294967295;
	mul.lo.s64 	%rd11946, %rd11945, 977;
	cvt.u32.u64 	%r4568, %rd11946;
	shr.u64 	%rd11947, %rd11946, 32;
	and.b64  	%rd11948, %rd11919, 4294967295;
	mad.lo.s64 	%rd11949, %rd11948, 977, %rd11947;
	shr.u64 	%rd11950, %rd11949, 32;
	and.b64  	%rd11951, %rd11924, 4294967295;
	mad.lo.s64 	%rd11952, %rd11951, 977, %rd11950;
	shr.u64 	%rd11953, %rd11952, 32;
	and.b64  	%rd11954, %rd11929, 4294967295;
	mad.lo.s64 	%rd11955, %rd11954, 977, %rd11953;
	shr.u64 	%rd11956, %rd11955, 32;
	and.b64  	%rd11957, %rd11934, 4294967295;
	mad.lo.s64 	%rd11958, %rd11957, 977, %rd11956;
	shr.u64 	%rd11959, %rd11958, 32;
	and.b64  	%rd11960, %rd11939, 4294967295;
	mad.lo.s64 	%rd11961, %rd11960, 977, %rd11959;
	shr.u64 	%rd11962, %rd11961, 32;
	and.b64  	%rd11963, %rd11943, 4294967295;
	mad.lo.s64 	%rd11964, %rd11963, 977, %rd11962;
	shr.u64 	%rd11965, %rd11964, 32;
	mad.lo.s64 	%rd11966, %rd11944, 977, %rd11965;
	{ .reg .b32 tmp; mov.b64 {tmp, %r4569}, %rd11966; }
	add.s32 	%r6387, %r4566, %r4568;
	setp.lt.u32 	%p1960, %r6387, %r4566;
	selp.u64 	%rd11967, 1, 0, %p1960;
	and.b64  	%rd11968, %rd11681, 4294967295;
	and.b64  	%rd11969, %rd11949, 4294967295;
	add.s64 	%rd11970, %rd11968, %rd11967;
	add.s64 	%rd11971, %rd11970, %rd11969;
	shr.u64 	%rd11972, %rd11971, 32;
	and.b64  	%rd11973, %rd11719, 4294967295;
	and.b64  	%rd11974, %rd11952, 4294967295;
	add.s64 	%rd11975, %rd11972, %rd11973;
	add.s64 	%rd11976, %rd11975, %rd11974;
	shr.u64 	%rd11977, %rd11976, 32;
	and.b64  	%rd11978, %rd11757, 4294967295;
	and.b64  	%rd11979, %rd11955, 4294967295;
	add.s64 	%rd11980, %rd11977, %rd11978;
	add.s64 	%rd11981, %rd11980, %rd11979;
	shr.u64 	%rd11982, %rd11981, 32;
	and.b64  	%rd11983, %rd11795, 4294967295;
	and.b64  	%rd11984, %rd11958, 4294967295;
	add.s64 	%rd11985, %rd11982, %rd11983;
	add.s64 	%rd11986, %rd11985, %rd11984;
	shr.u64 	%rd11987, %rd11986, 32;
	and.b64  	%rd11988, %rd11833, 4294967295;
	and.b64  	%rd11989, %rd11961, 4294967295;
	add.s64 	%rd11990, %rd11987, %rd11988;
	add.s64 	%rd11991, %rd11990, %rd11989;
	shr.u64 	%rd11992, %rd11991, 32;
	and.b64  	%rd11993, %rd11871, 4294967295;
	and.b64  	%rd11994, %rd11964, 4294967295;
	add.s64 	%rd11995, %rd11992, %rd11993;
	add.s64 	%rd11996, %rd11995, %rd11994;
	shr.u64 	%rd11997, %rd11996, 32;
	and.b64  	%rd11998, %rd11909, 4294967295;
	and.b64  	%rd11999, %rd11966, 4294967295;
	add.s64 	%rd12000, %rd11997, %rd11998;
	add.s64 	%rd12001, %rd12000, %rd11999;
	{ .reg .b32 tmp; mov.b64 {tmp, %r4570}, %rd12001; }
	add.s32 	%r4571, %r4570, %r4569;
	and.b64  	%rd12002, %rd11971, 4294967295;
	add.s64 	%rd18492, %rd12002, %rd11945;
	shr.u64 	%rd12003, %rd18492, 32;
	and.b64  	%rd12004, %rd11976, 4294967295;
	add.s64 	%rd12005, %rd12003, %rd12004;
	add.s64 	%rd18493, %rd12005, %rd11948;
	shr.u64 	%rd12006, %rd18493, 32;
	and.b64  	%rd12007, %rd11981, 4294967295;
	add.s64 	%rd12008, %rd12006, %rd12007;
	add.s64 	%rd18494, %rd12008, %rd11951;
	shr.u64 	%rd12009, %rd18494, 32;
	and.b64  	%rd12010, %rd11986, 4294967295;
	add.s64 	%rd12011, %rd12009, %rd12010;
	add.s64 	%rd18495, %rd12011, %rd11954;
	shr.u64 	%rd12012, %rd18495, 32;
	and.b64  	%rd12013, %rd11991, 4294967295;
	add.s64 	%rd12014, %rd12012, %rd12013;
	add.s64 	%rd18496, %rd12014, %rd11957;
	shr.u64 	%rd12015, %rd18496, 32;
	and.b64  	%rd12016, %rd11996, 4294967295;
	add.s64 	%rd12017, %rd12015, %rd12016;
	add.s64 	%rd18497, %rd12017, %rd11960;
	shr.u64 	%rd12018, %rd18497, 32;
	and.b64  	%rd12019, %rd12001, 4294967295;
	add.s64 	%rd12020, %rd12018, %rd12019;
	add.s64 	%rd18498, %rd12020, %rd11963;
	{ .reg .b32 tmp; mov.b64 {tmp, %r4572}, %rd18498; }
	add.s32 	%r4573, %r4571, %r4572;
	add.s32 	%r1539, %r4573, %r4567;
	setp.eq.s32 	%p1961, %r1539, 0;
	mov.pred 	%p3022, 0;
	@%p1961 bra 	$L__BB4_1138;
	cvt.u64.u32 	%rd12021, %r1539;
	mul.wide.u32 	%rd12022, %r1539, 977;
	cvt.u32.u64 	%r4574, %rd12022;
	shr.u64 	%rd12023, %rd12022, 32;
	add.s64 	%rd12024, %rd12023, %rd12021;
	shr.u64 	%rd12025, %rd12024, 32;
	add.s32 	%r1540, %r6387, %r4574;
	setp.lt.u32 	%p1962, %r1540, %r6387;
	selp.u64 	%rd12026, 1, 0, %p1962;
	and.b64  	%rd12027, %rd18492, 4294967295;
	and.b64  	%rd12028, %rd12024, 4294967295;
	add.s64 	%rd12029, %rd12027, %rd12026;
	add.s64 	%rd18492, %rd12029, %rd12028;
	shr.u64 	%rd12030, %rd18492, 32;
	and.b64  	%rd12031, %rd18493, 4294967295;
	add.s64 	%rd12032, %rd12030, %rd12031;
	add.s64 	%rd18493, %rd12032, %rd12025;
	shr.u64 	%rd12033, %rd18493, 32;
	and.b64  	%rd12034, %rd18494, 4294967295;
	add.s64 	%rd18494, %rd12033, %rd12034;
	shr.u64 	%rd12035, %rd18494, 32;
	and.b64  	%rd12036, %rd18495, 4294967295;
	add.s64 	%rd18495, %rd12035, %rd12036;
	shr.u64 	%rd12037, %rd18495, 32;
	and.b64  	%rd12038, %rd18496, 4294967295;
	add.s64 	%rd18496, %rd12037, %rd12038;
	shr.u64 	%rd12039, %rd18496, 32;
	and.b64  	%rd12040, %rd18497, 4294967295;
	add.s64 	%rd18497, %rd12039, %rd12040;
	shr.u64 	%rd12041, %rd18497, 32;
	and.b64  	%rd12042, %rd18498, 4294967295;
	add.s64 	%rd18498, %rd12041, %rd12042;
	setp.gt.u64 	%p3022, %rd18498, 4294967295;
	mov.u32 	%r6387, %r1540;
$L__BB4_1138:
	cvt.u32.u64 	%r6380, %rd18498;
	cvt.u32.u64 	%r6381, %rd18497;
	cvt.u32.u64 	%r6382, %rd18496;
	cvt.u32.u64 	%r6383, %rd18495;
	cvt.u32.u64 	%r6384, %rd18494;
	cvt.u32.u64 	%r6385, %rd18493;
	cvt.u32.u64 	%r6386, %rd18492;
	setp.lt.u32 	%p1963, %r4445, %r6380;
	or.pred  	%p1964, %p3022, %p1963;
	@%p1964 bra 	$L__BB4_1152;
	setp.gt.u32 	%p1965, %r4445, %r6380;
	@%p1965 bra 	$L__BB4_1153;
	cvt.u32.u64 	%r4575, %rd856;
	setp.lt.u32 	%p1966, %r4575, %r6381;
	@%p1966 bra 	$L__BB4_1152;
	setp.gt.u32 	%p1967, %r4575, %r6381;
	@%p1967 bra 	$L__BB4_1153;
	cvt.u32.u64 	%r4577, %rd760;
	setp.lt.u32 	%p1968, %r4577, %r6382;
	@%p1968 bra 	$L__BB4_1152;
	setp.gt.u32 	%p1969, %r4577, %r6382;
	@%p1969 bra 	$L__BB4_1153;
	cvt.u32.u64 	%r4579, %rd853;
	setp.lt.u32 	%p1970, %r4579, %r6383;
	@%p1970 bra 	$L__BB4_1152;
	setp.gt.u32 	%p1971, %r4579, %r6383;
	@%p1971 bra 	$L__BB4_1153;
	cvt.u32.u64 	%r4581, %rd857;
	setp.lt.u32 	%p1972, %r4581, %r6384;
	@%p1972 bra 	$L__BB4_1152;
	setp.gt.u32 	%p1973, %r4581, %r6384;
	@%p1973 bra 	$L__BB4_1153;
	cvt.u32.u64 	%r4583, %rd854;
	setp.lt.u32 	%p1974, %r4583, %r6385;
	@%p1974 bra 	$L__BB4_1152;
	setp.gt.u32 	%p1975, %r4583, %r6385;
	@%p1975 bra 	$L__BB4_1153;
	cvt.u32.u64 	%r4585, %rd855;
	setp.lt.u32 	%p1976, %r4585, %r6386;
	@%p1976 bra 	$L__BB4_1152;
	setp.gt.u32 	%p1977, %r4585, %r6386;
	setp.lt.u32 	%p1978, %r6387, %r1441;
	or.pred  	%p1979, %p1977, %p1978;
	@%p1979 bra 	$L__BB4_1153;
$L__BB4_1152:
	cvt.u32.u64 	%r4587, %rd857;
	cvt.u32.u64 	%r4588, %rd854;
	cvt.u32.u64 	%r4589, %rd855;
	cvt.u32.u64 	%r4590, %rd853;
	cvt.u32.u64 	%r4591, %rd856;
	cvt.u32.u64 	%r4592, %rd760;
	setp.lt.u32 	%p1980, %r6387, %r1441;
	selp.s64 	%rd12044, -1, 0, %p1980;
	sub.s32 	%r6387, %r6387, %r1441;
	and.b64  	%rd12045, %rd18492, 4294967295;
	add.s64 	%rd12046, %rd12045, %rd12044;
	setp.lt.u64 	%p1981, %rd12046, %rd855;
	selp.s64 	%rd12047, -1, 0, %p1981;
	cvt.u32.u64 	%r4593, %rd12046;
	sub.s32 	%r6386, %r4593, %r4589;
	and.b64  	%rd12048, %rd18493, 4294967295;
	add.s64 	%rd12049, %rd12048, %rd12047;
	setp.lt.u64 	%p1982, %rd12049, %rd854;
	selp.s64 	%rd12050, -1, 0, %p1982;
	cvt.u32.u64 	%r4594, %rd12049;
	sub.s32 	%r6385, %r4594, %r4588;
	and.b64  	%rd12051, %rd18494, 4294967295;
	add.s64 	%rd12052, %rd12051, %rd12050;
	setp.lt.u64 	%p1983, %rd12052, %rd857;
	selp.s64 	%rd12053, -1, 0, %p1983;
	cvt.u32.u64 	%r4595, %rd12052;
	sub.s32 	%r6384, %r4595, %r4587;
	and.b64  	%rd12054, %rd18495, 4294967295;
	add.s64 	%rd12055, %rd12054, %rd12053;
	setp.lt.u64 	%p1984, %rd12055, %rd853;
	selp.s64 	%rd12056, -1, 0, %p1984;
	cvt.u32.u64 	%r4596, %rd12055;
	sub.s32 	%r6383, %r4596, %r4590;
	and.b64  	%rd12057, %rd18496, 4294967295;
	add.s64 	%rd12058, %rd12057, %rd12056;
	setp.lt.u64 	%p1985, %rd12058, %rd760;
	selp.s64 	%rd12059, -1, 0, %p1985;
	cvt.u32.u64 	%r4597, %rd12058;
	sub.s32 	%r6382, %r4597, %r4592;
	and.b64  	%rd12060, %rd18497, 4294967295;
	add.s64 	%rd12061, %rd12060, %rd12059;
	setp.lt.u64 	%p1986, %rd12061, %rd856;
	selp.s32 	%r4598, -1, 0, %p1986;
	cvt.u32.u64 	%r4599, %rd12061;
	sub.s32 	%r6381, %r4599, %r4591;
	add.s32 	%r4600, %r6380, %r4598;
	sub.s32 	%r6380, %r4600, %r4445;
$L__BB4_1153:
	setp.gt.u32 	%p1987, %r6380, %r4445;
	@%p1987 bra 	$L__BB4_1167;
	setp.lt.u32 	%p1988, %r6380, %r4445;
	mov.b16 	%rs106, 0;
	@%p1988 bra 	$L__BB4_1552;
	cvt.u32.u64 	%r4601, %rd856;
	setp.gt.u32 	%p1989, %r6381, %r4601;
	@%p1989 bra 	$L__BB4_1167;
	setp.lt.u32 	%p1990, %r6381, %r4601;
	@%p1990 bra 	$L__BB4_1552;
	cvt.u32.u64 	%r4603, %rd760;
	setp.gt.u32 	%p1991, %r6382, %r4603;
	@%p1991 bra 	$L__BB4_1167;
	setp.lt.u32 	%p1992, %r6382, %r4603;
	@%p1992 bra 	$L__BB4_1552;
	cvt.u32.u64 	%r4605, %rd853;
	setp.gt.u32 	%p1993, %r6383, %r4605;
	@%p1993 bra 	$L__BB4_1167;
	setp.lt.u32 	%p1994, %r6383, %r4605;
	@%p1994 bra 	$L__BB4_1552;
	cvt.u32.u64 	%r4607, %rd857;
	setp.gt.u32 	%p1995, %r6384, %r4607;
	@%p1995 bra 	$L__BB4_1167;
	setp.lt.u32 	%p1996, %r6384, %r4607;
	@%p1996 bra 	$L__BB4_1552;
	cvt.u32.u64 	%r4609, %rd854;
	setp.gt.u32 	%p1997, %r6385, %r4609;
	@%p1997 bra 	$L__BB4_1167;
	setp.lt.u32 	%p1998, %r6385, %r4609;
	@%p1998 bra 	$L__BB4_1552;
	cvt.u32.u64 	%r4611, %rd855;
	setp.gt.u32 	%p1999, %r6386, %r4611;
	@%p1999 bra 	$L__BB4_1167;
	setp.lt.u32 	%p2000, %r6386, %r4611;
	setp.lt.u32 	%p2001, %r6387, %r1441;
	or.pred  	%p2002, %p2000, %p2001;
	@%p2002 bra 	$L__BB4_1552;
$L__BB4_1167:
	cvt.u32.u64 	%r4613, %rd857;
	cvt.u32.u64 	%r4614, %rd854;
	cvt.u32.u64 	%r4615, %rd855;
	cvt.u32.u64 	%r4616, %rd856;
	cvt.u32.u64 	%r4617, %rd760;
	cvt.u32.u64 	%r4618, %rd853;
	setp.lt.u32 	%p2003, %r6387, %r1441;
	selp.s64 	%rd12062, -1, 0, %p2003;
	sub.s32 	%r6387, %r6387, %r1441;
	cvt.u64.u32 	%rd12063, %r6386;
	add.s64 	%rd12064, %rd12062, %rd12063;
	setp.lt.u64 	%p2004, %rd12064, %rd855;
	selp.s64 	%rd12065, -1, 0, %p2004;
	cvt.u32.u64 	%r4619, %rd12064;
	sub.s32 	%r6386, %r4619, %r4615;
	cvt.u64.u32 	%rd12066, %r6385;
	add.s64 	%rd12067, %rd12065, %rd12066;
	setp.lt.u64 	%p2005, %rd12067, %rd854;
	selp.s64 	%rd12068, -1, 0, %p2005;
	cvt.u32.u64 	%r4620, %rd12067;
	sub.s32 	%r6385, %r4620, %r4614;
	cvt.u64.u32 	%rd12069, %r6384;
	add.s64 	%rd12070, %rd12068, %rd12069;
	setp.lt.u64 	%p2006, %rd12070, %rd857;
	selp.s64 	%rd12071, -1, 0, %p2006;
	cvt.u32.u64 	%r4621, %rd12070;
	sub.s32 	%r6384, %r4621, %r4613;
	cvt.u64.u32 	%rd12072, %r6383;
	add.s64 	%rd12073, %rd12071, %rd12072;
	setp.lt.u64 	%p2007, %rd12073, %rd853;
	selp.s64 	%rd12074, -1, 0, %p2007;
	cvt.u32.u64 	%r4622, %rd12073;
	sub.s32 	%r6383, %r4622, %r4618;
	cvt.u64.u32 	%rd12075, %r6382;
	add.s64 	%rd12076, %rd12074, %rd12075;
	setp.lt.u64 	%p2008, %rd12076, %rd760;
	selp.s64 	%rd12077, -1, 0, %p2008;
	cvt.u32.u64 	%r4623, %rd12076;
	sub.s32 	%r6382, %r4623, %r4617;
	cvt.u64.u32 	%rd12078, %r6381;
	add.s64 	%rd12079, %rd12077, %rd12078;
	setp.lt.u64 	%p2009, %rd12079, %rd856;
	selp.s32 	%r4624, -1, 0, %p2009;
	cvt.u32.u64 	%r4625, %rd12079;
	sub.s32 	%r6381, %r4625, %r4616;
	add.s32 	%r4626, %r6380, %r4624;
	sub.s32 	%r6380, %r4626, %r4445;
	mov.b16 	%rs106, 0;
	bra.uni 	$L__BB4_1552;
$L__BB4_1168:
	setp.gt.u32 	%p2012, %r5951, %r5934;
	@%p2012 bra 	$L__BB4_1180;
	setp.lt.u32 	%p2013, %r5951, %r5934;
	@%p2013 bra 	$L__BB4_1183;
	setp.gt.u32 	%p2014, %r5950, %r5933;
	@%p2014 bra 	$L__BB4_1180;
	setp.lt.u32 	%p2015, %r5950, %r5933;
	@%p2015 bra 	$L__BB4_1183;
	setp.gt.u32 	%p2016, %r5949, %r5932;
	@%p2016 bra 	$L__BB4_1180;
	setp.lt.u32 	%p2017, %r5949, %r5932;
	@%p2017 bra 	$L__BB4_1183;
	setp.gt.u32 	%p2018, %r5948, %r5931;
	@%p2018 bra 	$L__BB4_1180;
	setp.lt.u32 	%p2019, %r5948, %r5931;
	@%p2019 bra 	$L__BB4_1183;
	setp.gt.u32 	%p2020, %r5947, %r5930;
	@%p2020 bra 	$L__BB4_1180;
	setp.lt.u32 	%p2021, %r5947, %r5930;
	@%p2021 bra 	$L__BB4_1183;
	setp.gt.u32 	%p2022, %r5946, %r5929;
	@%p2022 bra 	$L__BB4_1180;
	setp.lt.u32 	%p2023, %r5946, %r5929;
	setp.lt.u32 	%p2024, %r5945, %r5928;
	or.pred  	%p2025, %p2023, %p2024;
	@%p2025 bra 	$L__BB4_1183;
$L__BB4_1180:
	setp.lt.u32 	%p2034, %r5945, %r5928;
	selp.s64 	%rd12122, -1, 0, %p2034;
	cvt.u64.u32 	%rd12123, %r5946;
	add.s64 	%rd18499, %rd12122, %rd12123;
	cvt.u64.u32 	%rd12124, %r5929;
	setp.lt.u64 	%p2035, %rd18499, %rd12124;
	selp.s64 	%rd12125, -1, 0, %p2035;
	cvt.u64.u32 	%rd12126, %r5947;
	add.s64 	%rd18500, %rd12125, %rd12126;
	cvt.u64.u32 	%rd12127, %r5930;
	setp.lt.u64 	%p2036, %rd18500, %rd12127;
	selp.s64 	%rd12128, -1, 0, %p2036;
	cvt.u64.u32 	%rd12129, %r5948;
	add.s64 	%rd18501, %rd12128, %rd12129;
	cvt.u64.u32 	%rd12130, %r5931;
	setp.lt.u64 	%p2037, %rd18501, %rd12130;
	selp.s64 	%rd12131, -1, 0, %p2037;
	cvt.u64.u32 	%rd12132, %r5949;
	add.s64 	%rd18502, %rd12131, %rd12132;
	cvt.u64.u32 	%rd12133, %r5932;
	setp.lt.u64 	%p2038, %rd18502, %rd12133;
	selp.s64 	%rd12134, -1, 0, %p2038;
	cvt.u64.u32 	%rd12135, %r5950;
	add.s64 	%rd18503, %rd12134, %rd12135;
	cvt.u64.u32 	%rd12136, %r5933;
	setp.lt.u64 	%p2039, %rd18503, %rd12136;
	selp.s64 	%rd12137, -1, 0, %p2039;
	cvt.u64.u32 	%rd12138, %r5951;
	add.s64 	%rd18504, %rd12137, %rd12138;
	cvt.u64.u32 	%rd12139, %r5934;
	setp.lt.u64 	%p2040, %rd18504, %rd12139;
	selp.s32 	%r4631, -1, 0, %p2040;
	add.s32 	%r6224, %r5952, %r4631;
	bra.uni 	$L__BB4_1184;
$L__BB4_1181:
	setp.gt.u32 	%p2010, %r5952, %r5935;
	@%p2010 bra 	$L__BB4_1180;
	setp.le.u32 	%p2011, %r5935, %r5952;
	@%p2011 bra 	$L__BB4_1168;
$L__BB4_1183:
	add.s32 	%r1573, %r5945, %r979;
	setp.lt.u32 	%p2026, %r1573, %r5945;
	selp.u64 	%rd12080, 1, 0, %p2026;
	cvt.u64.u32 	%rd12081, %r5946;
	add.s64 	%rd12082, %rd12080, %rd12081;
	add.s64 	%rd12083, %rd12082, %rd566;
	shr.u64 	%rd12084, %rd12083, 32;
	cvt.u64.u32 	%rd12085, %r5947;
	add.s64 	%rd12086, %rd12084, %rd12085;
	add.s64 	%rd12087, %rd12086, %rd565;
	shr.u64 	%rd12088, %rd12087, 32;
	cvt.u64.u32 	%rd12089, %r5948;
	add.s64 	%rd12090, %rd12088, %rd12089;
	add.s64 	%rd12091, %rd12090, %rd568;
	shr.u64 	%rd12092, %rd12091, 32;
	cvt.u64.u32 	%rd12093, %r5949;
	add.s64 	%rd12094, %rd12092, %rd12093;
	add.s64 	%rd12095, %rd12094, %rd564;
	shr.u64 	%rd12096, %rd12095, 32;
	cvt.u64.u32 	%rd12097, %r5950;
	add.s64 	%rd12098, %rd12096, %rd12097;
	add.s64 	%rd12099, %rd12098, %rd563;
	shr.u64 	%rd12100, %rd12099, 32;
	cvt.u64.u32 	%rd12101, %r5951;
	add.s64 	%rd12102, %rd12100, %rd12101;
	add.s64 	%rd12103, %rd12102, %rd567;
	{ .reg .b32 tmp; mov.b64 {tmp, %r4627}, %rd12103; }
	add.s32 	%r4628, %r5952, %r4627;
	add.s32 	%r4629, %r4628, %r3806;
	setp.lt.u32 	%p2027, %r1573, %r5928;
	selp.s64 	%rd12104, -1, 0, %p2027;
	and.b64  	%rd12105, %rd12083, 4294967295;
	add.s64 	%rd18499, %rd12105, %rd12104;
	cvt.u64.u32 	%rd12106, %r5929;
	setp.lt.u64 	%p2028, %rd18499, %rd12106;
	selp.s64 	%rd12107, -1, 0, %p2028;
	and.b64  	%rd12108, %rd12087, 4294967295;
	add.s64 	%rd18500, %rd12108, %rd12107;
	cvt.u64.u32 	%rd12109, %r5930;
	setp.lt.u64 	%p2029, %rd18500, %rd12109;
	selp.s64 	%rd12110, -1, 0, %p2029;
	and.b64  	%rd12111, %rd12091, 4294967295;
	add.s64 	%rd18501, %rd12111, %rd12110;
	cvt.u64.u32 	%rd12112, %r5931;
	setp.lt.u64 	%p2030, %rd18501, %rd12112;
	selp.s64 	%rd12113, -1, 0, %p2030;
	and.b64  	%rd12114, %rd12095, 4294967295;
	add.s64 	%rd18502, %rd12114, %rd12113;
	cvt.u64.u32 	%rd12115, %r5932;
	setp.lt.u64 	%p2031, %rd18502, %rd12115;
	selp.s64 	%rd12116, -1, 0, %p2031;
	and.b64  	%rd12117, %rd12099, 4294967295;
	add.s64 	%rd18503, %rd12117, %rd12116;
	cvt.u64.u32 	%rd12118, %r5933;
	setp.lt.u64 	%p2032, %rd18503, %rd12118;
	selp.s64 	%rd12119, -1, 0, %p2032;
	and.b64  	%rd12120, %rd12103, 4294967295;
	add.s64 	%rd18504, %rd12120, %rd12119;
	cvt.u64.u32 	%rd12121, %r5934;
	setp.lt.u64 	%p2033, %rd18504, %rd12121;
	selp.s32 	%r4630, -1, 0, %p2033;
	add.s32 	%r6224, %r4629, %r4630;
	mov.u32 	%r5945, %r1573;
$L__BB4_1184:
	sub.s32 	%r1578, %r6224, %r5935;
	cvt.u32.u64 	%r4632, %rd18504;
	sub.s32 	%r1579, %r4632, %r5934;
	cvt.u32.u64 	%r4633, %rd18503;
	sub.s32 	%r1580, %r4633, %r5933;
	cvt.u32.u64 	%r4634, %rd18502;
	sub.s32 	%r1581, %r4634, %r5932;
	cvt.u32.u64 	%r4635, %rd18501;
	sub.s32 	%r1582, %r4635, %r5931;
	cvt.u32.u64 	%r4636, %rd18500;
	sub.s32 	%r1583, %r4636, %r5930;
	cvt.u32.u64 	%r4637, %rd18499;
	sub.s32 	%r1584, %r4637, %r5929;
	sub.s32 	%r1585, %r5945, %r5928;
	setp.gt.u32 	%p2041, %r6020, %r6003;
	@%p2041 bra 	$L__BB4_1185;
	bra.uni 	$L__BB4_1198;
$L__BB4_1185:
	setp.lt.u32 	%p2065, %r6013, %r5996;
	selp.s64 	%rd12182, -1, 0, %p2065;
	cvt.u64.u32 	%rd12183, %r6014;
	add.s64 	%rd18505, %rd12182, %rd12183;
	cvt.u64.u32 	%rd12184, %r5997;
	setp.lt.u64 	%p2066, %rd18505, %rd12184;
	selp.s64 	%rd12185, -1, 0, %p2066;
	cvt.u64.u32 	%rd12186, %r6015;
	add.s64 	%rd18506, %rd12185, %rd12186;
	cvt.u64.u32 	%rd12187, %r5998;
	setp.lt.u64 	%p2067, %rd18506, %rd12187;
	selp.s64 	%rd12188, -1, 0, %p2067;
	cvt.u64.u32 	%rd12189, %r6016;
	add.s64 	%rd18507, %rd12188, %rd12189;
	cvt.u64.u32 	%rd12190, %r5999;
	setp.lt.u64 	%p2068, %rd18507, %rd12190;
	selp.s64 	%rd12191, -1, 0, %p2068;
	cvt.u64.u32 	%rd12192, %r6017;
	add.s64 	%rd18508, %rd12191, %rd12192;
	cvt.u64.u32 	%rd12193, %r6000;
	setp.lt.u64 	%p2069, %rd18508, %rd12193;
	selp.s64 	%rd12194, -1, 0, %p2069;
	cvt.u64.u32 	%rd12195, %r6018;
	add.s64 	%rd18509, %rd12194, %rd12195;
	cvt.u64.u32 	%rd12196, %r6001;
	setp.lt.u64 	%p2070, %rd18509, %rd12196;
	selp.s64 	%rd12197, -1, 0, %p2070;
	cvt.u64.u32 	%rd12198, %r6019;
	add.s64 	%rd18510, %rd12197, %rd12198;
	cvt.u64.u32 	%rd12199, %r6002;
	setp.lt.u64 	%p2071, %rd18510, %rd12199;
	selp.s32 	%r4642, -1, 0, %p2071;
	add.s32 	%r6226, %r6020, %r4642;
	bra.uni 	$L__BB4_1200;
$L__BB4_1186:
	setp.gt.u32 	%p2043, %r6019, %r6002;
	@%p2043 bra 	$L__BB4_1185;
	setp.lt.u32 	%p2044, %r6019, %r6002;
	@%p2044 bra 	$L__BB4_1199;
	setp.gt.u32 	%p2045, %r6018, %r6001;
	@%p2045 bra 	$L__BB4_1185;
	setp.lt.u32 	%p2046, %r6018, %r6001;
	@%p2046 bra 	$L__BB4_1199;
	setp.gt.u32 	%p2047, %r6017, %r6000;
	@%p2047 bra 	$L__BB4_1185;
	setp.lt.u32 	%p2048, %r6017, %r6000;
	@%p2048 bra 	$L__BB4_1199;
	setp.gt.u32 	%p2049, %r6016, %r5999;
	@%p2049 bra 	$L__BB4_1185;
	setp.lt.u32 	%p2050, %r6016, %r5999;
	@%p2050 bra 	$L__BB4_1199;
	setp.gt.u32 	%p2051, %r6015, %r5998;
	@%p2051 bra 	$L__BB4_1185;
	setp.lt.u32 	%p2052, %r6015, %r5998;
	@%p2052 bra 	$L__BB4_1199;
	setp.gt.u32 	%p2053, %r6014, %r5997;
	@%p2053 bra 	$L__BB4_1185;
	setp.lt.u32 	%p2054, %r6014, %r5997;
	setp.lt.u32 	%p2055, %r6013, %r5996;
	or.pred  	%p2056, %p2054, %p2055;
	@%p2056 bra 	$L__BB4_1199;
	bra.uni 	$L__BB4_1185;
$L__BB4_1198:
	setp.ge.u32 	%p2042, %r6020, %r6003;
	@%p2042 bra 	$L__BB4_1186;
$L__BB4_1199:
	add.s32 	%r1586, %r6013, %r979;
	setp.lt.u32 	%p2057, %r1586, %r6013;
	selp.u64 	%rd12140, 1, 0, %p2057;
	cvt.u64.u32 	%rd12141, %r6014;
	add.s64 	%rd12142, %rd12140, %rd12141;
	add.s64 	%rd12143, %rd12142, %rd566;
	shr.u64 	%rd12144, %rd12143, 32;
	cvt.u64.u32 	%rd12145, %r6015;
	add.s64 	%rd12146, %rd12144, %rd12145;
	add.s64 	%rd12147, %rd12146, %rd565;
	shr.u64 	%rd12148, %rd12147, 32;
	cvt.u64.u32 	%rd12149, %r6016;
	add.s64 	%rd12150, %rd12148, %rd12149;
	add.s64 	%rd12151, %rd12150, %rd568;
	shr.u64 	%rd12152, %rd12151, 32;
	cvt.u64.u32 	%rd12153, %r6017;
	add.s64 	%rd12154, %rd12152, %rd12153;
	add.s64 	%rd12155, %rd12154, %rd564;
	shr.u64 	%rd12156, %rd12155, 32;
	cvt.u64.u32 	%rd12157, %r6018;
	add.s64 	%rd12158, %rd12156, %rd12157;
	add.s64 	%rd12159, %rd12158, %rd563;
	shr.u64 	%rd12160, %rd12159, 32;
	cvt.u64.u32 	%rd12161, %r6019;
	add.s64 	%rd12162, %rd12160, %rd12161;
	add.s64 	%rd12163, %rd12162, %rd567;
	{ .reg .b32 tmp; mov.b64 {tmp, %r4638}, %rd12163; }
	add.s32 	%r4639, %r6020, %r4638;
	add.s32 	%r4640, %r4639, %r3806;
	setp.lt.u32 	%p2058, %r1586, %r5996;
	selp.s64 	%rd12164, -1, 0, %p2058;
	and.b64  	%rd12165, %rd12143, 4294967295;
	add.s64 	%rd18505, %rd12165, %rd12164;
	cvt.u64.u32 	%rd12166, %r5997;
	setp.lt.u64 	%p2059, %rd18505, %rd12166;
	selp.s64 	%rd12167, -1, 0, %p2059;
	and.b64  	%rd12168, %rd12147, 4294967295;
	add.s64 	%rd18506, %rd12168, %rd12167;
	cvt.u64.u32 	%rd12169, %r5998;
	setp.lt.u64 	%p2060, %rd18506, %rd12169;
	selp.s64 	%rd12170, -1, 0, %p2060;
	and.b64  	%rd12171, %rd12151, 4294967295;
	add.s64 	%rd18507, %rd12171, %rd12170;
	cvt.u64.u32 	%rd12172, %r5999;
	setp.lt.u64 	%p2061, %rd18507, %rd12172;
	selp.s64 	%rd12173, -1, 0, %p2061;
	and.b64  	%rd12174, %rd12155, 4294967295;
	add.s64 	%rd18508, %rd12174, %rd12173;
	cvt.u64.u32 	%rd12175, %r6000;
	setp.lt.u64 	%p2062, %rd18508, %rd12175;
	selp.s64 	%rd12176, -1, 0, %p2062;
	and.b64  	%rd12177, %rd12159, 4294967295;
	add.s64 	%rd18509, %rd12177, %rd12176;
	cvt.u64.u32 	%rd12178, %r6001;
	setp.lt.u64 	%p2063, %rd18509, %rd12178;
	selp.s64 	%rd12179, -1, 0, %p2063;
	and.b64  	%rd12180, %rd12163, 4294967295;
	add.s64 	%rd18510, %rd12180, %rd12179;
	cvt.u64.u32 	%rd12181, %r6002;
	setp.lt.u64 	%p2064, %rd18510, %rd12181;
	selp.s32 	%r4641, -1, 0, %p2064;
	add.s32 	%r6226, %r4640, %r4641;
	mov.u32 	%r6013, %r1586;
$L__BB4_1200:
	sub.s32 	%r1591, %r6226, %r6003;
	cvt.u32.u64 	%r4643, %rd18510;
	sub.s32 	%r1592, %r4643, %r6002;
	cvt.u32.u64 	%r4644, %rd18509;
	sub.s32 	%r1593, %r4644, %r6001;
	cvt.u32.u64 	%r4645, %rd18508;
	sub.s32 	%r1594, %r4645, %r6000;
	cvt.u32.u64 	%r4646, %rd18507;
	sub.s32 	%r1595, %r4646, %r5999;
	cvt.u32.u64 	%r4647, %rd18506;
	sub.s32 	%r1596, %r4647, %r5998;
	cvt.u32.u64 	%r4648, %rd18505;
	sub.s32 	%r1597, %r4648, %r5997;
	sub.s32 	%r1598, %r6013, %r5996;
	mul.wide.u32 	%rd12200, %r1585, %r1585;
	cvt.u32.u64 	%r4649, %rd12200;
	shr.u64 	%rd12201, %rd12200, 32;
	mul.wide.u32 	%rd12202, %r1584, %r1585;
	add.s64 	%rd12203, %rd12201, %rd12202;
	shr.u64 	%rd12204, %rd12203, 32;
	mul.wide.u32 	%rd12205, %r1583, %r1585;
	add.s64 	%rd12206, %rd12204, %rd12205;
	shr.u64 	%rd12207, %rd12206, 32;
	mul.wide.u32 	%rd12208, %r1582, %r1585;
	add.s64 	%rd12209, %rd12207, %rd12208;
	shr.u64 	%rd12210, %rd12209, 32;
	mul.wide.u32 	%rd12211, %r1581, %r1585;
	add.s64 	%rd12212, %rd12210, %rd12211;
	shr.u64 	%rd12213, %rd12212, 32;
	mul.wide.u32 	%rd12214, %r1580, %r1585;
	add.s64 	%rd12215, %rd12213, %rd12214;
	shr.u64 	%rd12216, %rd12215, 32;
	mul.wide.u32 	%rd12217, %r1579, %r1585;
	add.s64 	%rd12218, %rd12216, %rd12217;
	shr.u64 	%rd12219, %rd12218, 32;
	mul.wide.u32 	%rd12220, %r1578, %r1585;
	add.s64 	%rd12221, %rd12219, %rd12220;
	shr.u64 	%rd12222, %rd12221, 32;
	and.b64  	%rd12223, %rd12203, 4294967295;
	add.s64 	%rd12224, %rd12202, %rd12223;
	shr.u64 	%rd12225, %rd12224, 32;
	and.b64  	%rd12226, %rd12206, 4294967295;
	mul.wide.u32 	%rd12227, %r1584, %r1584;
	add.s64 	%rd12228, %rd12225, %rd12226;
	add.s64 	%rd12229, %rd12228, %rd12227;
	shr.u64 	%rd12230, %rd12229, 32;
	and.b64  	%rd12231, %rd12209, 4294967295;
	mul.wide.u32 	%rd12232, %r1583, %r1584;
	add.s64 	%rd12233, %rd12230, %rd12231;
	add.s64 	%rd12234, %rd12233, %rd12232;
	shr.u64 	%rd12235, %rd12234, 32;
	and.b64  	%rd12236, %rd12212, 4294967295;
	mul.wide.u32 	%rd12237, %r1582, %r1584;
	add.s64 	%rd12238, %rd12235, %rd12236;
	add.s64 	%rd12239, %rd12238, %rd12237;
	shr.u64 	%rd12240, %rd12239, 32;
	and.b64  	%rd12241, %rd12215, 4294967295;
	mul.wide.u32 	%rd12242, %r1581, %r1584;
	add.s64 	%rd12243, %rd12240, %rd12241;
	add.s64 	%rd12244, %rd12243, %rd12242;
	shr.u64 	%rd12245, %rd12244, 32;
	and.b64  	%rd12246, %rd12218, 4294967295;
	mul.wide.u32 	%rd12247, %r1580, %r1584;
	add.s64 	%rd12248, %rd12245, %rd12246;
	add.s64 	%rd12249, %rd12248, %rd12247;
	shr.u64 	%rd12250, %rd12249, 32;
	and.b64  	%rd12251, %rd12221, 4294967295;
	mul.wide.u32 	%rd12252, %r1579, %r1584;
	add.s64 	%rd12253, %rd12250, %rd12251;
	add.s64 	%rd12254, %rd12253, %rd12252;
	shr.u64 	%rd12255, %rd12254, 32;
	mul.wide.u32 	%rd12256, %r1578, %r1584;
	add.s64 	%rd12257, %rd12255, %rd12222;
	add.s64 	%rd12258, %rd12257, %rd12256;
	shr.u64 	%rd12259, %rd12258, 32;
	and.b64  	%rd12260, %rd12229, 4294967295;
	add.s64 	%rd12261, %rd12205, %rd12260;
	shr.u64 	%rd12262, %rd12261, 32;
	and.b64  	%rd12263, %rd12234, 4294967295;
	add.s64 	%rd12264, %rd12262, %rd12263;
	add.s64 	%rd12265, %rd12264, %rd12232;
	shr.u64 	%rd12266, %rd12265, 32;
	and.b64  	%rd12267, %rd12239, 4294967295;
	mul.wide.u32 	%rd12268, %r1583, %r1583;
	add.s64 	%rd12269, %rd12266, %rd12267;
	add.s64 	%rd12270, %rd12269, %rd12268;
	shr.u64 	%rd12271, %rd12270, 32;
	and.b64  	%rd12272, %rd12244, 4294967295;
	mul.wide.u32 	%rd12273, %r1582, %r1583;
	add.s64 	%rd12274, %rd12271, %rd12272;
	add.s64 	%rd12275, %rd12274, %rd12273;
	shr.u64 	%rd12276, %rd12275, 32;
	and.b64  	%rd12277, %rd12249, 4294967295;
	mul.wide.u32 	%rd12278, %r1581, %r1583;
	add.s64 	%rd12279, %rd12276, %rd12277;
	add.s64 	%rd12280, %rd12279, %rd12278;
	shr.u64 	%rd12281, %rd12280, 32;
	and.b64  	%rd12282, %rd12254, 4294967295;
	mul.wide.u32 	%rd12283, %r1580, %r1583;
	add.s64 	%rd12284, %rd12281, %rd12282;
	add.s64 	%rd12285, %rd12284, %rd12283;
	shr.u64 	%rd12286, %rd12285, 32;
	and.b64  	%rd12287, %rd12258, 4294967295;
	mul.wide.u32 	%rd12288, %r1579, %r1583;
	add.s64 	%rd12289, %rd12286, %rd12287;
	add.s64 	%rd12290, %rd12289, %rd12288;
	shr.u64 	%rd12291, %rd12290, 32;
	mul.wide.u32 	%rd12292, %r1578, %r1583;
	add.s64 	%rd12293, %rd12291, %rd12259;
	add.s64 	%rd12294, %rd12293, %rd12292;
	shr.u64 	%rd12295, %rd12294, 32;
	and.b64  	%rd12296, %rd12265, 4294967295;
	add.s64 	%rd12297, %rd12208, %rd12296;
	shr.u64 	%rd12298, %rd12297, 32;
	and.b64  	%rd12299, %rd12270, 4294967295;
	add.s64 	%rd12300, %rd12298, %rd12299;
	add.s64 	%rd12301, %rd12300, %rd12237;
	shr.u64 	%rd12302, %rd12301, 32;
	and.b64  	%rd12303, %rd12275, 4294967295;
	add.s64 	%rd12304, %rd12302, %rd12303;
	add.s64 	%rd12305, %rd12304, %rd12273;
	shr.u64 	%rd12306, %rd12305, 32;
	and.b64  	%rd12307, %rd12280, 4294967295;
	mul.wide.u32 	%rd12308, %r1582, %r1582;
	add.s64 	%rd12309, %rd12306, %rd12307;
	add.s64 	%rd12310, %rd12309, %rd12308;
	shr.u64 	%rd12311, %rd12310, 32;
	and.b64  	%rd12312, %rd12285, 4294967295;
	mul.wide.u32 	%rd12313, %r1581, %r1582;
	add.s64 	%rd12314, %rd12311, %rd12312;
	add.s64 	%rd12315, %rd12314, %rd12313;
	shr.u64 	%rd12316, %rd12315, 32;
	and.b64  	%rd12317, %rd12290, 4294967295;
	mul.wide.u32 	%rd12318, %r1580, %r1582;
	add.s64 	%rd12319, %rd12316, %rd12317;
	add.s64 	%rd12320, %rd12319, %rd12318;
	shr.u64 	%rd12321, %rd12320, 32;
	and.b64  	%rd12322, %rd12294, 4294967295;
	mul.wide.u32 	%rd12323, %r1579, %r1582;
	add.s64 	%rd12324, %rd12321, %rd12322;
	add.s64 	%rd12325, %rd12324, %rd12323;
	shr.u64 	%rd12326, %rd12325, 32;
	mul.wide.u32 	%rd12327, %r1578, %r1582;
	add.s64 	%rd12328, %rd12326, %rd12295;
	add.s64 	%rd12329, %rd12328, %rd12327;
	shr.u64 	%rd12330, %rd12329, 32;
	and.b64  	%rd12331, %rd12301, 4294967295;
	add.s64 	%rd12332, %rd12211, %rd12331;
	shr.u64 	%rd12333, %rd12332, 32;
	and.b64  	%rd12334, %rd12305, 4294967295;
	add.s64 	%rd12335, %rd12333, %rd12334;
	add.s64 	%rd12336, %rd12335, %rd12242;
	shr.u64 	%rd12337, %rd12336, 32;
	and.b64  	%rd12338, %rd12310, 4294967295;
	add.s64 	%rd12339, %rd12337, %rd12338;
	add.s64 	%rd12340, %rd12339, %rd12278;
	shr.u64 	%rd12341, %rd12340, 32;
	and.b64  	%rd12342, %rd12315, 4294967295;
	add.s64 	%rd12343, %rd12341, %rd12342;
	add.s64 	%rd12344, %rd12343, %rd12313;
	shr.u64 	%rd12345, %rd12344, 32;
	and.b64  	%rd12346, %rd12320, 4294967295;
	mul.wide.u32 	%rd12347, %r1581, %r1581;
	add.s64 	%rd12348, %rd12345, %rd12346;
	add.s64 	%rd12349, %rd12348, %rd12347;
	shr.u64 	%rd12350, %rd12349, 32;
	and.b64  	%rd12351, %rd12325, 4294967295;
	mul.wide.u32 	%rd12352, %r1580, %r1581;
	add.s64 	%rd12353, %rd12350, %rd12351;
	add.s64 	%rd12354, %rd12353, %rd12352;
	shr.u64 	%rd12355, %rd12354, 32;
	and.b64  	%rd12356, %rd12329, 4294967295;
	mul.wide.u32 	%rd12357, %r1579, %r1581;
	add.s64 	%rd12358, %rd12355, %rd12356;
	add.s64 	%rd12359, %rd12358, %rd12357;
	shr.u64 	%rd12360, %rd12359, 32;
	mul.wide.u32 	%rd12361, %r1578, %r1581;
	add.s64 	%rd12362, %rd12360, %rd12330;
	add.s64 	%rd12363, %rd12362, %rd12361;
	shr.u64 	%rd12364, %rd12363, 32;
	and.b64  	%rd12365, %rd12336, 4294967295;
	add.s64 	%rd12366, %rd12214, %rd12365;
	shr.u64 	%rd12367, %rd12366, 32;
	and.b64  	%rd12368, %rd12340, 4294967295;
	add.s64 	%rd12369, %rd12367, %rd12368;
	add.s64 	%rd12370, %rd12369, %rd12247;
	shr.u64 	%rd12371, %rd12370, 32;
	and.b64  	%rd12372, %rd12344, 4294967295;
	add.s64 	%rd12373, %rd12371, %rd12372;
	add.s64 	%rd12374, %rd12373, %rd12283;
	shr.u64 	%rd12375, %rd12374, 32;
	and.b64  	%rd12376, %rd12349, 4294967295;
	add.s64 	%rd12377, %rd12375, %rd12376;
	add.s64 	%rd12378, %rd12377, %rd12318;
	shr.u64 	%rd12379, %rd12378, 32;
	and.b64  	%rd12380, %rd12354, 4294967295;
	add.s64 	%rd12381, %rd12379, %rd12380;
	add.s64 	%rd12382, %rd12381, %rd12352;
	shr.u64 	%rd12383, %rd12382, 32;
	and.b64  	%rd12384, %rd12359, 4294967295;
	mul.wide.u32 	%rd12385, %r1580, %r1580;
	add.s64 	%rd12386, %rd12383, %rd12384;
	add.s64 	%rd12387, %rd12386, %rd12385;
	shr.u64 	%rd12388, %rd12387, 32;
	and.b64  	%rd12389, %rd12363, 4294967295;
	mul.wide.u32 	%rd12390, %r1579, %r1580;
	add.s64 	%rd12391, %rd12388, %rd12389;
	add.s64 	%rd12392, %rd12391, %rd12390;
	shr.u64 	%rd12393, %rd12392, 32;
	mul.wide.u32 	%rd12394, %r1578, %r1580;
	add.s64 	%rd12395, %rd12393, %rd12364;
	add.s64 	%rd12396, %rd12395, %rd12394;
	shr.u64 	%rd12397, %rd12396, 32;
	and.b64  	%rd12398, %rd12370, 4294967295;
	add.s64 	%rd12399, %rd12217, %rd12398;
	shr.u64 	%rd12400, %rd12399, 32;
	and.b64  	%rd12401, %rd12374, 4294967295;
	add.s64 	%rd12402, %rd12400, %rd12401;
	add.s64 	%rd12403, %rd12402, %rd12252;
	shr.u64 	%rd12404, %rd12403, 32;
	and.b64  	%rd12405, %rd12378, 4294967295;
	add.s64 	%rd12406, %rd12404, %rd12405;
	add.s64 	%rd12407, %rd12406, %rd12288;
	shr.u64 	%rd12408, %rd12407, 32;
	and.b64  	%rd12409, %rd12382, 4294967295;
	add.s64 	%rd12410, %rd12408, %rd12409;
	add.s64 	%rd12411, %rd12410, %rd12323;
	shr.u64 	%rd12412, %rd12411, 32;
	and.b64  	%rd12413, %rd12387, 4294967295;
	add.s64 	%rd12414, %rd12412, %rd12413;
	add.s64 	%rd12415, %rd12414, %rd12357;
	shr.u64 	%rd12416, %rd12415, 32;
	and.b64  	%rd12417, %rd12392, 4294967295;
	add.s64 	%rd12418, %rd12416, %rd12417;
	add.s64 	%rd12419, %rd12418, %rd12390;
	shr.u64 	%rd12420, %rd12419, 32;
	and.b64  	%rd12421, %rd12396, 4294967295;
	mul.wide.u32 	%rd12422, %r1579, %r1579;
	add.s64 	%rd12423, %rd12420, %rd12421;
	add.s64 	%rd12424, %rd12423, %rd12422;
	shr.u64 	%rd12425, %rd12424, 32;
	mul.wide.u32 	%rd12426, %r1578, %r1579;
	add.s64 	%rd12427, %rd12425, %rd12397;
	add.s64 	%rd12428, %rd12427, %rd12426;
	shr.u64 	%rd12429, %rd12428, 32;
	and.b64  	%rd12430, %rd12403, 4294967295;
	add.s64 	%rd12431, %rd12220, %rd12430;
	shr.u64 	%rd12432, %rd12431, 32;
	and.b64  	%rd12433, %rd12407, 4294967295;
	add.s64 	%rd12434, %rd12432, %rd12433;
	add.s64 	%rd12435, %rd12434, %rd12256;
	shr.u64 	%rd12436, %rd12435, 32;
	and.b64  	%rd12437, %rd12411, 4294967295;
	add.s64 	%rd12438, %rd12436, %rd12437;
	add.s64 	%rd12439, %rd12438, %rd12292;
	shr.u64 	%rd12440, %rd12439, 32;
	and.b64  	%rd12441, %rd12415, 4294967295;
	add.s64 	%rd12442, %rd12440, %rd12441;
	add.s64 	%rd12443, %rd12442, %rd12327;
	shr.u64 	%rd12444, %rd12443, 32;
	and.b64  	%rd12445, %rd12419, 4294967295;
	add.s64 	%rd12446, %rd12444, %rd12445;
	add.s64 	%rd12447, %rd12446, %rd12361;
	shr.u64 	%rd12448, %rd12447, 32;
	and.b64  	%rd12449, %rd12424, 4294967295;
	add.s64 	%rd12450, %rd12448, %rd12449;
	add.s64 	%rd12451, %rd12450, %rd12394;
	shr.u64 	%rd12452, %rd12451, 32;
	and.b64  	%rd12453, %rd12428, 4294967295;
	add.s64 	%rd12454, %rd12452, %rd12453;
	add.s64 	%rd12455, %rd12454, %rd12426;
	shr.u64 	%rd12456, %rd12455, 32;
	mul.wide.u32 	%rd12457, %r1578, %r1578;
	add.s64 	%rd12458, %rd12456, %rd12429;
	add.s64 	%rd12459, %rd12458, %rd12457;
	shr.u64 	%rd12460, %rd12459, 32;
	{ .reg .b32 tmp; mov.b64 {tmp, %r4650}, %rd12459; }
	and.b64  	%rd12461, %rd12435, 4294967295;
	mul.lo.s64 	%rd12462, %rd12461, 977;
	cvt.u32.u64 	%r4651, %rd12462;
	shr.u64 	%rd12463, %rd12462, 32;
	and.b64  	%rd12464, %rd12439, 4294967295;
	mad.lo.s64 	%rd12465, %rd12464, 977, %rd12463;
	shr.u64 	%rd12466, %rd12465, 32;
	and.b64  	%rd12467, %rd12443, 4294967295;
	mad.lo.s64 	%rd12468, %rd12467, 977, %rd12466;
	shr.u64 	%rd12469, %rd12468, 32;
	and.b64  	%rd12470, %rd12447, 4294967295;
	mad.lo.s64 	%rd12471, %rd12470, 977, %rd12469;
	shr.u64 	%rd12472, %rd12471, 32;
	and.b64  	%rd12473, %rd12451, 4294967295;
	mad.lo.s64 	%rd12474, %rd12473, 977, %rd12472;
	shr.u64 	%rd12475, %rd12474, 32;
	and.b64  	%rd12476, %rd12455, 4294967295;
	mad.lo.s64 	%rd12477, %rd12476, 977, %rd12475;
	shr.u64 	%rd12478, %rd12477, 32;
	and.b64  	%rd12479, %rd12459, 4294967295;
	mad.lo.s64 	%rd12480, %rd12479, 977, %rd12478;
	shr.u64 	%rd12481, %rd12480, 32;
	mad.lo.s64 	%rd12482, %rd12460, 977, %rd12481;
	{ .reg .b32 tmp; mov.b64 {tmp, %r4652}, %rd12482; }
	add.s32 	%r6236, %r4649, %r4651;
	setp.lt.u32 	%p2073, %r6236, %r4649;
	selp.u64 	%rd12483, 1, 0, %p2073;
	and.b64  	%rd12484, %rd12224, 4294967295;
	and.b64  	%rd12485, %rd12465, 4294967295;
	add.s64 	%rd12486, %rd12484, %rd12483;
	add.s64 	%rd12487, %rd12486, %rd12485;
	shr.u64 	%rd12488, %rd12487, 32;
	and.b64  	%rd12489, %rd12261, 4294967295;
	and.b64  	%rd12490, %rd12468, 4294967295;
	add.s64 	%rd12491, %rd12488, %rd12489;
	add.s64 	%rd12492, %rd12491, %rd12490;
	shr.u64 	%rd12493, %rd12492, 32;
	and.b64  	%rd12494, %rd12297, 4294967295;
	and.b64  	%rd12495, %rd12471, 4294967295;
	add.s64 	%rd12496, %rd12493, %rd12494;
	add.s64 	%rd12497, %rd12496, %rd12495;
	shr.u64 	%rd12498, %rd12497, 32;
	and.b64  	%rd12499, %rd12332, 4294967295;
	and.b64  	%rd12500, %rd12474, 4294967295;
	add.s64 	%rd12501, %rd12498, %rd12499;
	add.s64 	%rd12502, %rd12501, %rd12500;
	shr.u64 	%rd12503, %rd12502, 32;
	and.b64  	%rd12504, %rd12366, 4294967295;
	and.b64  	%rd12505, %rd12477, 4294967295;
	add.s64 	%rd12506, %rd12503, %rd12504;
	add.s64 	%rd12507, %rd12506, %rd12505;
	shr.u64 	%rd12508, %rd12507, 32;
	and.b64  	%rd12509, %rd12399, 4294967295;
	and.b64  	%rd12510, %rd12480, 4294967295;
	add.s64 	%rd12511, %rd12508, %rd12509;
	add.s64 	%rd12512, %rd12511, %rd12510;
	shr.u64 	%rd12513, %rd12512, 32;
	and.b64  	%rd12514, %rd12431, 4294967295;
	and.b64  	%rd12515, %rd12482, 4294967295;
	add.s64 	%rd12516, %rd12513, %rd12514;
	add.s64 	%rd12517, %rd12516, %rd12515;
	{ .reg .b32 tmp; mov.b64 {tmp, %r4653}, %rd12517; }
	add.s32 	%r4654, %r4653, %r4652;
	and.b64  	%rd12518, %rd12487, 4294967295;
	add.s64 	%rd18511, %rd12518, %rd12461;
	shr.u64 	%rd12519, %rd18511, 32;
	and.b64  	%rd12520, %rd12492, 4294967295;
	add.s64 	%rd12521, %rd12519, %rd12520;
	add.s64 	%rd18512, %rd12521, %rd12464;
	shr.u64 	%rd12522, %rd18512, 32;
	and.b64  	%rd12523, %rd12497, 4294967295;
	add.s64 	%rd12524, %rd12522, %rd12523;
	add.s64 	%rd18513, %rd12524, %rd12467;
	shr.u64 	%rd12525, %rd18513, 32;
	and.b64  	%rd12526, %rd12502, 4294967295;
	add.s64 	%rd12527, %rd12525, %rd12526;
	add.s64 	%rd18514, %rd12527, %rd12470;
	shr.u64 	%rd12528, %rd18514, 32;
	and.b64  	%rd12529, %rd12507, 4294967295;
	add.s64 	%rd12530, %rd12528, %rd12529;
	add.s64 	%rd18515, %rd12530, %rd12473;
	shr.u64 	%rd12531, %rd18515, 32;
	and.b64  	%rd12532, %rd12512, 4294967295;
	add.s64 	%rd12533, %rd12531, %rd12532;
	add.s64 	%rd18516, %rd12533, %rd12476;
	shr.u64 	%rd12534, %rd18516, 32;
	and.b64  	%rd12535, %rd12517, 4294967295;
	add.s64 	%rd12536, %rd12534, %rd12535;
	add.s64 	%rd18517, %rd12536, %rd12479;
	{ .reg .b32 tmp; mov.b64 {tmp, %r4655}, %rd18517; }
	add.s32 	%r4656, %r4654, %r4655;
	add.s32 	%r1600, %r4656, %r4650;
	setp.eq.s32 	%p2074, %r1600, 0;
	mov.pred 	%p3023, 0;
	@%p2074 bra 	$L__BB4_1202;
	cvt.u64.u32 	%rd12537, %r1600;
	mul.wide.u32 	%rd12538, %r1600, 977;
	cvt.u32.u64 	%r4657, %rd12538;
	shr.u64 	%rd12539, %rd12538, 32;
	add.s64 	%rd12540, %rd12539, %rd12537;
	shr.u64 	%rd12541, %rd12540, 32;
	add.s32 	%r1601, %r6236, %r4657;
	setp.lt.u32 	%p2075, %r1601, %r6236;
	selp.u64 	%rd12542, 1, 0, %p2075;
	and.b64  	%rd12543, %rd18511, 4294967295;
	and.b64  	%rd12544, %rd12540, 4294967295;
	add.s64 	%rd12545, %rd12543, %rd12542;
	add.s64 	%rd18511, %rd12545, %rd12544;
	shr.u64 	%rd12546, %rd18511, 32;
	and.b64  	%rd12547, %rd18512, 4294967295;
	add.s64 	%rd12548, %rd12546, %rd12547;
	add.s64 	%rd18512, %rd12548, %rd12541;
	shr.u64 	%rd12549, %rd18512, 32;
	and.b64  	%rd12550, %rd18513, 4294967295;
	add.s64 	%rd18513, %rd12549, %rd12550;
	shr.u64 	%rd12551, %rd18513, 32;
	and.b64  	%rd12552, %rd18514, 4294967295;
	add.s64 	%rd18514, %rd12551, %rd12552;
	shr.u64 	%rd12553, %rd18514, 32;
	and.b64  	%rd12554, %rd18515, 4294967295;
	add.s64 	%rd18515, %rd12553, %rd12554;
	shr.u64 	%rd12555, %rd18515, 32;
	and.b64  	%rd12556, %rd18516, 4294967295;
	add.s64 	%rd18516, %rd12555, %rd12556;
	shr.u64 	%rd12557, %rd18516, 32;
	and.b64  	%rd12558, %rd18517, 4294967295;
	add.s64 	%rd18517, %rd12557, %rd12558;
	setp.gt.u64 	%p3023, %rd18517, 4294967295;
	mov.u32 	%r6236, %r1601;
$L__BB4_1202:
	ld.const.u32 	%rd975, [const_p+20];
	ld.const.u32 	%rd976, [const_p+16];
	ld.const.u32 	%rd977, [const_p+8];
	ld.const.u32 	%rd978, [const_p+4];
	ld.const.u32 	%rd979, [const_p+24];
	ld.const.u32 	%rd980, [const_p+12];
	ld.const.u32 	%r1603, [const_p];
	cvt.u32.u64 	%r6243, %rd18517;
	cvt.u32.u64 	%r6242, %rd18516;
	cvt.u32.u64 	%r6241, %rd18515;
	cvt.u32.u64 	%r6240, %rd18514;
	cvt.u32.u64 	%r6239, %rd18513;
	cvt.u32.u64 	%r6238, %rd18512;
	cvt.u32.u64 	%r6237, %rd18511;
	ld.const.u32 	%r4658, [const_p+28];
	setp.lt.u32 	%p2076, %r4658, %r6243;
	or.pred  	%p2077, %p3023, %p2076;
	@%p2077 bra 	$L__BB4_1216;
	setp.gt.u32 	%p2078, %r4658, %r6243;
	@%p2078 bra 	$L__BB4_1217;
	cvt.u32.u64 	%r4659, %rd979;
	setp.lt.u32 	%p2079, %r4659, %r6242;
	@%p2079 bra 	$L__BB4_1216;
	cvt.u32.u64 	%r4660, %rd979;
	setp.gt.u32 	%p2080, %r4660, %r6242;
	@%p2080 bra 	$L__BB4_1217;
	cvt.u32.u64 	%r4661, %rd975;
	setp.lt.u32 	%p2081, %r4661, %r6241;
	@%p2081 bra 	$L__BB4_1216;
	cvt.u32.u64 	%r4662, %rd975;
	setp.gt.u32 	%p2082, %r4662, %r6241;
	@%p2082 bra 	$L__BB4_1217;
	cvt.u32.u64 	%r4663, %rd976;
	setp.lt.u32 	%p2083, %r4663, %r6240;
	@%p2083 bra 	$L__BB4_1216;
	cvt.u32.u64 	%r4664, %rd976;
	setp.gt.u32 	%p2084, %r4664, %r6240;
	@%p2084 bra 	$L__BB4_1217;
	cvt.u32.u64 	%r4665, %rd980;
	setp.lt.u32 	%p2085, %r4665, %r6239;
	@%p2085 bra 	$L__BB4_1216;
	cvt.u32.u64 	%r4666, %rd980;
	setp.gt.u32 	%p2086, %r4666, %r6239;
	@%p2086 bra 	$L__BB4_1217;
	cvt.u32.u64 	%r4667, %rd977;
	setp.lt.u32 	%p2087, %r4667, %r6238;
	@%p2087 bra 	$L__BB4_1216;
	cvt.u32.u64 	%r4668, %rd977;
	setp.gt.u32 	%p2088, %r4668, %r6238;
	@%p2088 bra 	$L__BB4_1217;
	cvt.u32.u64 	%r4669, %rd978;
	setp.lt.u32 	%p2089, %r4669, %r6237;
	@%p2089 bra 	$L__BB4_1216;
	cvt.u32.u64 	%r4670, %rd978;
	setp.gt.u32 	%p2090, %r4670, %r6237;
	setp.lt.u32 	%p2091, %r6236, %r1603;
	or.pred  	%p2092, %p2090, %p2091;
	@%p2092 bra 	$L__BB4_1217;
$L__BB4_1216:
	cvt.u32.u64 	%r4671, %rd980;
	cvt.u32.u64 	%r4672, %rd977;
	cvt.u32.u64 	%r4673, %rd978;
	cvt.u32.u64 	%r4674, %rd975;
	cvt.u32.u64 	%r4675, %rd976;
	cvt.u32.u64 	%r4676, %rd979;
	setp.lt.u32 	%p2093, %r6236, %r1603;
	selp.s64 	%rd12560, -1, 0, %p2093;
	sub.s32 	%r6236, %r6236, %r1603;
	and.b64  	%rd12561, %rd18511, 4294967295;
	add.s64 	%rd12562, %rd12561, %rd12560;
	setp.lt.u64 	%p2094, %rd12562, %rd978;
	selp.s64 	%rd12563, -1, 0, %p2094;
	cvt.u32.u64 	%r4677, %rd12562;
	sub.s32 	%r6237, %r4677, %r4673;
	and.b64  	%rd12564, %rd18512, 4294967295;
	add.s64 	%rd12565, %rd12564, %rd12563;
	setp.lt.u64 	%p2095, %rd12565, %rd977;
	selp.s64 	%rd12566, -1, 0, %p2095;
	cvt.u32.u64 	%r4678, %rd12565;
	sub.s32 	%r6238, %r4678, %r4672;
	and.b64  	%rd12567, %rd18513, 4294967295;
	add.s64 	%rd12568, %rd12567, %rd12566;
	setp.lt.u64 	%p2096, %rd12568, %rd980;
	selp.s64 	%rd12569, -1, 0, %p2096;
	cvt.u32.u64 	%r4679, %rd12568;
	sub.s32 	%r6239, %r4679, %r4671;
	and.b64  	%rd12570, %rd18514, 4294967295;
	add.s64 	%rd12571, %rd12570, %rd12569;
	setp.lt.u64 	%p2097, %rd12571, %rd976;
	selp.s64 	%rd12572, -1, 0, %p2097;
	cvt.u32.u64 	%r4680, %rd12571;
	sub.s32 	%r6240, %r4680, %r4675;
	and.b64  	%rd12573, %rd18515, 4294967295;
	add.s64 	%rd12574, %rd12573, %rd12572;
	setp.lt.u64 	%p2098, %rd12574, %rd975;
	selp.s64 	%rd12575, -1, 0, %p2098;
	cvt.u32.u64 	%r4681, %rd12574;
	sub.s32 	%r6241, %r4681, %r4674;
	and.b64  	%rd12576, %rd18516, 4294967295;
	add.s64 	%rd12577, %rd12576, %rd12575;
	setp.lt.u64 	%p2099, %rd12577, %rd979;
	selp.s32 	%r4682, -1, 0, %p2099;
	cvt.u32.u64 	%r4683, %rd12577;
	sub.s32 	%r6242, %r4683, %r4676;
	add.s32 	%r4684, %r6243, %r4682;
	sub.s32 	%r6243, %r4684, %r4658;
$L__BB4_1217:
	setp.gt.u32 	%p2100, %r6243, %r4658;
	@%p2100 bra 	$L__BB4_1230;
	bra.uni 	$L__BB4_1231;
$L__BB4_1218:
	cvt.u32.u64 	%r4685, %rd979;
	setp.gt.u32 	%p2102, %r6242, %r4685;
	@%p2102 bra 	$L__BB4_1230;
	cvt.u32.u64 	%r4686, %rd979;
	setp.lt.u32 	%p2103, %r6242, %r4686;
	@%p2103 bra 	$L__BB4_1232;
	cvt.u32.u64 	%r4687, %rd975;
	setp.gt.u32 	%p2104, %r6241, %r4687;
	@%p2104 bra 	$L__BB4_1230;
	cvt.u32.u64 	%r4688, %rd975;
	setp.lt.u32 	%p2105, %r6241, %r4688;
	@%p2105 bra 	$L__BB4_1232;
	cvt.u32.u64 	%r4689, %rd976;
	setp.gt.u32 	%p2106, %r6240, %r4689;
	@%p2106 bra 	$L__BB4_1230;
	cvt.u32.u64 	%r4690, %rd976;
	setp.lt.u32 	%p2107, %r6240, %r4690;
	@%p2107 bra 	$L__BB4_1232;
	cvt.u32.u64 	%r4691, %rd980;
	setp.gt.u32 	%p2108, %r6239, %r4691;
	@%p2108 bra 	$L__BB4_1230;
	cvt.u32.u64 	%r4692, %rd980;
	setp.lt.u32 	%p2109, %r6239, %r4692;
	@%p2109 bra 	$L__BB4_1232;
	cvt.u32.u64 	%r4693, %rd977;
	setp.gt.u32 	%p2110, %r6238, %r4693;
	@%p2110 bra 	$L__BB4_1230;
	cvt.u32.u64 	%r4694, %rd977;
	setp.lt.u32 	%p2111, %r6238, %r4694;
	@%p2111 bra 	$L__BB4_1232;
	cvt.u32.u64 	%r4695, %rd978;
	setp.gt.u32 	%p2112, %r6237, %r4695;
	@%p2112 bra 	$L__BB4_1230;
	cvt.u32.u64 	%r4696, %rd978;
	setp.lt.u32 	%p2113, %r6237, %r4696;
	setp.lt.u32 	%p2114, %r6236, %r1603;
	or.pred  	%p2115, %p2113, %p2114;
	@%p2115 bra 	$L__BB4_1232;
$L__BB4_1230:
	cvt.u32.u64 	%r4697, %rd979;
	cvt.u32.u64 	%r4698, %rd980;
	cvt.u32.u64 	%r4699, %rd977;
	cvt.u32.u64 	%r4700, %rd978;
	cvt.u32.u64 	%r4701, %rd975;
	cvt.u32.u64 	%r4702, %rd976;
	setp.lt.u32 	%p2116, %r6236, %r1603;
	selp.s64 	%rd12578, -1, 0, %p2116;
	sub.s32 	%r6236, %r6236, %r1603;
	cvt.u64.u32 	%rd12579, %r6237;
	add.s64 	%rd12580, %rd12578, %rd12579;
	setp.lt.u64 	%p2117, %rd12580, %rd978;
	selp.s64 	%rd12581, -1, 0, %p2117;
	cvt.u32.u64 	%r4703, %rd12580;
	sub.s32 	%r6237, %r4703, %r4700;
	cvt.u64.u32 	%rd12582, %r6238;
	add.s64 	%rd12583, %rd12581, %rd12582;
	setp.lt.u64 	%p2118, %rd12583, %rd977;
	selp.s64 	%rd12584, -1, 0, %p2118;
	cvt.u32.u64 	%r4704, %rd12583;
	sub.s32 	%r6238, %r4704, %r4699;
	cvt.u64.u32 	%rd12585, %r6239;
	add.s64 	%rd12586, %rd12584, %rd12585;
	setp.lt.u64 	%p2119, %rd12586, %rd980;
	selp.s64 	%rd12587, -1, 0, %p2119;
	cvt.u32.u64 	%r4705, %rd12586;
	sub.s32 	%r6239, %r4705, %r4698;
	cvt.u64.u32 	%rd12588, %r6240;
	add.s64 	%rd12589, %rd12587, %rd12588;
	setp.lt.u64 	%p2120, %rd12589, %rd976;
	selp.s64 	%rd12590, -1, 0, %p2120;
	cvt.u32.u64 	%r4706, %rd12589;
	sub.s32 	%r6240, %r4706, %r4702;
	cvt.u64.u32 	%rd12591, %r6241;
	add.s64 	%rd12592, %rd12590, %rd12591;
	setp.lt.u64 	%p2121, %rd12592, %rd975;
	selp.s64 	%rd12593, -1, 0, %p2121;
	cvt.u32.u64 	%r4707, %rd12592;
	sub.s32 	%r6241, %r4707, %r4701;
	cvt.u64.u32 	%rd12594, %r6242;
	add.s64 	%rd12595, %rd12593, %rd12594;
	setp.lt.u64 	%p2122, %rd12595, %rd979;
	selp.s32 	%r4708, -1, 0, %p2122;
	cvt.u32.u64 	%r4709, %rd12595;
	sub.s32 	%r6242, %r4709, %r4697;
	add.s32 	%r4710, %r6243, %r4708;
	sub.s32 	%r6243, %r4710, %r4658;
	bra.uni 	$L__BB4_1232;
$L__BB4_1231:
	setp.lt.u32 	%p2101, %r6243, %r4658;
	@%p2101 bra 	$L__BB4_1232;
	bra.uni 	$L__BB4_1218;
$L__BB4_1232:
	mul.wide.u32 	%rd12596, %r1585, %r6236;
	cvt.u32.u64 	%r4711, %rd12596;
	shr.u64 	%rd12597, %rd12596, 32;
	mul.wide.u32 	%rd12598, %r1584, %r6236;
	add.s64 	%rd12599, %rd12597, %rd12598;
	shr.u64 	%rd12600, %rd12599, 32;
	mul.wide.u32 	%rd12601, %r1583, %r6236;
	add.s64 	%rd12602, %rd12600, %rd12601;
	shr.u64 	%rd12603, %rd12602, 32;
	mul.wide.u32 	%rd12604, %r1582, %r6236;
	add.s64 	%rd12605, %rd12603, %rd12604;
	shr.u64 	%rd12606, %rd12605, 32;
	mul.wide.u32 	%rd12607, %r1581, %r6236;
	add.s64 	%rd12608, %rd12606, %rd12607;
	shr.u64 	%rd12609, %rd12608, 32;
	mul.wide.u32 	%rd12610, %r1580, %r6236;
	add.s64 	%rd12611, %rd12609, %rd12610;
	shr.u64 	%rd12612, %rd12611, 32;
	mul.wide.u32 	%rd12613, %r1579, %r6236;
	add.s64 	%rd12614, %rd12612, %rd12613;
	shr.u64 	%rd12615, %rd12614, 32;
	mul.wide.u32 	%rd12616, %r1578, %r6236;
	add.s64 	%rd12617, %rd12615, %rd12616;
	shr.u64 	%rd12618, %rd12617, 32;
	and.b64  	%rd12619, %rd12599, 4294967295;
	mul.wide.u32 	%rd12620, %r1585, %r6237;
	add.s64 	%rd12621, %rd12620, %rd12619;
	shr.u64 	%rd12622, %rd12621, 32;
	and.b64  	%rd12623, %rd12602, 4294967295;
	mul.wide.u32 	%rd12624, %r1584, %r6237;
	add.s64 	%rd12625, %rd12622, %rd12623;
	add.s64 	%rd12626, %rd12625, %rd12624;
	shr.u64 	%rd12627, %rd12626, 32;
	and.b64  	%rd12628, %rd12605, 4294967295;
	mul.wide.u32 	%rd12629, %r1583, %r6237;
	add.s64 	%rd12630, %rd12627, %rd12628;
	add.s64 	%rd12631, %rd12630, %rd12629;
	shr.u64 	%rd12632, %rd12631, 32;
	and.b64  	%rd12633, %rd12608, 4294967295;
	mul.wide.u32 	%rd12634, %r1582, %r6237;
	add.s64 	%rd12635, %rd12632, %rd12633;
	add.s64 	%rd12636, %rd12635, %rd12634;
	shr.u64 	%rd12637, %rd12636, 32;
	and.b64  	%rd12638, %rd12611, 4294967295;
	mul.wide.u32 	%rd12639, %r1581, %r6237;
	add.s64 	%rd12640, %rd12637, %rd12638;
	add.s64 	%rd12641, %rd12640, %rd12639;
	shr.u64 	%rd12642, %rd12641, 32;
	and.b64  	%rd12643, %rd12614, 4294967295;
	mul.wide.u32 	%rd12644, %r1580, %r6237;
	add.s64 	%rd12645, %rd12642, %rd12643;
	add.s64 	%rd12646, %rd12645, %rd12644;
	shr.u64 	%rd12647, %rd12646, 32;
	and.b64  	%rd12648, %rd12617, 4294967295;
	mul.wide.u32 	%rd12649, %r1579, %r6237;
	add.s64 	%rd12650, %rd12647, %rd12648;
	add.s64 	%rd12651, %rd12650, %rd12649;
	shr.u64 	%rd12652, %rd12651, 32;
	mul.wide.u32 	%rd12653, %r1578, %r6237;
	add.s64 	%rd12654, %rd12652, %rd12618;
	add.s64 	%rd12655, %rd12654, %rd12653;
	shr.u64 	%rd12656, %rd12655, 32;
	and.b64  	%rd12657, %rd12626, 4294967295;
	mul.wide.u32 	%rd12658, %r1585, %r6238;
	add.s64 	%rd12659, %rd12658, %rd12657;
	shr.u64 	%rd12660, %rd12659, 32;
	and.b64  	%rd12661, %rd12631, 4294967295;
	mul.wide.u32 	%rd12662, %r1584, %r6238;
	add.s64 	%rd12663, %rd12660, %rd12661;
	add.s64 	%rd12664, %rd12663, %rd12662;
	shr.u64 	%rd12665, %rd12664, 32;
	and.b64  	%rd12666, %rd12636, 4294967295;
	mul.wide.u32 	%rd12667, %r1583, %r6238;
	add.s64 	%rd12668, %rd12665, %rd12666;
	add.s64 	%rd12669, %rd12668, %rd12667;
	shr.u64 	%rd12670, %rd12669, 32;
	and.b64  	%rd12671, %rd12641, 4294967295;
	mul.wide.u32 	%rd12672, %r1582, %r6238;
	add.s64 	%rd12673, %rd12670, %rd12671;
	add.s64 	%rd12674, %rd12673, %rd12672;
	shr.u64 	%rd12675, %rd12674, 32;
	and.b64  	%rd12676, %rd12646, 4294967295;
	mul.wide.u32 	%rd12677, %r1581, %r6238;
	add.s64 	%rd12678, %rd12675, %rd12676;
	add.s64 	%rd12679, %rd12678, %rd12677;
	shr.u64 	%rd12680, %rd12679, 32;
	and.b64  	%rd12681, %rd12651, 4294967295;
	mul.wide.u32 	%rd12682, %r1580, %r6238;
	add.s64 	%rd12683, %rd12680, %rd12681;
	add.s64 	%rd12684, %rd12683, %rd12682;
	shr.u64 	%rd12685, %rd12684, 32;
	and.b64  	%rd12686, %rd12655, 4294967295;
	mul.wide.u32 	%rd12687, %r1579, %r6238;
	add.s64 	%rd12688, %rd12685, %rd12686;
	add.s64 	%rd12689, %rd12688, %rd12687;
	shr.u64 	%rd12690, %rd12689, 32;
	mul.wide.u32 	%rd12691, %r1578, %r6238;
	add.s64 	%rd12692, %rd12690, %rd12656;
	add.s64 	%rd12693, %rd12692, %rd12691;
	shr.u64 	%rd12694, %rd12693, 32;
	and.b64  	%rd12695, %rd12664, 4294967295;
	mul.wide.u32 	%rd12696, %r1585, %r6239;
	add.s64 	%rd12697, %rd12696, %rd12695;
	shr.u64 	%rd12698, %rd12697, 32;
	and.b64  	%rd12699, %rd12669, 4294967295;
	mul.wide.u32 	%rd12700, %r1584, %r6239;
	add.s64 	%rd12701, %rd12698, %rd12699;
	add.s64 	%rd12702, %rd12701, %rd12700;
	shr.u64 	%rd12703, %rd12702, 32;
	and.b64  	%rd12704, %rd12674, 4294967295;
	mul.wide.u32 	%rd12705, %r1583, %r6239;
	add.s64 	%rd12706, %rd12703, %rd12704;
	add.s64 	%rd12707, %rd12706, %rd12705;
	shr.u64 	%rd12708, %rd12707, 32;
	and.b64  	%rd12709, %rd12679, 4294967295;
	mul.wide.u32 	%rd12710, %r1582, %r6239;
	add.s64 	%rd12711, %rd12708, %rd12709;
	add.s64 	%rd12712, %rd12711, %rd12710;
	shr.u64 	%rd12713, %rd12712, 32;
	and.b64  	%rd12714, %rd12684, 4294967295;
	mul.wide.u32 	%rd12715, %r1581, %r6239;
	add.s64 	%rd12716, %rd12713, %rd12714;
	add.s64 	%rd12717, %rd12716, %rd12715;
	shr.u64 	%rd12718, %rd12717, 32;
	and.b64  	%rd12719, %rd12689, 4294967295;
	mul.wide.u32 	%rd12720, %r1580, %r6239;
	add.s64 	%rd12721, %rd12718, %rd12719;
	add.s64 	%rd12722, %rd12721, %rd12720;
	shr.u64 	%rd12723, %rd12722, 32;
	and.b64  	%rd12724, %rd12693, 4294967295;
	mul.wide.u32 	%rd12725, %r1579, %r6239;
	add.s64 	%rd12726, %rd12723, %rd12724;
	add.s64 	%rd12727, %rd12726, %rd12725;
	shr.u64 	%rd12728, %rd12727, 32;
	mul.wide.u32 	%rd12729, %r1578, %r6239;
	add.s64 	%rd12730, %rd12728, %rd12694;
	add.s64 	%rd12731, %rd12730, %rd12729;
	shr.u64 	%rd12732, %rd12731, 32;
	and.b64  	%rd12733, %rd12702, 4294967295;
	mul.wide.u32 	%rd12734, %r1585, %r6240;
	add.s64 	%rd12735, %rd12734, %rd12733;
	shr.u64 	%rd12736, %rd12735, 32;
	and.b64  	%rd12737, %rd12707, 4294967295;
	mul.wide.u32 	%rd12738, %r1584, %r6240;
	add.s64 	%rd12739, %rd12736, %rd12737;
	add.s64 	%rd12740, %rd12739, %rd12738;
	shr.u64 	%rd12741, %rd12740, 32;
	and.b64  	%rd12742, %rd12712, 4294967295;
	mul.wide.u32 	%rd12743, %r1583, %r6240;
	add.s64 	%rd12744, %rd12741, %rd12742;
	add.s64 	%rd12745, %rd12744, %rd12743;
	shr.u64 	%rd12746, %rd12745, 32;
	and.b64  	%rd12747, %rd12717, 4294967295;
	mul.wide.u32 	%rd12748, %r1582, %r6240;
	add.s64 	%rd12749, %rd12746, %rd12747;
	add.s64 	%rd12750, %rd12749, %rd12748;
	shr.u64 	%rd12751, %rd12750, 32;
	and.b64  	%rd12752, %rd12722, 4294967295;
	mul.wide.u32 	%rd12753, %r1581, %r6240;
	add.s64 	%rd12754, %rd12751, %rd12752;
	add.s64 	%rd12755, %rd12754, %rd12753;
	shr.u64 	%rd12756, %rd12755, 32;
	and.b64  	%rd12757, %rd12727, 4294967295;
	mul.wide.u32 	%rd12758, %r1580, %r6240;
	add.s64 	%rd12759, %rd12756, %rd12757;
	add.s64 	%rd12760, %rd12759, %rd12758;
	shr.u64 	%rd12761, %rd12760, 32;
	and.b64  	%rd12762, %rd12731, 4294967295;
	mul.wide.u32 	%rd12763, %r1579, %r6240;
	add.s64 	%rd12764, %rd12761, %rd12762;
	add.s64 	%rd12765, %rd12764, %rd12763;
	shr.u64 	%rd12766, %rd12765, 32;
	mul.wide.u32 	%rd12767, %r1578, %r6240;
	add.s64 	%rd12768, %rd12766, %rd12732;
	add.s64 	%rd12769, %rd12768, %rd12767;
	shr.u64 	%rd12770, %rd12769, 32;
	and.b64  	%rd12771, %rd12740, 4294967295;
	mul.wide.u32 	%rd12772, %r1585, %r6241;
	add.s64 	%rd12773, %rd12772, %rd12771;
	shr.u64 	%rd12774, %rd12773, 32;
	and.b64  	%rd12775, %rd12745, 4294967295;
	mul.wide.u32 	%rd12776, %r1584, %r6241;
	add.s64 	%rd12777, %rd12774, %rd12775;
	add.s64 	%rd12778, %rd12777, %rd12776;
	shr.u64 	%rd12779, %rd12778, 32;
	and.b64  	%rd12780, %rd12750, 4294967295;
	mul.wide.u32 	%rd12781, %r1583, %r6241;
	add.s64 	%rd12782, %rd12779, %rd12780;
	add.s64 	%rd12783, %rd12782, %rd12781;
	shr.u64 	%rd12784, %rd12783, 32;
	and.b64  	%rd12785, %rd12755, 4294967295;
	mul.wide.u32 	%rd12786, %r1582, %r6241;
	add.s64 	%rd12787, %rd12784, %rd12785;
	add.s64 	%rd12788, %rd12787, %rd12786;
	shr.u64 	%rd12789, %rd12788, 32;
	and.b64  	%rd12790, %rd12760, 4294967295;
	mul.wide.u32 	%rd12791, %r1581, %r6241;
	add.s64 	%rd12792, %rd12789, %rd12790;
	add.s64 	%rd12793, %rd12792, %rd12791;
	shr.u64 	%rd12794, %rd12793, 32;
	and.b64  	%rd12795, %rd12765, 4294967295;
	mul.wide.u32 	%rd12796, %r1580, %r6241;
	add.s64 	%rd12797, %rd12794, %rd12795;
	add.s64 	%rd12798, %rd12797, %rd12796;
	shr.u64 	%rd12799, %rd12798, 32;
	and.b64  	%rd12800, %rd12769, 4294967295;
	mul.wide.u32 	%rd12801, %r1579, %r6241;
	add.s64 	%rd12802, %rd12799, %rd12800;
	add.s64 	%rd12803, %rd12802, %rd12801;
	shr.u64 	%rd12804, %rd12803, 32;
	mul.wide.u32 	%rd12805, %r1578, %r6241;
	add.s64 	%rd12806, %rd12804, %rd12770;
	add.s64 	%rd12807, %rd12806, %rd12805;
	shr.u64 	%rd12808, %rd12807, 32;
	and.b64  	%rd12809, %rd12778, 4294967295;
	mul.wide.u32 	%rd12810, %r1585, %r6242;
	add.s64 	%rd12811, %rd12810, %rd12809;
	shr.u64 	%rd12812, %rd12811, 32;
	and.b64  	%rd12813, %rd12783, 4294967295;
	mul.wide.u32 	%rd12814, %r1584, %r6242;
	add.s64 	%rd12815, %rd12812, %rd12813;
	add.s64 	%rd12816, %rd12815, %rd12814;
	shr.u64 	%rd12817, %rd12816, 32;
	and.b64  	%rd12818, %rd12788, 4294967295;
	mul.wide.u32 	%rd12819, %r1583, %r6242;
	add.s64 	%rd12820, %rd12817, %rd12818;
	add.s64 	%rd12821, %rd12820, %rd12819;
	shr.u64 	%rd12822, %rd12821, 32;
	and.b64  	%rd12823, %rd12793, 4294967295;
	mul.wide.u32 	%rd12824, %r1582, %r6242;
	add.s64 	%rd12825, %rd12822, %rd12823;
	add.s64 	%rd12826, %rd12825, %rd12824;
	shr.u64 	%rd12827, %rd12826, 32;
	and.b64  	%rd12828, %rd12798, 4294967295;
	mul.wide.u32 	%rd12829, %r1581, %r6242;
	add.s64 	%rd12830, %rd12827, %rd12828;
	add.s64 	%rd12831, %rd12830, %rd12829;
	shr.u64 	%rd12832, %rd12831, 32;
	and.b64  	%rd12833, %rd12803, 4294967295;
	mul.wide.u32 	%rd12834, %r1580, %r6242;
	add.s64 	%rd12835, %rd12832, %rd12833;
	add.s64 	%rd12836, %rd12835, %rd12834;
	shr.u64 	%rd12837, %rd12836, 32;
	and.b64  	%rd12838, %rd12807, 4294967295;
	mul.wide.u32 	%rd12839, %r1579, %r6242;
	add.s64 	%rd12840, %rd12837, %rd12838;
	add.s64 	%rd12841, %rd12840, %rd12839;
	shr.u64 	%rd12842, %rd12841, 32;
	mul.wide.u32 	%rd12843, %r1578, %r6242;
	add.s64 	%rd12844, %rd12842, %rd12808;
	add.s64 	%rd12845, %rd12844, %rd12843;
	shr.u64 	%rd12846, %rd12845, 32;
	and.b64  	%rd12847, %rd12816, 4294967295;
	mul.wide.u32 	%rd12848, %r1585, %r6243;
	add.s64 	%rd12849, %rd12848, %rd12847;
	shr.u64 	%rd12850, %rd12849, 32;
	and.b64  	%rd12851, %rd12821, 4294967295;
	mul.wide.u32 	%rd12852, %r1584, %r6243;
	add.s64 	%rd12853, %rd12850, %rd12851;
	add.s64 	%rd12854, %rd12853, %rd12852;
	shr.u64 	%rd12855, %rd12854, 32;
	and.b64  	%rd12856, %rd12826, 4294967295;
	mul.wide.u32 	%rd12857, %r1583, %r6243;
	add.s64 	%rd12858, %rd12855, %rd12856;
	add.s64 	%rd12859, %rd12858, %rd12857;
	shr.u64 	%rd12860, %rd12859, 32;
	and.b64  	%rd12861, %rd12831, 4294967295;
	mul.wide.u32 	%rd12862, %r1582, %r6243;
	add.s64 	%rd12863, %rd12860, %rd12861;
	add.s64 	%rd12864, %rd12863, %rd12862;
	shr.u64 	%rd12865, %rd12864, 32;
	and.b64  	%rd12866, %rd12836, 4294967295;
	mul.wide.u32 	%rd12867, %r1581, %r6243;
	add.s64 	%rd12868, %rd12865, %rd12866;
	add.s64 	%rd12869, %rd12868, %rd12867;
	shr.u64 	%rd12870, %rd12869, 32;
	and.b64  	%rd12871, %rd12841, 4294967295;
	mul.wide.u32 	%rd12872, %r1580, %r6243;
	add.s64 	%rd12873, %rd12870, %rd12871;
	add.s64 	%rd12874, %rd12873, %rd12872;
	shr.u64 	%rd12875, %rd12874, 32;
	and.b64  	%rd12876, %rd12845, 4294967295;
	mul.wide.u32 	%rd12877, %r1579, %r6243;
	add.s64 	%rd12878, %rd12875, %rd12876;
	add.s64 	%rd12879, %rd12878, %rd12877;
	shr.u64 	%rd12880, %rd12879, 32;
	mul.wide.u32 	%rd12881, %r1578, %r6243;
	add.s64 	%rd12882, %rd12880, %rd12846;
	add.s64 	%rd12883, %rd12882, %rd12881;
	shr.u64 	%rd12884, %rd12883, 32;
	{ .reg .b32 tmp; mov.b64 {tmp, %r4712}, %rd12883; }
	and.b64  	%rd12885, %rd12854, 4294967295;
	mul.lo.s64 	%rd12886, %rd12885, 977;
	cvt.u32.u64 	%r4713, %rd12886;
	shr.u64 	%rd12887, %rd12886, 32;
	and.b64  	%rd12888, %rd12859, 4294967295;
	mad.lo.s64 	%rd12889, %rd12888, 977, %rd12887;
	shr.u64 	%rd12890, %rd12889, 32;
	and.b64  	%rd12891, %rd12864, 4294967295;
	mad.lo.s64 	%rd12892, %rd12891, 977, %rd12890;
	shr.u64 	%rd12893, %rd12892, 32;
	and.b64  	%rd12894, %rd12869, 4294967295;
	mad.lo.s64 	%rd12895, %rd12894, 977, %rd12893;
	shr.u64 	%rd12896, %rd12895, 32;
	and.b64  	%rd12897, %rd12874, 4294967295;
	mad.lo.s64 	%rd12898, %rd12897, 977, %rd12896;
	shr.u64 	%rd12899, %rd12898, 32;
	and.b64  	%rd12900, %rd12879, 4294967295;
	mad.lo.s64 	%rd12901, %rd12900, 977, %rd12899;
	shr.u64 	%rd12902, %rd12901, 32;
	and.b64  	%rd12903, %rd12883, 4294967295;
	mad.lo.s64 	%rd12904, %rd12903, 977, %rd12902;
	shr.u64 	%rd12905, %rd12904, 32;
	mad.lo.s64 	%rd12906, %rd12884, 977, %rd12905;
	{ .reg .b32 tmp; mov.b64 {tmp, %r4714}, %rd12906; }
	add.s32 	%r6253, %r4711, %r4713;
	setp.lt.u32 	%p2124, %r6253, %r4711;
	selp.u64 	%rd12907, 1, 0, %p2124;
	and.b64  	%rd12908, %rd12621, 4294967295;
	and.b64  	%rd12909, %rd12889, 4294967295;
	add.s64 	%rd12910, %rd12908, %rd12907;
	add.s64 	%rd12911, %rd12910, %rd12909;
	shr.u64 	%rd12912, %rd12911, 32;
	and.b64  	%rd12913, %rd12659, 4294967295;
	and.b64  	%rd12914, %rd12892, 4294967295;
	add.s64 	%rd12915, %rd12912, %rd12913;
	add.s64 	%rd12916, %rd12915, %rd12914;
	shr.u64 	%rd12917, %rd12916, 32;
	and.b64  	%rd12918, %rd12697, 4294967295;
	and.b64  	%rd12919, %rd12895, 4294967295;
	add.s64 	%rd12920, %rd12917, %rd12918;
	add.s64 	%rd12921, %rd12920, %rd12919;
	shr.u64 	%rd12922, %rd12921, 32;
	and.b64  	%rd12923, %rd12735, 4294967295;
	and.b64  	%rd12924, %rd12898, 4294967295;
	add.s64 	%rd12925, %rd12922, %rd12923;
	add.s64 	%rd12926, %rd12925, %rd12924;
	shr.u64 	%rd12927, %rd12926, 32;
	and.b64  	%rd12928, %rd12773, 4294967295;
	and.b64  	%rd12929, %rd12901, 4294967295;
	add.s64 	%rd12930, %rd12927, %rd12928;
	add.s64 	%rd12931, %rd12930, %rd12929;
	shr.u64 	%rd12932, %rd12931, 32;
	and.b64  	%rd12933, %rd12811, 4294967295;
	and.b64  	%rd12934, %rd12904, 4294967295;
	add.s64 	%rd12935, %rd12932, %rd12933;
	add.s64 	%rd12936, %rd12935, %rd12934;
	shr.u64 	%rd12937, %rd12936, 32;
	and.b64  	%rd12938, %rd12849, 4294967295;
	and.b64  	%rd12939, %rd12906, 4294967295;
	add.s64 	%rd12940, %rd12937, %rd12938;
	add.s64 	%rd12941, %rd12940, %rd12939;
	{ .reg .b32 tmp; mov.b64 {tmp, %r4715}, %rd12941; }
	add.s32 	%r4716, %r4715, %r4714;
	and.b64  	%rd12942, %rd12911, 4294967295;
	add.s64 	%rd18518, %rd12942, %rd12885;
	shr.u64 	%rd12943, %rd18518, 32;
	and.b64  	%rd12944, %rd12916, 4294967295;
	add.s64 	%rd12945, %rd12943, %rd12944;
	add.s64 	%rd18519, %rd12945, %rd12888;
	shr.u64 	%rd12946, %rd18519, 32;
	and.b64  	%rd12947, %rd12921, 4294967295;
	add.s64 	%rd12948, %rd12946, %rd12947;
	add.s64 	%rd18520, %rd12948, %rd12891;
	shr.u64 	%rd12949, %rd18520, 32;
	and.b64  	%rd12950, %rd12926, 4294967295;
	add.s64 	%rd12951, %rd12949, %rd12950;
	add.s64 	%rd18521, %rd12951, %rd12894;
	shr.u64 	%rd12952, %rd18521, 32;
	and.b64  	%rd12953, %rd12931, 4294967295;
	add.s64 	%rd12954, %rd12952, %rd12953;
	add.s64 	%rd18522, %rd12954, %rd12897;
	shr.u64 	%rd12955, %rd18522, 32;
	and.b64  	%rd12956, %rd12936, 4294967295;
	add.s64 	%rd12957, %rd12955, %rd12956;
	add.s64 	%rd18523, %rd12957, %rd12900;
	shr.u64 	%rd12958, %rd18523, 32;
	and.b64  	%rd12959, %rd12941, 4294967295;
	add.s64 	%rd12960, %rd12958, %rd12959;
	add.s64 	%rd18524, %rd12960, %rd12903;
	{ .reg .b32 tmp; mov.b64 {tmp, %r4717}, %rd18524; }
	add.s32 	%r4718, %r4716, %r4717;
	add.s32 	%r1645, %r4718, %r4712;
	setp.eq.s32 	%p2125, %r1645, 0;
	mov.pred 	%p3024, 0;
	@%p2125 bra 	$L__BB4_1234;
	cvt.u64.u32 	%rd12961, %r1645;
	mul.wide.u32 	%rd12962, %r1645, 977;
	cvt.u32.u64 	%r4719, %rd12962;
	shr.u64 	%rd12963, %rd12962, 32;
	add.s64 	%rd12964, %rd12963, %rd12961;
	shr.u64 	%rd12965, %rd12964, 32;
	add.s32 	%r1646, %r6253, %r4719;
	setp.lt.u32 	%p2126, %r1646, %r6253;
	selp.u64 	%rd12966, 1, 0, %p2126;
	and.b64  	%rd12967, %rd18518, 4294967295;
	and.b64  	%rd12968, %rd12964, 4294967295;
	add.s64 	%rd12969, %rd12967, %rd12966;
	add.s64 	%rd18518, %rd12969, %rd12968;
	shr.u64 	%rd12970, %rd18518, 32;
	and.b64  	%rd12971, %rd18519, 4294967295;
	add.s64 	%rd12972, %rd12970, %rd12971;
	add.s64 	%rd18519, %rd12972, %rd12965;
	shr.u64 	%rd12973, %rd18519, 32;
	and.b64  	%rd12974, %rd18520, 4294967295;
	add.s64 	%rd18520, %rd12973, %rd12974;
	shr.u64 	%rd12975, %rd18520, 32;
	and.b64  	%rd12976, %rd18521, 4294967295;
	add.s64 	%rd18521, %rd12975, %rd12976;
	shr.u64 	%rd12977, %rd18521, 32;
	and.b64  	%rd12978, %rd18522, 4294967295;
	add.s64 	%rd18522, %rd12977, %rd12978;
	shr.u64 	%rd12979, %rd18522, 32;
	and.b64  	%rd12980, %rd18523, 4294967295;
	add.s64 	%rd18523, %rd12979, %rd12980;
	shr.u64 	%rd12981, %rd18523, 32;
	and.b64  	%rd12982, %rd18524, 4294967295;
	add.s64 	%rd18524, %rd12981, %rd12982;
	setp.gt.u64 	%p3024, %rd18524, 4294967295;
	mov.u32 	%r6253, %r1646;
$L__BB4_1234:
	ld.const.u32 	%rd1002, [const_p+20];
	ld.const.u32 	%rd1003, [const_p+16];
	ld.const.u32 	%rd1004, [const_p+8];
	ld.const.u32 	%rd1005, [const_p+4];
	ld.const.u32 	%rd1006, [const_p+24];
	ld.const.u32 	%rd1007, [const_p+12];
	ld.const.u32 	%r1648, [const_p];
	cvt.u32.u64 	%r6260, %rd18524;
	cvt.u32.u64 	%r6259, %rd18523;
	cvt.u32.u64 	%r6258, %rd18522;
	cvt.u32.u64 	%r6257, %rd18521;
	cvt.u32.u64 	%r6256, %rd18520;
	cvt.u32.u64 	%r6255, %rd18519;
	cvt.u32.u64 	%r6254, %rd18518;
	ld.const.u32 	%r4720, [const_p+28];
	setp.lt.u32 	%p2127, %r4720, %r6260;
	or.pred  	%p2128, %p3024, %p2127;
	@%p2128 bra 	$L__BB4_1248;
	setp.gt.u32 	%p2129, %r4720, %r6260;
	@%p2129 bra 	$L__BB4_1249;
	cvt.u32.u64 	%r4721, %rd1006;
	setp.lt.u32 	%p2130, %r4721, %r6259;
	@%p2130 bra 	$L__BB4_1248;
	cvt.u32.u64 	%r4722, %rd1006;
	setp.gt.u32 	%p2131, %r4722, %r6259;
	@%p2131 bra 	$L__BB4_1249;
	cvt.u32.u64 	%r4723, %rd1002;
	setp.lt.u32 	%p2132, %r4723, %r6258;
	@%p2132 bra 	$L__BB4_1248;
	cvt.u32.u64 	%r4724, %rd1002;
	setp.gt.u32 	%p2133, %r4724, %r6258;
	@%p2133 bra 	$L__BB4_1249;
	cvt.u32.u64 	%r4725, %rd1003;
	setp.lt.u32 	%p2134, %r4725, %r6257;
	@%p2134 bra 	$L__BB4_1248;
	cvt.u32.u64 	%r4726, %rd1003;
	setp.gt.u32 	%p2135, %r4726, %r6257;
	@%p2135 bra 	$L__BB4_1249;
	cvt.u32.u64 	%r4727, %rd1007;
	setp.lt.u32 	%p2136, %r4727, %r6256;
	@%p2136 bra 	$L__BB4_1248;
	cvt.u32.u64 	%r4728, %rd1007;
	setp.gt.u32 	%p2137, %r4728, %r6256;
	@%p2137 bra 	$L__BB4_1249;
	cvt.u32.u64 	%r4729, %rd1004;
	setp.lt.u32 	%p2138, %r4729, %r6255;
	@%p2138 bra 	$L__BB4_1248;
	cvt.u32.u64 	%r4730, %rd1004;
	setp.gt.u32 	%p2139, %r4730, %r6255;
	@%p2139 bra 	$L__BB4_1249;
	cvt.u32.u64 	%r4731, %rd1005;
	setp.lt.u32 	%p2140, %r4731, %r6254;
	@%p2140 bra 	$L__BB4_1248;
	cvt.u32.u64 	%r4732, %rd1005;
	setp.gt.u32 	%p2141, %r4732, %r6254;
	setp.lt.u32 	%p2142, %r6253, %r1648;
	or.pred  	%p2143, %p2141, %p2142;
	@%p2143 bra 	$L__BB4_1249;
$L__BB4_1248:
	cvt.u32.u64 	%r4733, %rd1007;
	cvt.u32.u64 	%r4734, %rd1004;
	cvt.u32.u64 	%r4735, %rd1005;
	cvt.u32.u64 	%r4736, %rd1003;
	cvt.u32.u64 	%r4737, %rd1006;
	cvt.u32.u64 	%r4738, %rd1002;
	setp.lt.u32 	%p2144, %r6253, %r1648;
	selp.s64 	%rd12984, -1, 0, %p2144;
	sub.s32 	%r6253, %r6253, %r1648;
	and.b64  	%rd12985, %rd18518, 4294967295;
	add.s64 	%rd12986, %rd12985, %rd12984;
	setp.lt.u64 	%p2145, %rd12986, %rd1005;
	selp.s64 	%rd12987, -1, 0, %p2145;
	cvt.u32.u64 	%r4739, %rd12986;
	sub.s32 	%r6254, %r4739, %r4735;
	and.b64  	%rd12988, %rd18519, 4294967295;
	add.s64 	%rd12989, %rd12988, %rd12987;
	setp.lt.u64 	%p2146, %rd12989, %rd1004;
	selp.s64 	%rd12990, -1, 0, %p2146;
	cvt.u32.u64 	%r4740, %rd12989;
	sub.s32 	%r6255, %r4740, %r4734;
	and.b64  	%rd12991, %rd18520, 4294967295;
	add.s64 	%rd12992, %rd12991, %rd12990;
	setp.lt.u64 	%p2147, %rd12992, %rd1007;
	selp.s64 	%rd12993, -1, 0, %p2147;
	cvt.u32.u64 	%r4741, %rd12992;
	sub.s32 	%r6256, %r4741, %r4733;
	and.b64  	%rd12994, %rd18521, 4294967295;
	add.s64 	%rd12995, %rd12994, %rd12993;
	setp.lt.u64 	%p2148, %rd12995, %rd1003;
	selp.s64 	%rd12996, -1, 0, %p2148;
	cvt.u32.u64 	%r4742, %rd12995;
	sub.s32 	%r6257, %r4742, %r4736;
	and.b64  	%rd12997, %rd18522, 4294967295;
	add.s64 	%rd12998, %rd12997, %rd12996;
	setp.lt.u64 	%p2149, %rd12998, %rd1002;
	selp.s64 	%rd12999, -1, 0, %p2149;
	cvt.u32.u64 	%r4743, %rd12998;
	sub.s32 	%r6258, %r4743, %r4738;
	and.b64  	%rd13000, %rd18523, 4294967295;
	add.s64 	%rd13001, %rd13000, %rd12999;
	setp.lt.u64 	%p2150, %rd13001, %rd1006;
	selp.s32 	%r4744, -1, 0, %p2150;
	cvt.u32.u64 	%r4745, %rd13001;
	sub.s32 	%r6259, %r4745, %r4737;
	add.s32 	%r4746, %r6260, %r4744;
	sub.s32 	%r6260, %r4746, %r4720;
$L__BB4_1249:
	setp.gt.u32 	%p2151, %r6260, %r4720;
	@%p2151 bra 	$L__BB4_1262;
	bra.uni 	$L__BB4_1263;
$L__BB4_1250:
	cvt.u32.u64 	%r4747, %rd1006;
	setp.gt.u32 	%p2153, %r6259, %r4747;
	@%p2153 bra 	$L__BB4_1262;
	cvt.u32.u64 	%r4748, %rd1006;
	setp.lt.u32 	%p2154, %r6259, %r4748;
	@%p2154 bra 	$L__BB4_1264;
	cvt.u32.u64 	%r4749, %rd1002;
	setp.gt.u32 	%p2155, %r6258, %r4749;
	@%p2155 bra 	$L__BB4_1262;
	cvt.u32.u64 	%r4750, %rd1002;
	setp.lt.u32 	%p2156, %r6258, %r4750;
	@%p2156 bra 	$L__BB4_1264;
	cvt.u32.u64 	%r4751, %rd1003;
	setp.gt.u32 	%p2157, %r6257, %r4751;
	@%p2157 bra 	$L__BB4_1262;
	cvt.u32.u64 	%r4752, %rd1003;
	setp.lt.u32 	%p2158, %r6257, %r4752;
	@%p2158 bra 	$L__BB4_1264;
	cvt.u32.u64 	%r4753, %rd1007;
	setp.gt.u32 	%p2159, %r6256, %r4753;
	@%p2159 bra 	$L__BB4_1262;
	cvt.u32.u64 	%r4754, %rd1007;
	setp.lt.u32 	%p2160, %r6256, %r4754;
	@%p2160 bra 	$L__BB4_1264;
	cvt.u32.u64 	%r4755, %rd1004;
	setp.gt.u32 	%p2161, %r6255, %r4755;
	@%p2161 bra 	$L__BB4_1262;
	cvt.u32.u64 	%r4756, %rd1004;
	setp.lt.u32 	%p2162, %r6255, %r4756;
	@%p2162 bra 	$L__BB4_1264;
	cvt.u32.u64 	%r4757, %rd1005;
	setp.gt.u32 	%p2163, %r6254, %r4757;
	@%p2163 bra 	$L__BB4_1262;
	cvt.u32.u64 	%r4758, %rd1005;
	setp.lt.u32 	%p2164, %r6254, %r4758;
	setp.lt.u32 	%p2165, %r6253, %r1648;
	or.pred  	%p2166, %p2164, %p2165;
	@%p2166 bra 	$L__BB4_1264;
$L__BB4_1262:
	cvt.u32.u64 	%r4759, %rd1004;
	cvt.u32.u64 	%r4760, %rd1005;
	cvt.u32.u64 	%r4761, %rd1007;
	cvt.u32.u64 	%r4762, %rd1002;
	cvt.u32.u64 	%r4763, %rd1003;
	cvt.u32.u64 	%r4764, %rd1006;
	setp.lt.u32 	%p2167, %r6253, %r1648;
	selp.s64 	%rd13002, -1, 0, %p2167;
	sub.s32 	%r6253, %r6253, %r1648;
	cvt.u64.u32 	%rd13003, %r6254;
	add.s64 	%rd13004, %rd13002, %rd13003;
	setp.lt.u64 	%p2168, %rd13004, %rd1005;
	selp.s64 	%rd13005, -1, 0, %p2168;
	cvt.u32.u64 	%r4765, %rd13004;
	sub.s32 	%r6254, %r4765, %r4760;
	cvt.u64.u32 	%rd13006, %r6255;
	add.s64 	%rd13007, %rd13005, %rd13006;
	setp.lt.u64 	%p2169, %rd13007, %rd1004;
	selp.s64 	%rd13008, -1, 0, %p2169;
	cvt.u32.u64 	%r4766, %rd13007;
	sub.s32 	%r6255, %r4766, %r4759;
	cvt.u64.u32 	%rd13009, %r6256;
	add.s64 	%rd13010, %rd13008, %rd13009;
	setp.lt.u64 	%p2170, %rd13010, %rd1007;
	selp.s64 	%rd13011, -1, 0, %p2170;
	cvt.u32.u64 	%r4767, %rd13010;
	sub.s32 	%r6256, %r4767, %r4761;
	cvt.u64.u32 	%rd13012, %r6257;
	add.s64 	%rd13013, %rd13011, %rd13012;
	setp.lt.u64 	%p2171, %rd13013, %rd1003;
	selp.s64 	%rd13014, -1, 0, %p2171;
	cvt.u32.u64 	%r4768, %rd13013;
	sub.s32 	%r6257, %r4768, %r4763;
	cvt.u64.u32 	%rd13015, %r6258;
	add.s64 	%rd13016, %rd13014, %rd13015;
	setp.lt.u64 	%p2172, %rd13016, %rd1002;
	selp.s64 	%rd13017, -1, 0, %p2172;
	cvt.u32.u64 	%r4769, %rd13016;
	sub.s32 	%r6258, %r4769, %r4762;
	cvt.u64.u32 	%rd13018, %r6259;
	add.s64 	%rd13019, %rd13017, %rd13018;
	setp.lt.u64 	%p2173, %rd13019, %rd1006;
	selp.s32 	%r4770, -1, 0, %p2173;
	cvt.u32.u64 	%r4771, %rd13019;
	sub.s32 	%r6259, %r4771, %r4764;
	add.s32 	%r4772, %r6260, %r4770;
	sub.s32 	%r6260, %r4772, %r4720;
	bra.uni 	$L__BB4_1264;
$L__BB4_1263:
	setp.lt.u32 	%p2152, %r6260, %r4720;
	@%p2152 bra 	$L__BB4_1264;
	bra.uni 	$L__BB4_1250;
$L__BB4_1264:
	mul.wide.u32 	%rd13020, %r6236, %r5928;
	cvt.u32.u64 	%r4773, %rd13020;
	shr.u64 	%rd13021, %rd13020, 32;
	mul.wide.u32 	%rd13022, %r6237, %r5928;
	add.s64 	%rd13023, %rd13021, %rd13022;
	shr.u64 	%rd13024, %rd13023, 32;
	mul.wide.u32 	%rd13025, %r6238, %r5928;
	add.s64 	%rd13026, %rd13024, %rd13025;
	shr.u64 	%rd13027, %rd13026, 32;
	mul.wide.u32 	%rd13028, %r6239, %r5928;
	add.s64 	%rd13029, %rd13027, %rd13028;
	shr.u64 	%rd13030, %rd13029, 32;
	mul.wide.u32 	%rd13031, %r6240, %r5928;
	add.s64 	%rd13032, %rd13030, %rd13031;
	shr.u64 	%rd13033, %rd13032, 32;
	mul.wide.u32 	%rd13034, %r6241, %r5928;
	add.s64 	%rd13035, %rd13033, %rd13034;
	shr.u64 	%rd13036, %rd13035, 32;
	mul.wide.u32 	%rd13037, %r6242, %r5928;
	add.s64 	%rd13038, %rd13036, %rd13037;
	shr.u64 	%rd13039, %rd13038, 32;
	mul.wide.u32 	%rd13040, %r6243, %r5928;
	add.s64 	%rd13041, %rd13039, %rd13040;
	shr.u64 	%rd13042, %rd13041, 32;
	and.b64  	%rd13043, %rd13023, 4294967295;
	mul.wide.u32 	%rd13044, %r6236, %r5929;
	add.s64 	%rd13045, %rd13044, %rd13043;
	shr.u64 	%rd13046, %rd13045, 32;
	and.b64  	%rd13047, %rd13026, 4294967295;
	mul.wide.u32 	%rd13048, %r6237, %r5929;
	add.s64 	%rd13049, %rd13046, %rd13047;
	add.s64 	%rd13050, %rd13049, %rd13048;
	shr.u64 	%rd13051, %rd13050, 32;
	and.b64  	%rd13052, %rd13029, 4294967295;
	mul.wide.u32 	%rd13053, %r6238, %r5929;
	add.s64 	%rd13054, %rd13051, %rd13052;
	add.s64 	%rd13055, %rd13054, %rd13053;
	shr.u64 	%rd13056, %rd13055, 32;
	and.b64  	%rd13057, %rd13032, 4294967295;
	mul.wide.u32 	%rd13058, %r6239, %r5929;
	add.s64 	%rd13059, %rd13056, %rd13057;
	add.s64 	%rd13060, %rd13059, %rd13058;
	shr.u64 	%rd13061, %rd13060, 32;
	and.b64  	%rd13062, %rd13035, 4294967295;
	mul.wide.u32 	%rd13063, %r6240, %r5929;
	add.s64 	%rd13064, %rd13061, %rd13062;
	add.s64 	%rd13065, %rd13064, %rd13063;
	shr.u64 	%rd13066, %rd13065, 32;
	and.b64  	%rd13067, %rd13038, 4294967295;
	mul.wide.u32 	%rd13068, %r6241, %r5929;
	add.s64 	%rd13069, %rd13066, %rd13067;
	add.s64 	%rd13070, %rd13069, %rd13068;
	shr.u64 	%rd13071, %rd13070, 32;
	and.b64  	%rd13072, %rd13041, 4294967295;
	mul.wide.u32 	%rd13073, %r6242, %r5929;
	add.s64 	%rd13074, %rd13071, %rd13072;
	add.s64 	%rd13075, %rd13074, %rd13073;
	shr.u64 	%rd13076, %rd13075, 32;
	mul.wide.u32 	%rd13077, %r6243, %r5929;
	add.s64 	%rd13078, %rd13076, %rd13042;
	add.s64 	%rd13079, %rd13078, %rd13077;
	shr.u64 	%rd13080, %rd13079, 32;
	and.b64  	%rd13081, %rd13050, 4294967295;
	mul.wide.u32 	%rd13082, %r6236, %r5930;
	add.s64 	%rd13083, %rd13082, %rd13081;
	shr.u64 	%rd13084, %rd13083, 32;
	and.b64  	%rd13085, %rd13055, 4294967295;
	mul.wide.u32 	%rd13086, %r6237, %r5930;
	add.s64 	%rd13087, %rd13084, %rd13085;
	add.s64 	%rd13088, %rd13087, %rd13086;
	shr.u64 	%rd13089, %rd13088, 32;
	and.b64  	%rd13090, %rd13060, 4294967295;
	mul.wide.u32 	%rd13091, %r6238, %r5930;
	add.s64 	%rd13092, %rd13089, %rd13090;
	add.s64 	%rd13093, %rd13092, %rd13091;
	shr.u64 	%rd13094, %rd13093, 32;
	and.b64  	%rd13095, %rd13065, 4294967295;
	mul.wide.u32 	%rd13096, %r6239, %r5930;
	add.s64 	%rd13097, %rd13094, %rd13095;
	add.s64 	%rd13098, %rd13097, %rd13096;
	shr.u64 	%rd13099, %rd13098, 32;
	and.b64  	%rd13100, %rd13070, 4294967295;
	mul.wide.u32 	%rd13101, %r6240, %r5930;
	add.s64 	%rd13102, %rd13099, %rd13100;
	add.s64 	%rd13103, %rd13102, %rd13101;
	shr.u64 	%rd13104, %rd13103, 32;
	and.b64  	%rd13105, %rd13075, 4294967295;
	mul.wide.u32 	%rd13106, %r6241, %r5930;
	add.s64 	%rd13107, %rd13104, %rd13105;
	add.s64 	%rd13108, %rd13107, %rd13106;
	shr.u64 	%rd13109, %rd13108, 32;
	and.b64  	%rd13110, %rd13079, 4294967295;
	mul.wide.u32 	%rd13111, %r6242, %r5930;
	add.s64 	%rd13112, %rd13109, %rd13110;
	add.s64 	%rd13113, %rd13112, %rd13111;
	shr.u64 	%rd13114, %rd13113, 32;
	mul.wide.u32 	%rd13115, %r6243, %r5930;
	add.s64 	%rd13116, %rd13114, %rd13080;
	add.s64 	%rd13117, %rd13116, %rd13115;
	shr.u64 	%rd13118, %rd13117, 32;
	and.b64  	%rd13119, %rd13088, 4294967295;
	mul.wide.u32 	%rd13120, %r6236, %r5931;
	add.s64 	%rd13121, %rd13120, %rd13119;
	shr.u64 	%rd13122, %rd13121, 32;
	and.b64  	%rd13123, %rd13093, 4294967295;
	mul.wide.u32 	%rd13124, %r6237, %r5931;
	add.s64 	%rd13125, %rd13122, %rd13123;
	add.s64 	%rd13126, %rd13125, %rd13124;
	shr.u64 	%rd13127, %rd13126, 32;
	and.b64  	%rd13128, %rd13098, 4294967295;
	mul.wide.u32 	%rd13129, %r6238, %r5931;
	add.s64 	%rd13130, %rd13127, %rd13128;
	add.s64 	%rd13131, %rd13130, %rd13129;
	shr.u64 	%rd13132, %rd13131, 32;
	and.b64  	%rd13133, %rd13103, 4294967295;
	mul.wide.u32 	%rd13134, %r6239, %r5931;
	add.s64 	%rd13135, %rd13132, %rd13133;
	add.s64 	%rd13136, %rd13135, %rd13134;
	shr.u64 	%rd13137, %rd13136, 32;
	and.b64  	%rd13138, %rd13108, 4294967295;
	mul.wide.u32 	%rd13139, %r6240, %r5931;
	add.s64 	%rd13140, %rd13137, %rd13138;
	add.s64 	%rd13141, %rd13140, %rd13139;
	shr.u64 	%rd13142, %rd13141, 32;
	and.b64  	%rd13143, %rd13113, 4294967295;
	mul.wide.u32 	%rd13144, %r6241, %r5931;
	add.s64 	%rd13145, %rd13142, %rd13143;
	add.s64 	%rd13146, %rd13145, %rd13144;
	shr.u64 	%rd13147, %rd13146, 32;
	and.b64  	%rd13148, %rd13117, 4294967295;
	mul.wide.u32 	%rd13149, %r6242, %r5931;
	add.s64 	%rd13150, %rd13147, %rd13148;
	add.s64 	%rd13151, %rd13150, %rd13149;
	shr.u64 	%rd13152, %rd13151, 32;
	mul.wide.u32 	%rd13153, %r6243, %r5931;
	add.s64 	%rd13154, %rd13152, %rd13118;
	add.s64 	%rd13155, %rd13154, %rd13153;
	shr.u64 	%rd13156, %rd13155, 32;
	and.b64  	%rd13157, %rd13126, 4294967295;
	mul.wide.u32 	%rd13158, %r6236, %r5932;
	add.s64 	%rd13159, %rd13158, %rd13157;
	shr.u64 	%rd13160, %rd13159, 32;
	and.b64  	%rd13161, %rd13131, 4294967295;
	mul.wide.u32 	%rd13162, %r6237, %r5932;
	add.s64 	%rd13163, %rd13160, %rd13161;
	add.s64 	%rd13164, %rd13163, %rd13162;
	shr.u64 	%rd13165, %rd13164, 32;
	and.b64  	%rd13166, %rd13136, 4294967295;
	mul.wide.u32 	%rd13167, %r6238, %r5932;
	add.s64 	%rd13168, %rd13165, %rd13166;
	add.s64 	%rd13169, %rd13168, %rd13167;
	shr.u64 	%rd13170, %rd13169, 32;
	and.b64  	%rd13171, %rd13141, 4294967295;
	mul.wide.u32 	%rd13172, %r6239, %r5932;
	add.s64 	%rd13173, %rd13170, %rd13171;
	add.s64 	%rd13174, %rd13173, %rd13172;
	shr.u64 	%rd13175, %rd13174, 32;
	and.b64  	%rd13176, %rd13146, 4294967295;
	mul.wide.u32 	%rd13177, %r6240, %r5932;
	add.s64 	%rd13178, %rd13175, %rd13176;
	add.s64 	%rd13179, %rd13178, %rd13177;
	shr.u64 	%rd13180, %rd13179, 32;
	and.b64  	%rd13181, %rd13151, 4294967295;
	mul.wide.u32 	%rd13182, %r6241, %r5932;
	add.s64 	%rd13183, %rd13180, %rd13181;
	add.s64 	%rd13184, %rd13183, %rd13182;
	shr.u64 	%rd13185, %rd13184, 32;
	and.b64  	%rd13186, %rd13155, 4294967295;
	mul.wide.u32 	%rd13187, %r6242, %r5932;
	add.s64 	%rd13188, %rd13185, %rd13186;
	add.s64 	%rd13189, %rd13188, %rd13187;
	shr.u64 	%rd13190, %rd13189, 32;
	mul.wide.u32 	%rd13191, %r6243, %r5932;
	add.s64 	%rd13192, %rd13190, %rd13156;
	add.s64 	%rd13193, %rd13192, %rd13191;
	shr.u64 	%rd13194, %rd13193, 32;
	and.b64  	%rd13195, %rd13164, 4294967295;
	mul.wide.u32 	%rd13196, %r6236, %r5933;
	add.s64 	%rd13197, %rd13196, %rd13195;
	shr.u64 	%rd13198, %rd13197, 32;
	and.b64  	%rd13199, %rd13169, 4294967295;
	mul.wide.u32 	%rd13200, %r6237, %r5933;
	add.s64 	%rd13201, %rd13198, %rd13199;
	add.s64 	%rd13202, %rd13201, %rd13200;
	shr.u64 	%rd13203, %rd13202, 32;
	and.b64  	%rd13204, %rd13174, 4294967295;
	mul.wide.u32 	%rd13205, %r6238, %r5933;
	add.s64 	%rd13206, %rd13203, %rd13204;
	add.s64 	%rd13207, %rd13206, %rd13205;
	shr.u64 	%rd13208, %rd13207, 32;
	and.b64  	%rd13209, %rd13179, 4294967295;
	mul.wide.u32 	%rd13210, %r6239, %r5933;
	add.s64 	%rd13211, %rd13208, %rd13209;
	add.s64 	%rd13212, %rd13211, %rd13210;
	shr.u64 	%rd13213, %rd13212, 32;
	and.b64  	%rd13214, %rd13184, 4294967295;
	mul.wide.u32 	%rd13215, %r6240, %r5933;
	add.s64 	%rd13216, %rd13213, %rd13214;
	add.s64 	%rd13217, %rd13216, %rd13215;
	shr.u64 	%rd13218, %rd13217, 32;
	and.b64  	%rd13219, %rd13189, 4294967295;
	mul.wide.u32 	%rd13220, %r6241, %r5933;
	add.s64 	%rd13221, %rd13218, %rd13219;
	add.s64 	%rd13222, %rd13221, %rd13220;
	shr.u64 	%rd13223, %rd13222, 32;
	and.b64  	%rd13224, %rd13193, 4294967295;
	mul.wide.u32 	%rd13225, %r6242, %r5933;
	add.s64 	%rd13226, %rd13223, %rd13224;
	add.s64 	%rd13227, %rd13226, %rd13225;
	shr.u64 	%rd13228, %rd13227, 32;
	mul.wide.u32 	%rd13229, %r6243, %r5933;
	add.s64 	%rd13230, %rd13228, %rd13194;
	add.s64 	%rd13231, %rd13230, %rd13229;
	shr.u64 	%rd13232, %rd13231, 32;
	and.b64  	%rd13233, %rd13202, 4294967295;
	mul.wide.u32 	%rd13234, %r6236, %r5934;
	add.s64 	%rd13235, %rd13234, %rd13233;
	shr.u64 	%rd13236, %rd13235, 32;
	and.b64  	%rd13237, %rd13207, 4294967295;
	mul.wide.u32 	%rd13238, %r6237, %r5934;
	add.s64 	%rd13239, %rd13236, %rd13237;
	add.s64 	%rd13240, %rd13239, %rd13238;
	shr.u64 	%rd13241, %rd13240, 32;
	and.b64  	%rd13242, %rd13212, 4294967295;
	mul.wide.u32 	%rd13243, %r6238, %r5934;
	add.s64 	%rd13244, %rd13241, %rd13242;
	add.s64 	%rd13245, %rd13244, %rd13243;
	shr.u64 	%rd13246, %rd13245, 32;
	and.b64  	%rd13247, %rd13217, 4294967295;
	mul.wide.u32 	%rd13248, %r6239, %r5934;
	add.s64 	%rd13249, %rd13246, %rd13247;
	add.s64 	%rd13250, %rd13249, %rd13248;
	shr.u64 	%rd13251, %rd13250, 32;
	and.b64  	%rd13252, %rd13222, 4294967295;
	mul.wide.u32 	%rd13253, %r6240, %r5934;
	add.s64 	%rd13254, %rd13251, %rd13252;
	add.s64 	%rd13255, %rd13254, %rd13253;
	shr.u64 	%rd13256, %rd13255, 32;
	and.b64  	%rd13257, %rd13227, 4294967295;
	mul.wide.u32 	%rd13258, %r6241, %r5934;
	add.s64 	%rd13259, %rd13256, %rd13257;
	add.s64 	%rd13260, %rd13259, %rd13258;
	shr.u64 	%rd13261, %rd13260, 32;
	and.b64  	%rd13262, %rd13231, 4294967295;
	mul.wide.u32 	%rd13263, %r6242, %r5934;
	add.s64 	%rd13264, %rd13261, %rd13262;
	add.s64 	%rd13265, %rd13264, %rd13263;
	shr.u64 	%rd13266, %rd13265, 32;
	mul.wide.u32 	%rd13267, %r6243, %r5934;
	add.s64 	%rd13268, %rd13266, %rd13232;
	add.s64 	%rd13269, %rd13268, %rd13267;
	shr.u64 	%rd13270, %rd13269, 32;
	and.b64  	%rd13271, %rd13240, 4294967295;
	mul.wide.u32 	%rd13272, %r6236, %r5935;
	add.s64 	%rd13273, %rd13272, %rd13271;
	shr.u64 	%rd13274, %rd13273, 32;
	and.b64  	%rd13275, %rd13245, 4294967295;
	mul.wide.u32 	%rd13276, %r6237, %r5935;
	add.s64 	%rd13277, %rd13274, %rd13275;
	add.s64 	%rd13278, %rd13277, %rd13276;
	shr.u64 	%rd13279, %rd13278, 32;
	and.b64  	%rd13280, %rd13250, 4294967295;
	mul.wide.u32 	%rd13281, %r6238, %r5935;
	add.s64 	%rd13282, %rd13279, %rd13280;
	add.s64 	%rd13283, %rd13282, %rd13281;
	shr.u64 	%rd13284, %rd13283, 32;
	and.b64  	%rd13285, %rd13255, 4294967295;
	mul.wide.u32 	%rd13286, %r6239, %r5935;
	add.s64 	%rd13287, %rd13284, %rd13285;
	add.s64 	%rd13288, %rd13287, %rd13286;
	shr.u64 	%rd13289, %rd13288, 32;
	and.b64  	%rd13290, %rd13260, 4294967295;
	mul.wide.u32 	%rd13291, %r6240, %r5935;
	add.s64 	%rd13292, %rd13289, %rd13290;
	add.s64 	%rd13293, %rd13292, %rd13291;
	shr.u64 	%rd13294, %rd13293, 32;
	and.b64  	%rd13295, %rd13265, 4294967295;
	mul.wide.u32 	%rd13296, %r6241, %r5935;
	add.s64 	%rd13297, %rd13294, %rd13295;
	add.s64 	%rd13298, %rd13297, %rd13296;
	shr.u64 	%rd13299, %rd13298, 32;
	and.b64  	%rd13300, %rd13269, 4294967295;
	mul.wide.u32 	%rd13301, %r6242, %r5935;
	add.s64 	%rd13302, %rd13299, %rd13300;
	add.s64 	%rd13303, %rd13302, %rd13301;
	shr.u64 	%rd13304, %rd13303, 32;
	mul.wide.u32 	%rd13305, %r6243, %r5935;
	add.s64 	%rd13306, %rd13304, %rd13270;
	add.s64 	%rd13307, %rd13306, %rd13305;
	shr.u64 	%rd13308, %rd13307, 32;
	{ .reg .b32 tmp; mov.b64 {tmp, %r4774}, %rd13307; }
	and.b64  	%rd13309, %rd13278, 4294967295;
	mul.lo.s64 	%rd13310, %rd13309, 977;
	cvt.u32.u64 	%r4775, %rd13310;
	shr.u64 	%rd13311, %rd13310, 32;
	and.b64  	%rd13312, %rd13283, 4294967295;
	mad.lo.s64 	%rd13313, %rd13312, 977, %rd13311;
	shr.u64 	%rd13314, %rd13313, 32;
	and.b64  	%rd13315, %rd13288, 4294967295;
	mad.lo.s64 	%rd13316, %rd13315, 977, %rd13314;
	shr.u64 	%rd13317, %rd13316, 32;
	and.b64  	%rd13318, %rd13293, 4294967295;
	mad.lo.s64 	%rd13319, %rd13318, 977, %rd13317;
	shr.u64 	%rd13320, %rd13319, 32;
	and.b64  	%rd13321, %rd13298, 4294967295;
	mad.lo.s64 	%rd13322, %rd13321, 977, %rd13320;
	shr.u64 	%rd13323, %rd13322, 32;
	and.b64  	%rd13324, %rd13303, 4294967295;
	mad.lo.s64 	%rd13325, %rd13324, 977, %rd13323;
	shr.u64 	%rd13326, %rd13325, 32;
	and.b64  	%rd13327, %rd13307, 4294967295;
	mad.lo.s64 	%rd13328, %rd13327, 977, %rd13326;
	shr.u64 	%rd13329, %rd13328, 32;
	mad.lo.s64 	%rd13330, %rd13308, 977, %rd13329;
	{ .reg .b32 tmp; mov.b64 {tmp, %r4776}, %rd13330; }
	add.s32 	%r6270, %r4773, %r4775;
	setp.lt.u32 	%p2175, %r6270, %r4773;
	selp.u64 	%rd13331, 1, 0, %p2175;
	and.b64  	%rd13332, %rd13045, 4294967295;
	and.b64  	%rd13333, %rd13313, 4294967295;
	add.s64 	%rd13334, %rd13332, %rd13331;
	add.s64 	%rd13335, %rd13334, %rd13333;
	shr.u64 	%rd13336, %rd13335, 32;
	and.b64  	%rd13337, %rd13083, 4294967295;
	and.b64  	%rd13338, %rd13316, 4294967295;
	add.s64 	%rd13339, %rd13336, %rd13337;
	add.s64 	%rd13340, %rd13339, %rd13338;
	shr.u64 	%rd13341, %rd13340, 32;
	and.b64  	%rd13342, %rd13121, 4294967295;
	and.b64  	%rd13343, %rd13319, 4294967295;
	add.s64 	%rd13344, %rd13341, %rd13342;
	add.s64 	%rd13345, %rd13344, %rd13343;
	shr.u64 	%rd13346, %rd13345, 32;
	and.b64  	%rd13347, %rd13159, 4294967295;
	and.b64  	%rd13348, %rd13322, 4294967295;
	add.s64 	%rd13349, %rd13346, %rd13347;
	add.s64 	%rd13350, %rd13349, %rd13348;
	shr.u64 	%rd13351, %rd13350, 32;
	and.b64  	%rd13352, %rd13197, 4294967295;
	and.b64  	%rd13353, %rd13325, 4294967295;
	add.s64 	%rd13354, %rd13351, %rd13352;
	add.s64 	%rd13355, %rd13354, %rd13353;
	shr.u64 	%rd13356, %rd13355, 32;
	and.b64  	%rd13357, %rd13235, 4294967295;
	and.b64  	%rd13358, %rd13328, 4294967295;
	add.s64 	%rd13359, %rd13356, %rd13357;
	add.s64 	%rd13360, %rd13359, %rd13358;
	shr.u64 	%rd13361, %rd13360, 32;
	and.b64  	%rd13362, %rd13273, 4294967295;
	and.b64  	%rd13363, %rd13330, 4294967295;
	add.s64 	%rd13364, %rd13361, %rd13362;
	add.s64 	%rd13365, %rd13364, %rd13363;
	{ .reg .b32 tmp; mov.b64 {tmp, %r4777}, %rd13365; }
	add.s32 	%r4778, %r4777, %r4776;
	and.b64  	%rd13366, %rd13335, 4294967295;
	add.s64 	%rd18525, %rd13366, %rd13309;
	shr.u64 	%rd13367, %rd18525, 32;
	and.b64  	%rd13368, %rd13340, 4294967295;
	add.s64 	%rd13369, %rd13367, %rd13368;
	add.s64 	%rd18526, %rd13369, %rd13312;
	shr.u64 	%rd13370, %rd18526, 32;
	and.b64  	%rd13371, %rd13345, 4294967295;
	add.s64 	%rd13372, %rd13370, %rd13371;
	add.s64 	%rd18527, %rd13372, %rd13315;
	shr.u64 	%rd13373, %rd18527, 32;
	and.b64  	%rd13374, %rd13350, 4294967295;
	add.s64 	%rd13375, %rd13373, %rd13374;
	add.s64 	%rd18528, %rd13375, %rd13318;
	shr.u64 	%rd13376, %rd18528, 32;
	and.b64  	%rd13377, %rd13355, 4294967295;
	add.s64 	%rd13378, %rd13376, %rd13377;
	add.s64 	%rd18529, %rd13378, %rd13321;
	shr.u64 	%rd13379, %rd18529, 32;
	and.b64  	%rd13380, %rd13360, 4294967295;
	add.s64 	%rd13381, %rd13379, %rd13380;
	add.s64 	%rd18530, %rd13381, %rd13324;
	shr.u64 	%rd13382, %rd18530, 32;
	and.b64  	%rd13383, %rd13365, 4294967295;
	add.s64 	%rd13384, %rd13382, %rd13383;
	add.s64 	%rd18531, %rd13384, %rd13327;
	{ .reg .b32 tmp; mov.b64 {tmp, %r4779}, %rd18531; }
	add.s32 	%r4780, %r4778, %r4779;
	add.s32 	%r1690, %r4780, %r4774;
	setp.eq.s32 	%p2176, %r1690, 0;
	mov.pred 	%p3025, 0;
	@%p2176 bra 	$L__BB4_1266;
	cvt.u64.u32 	%rd13385, %r1690;
	mul.wide.u32 	%rd13386, %r1690, 977;
	cvt.u32.u64 	%r4781, %rd13386;
	shr.u64 	%rd13387, %rd13386, 32;
	add.s64 	%rd13388, %rd13387, %rd13385;
	shr.u64 	%rd13389, %rd13388, 32;
	add.s32 	%r1691, %r6270, %r4781;
	setp.lt.u32 	%p2177, %r1691, %r6270;
	selp.u64 	%rd13390, 1, 0, %p2177;
	and.b64  	%rd13391, %rd18525, 4294967295;
	and.b64  	%rd13392, %rd13388, 4294967295;
	add.s64 	%rd13393, %rd13391, %rd13390;
	add.s64 	%rd18525, %rd13393, %rd13392;
	shr.u64 	%rd13394, %rd18525, 32;
	and.b64  	%rd13395, %rd18526, 4294967295;
	add.s64 	%rd13396, %rd13394, %rd13395;
	add.s64 	%rd18526, %rd13396, %rd13389;
	shr.u64 	%rd13397, %rd18526, 32;
	and.b64  	%rd13398, %rd18527, 4294967295;
	add.s64 	%rd18527, %rd13397, %rd13398;
	shr.u64 	%rd13399, %rd18527, 32;
	and.b64  	%rd13400, %rd18528, 4294967295;
	add.s64 	%rd18528, %rd13399, %rd13400;
	shr.u64 	%rd13401, %rd18528, 32;
	and.b64  	%rd13402, %rd18529, 4294967295;
	add.s64 	%rd18529, %rd13401, %rd13402;
	shr.u64 	%rd13403, %rd18529, 32;
	and.b64  	%rd13404, %rd18530, 4294967295;
	add.s64 	%rd18530, %rd13403, %rd13404;
	shr.u64 	%rd13405, %rd18530, 32;
	and.b64  	%rd13406, %rd18531, 4294967295;
	add.s64 	%rd18531, %rd13405, %rd13406;
	setp.gt.u64 	%p3025, %rd18531, 4294967295;
	mov.u32 	%r6270, %r1691;
$L__BB4_1266:
	ld.const.u32 	%rd1029, [const_p+20];
	ld.const.u32 	%rd1030, [const_p+16];
	ld.const.u32 	%rd1031, [const_p+8];
	ld.const.u32 	%rd1032, [const_p+4];
	ld.const.u32 	%rd1033, [const_p+24];
	ld.const.u32 	%rd1034, [const_p+12];
	ld.const.u32 	%r1693, [const_p];
	cvt.u32.u64 	%r6277, %rd18531;
	cvt.u32.u64 	%r6276, %rd18530;
	cvt.u32.u64 	%r6275, %rd18529;
	cvt.u32.u64 	%r6274, %rd18528;
	cvt.u32.u64 	%r6273, %rd18527;
	cvt.u32.u64 	%r6272, %rd18526;
	cvt.u32.u64 	%r6271, %rd18525;
	ld.const.u32 	%r4782, [const_p+28];
	setp.lt.u32 	%p2178, %r4782, %r6277;
	or.pred  	%p2179, %p3025, %p2178;
	@%p2179 bra 	$L__BB4_1280;
	setp.gt.u32 	%p2180, %r4782, %r6277;
	@%p2180 bra 	$L__BB4_1281;
	cvt.u32.u64 	%r4783, %rd1033;
	setp.lt.u32 	%p2181, %r4783, %r6276;
	@%p2181 bra 	$L__BB4_1280;
	cvt.u32.u64 	%r4784, %rd1033;
	setp.gt.u32 	%p2182, %r4784, %r6276;
	@%p2182 bra 	$L__BB4_1281;
	cvt.u32.u64 	%r4785, %rd1029;
	setp.lt.u32 	%p2183, %r4785, %r6275;
	@%p2183 bra 	$L__BB4_1280;
	cvt.u32.u64 	%r4786, %rd1029;
	setp.gt.u32 	%p2184, %r4786, %r6275;
	@%p2184 bra 	$L__BB4_1281;
	cvt.u32.u64 	%r4787, %rd1030;
	setp.lt.u32 	%p2185, %r4787, %r6274;
	@%p2185 bra 	$L__BB4_1280;
	cvt.u32.u64 	%r4788, %rd1030;
	setp.gt.u32 	%p2186, %r4788, %r6274;
	@%p2186 bra 	$L__BB4_1281;
	cvt.u32.u64 	%r4789, %rd1034;
	setp.lt.u32 	%p2187, %r4789, %r6273;
	@%p2187 bra 	$L__BB4_1280;
	cvt.u32.u64 	%r4790, %rd1034;
	setp.gt.u32 	%p2188, %r4790, %r6273;
	@%p2188 bra 	$L__BB4_1281;
	cvt.u32.u64 	%r4791, %rd1031;
	setp.lt.u32 	%p2189, %r4791, %r6272;
	@%p2189 bra 	$L__BB4_1280;
	cvt.u32.u64 	%r4792, %rd1031;
	setp.gt.u32 	%p2190, %r4792, %r6272;
	@%p2190 bra 	$L__BB4_1281;
	cvt.u32.u64 	%r4793, %rd1032;
	setp.lt.u32 	%p2191, %r4793, %r6271;
	@%p2191 bra 	$L__BB4_1280;
	cvt.u32.u64 	%r4794, %rd1032;
	setp.gt.u32 	%p2192, %r4794, %r6271;
	setp.lt.u32 	%p2193, %r6270, %r1693;
	or.pred  	%p2194, %p2192, %p2193;
	@%p2194 bra 	$L__BB4_1281;
$L__BB4_1280:
	cvt.u32.u64 	%r4795, %rd1034;
	cvt.u32.u64 	%r4796, %rd1031;
	cvt.u32.u64 	%r4797, %rd1032;
	cvt.u32.u64 	%r4798, %rd1033;
	cvt.u32.u64 	%r4799, %rd1029;
	cvt.u32.u64 	%r4800, %rd1030;
	setp.lt.u32 	%p2195, %r6270, %r1693;
	selp.s64 	%rd13408, -1, 0, %p2195;
	sub.s32 	%r6270, %r6270, %r1693;
	and.b64  	%rd13409, %rd18525, 4294967295;
	add.s64 	%rd13410, %rd13409, %rd13408;
	setp.lt.u64 	%p2196, %rd13410, %rd1032;
	selp.s64 	%rd13411, -1, 0, %p2196;
	cvt.u32.u64 	%r4801, %rd13410;
	sub.s32 	%r6271, %r4801, %r4797;
	and.b64  	%rd13412, %rd18526, 4294967295;
	add.s64 	%rd13413, %rd13412, %rd13411;
	setp.lt.u64 	%p2197, %rd13413, %rd1031;
	selp.s64 	%rd13414, -1, 0, %p2197;
	cvt.u32.u64 	%r4802, %rd13413;
	sub.s32 	%r6272, %r4802, %r4796;
	and.b64  	%rd13415, %rd18527, 4294967295;
	add.s64 	%rd13416, %rd13415, %rd13414;
	setp.lt.u64 	%p2198, %rd13416, %rd1034;
	selp.s64 	%rd13417, -1, 0, %p2198;
	cvt.u32.u64 	%r4803, %rd13416;
	sub.s32 	%r6273, %r4803, %r4795;
	and.b64  	%rd13418, %rd18528, 4294967295;
	add.s64 	%rd13419, %rd13418, %rd13417;
	setp.lt.u64 	%p2199, %rd13419, %rd1030;
	selp.s64 	%rd13420, -1, 0, %p2199;
	cvt.u32.u64 	%r4804, %rd13419;
	sub.s32 	%r6274, %r4804, %r4800;
	and.b64  	%rd13421, %rd18529, 4294967295;
	add.s64 	%rd13422, %rd13421, %rd13420;
	setp.lt.u64 	%p2200, %rd13422, %rd1029;
	selp.s64 	%rd13423, -1, 0, %p2200;
	cvt.u32.u64 	%r4805, %rd13422;
	sub.s32 	%r6275, %r4805, %r4799;
	and.b64  	%rd13424, %rd18530, 4294967295;
	add.s64 	%rd13425, %rd13424, %rd13423;
	setp.lt.u64 	%p2201, %rd13425, %rd1033;
	selp.s32 	%r4806, -1, 0, %p2201;
	cvt.u32.u64 	%r4807, %rd13425;
	sub.s32 	%r6276, %r4807, %r4798;
	add.s32 	%r4808, %r6277, %r4806;
	sub.s32 	%r6277, %r4808, %r4782;
$L__BB4_1281:
	setp.gt.u32 	%p2202, %r6277, %r4782;
	@%p2202 bra 	$L__BB4_1294;
	bra.uni 	$L__BB4_1295;
$L__BB4_1282:
	cvt.u32.u64 	%r4809, %rd1033;
	setp.gt.u32 	%p2204, %r6276, %r4809;
	@%p2204 bra 	$L__BB4_1294;
	cvt.u32.u64 	%r4810, %rd1033;
	setp.lt.u32 	%p2205, %r6276, %r4810;
	@%p2205 bra 	$L__BB4_1296;
	cvt.u32.u64 	%r4811, %rd1029;
	setp.gt.u32 	%p2206, %r6275, %r4811;
	@%p2206 bra 	$L__BB4_1294;
	cvt.u32.u64 	%r4812, %rd1029;
	setp.lt.u32 	%p2207, %r6275, %r4812;
	@%p2207 bra 	$L__BB4_1296;
	cvt.u32.u64 	%r4813, %rd1030;
	setp.gt.u32 	%p2208, %r6274, %r4813;
	@%p2208 bra 	$L__BB4_1294;
	cvt.u32.u64 	%r4814, %rd1030;
	setp.lt.u32 	%p2209, %r6274, %r4814;
	@%p2209 bra 	$L__BB4_1296;
	cvt.u32.u64 	%r4815, %rd1034;
	setp.gt.u32 	%p2210, %r6273, %r4815;
	@%p2210 bra 	$L__BB4_1294;
	cvt.u32.u64 	%r4816, %rd1034;
	setp.lt.u32 	%p2211, %r6273, %r4816;
	@%p2211 bra 	$L__BB4_1296;
	cvt.u32.u64 	%r4817, %rd1031;
	setp.gt.u32 	%p2212, %r6272, %r4817;
	@%p2212 bra 	$L__BB4_1294;
	cvt.u32.u64 	%r4818, %rd1031;
	setp.lt.u32 	%p2213, %r6272, %r4818;
	@%p2213 bra 	$L__BB4_1296;
	cvt.u32.u64 	%r4819, %rd1032;
	setp.gt.u32 	%p2214, %r6271, %r4819;
	@%p2214 bra 	$L__BB4_1294;
	cvt.u32.u64 	%r4820, %rd1032;
	setp.lt.u32 	%p2215, %r6271, %r4820;
	setp.lt.u32 	%p2216, %r6270, %r1693;
	or.pred  	%p2217, %p2215, %p2216;
	@%p2217 bra 	$L__BB4_1296;
$L__BB4_1294:
	cvt.u32.u64 	%r4821, %rd1033;
	cvt.u32.u64 	%r4822, %rd1034;
	cvt.u32.u64 	%r4823, %rd1031;
	cvt.u32.u64 	%r4824, %rd1032;
	cvt.u32.u64 	%r4825, %rd1029;
	cvt.u32.u64 	%r4826, %rd1030;
	setp.lt.u32 	%p2218, %r6270, %r1693;
	selp.s64 	%rd13426, -1, 0, %p2218;
	sub.s32 	%r6270, %r6270, %r1693;
	cvt.u64.u32 	%rd13427, %r6271;
	add.s64 	%rd13428, %rd13426, %rd13427;
	setp.lt.u64 	%p2219, %rd13428, %rd1032;
	selp.s64 	%rd13429, -1, 0, %p2219;
	cvt.u32.u64 	%r4827, %rd13428;
	sub.s32 	%r6271, %r4827, %r4824;
	cvt.u64.u32 	%rd13430, %r6272;
	add.s64 	%rd13431, %rd13429, %rd13430;
	setp.lt.u64 	%p2220, %rd13431, %rd1031;
	selp.s64 	%rd13432, -1, 0, %p2220;
	cvt.u32.u64 	%r4828, %rd13431;
	sub.s32 	%r6272, %r4828, %r4823;
	cvt.u64.u32 	%rd13433, %r6273;
	add.s64 	%rd13434, %rd13432, %rd13433;
	setp.lt.u64 	%p2221, %rd13434, %rd1034;
	selp.s64 	%rd13435, -1, 0, %p2221;
	cvt.u32.u64 	%r4829, %rd13434;
	sub.s32 	%r6273, %r4829, %r4822;
	cvt.u64.u32 	%rd13436, %r6274;
	add.s64 	%rd13437, %rd13435, %rd13436;
	setp.lt.u64 	%p2222, %rd13437, %rd1030;
	selp.s64 	%rd13438, -1, 0, %p2222;
	cvt.u32.u64 	%r4830, %rd13437;
	sub.s32 	%r6274, %r4830, %r4826;
	cvt.u64.u32 	%rd13439, %r6275;
	add.s64 	%rd13440, %rd13438, %rd13439;
	setp.lt.u64 	%p2223, %rd13440, %rd1029;
	selp.s64 	%rd13441, -1, 0, %p2223;
	cvt.u32.u64 	%r4831, %rd13440;
	sub.s32 	%r6275, %r4831, %r4825;
	cvt.u64.u32 	%rd13442, %r6276;
	add.s64 	%rd13443, %rd13441, %rd13442;
	setp.lt.u64 	%p2224, %rd13443, %rd1033;
	selp.s32 	%r4832, -1, 0, %p2224;
	cvt.u32.u64 	%r4833, %rd13443;
	sub.s32 	%r6276, %r4833, %r4821;
	add.s32 	%r4834, %r6277, %r4832;
	sub.s32 	%r6277, %r4834, %r4782;
	bra.uni 	$L__BB4_1296;
$L__BB4_1295:
	setp.lt.u32 	%p2203, %r6277, %r4782;
	@%p2203 bra 	$L__BB4_1296;
	bra.uni 	$L__BB4_1282;
$L__BB4_1296:
	mul.wide.u32 	%rd13444, %r1598, %r1598;
	cvt.u32.u64 	%r4835, %rd13444;
	shr.u64 	%rd13445, %rd13444, 32;
	mul.wide.u32 	%rd13446, %r1597, %r1598;
	add.s64 	%rd13447, %rd13445, %rd13446;
	shr.u64 	%rd13448, %rd13447, 32;
	mul.wide.u32 	%rd13449, %r1596, %r1598;
	add.s64 	%rd13450, %rd13448, %rd13449;
	shr.u64 	%rd13451, %rd13450, 32;
	mul.wide.u32 	%rd13452, %r1595, %r1598;
	add.s64 	%rd13453, %rd13451, %rd13452;
	shr.u64 	%rd13454, %rd13453, 32;
	mul.wide.u32 	%rd13455, %r1594, %r1598;
	add.s64 	%rd13456, %rd13454, %rd13455;
	shr.u64 	%rd13457, %rd13456, 32;
	mul.wide.u32 	%rd13458, %r1593, %r1598;
	add.s64 	%rd13459, %rd13457, %rd13458;
	shr.u64 	%rd13460, %rd13459, 32;
	mul.wide.u32 	%rd13461, %r1592, %r1598;
	add.s64 	%rd13462, %rd13460, %rd13461;
	shr.u64 	%rd13463, %rd13462, 32;
	mul.wide.u32 	%rd13464, %r1591, %r1598;
	add.s64 	%rd13465, %rd13463, %rd13464;
	shr.u64 	%rd13466, %rd13465, 32;
	and.b64  	%rd13467, %rd13447, 4294967295;
	add.s64 	%rd13468, %rd13446, %rd13467;
	shr.u64 	%rd13469, %rd13468, 32;
	and.b64  	%rd13470, %rd13450, 4294967295;
	mul.wide.u32 	%rd13471, %r1597, %r1597;
	add.s64 	%rd13472, %rd13469, %rd13470;
	add.s64 	%rd13473, %rd13472, %rd13471;
	shr.u64 	%rd13474, %rd13473, 32;
	and.b64  	%rd13475, %rd13453, 4294967295;
	mul.wide.u32 	%rd13476, %r1596, %r1597;
	add.s64 	%rd13477, %rd13474, %rd13475;
	add.s64 	%rd13478, %rd13477, %rd13476;
	shr.u64 	%rd13479, %rd13478, 32;
	and.b64  	%rd13480, %rd13456, 4294967295;
	mul.wide.u32 	%rd13481, %r1595, %r1597;
	add.s64 	%rd13482, %rd13479, %rd13480;
	add.s64 	%rd13483, %rd13482, %rd13481;
	shr.u64 	%rd13484, %rd13483, 32;
	and.b64  	%rd13485, %rd13459, 4294967295;
	mul.wide.u32 	%rd13486, %r1594, %r1597;
	add.s64 	%rd13487, %rd13484, %rd13485;
	add.s64 	%rd13488, %rd13487, %rd13486;
	shr.u64 	%rd13489, %rd13488, 32;
	and.b64  	%rd13490, %rd13462, 4294967295;
	mul.wide.u32 	%rd13491, %r1593, %r1597;
	add.s64 	%rd13492, %rd13489, %rd13490;
	add.s64 	%rd13493, %rd13492, %rd13491;
	shr.u64 	%rd13494, %rd13493, 32;
	and.b64  	%rd13495, %rd13465, 4294967295;
	mul.wide.u32 	%rd13496, %r1592, %r1597;
	add.s64 	%rd13497, %rd13494, %rd13495;
	add.s64 	%rd13498, %rd13497, %rd13496;
	shr.u64 	%rd13499, %rd13498, 32;
	mul.wide.u32 	%rd13500, %r1591, %r1597;
	add.s64 	%rd13501, %rd13499, %rd13466;
	add.s64 	%rd13502, %rd13501, %rd13500;
	shr.u64 	%rd13503, %rd13502, 32;
	and.b64  	%rd13504, %rd13473, 4294967295;
	add.s64 	%rd13505, %rd13449, %rd13504;
	shr.u64 	%rd13506, %rd13505, 32;
	and.b64  	%rd13507, %rd13478, 4294967295;
	add.s64 	%rd13508, %rd13506, %rd13507;
	add.s64 	%rd13509, %rd13508, %rd13476;
	shr.u64 	%rd13510, %rd13509, 32;
	and.b64  	%rd13511, %rd13483, 4294967295;
	mul.wide.u32 	%rd13512, %r1596, %r1596;
	add.s64 	%rd13513, %rd13510, %rd13511;
	add.s64 	%rd13514, %rd13513, %rd13512;
	shr.u64 	%rd13515, %rd13514, 32;
	and.b64  	%rd13516, %rd13488, 4294967295;
	mul.wide.u32 	%rd13517, %r1595, %r1596;
	add.s64 	%rd13518, %rd13515, %rd13516;
	add.s64 	%rd13519, %rd13518, %rd13517;
	shr.u64 	%rd13520, %rd13519, 32;
	and.b64  	%rd13521, %rd13493, 4294967295;
	mul.wide.u32 	%rd13522, %r1594, %r1596;
	add.s64 	%rd13523, %rd13520, %rd13521;
	add.s64 	%rd13524, %rd13523, %rd13522;
	shr.u64 	%rd13525, %rd13524, 32;
	and.b64  	%rd13526, %rd13498, 4294967295;
	mul.wide.u32 	%rd13527, %r1593, %r1596;
	add.s64 	%rd13528, %rd13525, %rd13526;
	add.s64 	%rd13529, %rd13528, %rd13527;
	shr.u64 	%rd13530, %rd13529, 32;
	and.b64  	%rd13531, %rd13502, 4294967295;
	mul.wide.u32 	%rd13532, %r1592, %r1596;
	add.s64 	%rd13533, %rd13530, %rd13531;
	add.s64 	%rd13534, %rd13533, %rd13532;
	shr.u64 	%rd13535, %rd13534, 32;
	mul.wide.u32 	%rd13536, %r1591, %r1596;
	add.s64 	%rd13537, %rd13535, %rd13503;
	add.s64 	%rd13538, %rd13537, %rd13536;
	shr.u64 	%rd13539, %rd13538, 32;
	and.b64  	%rd13540, %rd13509, 4294967295;
	add.s64 	%rd13541, %rd13452, %rd13540;
	shr.u64 	%rd13542, %rd13541, 32;
	and.b64  	%rd13543, %rd13514, 4294967295;
	add.s64 	%rd13544, %rd13542, %rd13543;
	add.s64 	%rd13545, %rd13544, %rd13481;
	shr.u64 	%rd13546, %rd13545, 32;
	and.b64  	%rd13547, %rd13519, 4294967295;
	add.s64 	%rd13548, %rd13546, %rd13547;
	add.s64 	%rd13549, %rd13548, %rd13517;
	shr.u64 	%rd13550, %rd13549, 32;
	and.b64  	%rd13551, %rd13524, 4294967295;
	mul.wide.u32 	%rd13552, %r1595, %r1595;
	add.s64 	%rd13553, %rd13550, %rd13551;
	add.s64 	%rd13554, %rd13553, %rd13552;
	shr.u64 	%rd13555, %rd13554, 32;
	and.b64  	%rd13556, %rd13529, 4294967295;
	mul.wide.u32 	%rd13557, %r1594, %r1595;
	add.s64 	%rd13558, %rd13555, %rd13556;
	add.s64 	%rd13559, %rd13558, %rd13557;
	shr.u64 	%rd13560, %rd13559, 32;
	and.b64  	%rd13561, %rd13534, 4294967295;
	mul.wide.u32 	%rd13562, %r1593, %r1595;
	add.s64 	%rd13563, %rd13560, %rd13561;
	add.s64 	%rd13564, %rd13563, %rd13562;
	shr.u64 	%rd13565, %rd13564, 32;
	and.b64  	%rd13566, %rd13538, 4294967295;
	mul.wide.u32 	%rd13567, %r1592, %r1595;
	add.s64 	%rd13568, %rd13565, %rd13566;
	add.s64 	%rd13569, %rd13568, %rd13567;
	shr.u64 	%rd13570, %rd13569, 32;
	mul.wide.u32 	%rd13571, %r1591, %r1595;
	add.s64 	%rd13572, %rd13570, %rd13539;
	add.s64 	%rd13573, %rd13572, %rd13571;
	shr.u64 	%rd13574, %rd13573, 32;
	and.b64  	%rd13575, %rd13545, 4294967295;
	add.s64 	%rd13576, %rd13455, %rd13575;
	shr.u64 	%rd13577, %rd13576, 32;
	and.b64  	%rd13578, %rd13549, 4294967295;
	add.s64 	%rd13579, %rd13577, %rd13578;
	add.s64 	%rd13580, %rd13579, %rd13486;
	shr.u64 	%rd13581, %rd13580, 32;
	and.b64  	%rd13582, %rd13554, 4294967295;
	add.s64 	%rd13583, %rd13581, %rd13582;
	add.s64 	%rd13584, %rd13583, %rd13522;
	shr.u64 	%rd13585, %rd13584, 32;
	and.b64  	%rd13586, %rd13559, 4294967295;
	add.s64 	%rd13587, %rd13585, %rd13586;
	add.s64 	%rd13588, %rd13587, %rd13557;
	shr.u64 	%rd13589, %rd13588, 32;
	and.b64  	%rd13590, %rd13564, 4294967295;
	mul.wide.u32 	%rd13591, %r1594, %r1594;
	add.s64 	%rd13592, %rd13589, %rd13590;
	add.s64 	%rd13593, %rd13592, %rd13591;
	shr.u64 	%rd13594, %rd13593, 32;
	and.b64  	%rd13595, %rd13569, 4294967295;
	mul.wide.u32 	%rd13596, %r1593, %r1594;
	add.s64 	%rd13597, %rd13594, %rd13595;
	add.s64 	%rd13598, %rd13597, %rd13596;
	shr.u64 	%rd13599, %rd13598, 32;
	and.b64  	%rd13600, %rd13573, 4294967295;
	mul.wide.u32 	%rd13601, %r1592, %r1594;
	add.s64 	%rd13602, %rd13599, %rd13600;
	add.s64 	%rd13603, %rd13602, %rd13601;
	shr.u64 	%rd13604, %rd13603, 32;
	mul.wide.u32 	%rd13605, %r1591, %r1594;
	add.s64 	%rd13606, %rd13604, %rd13574;
	add.s64 	%rd13607, %rd13606, %rd13605;
	shr.u64 	%rd13608, %rd13607, 32;
	and.b64  	%rd13609, %rd13580, 4294967295;
	add.s64 	%rd13610, %rd13458, %rd13609;
	shr.u64 	%rd13611, %rd13610, 32;
	and.b64  	%rd13612, %rd13584, 4294967295;
	add.s64 	%rd13613, %rd13611, %rd13612;
	add.s64 	%rd13614, %rd13613, %rd13491;
	shr.u64 	%rd13615, %rd13614, 32;
	and.b64  	%rd13616, %rd13588, 4294967295;
	add.s64 	%rd13617, %rd13615, %rd13616;
	add.s64 	%rd13618, %rd13617, %rd13527;
	shr.u64 	%rd13619, %rd13618, 32;
	and.b64  	%rd13620, %rd13593, 4294967295;
	add.s64 	%rd13621, %rd13619, %rd13620;
	add.s64 	%rd13622, %rd13621, %rd13562;
	shr.u64 	%rd13623, %rd13622, 32;
	and.b64  	%rd13624, %rd13598, 4294967295;
	add.s64 	%rd13625, %rd13623, %rd13624;
	add.s64 	%rd13626, %rd13625, %rd13596;
	shr.u64 	%rd13627, %rd13626, 32;
	and.b64  	%rd13628, %rd13603, 4294967295;
	mul.wide.u32 	%rd13629, %r1593, %r1593;
	add.s64 	%rd13630, %rd13627, %rd13628;
	add.s64 	%rd13631, %rd13630, %rd13629;
	shr.u64 	%rd13632, %rd13631, 32;
	and.b64  	%rd13633, %rd13607, 4294967295;
	mul.wide.u32 	%rd13634, %r1592, %r1593;
	add.s64 	%rd13635, %rd13632, %rd13633;
	add.s64 	%rd13636, %rd13635, %rd13634;
	shr.u64 	%rd13637, %rd13636, 32;
	mul.wide.u32 	%rd13638, %r1591, %r1593;
	add.s64 	%rd13639, %rd13637, %rd13608;
	add.s64 	%rd13640, %rd13639, %rd13638;
	shr.u64 	%rd13641, %rd13640, 32;
	and.b64  	%rd13642, %rd13614, 4294967295;
	add.s64 	%rd13643, %rd13461, %rd13642;
	shr.u64 	%rd13644, %rd13643, 32;
	and.b64  	%rd13645, %rd13618, 4294967295;
	add.s64 	%rd13646, %rd13644, %rd13645;
	add.s64 	%rd13647, %rd13646, %rd13496;
	shr.u64 	%rd13648, %rd13647, 32;
	and.b64  	%rd13649, %rd13622, 4294967295;
	add.s64 	%rd13650, %rd13648, %rd13649;
	add.s64 	%rd13651, %rd13650, %rd13532;
	shr.u64 	%rd13652, %rd13651, 32;
	and.b64  	%rd13653, %rd13626, 4294967295;
	add.s64 	%rd13654, %rd13652, %rd13653;
	add.s64 	%rd13655, %rd13654, %rd13567;
	shr.u64 	%rd13656, %rd13655, 32;
	and.b64  	%rd13657, %rd13631, 4294967295;
	add.s64 	%rd13658, %rd13656, %rd13657;
	add.s64 	%rd13659, %rd13658, %rd13601;
	shr.u64 	%rd13660, %rd13659, 32;
	and.b64  	%rd13661, %rd13636, 4294967295;
	add.s64 	%rd13662, %rd13660, %rd13661;
	add.s64 	%rd13663, %rd13662, %rd13634;
	shr.u64 	%rd13664, %rd13663, 32;
	and.b64  	%rd13665, %rd13640, 4294967295;
	mul.wide.u32 	%rd13666, %r1592, %r1592;
	add.s64 	%rd13667, %rd13664, %rd13665;
	add.s64 	%rd13668, %rd13667, %rd13666;
	shr.u64 	%rd13669, %rd13668, 32;
	mul.wide.u32 	%rd13670, %r1591, %r1592;
	add.s64 	%rd13671, %rd13669, %rd13641;
	add.s64 	%rd13672, %rd13671, %rd13670;
	shr.u64 	%rd13673, %rd13672, 32;
	and.b64  	%rd13674, %rd13647, 4294967295;
	add.s64 	%rd13675, %rd13464, %rd13674;
	shr.u64 	%rd13676, %rd13675, 32;
	and.b64  	%rd13677, %rd13651, 4294967295;
	add.s64 	%rd13678, %rd13676, %rd13677;
	add.s64 	%rd13679, %rd13678, %rd13500;
	shr.u64 	%rd13680, %rd13679, 32;
	and.b64  	%rd13681, %rd13655, 4294967295;
	add.s64 	%rd13682, %rd13680, %rd13681;
	add.s64 	%rd13683, %rd13682, %rd13536;
	shr.u64 	%rd13684, %rd13683, 32;
	and.b64  	%rd13685, %rd13659, 4294967295;
	add.s64 	%rd13686, %rd13684, %rd13685;
	add.s64 	%rd13687, %rd13686, %rd13571;
	shr.u64 	%rd13688, %rd13687, 32;
	and.b64  	%rd13689, %rd13663, 4294967295;
	add.s64 	%rd13690, %rd13688, %rd13689;
	add.s64 	%rd13691, %rd13690, %rd13605;
	shr.u64 	%rd13692, %rd13691, 32;
	and.b64  	%rd13693, %rd13668, 4294967295;
	add.s64 	%rd13694, %rd13692, %rd13693;
	add.s64 	%rd13695, %rd13694, %rd13638;
	shr.u64 	%rd13696, %rd13695, 32;
	and.b64  	%rd13697, %rd13672, 4294967295;
	add.s64 	%rd13698, %rd13696, %rd13697;
	add.s64 	%rd13699, %rd13698, %rd13670;
	shr.u64 	%rd13700, %rd13699, 32;
	mul.wide.u32 	%rd13701, %r1591, %r1591;
	add.s64 	%rd13702, %rd13700, %rd13673;
	add.s64 	%rd13703, %rd13702, %rd13701;
	shr.u64 	%rd13704, %rd13703, 32;
	{ .reg .b32 tmp; mov.b64 {tmp, %r4836}, %rd13703; }
	and.b64  	%rd13705, %rd13679, 4294967295;
	mul.lo.s64 	%rd13706, %rd13705, 977;
	cvt.u32.u64 	%r4837, %rd13706;
	shr.u64 	%rd13707, %rd13706, 32;
	and.b64  	%rd13708, %rd13683, 4294967295;
	mad.lo.s64 	%rd13709, %rd13708, 977, %rd13707;
	shr.u64 	%rd13710, %rd13709, 32;
	and.b64  	%rd13711, %rd13687, 4294967295;
	mad.lo.s64 	%rd13712, %rd13711, 977, %rd13710;
	shr.u64 	%rd13713, %rd13712, 32;
	and.b64  	%rd13714, %rd13691, 4294967295;
	mad.lo.s64 	%rd13715, %rd13714, 977, %rd13713;
	shr.u64 	%rd13716, %rd13715, 32;
	and.b64  	%rd13717, %rd13695, 4294967295;
	mad.lo.s64 	%rd13718, %rd13717, 977, %rd13716;
	shr.u64 	%rd13719, %rd13718, 32;
	and.b64  	%rd13720, %rd13699, 4294967295;
	mad.lo.s64 	%rd13721, %rd13720, 977, %rd13719;
	shr.u64 	%rd13722, %rd13721, 32;
	and.b64  	%rd13723, %rd13703, 4294967295;
	mad.lo.s64 	%rd13724, %rd13723, 977, %rd13722;
	shr.u64 	%rd13725, %rd13724, 32;
	mad.lo.s64 	%rd13726, %rd13704, 977, %rd13725;
	{ .reg .b32 tmp; mov.b64 {tmp, %r4838}, %rd13726; }
	add.s32 	%r6287, %r4835, %r4837;
	setp.lt.u32 	%p2226, %r6287, %r4835;
	selp.u64 	%rd13727, 1, 0, %p2226;
	and.b64  	%rd13728, %rd13468, 4294967295;
	and.b64  	%rd13729, %rd13709, 4294967295;
	add.s64 	%rd13730, %rd13728, %rd13727;
	add.s64 	%rd13731, %rd13730, %rd13729;
	shr.u64 	%rd13732, %rd13731, 32;
	and.b64  	%rd13733, %rd13505, 4294967295;
	and.b64  	%rd13734, %rd13712, 4294967295;
	add.s64 	%rd13735, %rd13732, %rd13733;
	add.s64 	%rd13736, %rd13735, %rd13734;
	shr.u64 	%rd13737, %rd13736, 32;
	and.b64  	%rd13738, %rd13541, 4294967295;
	and.b64  	%rd13739, %rd13715, 4294967295;
	add.s64 	%rd13740, %rd13737, %rd13738;
	add.s64 	%rd13741, %rd13740, %rd13739;
	shr.u64 	%rd13742, %rd13741, 32;
	and.b64  	%rd13743, %rd13576, 4294967295;
	and.b64  	%rd13744, %rd13718, 4294967295;
	add.s64 	%rd13745, %rd13742, %rd13743;
	add.s64 	%rd13746, %rd13745, %rd13744;
	shr.u64 	%rd13747, %rd13746, 32;
	and.b64  	%rd13748, %rd13610, 4294967295;
	and.b64  	%rd13749, %rd13721, 4294967295;
	add.s64 	%rd13750, %rd13747, %rd13748;
	add.s64 	%rd13751, %rd13750, %rd13749;
	shr.u64 	%rd13752, %rd13751, 32;
	and.b64  	%rd13753, %rd13643, 4294967295;
	and.b64  	%rd13754, %rd13724, 4294967295;
	add.s64 	%rd13755, %rd13752, %rd13753;
	add.s64 	%rd13756, %rd13755, %rd13754;
	shr.u64 	%rd13757, %rd13756, 32;
	and.b64  	%rd13758, %rd13675, 4294967295;
	and.b64  	%rd13759, %rd13726, 4294967295;
	add.s64 	%rd13760, %rd13757, %rd13758;
	add.s64 	%rd13761, %rd13760, %rd13759;
	{ .reg .b32 tmp; mov.b64 {tmp, %r4839}, %rd13761; }
	add.s32 	%r4840, %r4839, %r4838;
	and.b64  	%rd13762, %rd13731, 4294967295;
	add.s64 	%rd18532, %rd13762, %rd13705;
	shr.u64 	%rd13763, %rd18532, 32;
	and.b64  	%rd13764, %rd13736, 4294967295;
	add.s64 	%rd13765, %rd13763, %rd13764;
	add.s64 	%rd18533, %rd13765, %rd13708;
	shr.u64 	%rd13766, %rd18533, 32;
	and.b64  	%rd13767, %rd13741, 4294967295;
	add.s64 	%rd13768, %rd13766, %rd13767;
	add.s64 	%rd18534, %rd13768, %rd13711;
	shr.u64 	%rd13769, %rd18534, 32;
	and.b64  	%rd13770, %rd13746, 4294967295;
	add.s64 	%rd13771, %rd13769, %rd13770;
	add.s64 	%rd18535, %rd13771, %rd13714;
	shr.u64 	%rd13772, %rd18535, 32;
	and.b64  	%rd13773, %rd13751, 4294967295;
	add.s64 	%rd13774, %rd13772, %rd13773;
	add.s64 	%rd18536, %rd13774, %rd13717;
	shr.u64 	%rd13775, %rd18536, 32;
	and.b64  	%rd13776, %rd13756, 4294967295;
	add.s64 	%rd13777, %rd13775, %rd13776;
	add.s64 	%rd18537, %rd13777, %rd13720;
	shr.u64 	%rd13778, %rd18537, 32;
	and.b64  	%rd13779, %rd13761, 4294967295;
	add.s64 	%rd13780, %rd13778, %rd13779;
	add.s64 	%rd18538, %rd13780, %rd13723;
	{ .reg .b32 tmp; mov.b64 {tmp, %r4841}, %rd18538; }
	add.s32 	%r4842, %r4840, %r4841;
	add.s32 	%r1735, %r4842, %r4836;
	setp.eq.s32 	%p2227, %r1735, 0;
	mov.pred 	%p3026, 0;
	@%p2227 bra 	$L__BB4_1298;
	cvt.u64.u32 	%rd13781, %r1735;
	mul.wide.u32 	%rd13782, %r1735, 977;
	cvt.u32.u64 	%r4843, %rd13782;
	shr.u64 	%rd13783, %rd13782, 32;
	add.s64 	%rd13784, %rd13783, %rd13781;
	shr.u64 	%rd13785, %rd13784, 32;
	add.s32 	%r1736, %r6287, %r4843;
	setp.lt.u32 	%p2228, %r1736, %r6287;
	selp.u64 	%rd13786, 1, 0, %p2228;
	and.b64  	%rd13787, %rd18532, 4294967295;
	and.b64  	%rd13788, %rd13784, 4294967295;
	add.s64 	%rd13789, %rd13787, %rd13786;
	add.s64 	%rd18532, %rd13789, %rd13788;
	shr.u64 	%rd13790, %rd18532, 32;
	and.b64  	%rd13791, %rd18533, 4294967295;
	add.s64 	%rd13792, %rd13790, %rd13791;
	add.s64 	%rd18533, %rd13792, %rd13785;
	shr.u64 	%rd13793, %rd18533, 32;
	and.b64  	%rd13794, %rd18534, 4294967295;
	add.s64 	%rd18534, %rd13793, %rd13794;
	shr.u64 	%rd13795, %rd18534, 32;
	and.b64  	%rd13796, %rd18535, 4294967295;
	add.s64 	%rd18535, %rd13795, %rd13796;
	shr.u64 	%rd13797, %rd18535, 32;
	and.b64  	%rd13798, %rd18536, 4294967295;
	add.s64 	%rd18536, %rd13797, %rd13798;
	shr.u64 	%rd13799, %rd18536, 32;
	and.b64  	%rd13800, %rd18537, 4294967295;
	add.s64 	%rd18537, %rd13799, %rd13800;
	shr.u64 	%rd13801, %rd18537, 32;
	and.b64  	%rd13802, %rd18538, 4294967295;
	add.s64 	%rd18538, %rd13801, %rd13802;
	setp.gt.u64 	%p3026, %rd18538, 4294967295;
	mov.u32 	%r6287, %r1736;
$L__BB4_1298:
	ld.const.u32 	%rd1056, [const_p+20];
	ld.const.u32 	%rd1057, [const_p+16];
	ld.const.u32 	%rd1058, [const_p+8];
	ld.const.u32 	%rd1059, [const_p+4];
	ld.const.u32 	%rd1060, [const_p+24];
	ld.const.u32 	%rd1061, [const_p+12];
	ld.const.u32 	%r1738, [const_p];
	cvt.u32.u64 	%r6294, %rd18538;
	cvt.u32.u64 	%r6293, %rd18537;
	cvt.u32.u64 	%r6292, %rd18536;
	cvt.u32.u64 	%r6291, %rd18535;
	cvt.u32.u64 	%r6290, %rd18534;
	cvt.u32.u64 	%r6289, %rd18533;
	cvt.u32.u64 	%r6288, %rd18532;
	ld.const.u32 	%r4844, [const_p+28];
	setp.lt.u32 	%p2229, %r4844, %r6294;
	or.pred  	%p2230, %p3026, %p2229;
	@%p2230 bra 	$L__BB4_1312;
	setp.gt.u32 	%p2231, %r4844, %r6294;
	@%p2231 bra 	$L__BB4_1313;
	cvt.u32.u64 	%r4845, %rd1060;
	setp.lt.u32 	%p2232, %r4845, %r6293;
	@%p2232 bra 	$L__BB4_1312;
	cvt.u32.u64 	%r4846, %rd1060;
	setp.gt.u32 	%p2233, %r4846, %r6293;
	@%p2233 bra 	$L__BB4_1313;
	cvt.u32.u64 	%r4847, %rd1056;
	setp.lt.u32 	%p2234, %r4847, %r6292;
	@%p2234 bra 	$L__BB4_1312;
	cvt.u32.u64 	%r4848, %rd1056;
	setp.gt.u32 	%p2235, %r4848, %r6292;
	@%p2235 bra 	$L__BB4_1313;
	cvt.u32.u64 	%r4849, %rd1057;
	setp.lt.u32 	%p2236, %r4849, %r6291;
	@%p2236 bra 	$L__BB4_1312;
	cvt.u32.u64 	%r4850, %rd1057;
	setp.gt.u32 	%p2237, %r4850, %r6291;
	@%p2237 bra 	$L__BB4_1313;
	cvt.u32.u64 	%r4851, %rd1061;
	setp.lt.u32 	%p2238, %r4851, %r6290;
	@%p2238 bra 	$L__BB4_1312;
	cvt.u32.u64 	%r4852, %rd1061;
	setp.gt.u32 	%p2239, %r4852, %r6290;
	@%p2239 bra 	$L__BB4_1313;
	cvt.u32.u64 	%r4853, %rd1058;
	setp.lt.u32 	%p2240, %r4853, %r6289;
	@%p2240 bra 	$L__BB4_1312;
	cvt.u32.u64 	%r4854, %rd1058;
	setp.gt.u32 	%p2241, %r4854, %r6289;
	@%p2241 bra 	$L__BB4_1313;
	cvt.u32.u64 	%r4855, %rd1059;
	setp.lt.u32 	%p2242, %r4855, %r6288;
	@%p2242 bra 	$L__BB4_1312;
	cvt.u32.u64 	%r4856, %rd1059;
	setp.gt.u32 	%p2243, %r4856, %r6288;
	setp.lt.u32 	%p2244, %r6287, %r1738;
	or.pred  	%p2245, %p2243, %p2244;
	@%p2245 bra 	$L__BB4_1313;
$L__BB4_1312:
	cvt.u32.u64 	%r4857, %rd1061;
	cvt.u32.u64 	%r4858, %rd1058;
	cvt.u32.u64 	%r4859, %rd1059;
	cvt.u32.u64 	%r4860, %rd1060;
	cvt.u32.u64 	%r4861, %rd1056;
	cvt.u32.u64 	%r4862, %rd1057;
	setp.lt.u32 	%p2246, %r6287, %r1738;
	selp.s64 	%rd13804, -1, 0, %p2246;
	sub.s32 	%r6287, %r6287, %r1738;
	and.b64  	%rd13805, %rd18532, 4294967295;
	add.s64 	%rd13806, %rd13805, %rd13804;
	setp.lt.u64 	%p2247, %rd13806, %rd1059;
	selp.s64 	%rd13807, -1, 0, %p2247;
	cvt.u32.u64 	%r4863, %rd13806;
	sub.s32 	%r6288, %r4863, %r4859;
	and.b64  	%rd13808, %rd18533, 4294967295;
	add.s64 	%rd13809, %rd13808, %rd13807;
	setp.lt.u64 	%p2248, %rd13809, %rd1058;
	selp.s64 	%rd13810, -1, 0, %p2248;
	cvt.u32.u64 	%r4864, %rd13809;
	sub.s32 	%r6289, %r4864, %r4858;
	and.b64  	%rd13811, %rd18534, 4294967295;
	add.s64 	%rd13812, %rd13811, %rd13810;
	setp.lt.u64 	%p2249, %rd13812, %rd1061;
	selp.s64 	%rd13813, -1, 0, %p2249;
	cvt.u32.u64 	%r4865, %rd13812;
	sub.s32 	%r6290, %r4865, %r4857;
	and.b64  	%rd13814, %rd18535, 4294967295;
	add.s64 	%rd13815, %rd13814, %rd13813;
	setp.lt.u64 	%p2250, %rd13815, %rd1057;
	selp.s64 	%rd13816, -1, 0, %p2250;
	cvt.u32.u64 	%r4866, %rd13815;
	sub.s32 	%r6291, %r4866, %r4862;
	and.b64  	%rd13817, %rd18536, 4294967295;
	add.s64 	%rd13818, %rd13817, %rd13816;
	setp.lt.u64 	%p2251, %rd13818, %rd1056;
	selp.s64 	%rd13819, -1, 0, %p2251;
	cvt.u32.u64 	%r4867, %rd13818;
	sub.s32 	%r6292, %r4867, %r4861;
	and.b64  	%rd13820, %rd18537, 4294967295;
	add.s64 	%rd13821, %rd13820, %rd13819;
	setp.lt.u64 	%p2252, %rd13821, %rd1060;
	selp.s32 	%r4868, -1, 0, %p2252;
	cvt.u32.u64 	%r4869, %rd13821;
	sub.s32 	%r6293, %r4869, %r4860;
	add.s32 	%r4870, %r6294, %r4868;
	sub.s32 	%r6294, %r4870, %r4844;
$L__BB4_1313:
	setp.gt.u32 	%p2253, %r6294, %r4844;
	@%p2253 bra 	$L__BB4_1326;
	bra.uni 	$L__BB4_1327;
$L__BB4_1314:
	cvt.u32.u64 	%r4871, %rd1060;
	setp.gt.u32 	%p2255, %r6293, %r4871;
	@%p2255 bra 	$L__BB4_1326;
	cvt.u32.u64 	%r4872, %rd1060;
	setp.lt.u32 	%p2256, %r6293, %r4872;
	@%p2256 bra 	$L__BB4_1328;
	cvt.u32.u64 	%r4873, %rd1056;
	setp.gt.u32 	%p2257, %r6292, %r4873;
	@%p2257 bra 	$L__BB4_1326;
	cvt.u32.u64 	%r4874, %rd1056;
	setp.lt.u32 	%p2258, %r6292, %r4874;
	@%p2258 bra 	$L__BB4_1328;
	cvt.u32.u64 	%r4875, %rd1057;
	setp.gt.u32 	%p2259, %r6291, %r4875;
	@%p2259 bra 	$L__BB4_1326;
	cvt.u32.u64 	%r4876, %rd1057;
	setp.lt.u32 	%p2260, %r6291, %r4876;
	@%p2260 bra 	$L__BB4_1328;
	cvt.u32.u64 	%r4877, %rd1061;
	setp.gt.u32 	%p2261, %r6290, %r4877;
	@%p2261 bra 	$L__BB4_1326;
	cvt.u32.u64 	%r4878, %rd1061;
	setp.lt.u32 	%p2262, %r6290, %r4878;
	@%p2262 bra 	$L__BB4_1328;
	cvt.u32.u64 	%r4879, %rd1058;
	setp.gt.u32 	%p2263, %r6289, %r4879;
	@%p2263 bra 	$L__BB4_1326;
	cvt.u32.u64 	%r4880, %rd1058;
	setp.lt.u32 	%p2264, %r6289, %r4880;
	@%p2264 bra 	$L__BB4_1328;
	cvt.u32.u64 	%r4881, %rd1059;
	setp.gt.u32 	%p2265, %r6288, %r4881;
	@%p2265 bra 	$L__BB4_1326;
	cvt.u32.u64 	%r4882, %rd1059;
	setp.lt.u32 	%p2266, %r6288, %r4882;
	setp.lt.u32 	%p2267, %r6287, %r1738;
	or.pred  	%p2268, %p2266, %p2267;
	@%p2268 bra 	$L__BB4_1328;
$L__BB4_1326:
	cvt.u32.u64 	%r4883, %rd1060;
	cvt.u32.u64 	%r4884, %rd1061;
	cvt.u32.u64 	%r4885, %rd1058;
	cvt.u32.u64 	%r4886, %rd1059;
	cvt.u32.u64 	%r4887, %rd1056;
	cvt.u32.u64 	%r4888, %rd1057;
	setp.lt.u32 	%p2269, %r6287, %r1738;
	selp.s64 	%rd13822, -1, 0, %p2269;
	sub.s32 	%r6287, %r6287, %r1738;
	cvt.u64.u32 	%rd13823, %r6288;
	add.s64 	%rd13824, %rd13822, %rd13823;
	setp.lt.u64 	%p2270, %rd13824, %rd1059;
	selp.s64 	%rd13825, -1, 0, %p2270;
	cvt.u32.u64 	%r4889, %rd13824;
	sub.s32 	%r6288, %r4889, %r4886;
	cvt.u64.u32 	%rd13826, %r6289;
	add.s64 	%rd13827, %rd13825, %rd13826;
	setp.lt.u64 	%p2271, %rd13827, %rd1058;
	selp.s64 	%rd13828, -1, 0, %p2271;
	cvt.u32.u64 	%r4890, %rd13827;
	sub.s32 	%r6289, %r4890, %r4885;
	cvt.u64.u32 	%rd13829, %r6290;
	add.s64 	%rd13830, %rd13828, %rd13829;
	setp.lt.u64 	%p2272, %rd13830, %rd1061;
	selp.s64 	%rd13831, -1, 0, %p2272;
	cvt.u32.u64 	%r4891, %rd13830;
	sub.s32 	%r6290, %r4891, %r4884;
	cvt.u64.u32 	%rd13832, %r6291;
	add.s64 	%rd13833, %rd13831, %rd13832;
	setp.lt.u64 	%p2273, %rd13833, %rd1057;
	selp.s64 	%rd13834, -1, 0, %p2273;
	cvt.u32.u64 	%r4892, %rd13833;
	sub.s32 	%r6291, %r4892, %r4888;
	cvt.u64.u32 	%rd13835, %r6292;
	add.s64 	%rd13836, %rd13834, %rd13835;
	setp.lt.u64 	%p2274, %rd13836, %rd1056;
	selp.s64 	%rd13837, -1, 0, %p2274;
	cvt.u32.u64 	%r4893, %rd13836;
	sub.s32 	%r6292, %r4893, %r4887;
	cvt.u64.u32 	%rd13838, %r6293;
	add.s64 	%rd13839, %rd13837, %rd13838;
	setp.lt.u64 	%p2275, %rd13839, %rd1060;
	selp.s32 	%r4894, -1, 0, %p2275;
	cvt.u32.u64 	%r4895, %rd13839;
	sub.s32 	%r6293, %r4895, %r4883;
	add.s32 	%r4896, %r6294, %r4894;
	sub.s32 	%r6294, %r4896, %r4844;
	bra.uni 	$L__BB4_1328;
$L__BB4_1327:
	setp.lt.u32 	%p2254, %r6294, %r4844;
	@%p2254 bra 	$L__BB4_1328;
	bra.uni 	$L__BB4_1314;
$L__BB4_1328:
	shl.b32 	%r4897, %r6270, 1;
	shr.u32 	%r4898, %r6270, 31;
	cvt.u64.u32 	%rd13840, %r4898;
	mul.wide.u32 	%rd13841, %r6271, 2;
	or.b64  	%rd13842, %rd13841, %rd13840;
	shr.u64 	%rd13843, %rd13841, 32;
	mul.wide.u32 	%rd13844, %r6272, 2;
	or.b64  	%rd13845, %rd13844, %rd13843;
	shr.u64 	%rd13846, %rd13844, 32;
	mul.wide.u32 	%rd13847, %r6273, 2;
	or.b64  	%rd13848, %rd13847, %rd13846;
	shr.u64 	%rd13849, %rd13847, 32;
	mul.wide.u32 	%rd13850, %r6274, 2;
	add.s64 	%rd13851, %rd13850, %rd13849;
	shr.u64 	%rd13852, %rd13851, 32;
	mul.wide.u32 	%rd13853, %r6275, 2;
	add.s64 	%rd13854, %rd13853, %rd13852;
	shr.u64 	%rd13855, %rd13854, 32;
	mul.wide.u32 	%rd13856, %r6276, 2;
	add.s64 	%rd13857, %rd13856, %rd13855;
	shr.u64 	%rd13858, %rd13857, 32;
	mul.wide.u32 	%rd13859, %r6277, 2;
	add.s64 	%rd13860, %rd13859, %rd13858;
	shr.u64 	%rd13861, %rd13860, 32;
	{ .reg .b32 tmp; mov.b64 {tmp, %r4899}, %rd13860; }
	mad.lo.s32 	%r6304, %r4899, 977, %r4897;
	setp.lt.u32 	%p2277, %r6304, %r4897;
	selp.u64 	%rd13862, 1, 0, %p2277;
	and.b64  	%rd13863, %rd13842, 4294967295;
	add.s64 	%rd13864, %rd13863, %rd13862;
	shr.u64 	%rd13865, %rd13864, 32;
	and.b64  	%rd13866, %rd13845, 4294967295;
	add.s64 	%rd13867, %rd13865, %rd13866;
	shr.u64 	%rd13868, %rd13867, 32;
	and.b64  	%rd13869, %rd13848, 4294967295;
	add.s64 	%rd13870, %rd13868, %rd13869;
	shr.u64 	%rd13871, %rd13870, 32;
	and.b64  	%rd13872, %rd13851, 4294967295;
	add.s64 	%rd13873, %rd13871, %rd13872;
	shr.u64 	%rd13874, %rd13873, 32;
	and.b64  	%rd13875, %rd13854, 4294967295;
	add.s64 	%rd13876, %rd13874, %rd13875;
	shr.u64 	%rd13877, %rd13876, 32;
	and.b64  	%rd13878, %rd13857, 4294967295;
	add.s64 	%rd13879, %rd13877, %rd13878;
	shr.u64 	%rd13880, %rd13879, 32;
	and.b64  	%rd13881, %rd13860, 4294967295;
	add.s64 	%rd13882, %rd13880, %rd13881;
	{ .reg .b32 tmp; mov.b64 {tmp, %r4900}, %rd13882; }
	and.b64  	%rd13883, %rd13864, 4294967295;
	add.s64 	%rd18539, %rd13883, %rd13861;
	shr.u64 	%rd13884, %rd18539, 32;
	and.b64  	%rd13885, %rd13867, 4294967295;
	add.s64 	%rd18540, %rd13884, %rd13885;
	shr.u64 	%rd13886, %rd18540, 32;
	and.b64  	%rd13887, %rd13870, 4294967295;
	add.s64 	%rd18541, %rd13886, %rd13887;
	shr.u64 	%rd13888, %rd18541, 32;
	and.b64  	%rd13889, %rd13873, 4294967295;
	add.s64 	%rd18542, %rd13888, %rd13889;
	shr.u64 	%rd13890, %rd18542, 32;
	and.b64  	%rd13891, %rd13876, 4294967295;
	add.s64 	%rd18543, %rd13890, %rd13891;
	shr.u64 	%rd13892, %rd18543, 32;
	and.b64  	%rd13893, %rd13879, 4294967295;
	add.s64 	%rd18544, %rd13892, %rd13893;
	shr.u64 	%rd13894, %rd18544, 32;
	and.b64  	%rd13895, %rd13882, 4294967295;
	add.s64 	%rd18545, %rd13894, %rd13895;
	{ .reg .b32 tmp; mov.b64 {tmp, %r4901}, %rd18545; }
	add.s32 	%r1780, %r4900, %r4901;
	setp.eq.s32 	%p2278, %r1780, 0;
	mov.pred 	%p3027, 0;
	@%p2278 bra 	$L__BB4_1330;
	mad.lo.s32 	%r1781, %r1780, 977, %r6304;
	setp.lt.u32 	%p2279, %r1781, %r6304;
	selp.u64 	%rd13896, 1, 0, %p2279;
	and.b64  	%rd13897, %rd18539, 4294967295;
	cvt.u64.u32 	%rd13898, %r1780;
	add.s64 	%rd13899, %rd13897, %rd13896;
	add.s64 	%rd18539, %rd13899, %rd13898;
	shr.u64 	%rd13900, %rd18539, 32;
	and.b64  	%rd13901, %rd18540, 4294967295;
	add.s64 	%rd18540, %rd13900, %rd13901;
	shr.u64 	%rd13902, %rd18540, 32;
	and.b64  	%rd13903, %rd18541, 4294967295;
	add.s64 	%rd18541, %rd13902, %rd13903;
	shr.u64 	%rd13904, %rd18541, 32;
	and.b64  	%rd13905, %rd18542, 4294967295;
	add.s64 	%rd18542, %rd13904, %rd13905;
	shr.u64 	%rd13906, %rd18542, 32;
	and.b64  	%rd13907, %rd18543, 4294967295;
	add.s64 	%rd18543, %rd13906, %rd13907;
	shr.u64 	%rd13908, %rd18543, 32;
	and.b64  	%rd13909, %rd18544, 4294967295;
	add.s64 	%rd18544, %rd13908, %rd13909;
	shr.u64 	%rd13910, %rd18544, 32;
	and.b64  	%rd13911, %rd18545, 4294967295;
	add.s64 	%rd18545, %rd13910, %rd13911;
	setp.gt.u64 	%p3027, %rd18545, 4294967295;
	mov.u32 	%r6304, %r1781;
$L__BB4_1330:
	ld.const.u32 	%rd1083, [const_p+20];
	ld.const.u32 	%rd1084, [const_p+16];
	ld.const.u32 	%rd1085, [const_p+8];
	cvt.u32.u64 	%r6311, %rd18545;
	cvt.u32.u64 	%r6310, %rd18544;
	cvt.u32.u64 	%r6309, %rd18543;
	cvt.u32.u64 	%r6307, %rd18541;
	ld.const.u32 	%r4902, [const_p+28];
	setp.lt.u32 	%p2280, %r4902, %r6311;
	or.pred  	%p2281, %p3027, %p2280;
	@%p2281 bra 	$L__BB4_1344;
	cvt.u32.u64 	%r6308, %rd18542;
	cvt.u32.u64 	%r6306, %rd18540;
	cvt.u32.u64 	%r6305, %rd18539;
	setp.gt.u32 	%p2282, %r4902, %r6311;
	@%p2282 bra 	$L__BB4_1345;
	ld.const.u32 	%r4903, [const_p+24];
	cvt.u64.u32 	%rd1086, %r4903;
	setp.lt.u32 	%p2283, %r4903, %r6310;
	@%p2283 bra 	$L__BB4_1344;
	cvt.u32.u64 	%r4904, %rd1086;
	setp.gt.u32 	%p2284, %r4904, %r6310;
	@%p2284 bra 	$L__BB4_1345;
	cvt.u32.u64 	%r4905, %rd1083;
	setp.lt.u32 	%p2285, %r4905, %r6309;
	@%p2285 bra 	$L__BB4_1344;
	cvt.u32.u64 	%r4906, %rd1083;
	setp.gt.u32 	%p2286, %r4906, %r6309;
	@%p2286 bra 	$L__BB4_1345;
	cvt.u32.u64 	%r4907, %rd1084;
	cvt.u32.u64 	%r4908, %rd18542;
	setp.lt.u32 	%p2287, %r4907, %r4908;
	@%p2287 bra 	$L__BB4_1344;
	cvt.u32.u64 	%r4909, %rd1084;
	cvt.u32.u64 	%r6308, %rd18542;
	setp.gt.u32 	%p2288, %r4909, %r6308;
	@%p2288 bra 	$L__BB4_1345;
	ld.const.u32 	%r4910, [const_p+12];
	cvt.u64.u32 	%rd1087, %r4910;
	cvt.u32.u64 	%r4911, %rd18541;
	setp.lt.u32 	%p2289, %r4910, %r4911;
	@%p2289 bra 	$L__BB4_1344;
	cvt.u32.u64 	%r4912, %rd1087;
	cvt.u32.u64 	%r6307, %rd18541;
	setp.gt.u32 	%p2290, %r4912, %r6307;
	@%p2290 bra 	$L__BB4_1345;
	cvt.u32.u64 	%r4913, %rd1085;
	cvt.u32.u64 	%r4914, %rd18540;
	setp.lt.u32 	%p2291, %r4913, %r4914;
	@%p2291 bra 	$L__BB4_1344;
	cvt.u32.u64 	%r4915, %rd1085;
	cvt.u32.u64 	%r6306, %rd18540;
	setp.gt.u32 	%p2292, %r4915, %r6306;
	@%p2292 bra 	$L__BB4_1345;
	ld.const.u32 	%r4916, [const_p+4];
	cvt.u64.u32 	%rd1088, %r4916;
	cvt.u32.u64 	%r4917, %rd18539;
	setp.lt.u32 	%p2293, %r4916, %r4917;
	@%p2293 bra 	$L__BB4_1344;
	cvt.u32.u64 	%r4918, %rd1088;
	cvt.u32.u64 	%r6305, %rd18539;
	setp.gt.u32 	%p2294, %r4918, %r6305;
	ld.const.u32 	%r4919, [const_p];
	setp.lt.u32 	%p2295, %r6304, %r4919;
	or.pred  	%p2296, %p2294, %p2295;
	@%p2296 bra 	$L__BB4_1345;
$L__BB4_1344:
	ld.const.u32 	%r4921, [const_p+12];
	cvt.u64.u32 	%rd13913, %r4921;
	cvt.u32.u64 	%r4922, %rd1085;
	ld.const.u32 	%r4923, [const_p+4];
	cvt.u64.u32 	%rd13914, %r4923;
	ld.const.u32 	%r4924, [const_p+24];
	cvt.u64.u32 	%rd13915, %r4924;
	cvt.u32.u64 	%r4925, %rd1083;
	cvt.u32.u64 	%r4926, %rd1084;
	ld.const.u32 	%r4927, [const_p];
	setp.lt.u32 	%p2297, %r6304, %r4927;
	selp.s64 	%rd13916, -1, 0, %p2297;
	sub.s32 	%r6304, %r6304, %r4927;
	and.b64  	%rd13917, %rd18539, 4294967295;
	add.s64 	%rd13918, %rd13917, %rd13916;
	setp.lt.u64 	%p2298, %rd13918, %rd13914;
	selp.s64 	%rd13919, -1, 0, %p2298;
	cvt.u32.u64 	%r4928, %rd13918;
	sub.s32 	%r6305, %r4928, %r4923;
	and.b64  	%rd13920, %rd18540, 4294967295;
	add.s64 	%rd13921, %rd13920, %rd13919;
	setp.lt.u64 	%p2299, %rd13921, %rd1085;
	selp.s64 	%rd13922, -1, 0, %p2299;
	cvt.u32.u64 	%r4929, %rd13921;
	sub.s32 	%r6306, %r4929, %r4922;
	and.b64  	%rd13923, %rd18541, 4294967295;
	add.s64 	%rd13924, %rd13923, %rd13922;
	setp.lt.u64 	%p2300, %rd13924, %rd13913;
	selp.s64 	%rd13925, -1, 0, %p2300;
	cvt.u32.u64 	%r4930, %rd13924;
	sub.s32 	%r6307, %r4930, %r4921;
	and.b64  	%rd13926, %rd18542, 4294967295;
	add.s64 	%rd13927, %rd13926, %rd13925;
	setp.lt.u64 	%p2301, %rd13927, %rd1084;
	selp.s64 	%rd13928, -1, 0, %p2301;
	cvt.u32.u64 	%r4931, %rd13927;
	sub.s32 	%r6308, %r4931, %r4926;
	and.b64  	%rd13929, %rd18543, 4294967295;
	add.s64 	%rd13930, %rd13929, %rd13928;
	setp.lt.u64 	%p2302, %rd13930, %rd1083;
	selp.s64 	%rd13931, -1, 0, %p2302;
	cvt.u32.u64 	%r4932, %rd13930;
	sub.s32 	%r6309, %r4932, %r4925;
	and.b64  	%rd13932, %rd18544, 4294967295;
	add.s64 	%rd13933, %rd13932, %rd13931;
	setp.lt.u64 	%p2303, %rd13933, %rd13915;
	selp.s32 	%r4933, -1, 0, %p2303;
	cvt.u32.u64 	%r4934, %rd13933;
	sub.s32 	%r6310, %r4934, %r4924;
	add.s32 	%r4935, %r6311, %r4933;
	ld.const.u32 	%r4936, [const_p+28];
	sub.s32 	%r6311, %r4935, %r4936;
$L__BB4_1345:
	ld.const.u32 	%rd1089, [const_p+4];
	ld.const.u32 	%rd1090, [const_p+24];
	ld.const.u32 	%rd1091, [const_p+12];
	ld.const.u32 	%r1831, [const_p+28];
	setp.gt.u32 	%p2304, %r6311, %r1831;
	@%p2304 bra 	$L__BB4_1358;
	bra.uni 	$L__BB4_1359;
$L__BB4_1346:
	cvt.u32.u64 	%r4937, %rd1090;
	setp.gt.u32 	%p2306, %r6310, %r4937;
	@%p2306 bra 	$L__BB4_1358;
	cvt.u32.u64 	%r4938, %rd1090;
	setp.lt.u32 	%p2307, %r6310, %r4938;
	@%p2307 bra 	$L__BB4_1360;
	cvt.u32.u64 	%r4939, %rd1083;
	setp.gt.u32 	%p2308, %r6309, %r4939;
	@%p2308 bra 	$L__BB4_1358;
	cvt.u32.u64 	%r4940, %rd1083;
	setp.lt.u32 	%p2309, %r6309, %r4940;
	@%p2309 bra 	$L__BB4_1360;
	cvt.u32.u64 	%r4941, %rd1084;
	setp.gt.u32 	%p2310, %r6308, %r4941;
	@%p2310 bra 	$L__BB4_1358;
	cvt.u32.u64 	%r4942, %rd1084;
	setp.lt.u32 	%p2311, %r6308, %r4942;
	@%p2311 bra 	$L__BB4_1360;
	cvt.u32.u64 	%r4943, %rd1091;
	setp.gt.u32 	%p2312, %r6307, %r4943;
	@%p2312 bra 	$L__BB4_1358;
	cvt.u32.u64 	%r4944, %rd1091;
	setp.lt.u32 	%p2313, %r6307, %r4944;
	@%p2313 bra 	$L__BB4_1360;
	cvt.u32.u64 	%r4945, %rd1085;
	setp.gt.u32 	%p2314, %r6306, %r4945;
	@%p2314 bra 	$L__BB4_1358;
	cvt.u32.u64 	%r4946, %rd1085;
	setp.lt.u32 	%p2315, %r6306, %r4946;
	@%p2315 bra 	$L__BB4_1360;
	cvt.u32.u64 	%r4947, %rd1089;
	setp.gt.u32 	%p2316, %r6305, %r4947;
	@%p2316 bra 	$L__BB4_1358;
	cvt.u32.u64 	%r4948, %rd1089;
	setp.lt.u32 	%p2317, %r6305, %r4948;
	ld.const.u32 	%r4949, [const_p];
	setp.lt.u32 	%p2318, %r6304, %r4949;
	or.pred  	%p2319, %p2317, %p2318;
	@%p2319 bra 	$L__BB4_1360;
$L__BB4_1358:
	cvt.u32.u64 	%r4951, %rd1090;
	cvt.u32.u64 	%r4952, %rd1091;
	cvt.u32.u64 	%r4953, %rd1085;
	cvt.u32.u64 	%r4954, %rd1089;
	cvt.u32.u64 	%r4955, %rd1083;
	cvt.u32.u64 	%r4956, %rd1084;
	ld.const.u32 	%r4957, [const_p];
	setp.lt.u32 	%p2320, %r6304, %r4957;
	selp.s64 	%rd13934, -1, 0, %p2320;
	sub.s32 	%r6304, %r6304, %r4957;
	cvt.u64.u32 	%rd13935, %r6305;
	add.s64 	%rd13936, %rd13934, %rd13935;
	setp.lt.u64 	%p2321, %rd13936, %rd1089;
	selp.s64 	%rd13937, -1, 0, %p2321;
	cvt.u32.u64 	%r4958, %rd13936;
	sub.s32 	%r6305, %r4958, %r4954;
	cvt.u64.u32 	%rd13938, %r6306;
	add.s64 	%rd13939, %rd13937, %rd13938;
	setp.lt.u64 	%p2322, %rd13939, %rd1085;
	selp.s64 	%rd13940, -1, 0, %p2322;
	cvt.u32.u64 	%r4959, %rd13939;
	sub.s32 	%r6306, %r4959, %r4953;
	cvt.u64.u32 	%rd13941, %r6307;
	add.s64 	%rd13942, %rd13940, %rd13941;
	setp.lt.u64 	%p2323, %rd13942, %rd1091;
	selp.s64 	%rd13943, -1, 0, %p2323;
	cvt.u32.u64 	%r4960, %rd13942;
	sub.s32 	%r6307, %r4960, %r4952;
	cvt.u64.u32 	%rd13944, %r6308;
	add.s64 	%rd13945, %rd13943, %rd13944;
	setp.lt.u64 	%p2324, %rd13945, %rd1084;
	selp.s64 	%rd13946, -1, 0, %p2324;
	cvt.u32.u64 	%r4961, %rd13945;
	sub.s32 	%r6308, %r4961, %r4956;
	cvt.u64.u32 	%rd13947, %r6309;
	add.s64 	%rd13948, %rd13946, %rd13947;
	setp.lt.u64 	%p2325, %rd13948, %rd1083;
	selp.s64 	%rd13949, -1, 0, %p2325;
	cvt.u32.u64 	%r4962, %rd13948;
	sub.s32 	%r6309, %r4962, %r4955;
	cvt.u64.u32 	%rd13950, %r6310;
	add.s64 	%rd13951, %rd13949, %rd13950;
	setp.lt.u64 	%p2326, %rd13951, %rd1090;
	selp.s32 	%r4963, -1, 0, %p2326;
	cvt.u32.u64 	%r4964, %rd13951;
	sub.s32 	%r6310, %r4964, %r4951;
	add.s32 	%r4965, %r6311, %r4963;
	ld.const.u32 	%r4966, [const_p+28];
	sub.s32 	%r6311, %r4965, %r4966;
	bra.uni 	$L__BB4_1360;
$L__BB4_1359:
	setp.lt.u32 	%p2305, %r6311, %r1831;
	@%p2305 bra 	$L__BB4_1360;
	bra.uni 	$L__BB4_1346;
$L__BB4_1360:
	ld.const.u32 	%r1848, [const_p+28];
	setp.gt.u32 	%p2327, %r6294, %r6260;
	@%p2327 bra 	$L__BB4_1361;
	bra.uni 	$L__BB4_1374;
$L__BB4_1361:
	setp.lt.u32 	%p2351, %r6287, %r6253;
	selp.s64 	%rd13994, -1, 0, %p2351;
	cvt.u64.u32 	%rd13995, %r6288;
	add.s64 	%rd18546, %rd13994, %rd13995;
	cvt.u64.u32 	%rd13996, %r6254;
	setp.lt.u64 	%p2352, %rd18546, %rd13996;
	selp.s64 	%rd13997, -1, 0, %p2352;
	cvt.u64.u32 	%rd13998, %r6289;
	add.s64 	%rd18547, %rd13997, %rd13998;
	cvt.u64.u32 	%rd13999, %r6255;
	setp.lt.u64 	%p2353, %rd18547, %rd13999;
	selp.s64 	%rd14000, -1, 0, %p2353;
	cvt.u64.u32 	%rd14001, %r6290;
	add.s64 	%rd18548, %rd14000, %rd14001;
	cvt.u64.u32 	%rd14002, %r6256;
	setp.lt.u64 	%p2354, %rd18548, %rd14002;
	selp.s64 	%rd14003, -1, 0, %p2354;
	cvt.u64.u32 	%rd14004, %r6291;
	add.s64 	%rd18549, %rd14003, %rd14004;
	cvt.u64.u32 	%rd14005, %r6257;
	setp.lt.u64 	%p2355, %rd18549, %rd14005;
	selp.s64 	%rd14006, -1, 0, %p2355;
	cvt.u64.u32 	%rd14007, %r6292;
	add.s64 	%rd18550, %rd14006, %rd14007;
	cvt.u64.u32 	%rd14008, %r6258;
	setp.lt.u64 	%p2356, %rd18550, %rd14008;
	selp.s64 	%rd14009, -1, 0, %p2356;
	cvt.u64.u32 	%rd14010, %r6293;
	add.s64 	%rd18551, %rd14009, %rd14010;
	cvt.u64.u32 	%rd14011, %r6259;
	setp.lt.u64 	%p2357, %rd18551, %rd14011;
	selp.s32 	%r4972, -1, 0, %p2357;
	add.s32 	%r6313, %r6294, %r4972;
	bra.uni 	$L__BB4_1376;
$L__BB4_1362:
	setp.gt.u32 	%p2329, %r6293, %r6259;
	@%p2329 bra 	$L__BB4_1361;
	setp.lt.u32 	%p2330, %r6293, %r6259;
	@%p2330 bra 	$L__BB4_1375;
	setp.gt.u32 	%p2331, %r6292, %r6258;
	@%p2331 bra 	$L__BB4_1361;
	setp.lt.u32 	%p2332, %r6292, %r6258;
	@%p2332 bra 	$L__BB4_1375;
	setp.gt.u32 	%p2333, %r6291, %r6257;
	@%p2333 bra 	$L__BB4_1361;
	setp.lt.u32 	%p2334, %r6291, %r6257;
	@%p2334 bra 	$L__BB4_1375;
	setp.gt.u32 	%p2335, %r6290, %r6256;
	@%p2335 bra 	$L__BB4_1361;
	setp.lt.u32 	%p2336, %r6290, %r6256;
	@%p2336 bra 	$L__BB4_1375;
	setp.gt.u32 	%p2337, %r6289, %r6255;
	@%p2337 bra 	$L__BB4_1361;
	setp.lt.u32 	%p2338, %r6289, %r6255;
	@%p2338 bra 	$L__BB4_1375;
	setp.gt.u32 	%p2339, %r6288, %r6254;
	@%p2339 bra 	$L__BB4_1361;
	setp.lt.u32 	%p2340, %r6288, %r6254;
	setp.lt.u32 	%p2341, %r6287, %r6253;
	or.pred  	%p2342, %p2340, %p2341;
	@%p2342 bra 	$L__BB4_1375;
	bra.uni 	$L__BB4_1361;
$L__BB4_1374:
	setp.ge.u32 	%p2328, %r6294, %r6260;
	@%p2328 bra 	$L__BB4_1362;
$L__BB4_1375:
	ld.const.u32 	%r4967, [const_p];
	add.s32 	%r1849, %r6287, %r4967;
	setp.lt.u32 	%p2343, %r1849, %r6287;
	selp.u64 	%rd13952, 1, 0, %p2343;
	cvt.u64.u32 	%rd13953, %r6288;
	add.s64 	%rd13954, %rd13952, %rd13953;
	add.s64 	%rd13955, %rd13954, %rd1089;
	shr.u64 	%rd13956, %rd13955, 32;
	cvt.u64.u32 	%rd13957, %r6289;
	add.s64 	%rd13958, %rd13956, %rd13957;
	add.s64 	%rd13959, %rd13958, %rd1085;
	shr.u64 	%rd13960, %rd13959, 32;
	cvt.u64.u32 	%rd13961, %r6290;
	add.s64 	%rd13962, %rd13960, %rd13961;
	add.s64 	%rd13963, %rd13962, %rd1091;
	shr.u64 	%rd13964, %rd13963, 32;
	cvt.u64.u32 	%rd13965, %r6291;
	add.s64 	%rd13966, %rd13964, %rd13965;
	add.s64 	%rd13967, %rd13966, %rd1084;
	shr.u64 	%rd13968, %rd13967, 32;
	cvt.u64.u32 	%rd13969, %r6292;
	add.s64 	%rd13970, %rd13968, %rd13969;
	add.s64 	%rd13971, %rd13970, %rd1083;
	shr.u64 	%rd13972, %rd13971, 32;
	cvt.u64.u32 	%rd13973, %r6293;
	add.s64 	%rd13974, %rd13972, %rd13973;
	add.s64 	%rd13975, %rd13974, %rd1090;
	{ .reg .b32 tmp; mov.b64 {tmp, %r4968}, %rd13975; }
	add.s32 	%r4969, %r6294, %r4968;
	add.s32 	%r4970, %r4969, %r1848;
	setp.lt.u32 	%p2344, %r1849, %r6253;
	selp.s64 	%rd13976, -1, 0, %p2344;
	and.b64  	%rd13977, %rd13955, 4294967295;
	add.s64 	%rd18546, %rd13977, %rd13976;
	cvt.u64.u32 	%rd13978, %r6254;
	setp.lt.u64 	%p2345, %rd18546, %rd13978;
	selp.s64 	%rd13979, -1, 0, %p2345;
	and.b64  	%rd13980, %rd13959, 4294967295;
	add.s64 	%rd18547, %rd13980, %rd13979;
	cvt.u64.u32 	%rd13981, %r6255;
	setp.lt.u64 	%p2346, %rd18547, %rd13981;
	selp.s64 	%rd13982, -1, 0, %p2346;
	and.b64  	%rd13983, %rd13963, 4294967295;
	add.s64 	%rd18548, %rd13983, %rd13982;
	cvt.u64.u32 	%rd13984, %r6256;
	setp.lt.u64 	%p2347, %rd18548, %rd13984;
	selp.s64 	%rd13985, -1, 0, %p2347;
	and.b64  	%rd13986, %rd13967, 4294967295;
	add.s64 	%rd18549, %rd13986, %rd13985;
	cvt.u64.u32 	%rd13987, %r6257;
	setp.lt.u64 	%p2348, %rd18549, %rd13987;
	selp.s64 	%rd13988, -1, 0, %p2348;
	and.b64  	%rd13989, %rd13971, 4294967295;
	add.s64 	%rd18550, %rd13989, %rd13988;
	cvt.u64.u32 	%rd13990, %r6258;
	setp.lt.u64 	%p2349, %rd18550, %rd13990;
	selp.s64 	%rd13991, -1, 0, %p2349;
	and.b64  	%rd13992, %rd13975, 4294967295;
	add.s64 	%rd18551, %rd13992, %rd13991;
	cvt.u64.u32 	%rd13993, %r6259;
	setp.lt.u64 	%p2350, %rd18551, %rd13993;
	selp.s32 	%r4971, -1, 0, %p2350;
	add.s32 	%r6313, %r4970, %r4971;
	mov.u32 	%r6287, %r1849;
$L__BB4_1376:
	sub.s32 	%r1854, %r6313, %r6260;
	cvt.u32.u64 	%r4973, %rd18551;
	sub.s32 	%r1855, %r4973, %r6259;
	cvt.u32.u64 	%r4974, %rd18550;
	sub.s32 	%r1856, %r4974, %r6258;
	cvt.u32.u64 	%r4975, %rd18549;
	sub.s32 	%r1857, %r4975, %r6257;
	cvt.u32.u64 	%r4976, %rd18548;
	sub.s32 	%r1858, %r4976, %r6256;
	cvt.u32.u64 	%r4977, %rd18547;
	sub.s32 	%r1859, %r4977, %r6255;
	cvt.u32.u64 	%r4978, %rd18546;
	sub.s32 	%r1860, %r4978, %r6254;
	sub.s32 	%r6314, %r6287, %r6253;
	setp.gt.u32 	%p2358, %r1854, %r6311;
	@%p2358 bra 	$L__BB4_1377;
	bra.uni 	$L__BB4_1390;
$L__BB4_1377:
	setp.lt.u32 	%p2382, %r6314, %r6304;
	selp.s64 	%rd14054, -1, 0, %p2382;
	cvt.u64.u32 	%rd14055, %r1860;
	add.s64 	%rd18552, %rd14054, %rd14055;
	cvt.u64.u32 	%rd14056, %r6305;
	setp.lt.u64 	%p2383, %rd18552, %rd14056;
	selp.s64 	%rd14057, -1, 0, %p2383;
	cvt.u64.u32 	%rd14058, %r1859;
	add.s64 	%rd18553, %rd14057, %rd14058;
	cvt.u64.u32 	%rd14059, %r6306;
	setp.lt.u64 	%p2384, %rd18553, %rd14059;
	selp.s64 	%rd14060, -1, 0, %p2384;
	cvt.u64.u32 	%rd14061, %r1858;
	add.s64 	%rd18554, %rd14060, %rd14061;
	cvt.u64.u32 	%rd14062, %r6307;
	setp.lt.u64 	%p2385, %rd18554, %rd14062;
	selp.s64 	%rd14063, -1, 0, %p2385;
	cvt.u64.u32 	%rd14064, %r1857;
	add.s64 	%rd18555, %rd14063, %rd14064;
	cvt.u64.u32 	%rd14065, %r6308;
	setp.lt.u64 	%p2386, %rd18555, %rd14065;
	selp.s64 	%rd14066, -1, 0, %p2386;
	cvt.u64.u32 	%rd14067, %r1856;
	add.s64 	%rd18556, %rd14066, %rd14067;
	cvt.u64.u32 	%rd14068, %r6309;
	setp.lt.u64 	%p2387, %rd18556, %rd14068;
	selp.s64 	%rd14069, -1, 0, %p2387;
	cvt.u64.u32 	%rd14070, %r1855;
	add.s64 	%rd18557, %rd14069, %rd14070;
	cvt.u64.u32 	%rd14071, %r6310;
	setp.lt.u64 	%p2388, %rd18557, %rd14071;
	selp.s32 	%r4984, -1, 0, %p2388;
	add.s32 	%r6315, %r1854, %r4984;
	bra.uni 	$L__BB4_1392;
$L__BB4_1378:
	setp.gt.u32 	%p2360, %r1855, %r6310;
	@%p2360 bra 	$L__BB4_1377;
	setp.lt.u32 	%p2361, %r1855, %r6310;
	@%p2361 bra 	$L__BB4_1391;
	setp.gt.u32 	%p2362, %r1856, %r6309;
	@%p2362 bra 	$L__BB4_1377;
	setp.lt.u32 	%p2363, %r1856, %r6309;
	@%p2363 bra 	$L__BB4_1391;
	setp.gt.u32 	%p2364, %r1857, %r6308;
	@%p2364 bra 	$L__BB4_1377;
	setp.lt.u32 	%p2365, %r1857, %r6308;
	@%p2365 bra 	$L__BB4_1391;
	setp.gt.u32 	%p2366, %r1858, %r6307;
	@%p2366 bra 	$L__BB4_1377;
	setp.lt.u32 	%p2367, %r1858, %r6307;
	@%p2367 bra 	$L__BB4_1391;
	setp.gt.u32 	%p2368, %r1859, %r6306;
	@%p2368 bra 	$L__BB4_1377;
	setp.lt.u32 	%p2369, %r1859, %r6306;
	@%p2369 bra 	$L__BB4_1391;
	setp.gt.u32 	%p2370, %r1860, %r6305;
	@%p2370 bra 	$L__BB4_1377;
	setp.lt.u32 	%p2371, %r1860, %r6305;
	setp.lt.u32 	%p2372, %r6314, %r6304;
	or.pred  	%p2373, %p2371, %p2372;
	@%p2373 bra 	$L__BB4_1391;
	bra.uni 	$L__BB4_1377;
$L__BB4_1390:
	setp.ge.u32 	%p2359, %r1854, %r6311;
	@%p2359 bra 	$L__BB4_1378;
$L__BB4_1391:
	ld.const.u32 	%r4979, [const_p];
	add.s32 	%r1862, %r6314, %r4979;
	setp.lt.u32 	%p2374, %r1862, %r6314;
	selp.u64 	%rd14012, 1, 0, %p2374;
	cvt.u64.u32 	%rd14013, %r1860;
	add.s64 	%rd14014, %rd14012, %rd14013;
	add.s64 	%rd14015, %rd14014, %rd1089;
	shr.u64 	%rd14016, %rd14015, 32;
	cvt.u64.u32 	%rd14017, %r1859;
	add.s64 	%rd14018, %rd14016, %rd14017;
	add.s64 	%rd14019, %rd14018, %rd1085;
	shr.u64 	%rd14020, %rd14019, 32;
	cvt.u64.u32 	%rd14021, %r1858;
	add.s64 	%rd14022, %rd14020, %rd14021;
	add.s64 	%rd14023, %rd14022, %rd1091;
	shr.u64 	%rd14024, %rd14023, 32;
	cvt.u64.u32 	%rd14025, %r1857;
	add.s64 	%rd14026, %rd14024, %rd14025;
	add.s64 	%rd14027, %rd14026, %rd1084;
	shr.u64 	%rd14028, %rd14027, 32;
	cvt.u64.u32 	%rd14029, %r1856;
	add.s64 	%rd14030, %rd14028, %rd14029;
	add.s64 	%rd14031, %rd14030, %rd1083;
	shr.u64 	%rd14032, %rd14031, 32;
	cvt.u64.u32 	%rd14033, %r1855;
	add.s64 	%rd14034, %rd14032, %rd14033;
	add.s64 	%rd14035, %rd14034, %rd1090;
	{ .reg .b32 tmp; mov.b64 {tmp, %r4980}, %rd14035; }
	add.s32 	%r4981, %r1854, %r4980;
	add.s32 	%r4982, %r4981, %r1848;
	setp.lt.u32 	%p2375, %r1862, %r6304;
	selp.s64 	%rd14036, -1, 0, %p2375;
	and.b64  	%rd14037, %rd14015, 4294967295;
	add.s64 	%rd18552, %rd14037, %rd14036;
	cvt.u64.u32 	%rd14038, %r6305;
	setp.lt.u64 	%p2376, %rd18552, %rd14038;
	selp.s64 	%rd14039, -1, 0, %p2376;
	and.b64  	%rd14040, %rd14019, 4294967295;
	add.s64 	%rd18553, %rd14040, %rd14039;
	cvt.u64.u32 	%rd14041, %r6306;
	setp.lt.u64 	%p2377, %rd18553, %rd14041;
	selp.s64 	%rd14042, -1, 0, %p2377;
	and.b64  	%rd14043, %rd14023, 4294967295;
	add.s64 	%rd18554, %rd14043, %rd14042;
	cvt.u64.u32 	%rd14044, %r6307;
	setp.lt.u64 	%p2378, %rd18554, %rd14044;
	selp.s64 	%rd14045, -1, 0, %p2378;
	and.b64  	%rd14046, %rd14027, 4294967295;
	add.s64 	%rd18555, %rd14046, %rd14045;
	cvt.u64.u32 	%rd14047, %r6308;
	setp.lt.u64 	%p2379, %rd18555, %rd14047;
	selp.s64 	%rd14048, -1, 0, %p2379;
	and.b64  	%rd14049, %rd14031, 4294967295;
	add.s64 	%rd18556, %rd14049, %rd14048;
	cvt.u64.u32 	%rd14050, %r6309;
	setp.lt.u64 	%p2380, %rd18556, %rd14050;
	selp.s64 	%rd14051, -1, 0, %p2380;
	and.b64  	%rd14052, %rd14035, 4294967295;
	add.s64 	%rd18557, %rd14052, %rd14051;
	cvt.u64.u32 	%rd14053, %r6310;
	setp.lt.u64 	%p2381, %rd18557, %rd14053;
	selp.s32 	%r4983, -1, 0, %p2381;
	add.s32 	%r6315, %r4982, %r4983;
	mov.u32 	%r6314, %r1862;
$L__BB4_1392:
	cvt.u64.u32 	%rd1128, %r6272;
	cvt.u64.u32 	%rd1129, %r6271;
	cvt.u64.u32 	%rd1130, %r6276;
	cvt.u64.u32 	%rd1131, %r6275;
	cvt.u64.u32 	%rd1132, %r6274;
	cvt.u64.u32 	%rd1133, %r6273;
	sub.s32 	%r6396, %r6315, %r6311;
	cvt.u32.u64 	%r4985, %rd18557;
	sub.s32 	%r6397, %r4985, %r6310;
	cvt.u32.u64 	%r4986, %rd18556;
	sub.s32 	%r6398, %r4986, %r6309;
	cvt.u32.u64 	%r4987, %rd18555;
	sub.s32 	%r6399, %r4987, %r6308;
	cvt.u32.u64 	%r4988, %rd18554;
	sub.s32 	%r6400, %r4988, %r6307;
	cvt.u32.u64 	%r4989, %rd18553;
	sub.s32 	%r6401, %r4989, %r6306;
	cvt.u32.u64 	%r4990, %rd18552;
	sub.s32 	%r6402, %r4990, %r6305;
	sub.s32 	%r6403, %r6314, %r6304;
	setp.gt.u32 	%p2389, %r6277, %r6396;
	@%p2389 bra 	$L__BB4_1393;
	bra.uni 	$L__BB4_1406;
$L__BB4_1393:
	setp.lt.u32 	%p2413, %r6270, %r6403;
	selp.s64 	%rd14108, -1, 0, %p2413;
	add.s64 	%rd18558, %rd14108, %rd1129;
	cvt.u64.u32 	%rd14109, %r6402;
	setp.lt.u64 	%p2414, %rd18558, %rd14109;
	selp.s64 	%rd14110, -1, 0, %p2414;
	add.s64 	%rd18559, %rd14110, %rd1128;
	cvt.u64.u32 	%rd14111, %r6401;
	setp.lt.u64 	%p2415, %rd18559, %rd14111;
	selp.s64 	%rd14112, -1, 0, %p2415;
	add.s64 	%rd18560, %rd14112, %rd1133;
	cvt.u64.u32 	%rd14113, %r6400;
	setp.lt.u64 	%p2416, %rd18560, %rd14113;
	selp.s64 	%rd14114, -1, 0, %p2416;
	add.s64 	%rd18561, %rd14114, %rd1132;
	cvt.u64.u32 	%rd14115, %r6399;
	setp.lt.u64 	%p2417, %rd18561, %rd14115;
	selp.s64 	%rd14116, -1, 0, %p2417;
	add.s64 	%rd18562, %rd14116, %rd1131;
	cvt.u64.u32 	%rd14117, %r6398;
	setp.lt.u64 	%p2418, %rd18562, %rd14117;
	selp.s64 	%rd14118, -1, 0, %p2418;
	add.s64 	%rd18563, %rd14118, %rd1130;
	cvt.u64.u32 	%rd14119, %r6397;
	setp.lt.u64 	%p2419, %rd18563, %rd14119;
	selp.s32 	%r4996, -1, 0, %p2419;
	add.s32 	%r6317, %r6277, %r4996;
	bra.uni 	$L__BB4_1408;
$L__BB4_1394:
	setp.gt.u32 	%p2391, %r6276, %r6397;
	@%p2391 bra 	$L__BB4_1393;
	setp.lt.u32 	%p2392, %r6276, %r6397;
	@%p2392 bra 	$L__BB4_1407;
	setp.gt.u32 	%p2393, %r6275, %r6398;
	@%p2393 bra 	$L__BB4_1393;
	setp.lt.u32 	%p2394, %r6275, %r6398;
	@%p2394 bra 	$L__BB4_1407;
	setp.gt.u32 	%p2395, %r6274, %r6399;
	@%p2395 bra 	$L__BB4_1393;
	setp.lt.u32 	%p2396, %r6274, %r6399;
	@%p2396 bra 	$L__BB4_1407;
	setp.gt.u32 	%p2397, %r6273, %r6400;
	@%p2397 bra 	$L__BB4_1393;
	setp.lt.u32 	%p2398, %r6273, %r6400;
	@%p2398 bra 	$L__BB4_1407;
	setp.gt.u32 	%p2399, %r6272, %r6401;
	@%p2399 bra 	$L__BB4_1393;
	setp.lt.u32 	%p2400, %r6272, %r6401;
	@%p2400 bra 	$L__BB4_1407;
	setp.gt.u32 	%p2401, %r6271, %r6402;
	@%p2401 bra 	$L__BB4_1393;
	setp.lt.u32 	%p2402, %r6271, %r6402;
	setp.lt.u32 	%p2403, %r6270, %r6403;
	or.pred  	%p2404, %p2402, %p2403;
	@%p2404 bra 	$L__BB4_1407;
	bra.uni 	$L__BB4_1393;
$L__BB4_1406:
	setp.ge.u32 	%p2390, %r6277, %r6396;
	@%p2390 bra 	$L__BB4_1394;
$L__BB4_1407:
	ld.const.u32 	%r4991, [const_p];
	add.s32 	%r1875, %r6270, %r4991;
	setp.lt.u32 	%p2405, %r1875, %r6270;
	selp.u64 	%rd14072, 1, 0, %p2405;
	add.s64 	%rd14073, %rd14072, %rd1129;
	add.s64 	%rd14074, %rd14073, %rd1089;
	shr.u64 	%rd14075, %rd14074, 32;
	add.s64 	%rd14076, %rd14075, %rd1128;
	add.s64 	%rd14077, %rd14076, %rd1085;
	shr.u64 	%rd14078, %rd14077, 32;
	add.s64 	%rd14079, %rd14078, %rd1133;
	add.s64 	%rd14080, %rd14079, %rd1091;
	shr.u64 	%rd14081, %rd14080, 32;
	add.s64 	%rd14082, %rd14081, %rd1132;
	add.s64 	%rd14083, %rd14082, %rd1084;
	shr.u64 	%rd14084, %rd14083, 32;
	add.s64 	%rd14085, %rd14084, %rd1131;
	add.s64 	%rd14086, %rd14085, %rd1083;
	shr.u64 	%rd14087, %rd14086, 32;
	add.s64 	%rd14088, %rd14087, %rd1130;
	add.s64 	%rd14089, %rd14088, %rd1090;
	{ .reg .b32 tmp; mov.b64 {tmp, %r4992}, %rd14089; }
	add.s32 	%r4993, %r6277, %r4992;
	add.s32 	%r4994, %r4993, %r1848;
	setp.lt.u32 	%p2406, %r1875, %r6403;
	selp.s64 	%rd14090, -1, 0, %p2406;
	and.b64  	%rd14091, %rd14074, 4294967295;
	add.s64 	%rd18558, %rd14091, %rd14090;
	cvt.u64.u32 	%rd14092, %r6402;
	setp.lt.u64 	%p2407, %rd18558, %rd14092;
	selp.s64 	%rd14093, -1, 0, %p2407;
	and.b64  	%rd14094, %rd14077, 4294967295;
	add.s64 	%rd18559, %rd14094, %rd14093;
	cvt.u64.u32 	%rd14095, %r6401;
	setp.lt.u64 	%p2408, %rd18559, %rd14095;
	selp.s64 	%rd14096, -1, 0, %p2408;
	and.b64  	%rd14097, %rd14080, 4294967295;
	add.s64 	%rd18560, %rd14097, %rd14096;
	cvt.u64.u32 	%rd14098, %r6400;
	setp.lt.u64 	%p2409, %rd18560, %rd14098;
	selp.s64 	%rd14099, -1, 0, %p2409;
	and.b64  	%rd14100, %rd14083, 4294967295;
	add.s64 	%rd18561, %rd14100, %rd14099;
	cvt.u64.u32 	%rd14101, %r6399;
	setp.lt.u64 	%p2410, %rd18561, %rd14101;
	selp.s64 	%rd14102, -1, 0, %p2410;
	and.b64  	%rd14103, %rd14086, 4294967295;
	add.s64 	%rd18562, %rd14103, %rd14102;
	cvt.u64.u32 	%rd14104, %r6398;
	setp.lt.u64 	%p2411, %rd18562, %rd14104;
	selp.s64 	%rd14105, -1, 0, %p2411;
	and.b64  	%rd14106, %rd14089, 4294967295;
	add.s64 	%rd18563, %rd14106, %rd14105;
	cvt.u64.u32 	%rd14107, %r6397;
	setp.lt.u64 	%p2412, %rd18563, %rd14107;
	selp.s32 	%r4995, -1, 0, %p2412;
	add.s32 	%r6317, %r4994, %r4995;
	mov.u32 	%r6270, %r1875;
$L__BB4_1408:
	sub.s32 	%r4997, %r6317, %r6396;
	cvt.u32.u64 	%r4998, %rd18563;
	sub.s32 	%r4999, %r4998, %r6397;
	cvt.u32.u64 	%r5000, %rd18562;
	sub.s32 	%r5001, %r5000, %r6398;
	cvt.u32.u64 	%r5002, %rd18561;
	sub.s32 	%r5003, %r5002, %r6399;
	cvt.u32.u64 	%r5004, %rd18560;
	sub.s32 	%r5005, %r5004, %r6400;
	cvt.u32.u64 	%r5006, %rd18559;
	sub.s32 	%r5007, %r5006, %r6401;
	cvt.u32.u64 	%r5008, %rd18558;
	sub.s32 	%r5009, %r5008, %r6402;
	sub.s32 	%r5010, %r6270, %r6403;
	mul.wide.u32 	%rd14120, %r5010, %r1598;
	cvt.u32.u64 	%r5011, %rd14120;
	shr.u64 	%rd14121, %rd14120, 32;
	mul.wide.u32 	%rd14122, %r5009, %r1598;
	add.s64 	%rd14123, %rd14121, %rd14122;
	shr.u64 	%rd14124, %rd14123, 32;
	mul.wide.u32 	%rd14125, %r5007, %r1598;
	add.s64 	%rd14126, %rd14124, %rd14125;
	shr.u64 	%rd14127, %rd14126, 32;
	mul.wide.u32 	%rd14128, %r5005, %r1598;
	add.s64 	%rd14129, %rd14127, %rd14128;
	shr.u64 	%rd14130, %rd14129, 32;
	mul.wide.u32 	%rd14131, %r5003, %r1598;
	add.s64 	%rd14132, %rd14130, %rd14131;
	shr.u64 	%rd14133, %rd14132, 32;
	mul.wide.u32 	%rd14134, %r5001, %r1598;
	add.s64 	%rd14135, %rd14133, %rd14134;
	shr.u64 	%rd14136, %rd14135, 32;
	mul.wide.u32 	%rd14137, %r4999, %r1598;
	add.s64 	%rd14138, %rd14136, %rd14137;
	shr.u64 	%rd14139, %rd14138, 32;
	mul.wide.u32 	%rd14140, %r4997, %r1598;
	add.s64 	%rd14141, %rd14139, %rd14140;
	shr.u64 	%rd14142, %rd14141, 32;
	and.b64  	%rd14143, %rd14123, 4294967295;
	mul.wide.u32 	%rd14144, %r5010, %r1597;
	add.s64 	%rd14145, %rd14144, %rd14143;
	shr.u64 	%rd14146, %rd14145, 32;
	and.b64  	%rd14147, %rd14126, 4294967295;
	mul.wide.u32 	%rd14148, %r5009, %r1597;
	add.s64 	%rd14149, %rd14146, %rd14147;
	add.s64 	%rd14150, %rd14149, %rd14148;
	shr.u64 	%rd14151, %rd14150, 32;
	and.b64  	%rd14152, %rd14129, 4294967295;
	mul.wide.u32 	%rd14153, %r5007, %r1597;
	add.s64 	%rd14154, %rd14151, %rd14152;
	add.s64 	%rd14155, %rd14154, %rd14153;
	shr.u64 	%rd14156, %rd14155, 32;
	and.b64  	%rd14157, %rd14132, 4294967295;
	mul.wide.u32 	%rd14158, %r5005, %r1597;
	add.s64 	%rd14159, %rd14156, %rd14157;
	add.s64 	%rd14160, %rd14159, %rd14158;
	shr.u64 	%rd14161, %rd14160, 32;
	and.b64  	%rd14162, %rd14135, 4294967295;
	mul.wide.u32 	%rd14163, %r5003, %r1597;
	add.s64 	%rd14164, %rd14161, %rd14162;
	add.s64 	%rd14165, %rd14164, %rd14163;
	shr.u64 	%rd14166, %rd14165, 32;
	and.b64  	%rd14167, %rd14138, 4294967295;
	mul.wide.u32 	%rd14168, %r5001, %r1597;
	add.s64 	%rd14169, %rd14166, %rd14167;
	add.s64 	%rd14170, %rd14169, %rd14168;
	shr.u64 	%rd14171, %rd14170, 32;
	and.b64  	%rd14172, %rd14141, 4294967295;
	mul.wide.u32 	%rd14173, %r4999, %r1597;
	add.s64 	%rd14174, %rd14171, %rd14172;
	add.s64 	%rd14175, %rd14174, %rd14173;
	shr.u64 	%rd14176, %rd14175, 32;
	mul.wide.u32 	%rd14177, %r4997, %r1597;
	add.s64 	%rd14178, %rd14176, %rd14142;
	add.s64 	%rd14179, %rd14178, %rd14177;
	shr.u64 	%rd14180, %rd14179, 32;
	and.b64  	%rd14181, %rd14150, 4294967295;
	mul.wide.u32 	%rd14182, %r5010, %r1596;
	add.s64 	%rd14183, %rd14182, %rd14181;
	shr.u64 	%rd14184, %rd14183, 32;
	and.b64  	%rd14185, %rd14155, 4294967295;
	mul.wide.u32 	%rd14186, %r5009, %r1596;
	add.s64 	%rd14187, %rd14184, %rd14185;
	add.s64 	%rd14188, %rd14187, %rd14186;
	shr.u64 	%rd14189, %rd14188, 32;
	and.b64  	%rd14190, %rd14160, 4294967295;
	mul.wide.u32 	%rd14191, %r5007, %r1596;
	add.s64 	%rd14192, %rd14189, %rd14190;
	add.s64 	%rd14193, %rd14192, %rd14191;
	shr.u64 	%rd14194, %rd14193, 32;
	and.b64  	%rd14195, %rd14165, 4294967295;
	mul.wide.u32 	%rd14196, %r5005, %r1596;
	add.s64 	%rd14197, %rd14194, %rd14195;
	add.s64 	%rd14198, %rd14197, %rd14196;
	shr.u64 	%rd14199, %rd14198, 32;
	and.b64  	%rd14200, %rd14170, 4294967295;
	mul.wide.u32 	%rd14201, %r5003, %r1596;
	add.s64 	%rd14202, %rd14199, %rd14200;
	add.s64 	%rd14203, %rd14202, %rd14201;
	shr.u64 	%rd14204, %rd14203, 32;
	and.b64  	%rd14205, %rd14175, 4294967295;
	mul.wide.u32 	%rd14206, %r5001, %r1596;
	add.s64 	%rd14207, %rd14204, %rd14205;
	add.s64 	%rd14208, %rd14207, %rd14206;
	shr.u64 	%rd14209, %rd14208, 32;
	and.b64  	%rd14210, %rd14179, 4294967295;
	mul.wide.u32 	%rd14211, %r4999, %r1596;
	add.s64 	%rd14212, %rd14209, %rd14210;
	add.s64 	%rd14213, %rd14212, %rd14211;
	shr.u64 	%rd14214, %rd14213, 32;
	mul.wide.u32 	%rd14215, %r4997, %r1596;
	add.s64 	%rd14216, %rd14214, %rd14180;
	add.s64 	%rd14217, %rd14216, %rd14215;
	shr.u64 	%rd14218, %rd14217, 32;
	and.b64  	%rd14219, %rd14188, 4294967295;
	mul.wide.u32 	%rd14220, %r5010, %r1595;
	add.s64 	%rd14221, %rd14220, %rd14219;
	shr.u64 	%rd14222, %rd14221, 32;
	and.b64  	%rd14223, %rd14193, 4294967295;
	mul.wide.u32 	%rd14224, %r5009, %r1595;
	add.s64 	%rd14225, %rd14222, %rd14223;
	add.s64 	%rd14226, %rd14225, %rd14224;
	shr.u64 	%rd14227, %rd14226, 32;
	and.b64  	%rd14228, %rd14198, 4294967295;
	mul.wide.u32 	%rd14229, %r5007, %r1595;
	add.s64 	%rd14230, %rd14227, %rd14228;
	add.s64 	%rd14231, %rd14230, %rd14229;
	shr.u64 	%rd14232, %rd14231, 32;
	and.b64  	%rd14233, %rd14203, 4294967295;
	mul.wide.u32 	%rd14234, %r5005, %r1595;
	add.s64 	%rd14235, %rd14232, %rd14233;
	add.s64 	%rd14236, %rd14235, %rd14234;
	shr.u64 	%rd14237, %rd14236, 32;
	and.b64  	%rd14238, %rd14208, 4294967295;
	mul.wide.u32 	%rd14239, %r5003, %r1595;
	add.s64 	%rd14240, %rd14237, %rd14238;
	add.s64 	%rd14241, %rd14240, %rd14239;
	shr.u64 	%rd14242, %rd14241, 32;
	and.b64  	%rd14243, %rd14213, 4294967295;
	mul.wide.u32 	%rd14244, %r5001, %r1595;
	add.s64 	%rd14245, %rd14242, %rd14243;
	add.s64 	%rd14246, %rd14245, %rd14244;
	shr.u64 	%rd14247, %rd14246, 32;
	and.b64  	%rd14248, %rd14217, 4294967295;
	mul.wide.u32 	%rd14249, %r4999, %r1595;
	add.s64 	%rd14250, %rd14247, %rd14248;
	add.s64 	%rd14251, %rd14250, %rd14249;
	shr.u64 	%rd14252, %rd14251, 32;
	mul.wide.u32 	%rd14253, %r4997, %r1595;
	add.s64 	%rd14254, %rd14252, %rd14218;
	add.s64 	%rd14255, %rd14254, %rd14253;
	shr.u64 	%rd14256, %rd14255, 32;
	and.b64  	%rd14257, %rd14226, 4294967295;
	mul.wide.u32 	%rd14258, %r5010, %r1594;
	add.s64 	%rd14259, %rd14258, %rd14257;
	shr.u64 	%rd14260, %rd14259, 32;
	and.b64  	%rd14261, %rd14231, 4294967295;
	mul.wide.u32 	%rd14262, %r5009, %r1594;
	add.s64 	%rd14263, %rd14260, %rd14261;
	add.s64 	%rd14264, %rd14263, %rd14262;
	shr.u64 	%rd14265, %rd14264, 32;
	and.b64  	%rd14266, %rd14236, 4294967295;
	mul.wide.u32 	%rd14267, %r5007, %r1594;
	add.s64 	%rd14268, %rd14265, %rd14266;
	add.s64 	%rd14269, %rd14268, %rd14267;
	shr.u64 	%rd14270, %rd14269, 32;
	and.b64  	%rd14271, %rd14241, 4294967295;
	mul.wide.u32 	%rd14272, %r5005, %r1594;
	add.s64 	%rd14273, %rd14270, %rd14271;
	add.s64 	%rd14274, %rd14273, %rd14272;
	shr.u64 	%rd14275, %rd14274, 32;
	and.b64  	%rd14276, %rd14246, 4294967295;
	mul.wide.u32 	%rd14277, %r5003, %r1594;
	add.s64 	%rd14278, %rd14275, %rd14276;
	add.s64 	%rd14279, %rd14278, %rd14277;
	shr.u64 	%rd14280, %rd14279, 32;
	and.b64  	%rd14281, %rd14251, 4294967295;
	mul.wide.u32 	%rd14282, %r5001, %r1594;
	add.s64 	%rd14283, %rd14280, %rd14281;
	add.s64 	%rd14284, %rd14283, %rd14282;
	shr.u64 	%rd14285, %rd14284, 32;
	and.b64  	%rd14286, %rd14255, 4294967295;
	mul.wide.u32 	%rd14287, %r4999, %r1594;
	add.s64 	%rd14288, %rd14285, %rd14286;
	add.s64 	%rd14289, %rd14288, %rd14287;
	shr.u64 	%rd14290, %rd14289, 32;
	mul.wide.u32 	%rd14291, %r4997, %r1594;
	add.s64 	%rd14292, %rd14290, %rd14256;
	add.s64 	%rd14293, %rd14292, %rd14291;
	shr.u64 	%rd14294, %rd14293, 32;
	and.b64  	%rd14295, %rd14264, 4294967295;
	mul.wide.u32 	%rd14296, %r5010, %r1593;
	add.s64 	%rd14297, %rd14296, %rd14295;
	shr.u64 	%rd14298, %rd14297, 32;
	and.b64  	%rd14299, %rd14269, 4294967295;
	mul.wide.u32 	%rd14300, %r5009, %r1593;
	add.s64 	%rd14301, %rd14298, %rd14299;
	add.s64 	%rd14302, %rd14301, %rd14300;
	shr.u64 	%rd14303, %rd14302, 32;
	and.b64  	%rd14304, %rd14274, 4294967295;
	mul.wide.u32 	%rd14305, %r5007, %r1593;
	add.s64 	%rd14306, %rd14303, %rd14304;
	add.s64 	%rd14307, %rd14306, %rd14305;
	shr.u64 	%rd14308, %rd14307, 32;
	and.b64  	%rd14309, %rd14279, 4294967295;
	mul.wide.u32 	%rd14310, %r5005, %r1593;
	add.s64 	%rd14311, %rd14308, %rd14309;
	add.s64 	%rd14312, %rd14311, %rd14310;
	shr.u64 	%rd14313, %rd14312, 32;
	and.b64  	%rd14314, %rd14284, 4294967295;
	mul.wide.u32 	%rd14315, %r5003, %r1593;
	add.s64 	%rd14316, %rd14313, %rd14314;
	add.s64 	%rd14317, %rd14316, %rd14315;
	shr.u64 	%rd14318, %rd14317, 32;
	and.b64  	%rd14319, %rd14289, 4294967295;
	mul.wide.u32 	%rd14320, %r5001, %r1593;
	add.s64 	%rd14321, %rd14318, %rd14319;
	add.s64 	%rd14322, %rd14321, %rd14320;
	shr.u64 	%rd14323, %rd14322, 32;
	and.b64  	%rd14324, %rd14293, 4294967295;
	mul.wide.u32 	%rd14325, %r4999, %r1593;
	add.s64 	%rd14326, %rd14323, %rd14324;
	add.s64 	%rd14327, %rd14326, %rd14325;
	shr.u64 	%rd14328, %rd14327, 32;
	mul.wide.u32 	%rd14329, %r4997, %r1593;
	add.s64 	%rd14330, %rd14328, %rd14294;
	add.s64 	%rd14331, %rd14330, %rd14329;
	shr.u64 	%rd14332, %rd14331, 32;
	and.b64  	%rd14333, %rd14302, 4294967295;
	mul.wide.u32 	%rd14334, %r5010, %r1592;
	add.s64 	%rd14335, %rd14334, %rd14333;
	shr.u64 	%rd14336, %rd14335, 32;
	and.b64  	%rd14337, %rd14307, 4294967295;
	mul.wide.u32 	%rd14338, %r5009, %r1592;
	add.s64 	%rd14339, %rd14336, %rd14337;
	add.s64 	%rd14340, %rd14339, %rd14338;
	shr.u64 	%rd14341, %rd14340, 32;
	and.b64  	%rd14342, %rd14312, 4294967295;
	mul.wide.u32 	%rd14343, %r5007, %r1592;
	add.s64 	%rd14344, %rd14341, %rd14342;
	add.s64 	%rd14345, %rd14344, %rd14343;
	shr.u64 	%rd14346, %rd14345, 32;
	and.b64  	%rd14347, %rd14317, 4294967295;
	mul.wide.u32 	%rd14348, %r5005, %r1592;
	add.s64 	%rd14349, %rd14346, %rd14347;
	add.s64 	%rd14350, %rd14349, %rd14348;
	shr.u64 	%rd14351, %rd14350, 32;
	and.b64  	%rd14352, %rd14322, 4294967295;
	mul.wide.u32 	%rd14353, %r5003, %r1592;
	add.s64 	%rd14354, %rd14351, %rd14352;
	add.s64 	%rd14355, %rd14354, %rd14353;
	shr.u64 	%rd14356, %rd14355, 32;
	and.b64  	%rd14357, %rd14327, 4294967295;
	mul.wide.u32 	%rd14358, %r5001, %r1592;
	add.s64 	%rd14359, %rd14356, %rd14357;
	add.s64 	%rd14360, %rd14359, %rd14358;
	shr.u64 	%rd14361, %rd14360, 32;
	and.b64  	%rd14362, %rd14331, 4294967295;
	mul.wide.u32 	%rd14363, %r4999, %r1592;
	add.s64 	%rd14364, %rd14361, %rd14362;
	add.s64 	%rd14365, %rd14364, %rd14363;
	shr.u64 	%rd14366, %rd14365, 32;
	mul.wide.u32 	%rd14367, %r4997, %r1592;
	add.s64 	%rd14368, %rd14366, %rd14332;
	add.s64 	%rd14369, %rd14368, %rd14367;
	shr.u64 	%rd14370, %rd14369, 32;
	and.b64  	%rd14371, %rd14340, 4294967295;
	mul.wide.u32 	%rd14372, %r5010, %r1591;
	add.s64 	%rd14373, %rd14372, %rd14371;
	shr.u64 	%rd14374, %rd14373, 32;
	and.b64  	%rd14375, %rd14345, 4294967295;
	mul.wide.u32 	%rd14376, %r5009, %r1591;
	add.s64 	%rd14377, %rd14374, %rd14375;
	add.s64 	%rd14378, %rd14377, %rd14376;
	shr.u64 	%rd14379, %rd14378, 32;
	and.b64  	%rd14380, %rd14350, 4294967295;
	mul.wide.u32 	%rd14381, %r5007, %r1591;
	add.s64 	%rd14382, %rd14379, %rd14380;
	add.s64 	%rd14383, %rd14382, %rd14381;
	shr.u64 	%rd14384, %rd14383, 32;
	and.b64  	%rd14385, %rd14355, 4294967295;
	mul.wide.u32 	%rd14386, %r5005, %r1591;
	add.s64 	%rd14387, %rd14384, %rd14385;
	add.s64 	%rd14388, %rd14387, %rd14386;
	shr.u64 	%rd14389, %rd14388, 32;
	and.b64  	%rd14390, %rd14360, 4294967295;
	mul.wide.u32 	%rd14391, %r5003, %r1591;
	add.s64 	%rd14392, %rd14389, %rd14390;
	add.s64 	%rd14393, %rd14392, %rd14391;
	shr.u64 	%rd14394, %rd14393, 32;
	and.b64  	%rd14395, %rd14365, 4294967295;
	mul.wide.u32 	%rd14396, %r5001, %r1591;
	add.s64 	%rd14397, %rd14394, %rd14395;
	add.s64 	%rd14398, %rd14397, %rd14396;
	shr.u64 	%rd14399, %rd14398, 32;
	and.b64  	%rd14400, %rd14369, 4294967295;
	mul.wide.u32 	%rd14401, %r4999, %r1591;
	add.s64 	%rd14402, %rd14399, %rd14400;
	add.s64 	%rd14403, %rd14402, %rd14401;
	shr.u64 	%rd14404, %rd14403, 32;
	mul.wide.u32 	%rd14405, %r4997, %r1591;
	add.s64 	%rd14406, %rd14404, %rd14370;
	add.s64 	%rd14407, %rd14406, %rd14405;
	shr.u64 	%rd14408, %rd14407, 32;
	{ .reg .b32 tmp; mov.b64 {tmp, %r5012}, %rd14407; }
	and.b64  	%rd14409, %rd14378, 4294967295;
	mul.lo.s64 	%rd14410, %rd14409, 977;
	cvt.u32.u64 	%r5013, %rd14410;
	shr.u64 	%rd14411, %rd14410, 32;
	and.b64  	%rd14412, %rd14383, 4294967295;
	mad.lo.s64 	%rd14413, %rd14412, 977, %rd14411;
	shr.u64 	%rd14414, %rd14413, 32;
	and.b64  	%rd14415, %rd14388, 4294967295;
	mad.lo.s64 	%rd14416, %rd14415, 977, %rd14414;
	shr.u64 	%rd14417, %rd14416, 32;
	and.b64  	%rd14418, %rd14393, 4294967295;
	mad.lo.s64 	%rd14419, %rd14418, 977, %rd14417;
	shr.u64 	%rd14420, %rd14419, 32;
	and.b64  	%rd14421, %rd14398, 4294967295;
	mad.lo.s64 	%rd14422, %rd14421, 977, %rd14420;
	shr.u64 	%rd14423, %rd14422, 32;
	and.b64  	%rd14424, %rd14403, 4294967295;
	mad.lo.s64 	%rd14425, %rd14424, 977, %rd14423;
	shr.u64 	%rd14426, %rd14425, 32;
	and.b64  	%rd14427, %rd14407, 4294967295;
	mad.lo.s64 	%rd14428, %rd14427, 977, %rd14426;
	shr.u64 	%rd14429, %rd14428, 32;
	mad.lo.s64 	%rd14430, %rd14408, 977, %rd14429;
	{ .reg .b32 tmp; mov.b64 {tmp, %r5014}, %rd14430; }
	add.s32 	%r6327, %r5011, %r5013;
	setp.lt.u32 	%p2421, %r6327, %r5011;
	selp.u64 	%rd14431, 1, 0, %p2421;
	and.b64  	%rd14432, %rd14145, 4294967295;
	and.b64  	%rd14433, %rd14413, 4294967295;
	add.s64 	%rd14434, %rd14432, %rd14431;
	add.s64 	%rd14435, %rd14434, %rd14433;
	shr.u64 	%rd14436, %rd14435, 32;
	and.b64  	%rd14437, %rd14183, 4294967295;
	and.b64  	%rd14438, %rd14416, 4294967295;
	add.s64 	%rd14439, %rd14436, %rd14437;
	add.s64 	%rd14440, %rd14439, %rd14438;
	shr.u64 	%rd14441, %rd14440, 32;
	and.b64  	%rd14442, %rd14221, 4294967295;
	and.b64  	%rd14443, %rd14419, 4294967295;
	add.s64 	%rd14444, %rd14441, %rd14442;
	add.s64 	%rd14445, %rd14444, %rd14443;
	shr.u64 	%rd14446, %rd14445, 32;
	and.b64  	%rd14447, %rd14259, 4294967295;
	and.b64  	%rd14448, %rd14422, 4294967295;
	add.s64 	%rd14449, %rd14446, %rd14447;
	add.s64 	%rd14450, %rd14449, %rd14448;
	shr.u64 	%rd14451, %rd14450, 32;
	and.b64  	%rd14452, %rd14297, 4294967295;
	and.b64  	%rd14453, %rd14425, 4294967295;
	add.s64 	%rd14454, %rd14451, %rd14452;
	add.s64 	%rd14455, %rd14454, %rd14453;
	shr.u64 	%rd14456, %rd14455, 32;
	and.b64  	%rd14457, %rd14335, 4294967295;
	and.b64  	%rd14458, %rd14428, 4294967295;
	add.s64 	%rd14459, %rd14456, %rd14457;
	add.s64 	%rd14460, %rd14459, %rd14458;
	shr.u64 	%rd14461, %rd14460, 32;
	and.b64  	%rd14462, %rd14373, 4294967295;
	and.b64  	%rd14463, %rd14430, 4294967295;
	add.s64 	%rd14464, %rd14461, %rd14462;
	add.s64 	%rd14465, %rd14464, %rd14463;
	{ .reg .b32 tmp; mov.b64 {tmp, %r5015}, %rd14465; }
	add.s32 	%r5016, %r5015, %r5014;
	and.b64  	%rd14466, %rd14435, 4294967295;
	add.s64 	%rd18564, %rd14466, %rd14409;
	shr.u64 	%rd14467, %rd18564, 32;
	and.b64  	%rd14468, %rd14440, 4294967295;
	add.s64 	%rd14469, %rd14467, %rd14468;
	add.s64 	%rd18565, %rd14469, %rd14412;
	shr.u64 	%rd14470, %rd18565, 32;
	and.b64  	%rd14471, %rd14445, 4294967295;
	add.s64 	%rd14472, %rd14470, %rd14471;
	add.s64 	%rd18566, %rd14472, %rd14415;
	shr.u64 	%rd14473, %rd18566, 32;
	and.b64  	%rd14474, %rd14450, 4294967295;
	add.s64 	%rd14475, %rd14473, %rd14474;
	add.s64 	%rd18567, %rd14475, %rd14418;
	shr.u64 	%rd14476, %rd18567, 32;
	and.b64  	%rd14477, %rd14455, 4294967295;
	add.s64 	%rd14478, %rd14476, %rd14477;
	add.s64 	%rd18568, %rd14478, %rd14421;
	shr.u64 	%rd14479, %rd18568, 32;
	and.b64  	%rd14480, %rd14460, 4294967295;
	add.s64 	%rd14481, %rd14479, %rd14480;
	add.s64 	%rd18569, %rd14481, %rd14424;
	shr.u64 	%rd14482, %rd18569, 32;
	and.b64  	%rd14483, %rd14465, 4294967295;
	add.s64 	%rd14484, %rd14482, %rd14483;
	add.s64 	%rd18570, %rd14484, %rd14427;
	{ .reg .b32 tmp; mov.b64 {tmp, %r5017}, %rd18570; }
	add.s32 	%r5018, %r5016, %r5017;
	add.s32 	%r1881, %r5018, %r5012;
	setp.eq.s32 	%p2422, %r1881, 0;
	mov.pred 	%p3028, 0;
	@%p2422 bra 	$L__BB4_1410;
	cvt.u64.u32 	%rd14485, %r1881;
	mul.wide.u32 	%rd14486, %r1881, 977;
	cvt.u32.u64 	%r5019, %rd14486;
	shr.u64 	%rd14487, %rd14486, 32;
	add.s64 	%rd14488, %rd14487, %rd14485;
	shr.u64 	%rd14489, %rd14488, 32;
	add.s32 	%r1882, %r6327, %r5019;
	setp.lt.u32 	%p2423, %r1882, %r6327;
	selp.u64 	%rd14490, 1, 0, %p2423;
	and.b64  	%rd14491, %rd18564, 4294967295;
	and.b64  	%rd14492, %rd14488, 4294967295;
	add.s64 	%rd14493, %rd14491, %rd14490;
	add.s64 	%rd18564, %rd14493, %rd14492;
	shr.u64 	%rd14494, %rd18564, 32;
	and.b64  	%rd14495, %rd18565, 4294967295;
	add.s64 	%rd14496, %rd14494, %rd14495;
	add.s64 	%rd18565, %rd14496, %rd14489;
	shr.u64 	%rd14497, %rd18565, 32;
	and.b64  	%rd14498, %rd18566, 4294967295;
	add.s64 	%rd18566, %rd14497, %rd14498;
	shr.u64 	%rd14499, %rd18566, 32;
	and.b64  	%rd14500, %rd18567, 4294967295;
	add.s64 	%rd18567, %rd14499, %rd14500;
	shr.u64 	%rd14501, %rd18567, 32;
	and.b64  	%rd14502, %rd18568, 4294967295;
	add.s64 	%rd18568, %rd14501, %rd14502;
	shr.u64 	%rd14503, %rd18568, 32;
	and.b64  	%rd14504, %rd18569, 4294967295;
	add.s64 	%rd18569, %rd14503, %rd14504;
	shr.u64 	%rd14505, %rd18569, 32;
	and.b64  	%rd14506, %rd18570, 4294967295;
	add.s64 	%rd18570, %rd14505, %rd14506;
	setp.gt.u64 	%p3028, %rd18570, 4294967295;
	mov.u32 	%r6327, %r1882;
$L__BB4_1410:
	ld.const.u32 	%rd1173, [const_p+20];
	ld.const.u32 	%rd1174, [const_p+16];
	ld.const.u32 	%rd1175, [const_p+8];
	ld.const.u32 	%rd1176, [const_p+4];
	ld.const.u32 	%rd1177, [const_p+24];
	ld.const.u32 	%rd1178, [const_p+12];
	ld.const.u32 	%r1884, [const_p];
	cvt.u32.u64 	%r6334, %rd18570;
	cvt.u32.u64 	%r6333, %rd18569;
	cvt.u32.u64 	%r6332, %rd18568;
	cvt.u32.u64 	%r6331, %rd18567;
	cvt.u32.u64 	%r6330, %rd18566;
	cvt.u32.u64 	%r6329, %rd18565;
	cvt.u32.u64 	%r6328, %rd18564;
	ld.const.u32 	%r5020, [const_p+28];
	setp.lt.u32 	%p2424, %r5020, %r6334;
	or.pred  	%p2425, %p3028, %p2424;
	@%p2425 bra 	$L__BB4_1424;
	setp.gt.u32 	%p2426, %r5020, %r6334;
	@%p2426 bra 	$L__BB4_1425;
	cvt.u32.u64 	%r5021, %rd1177;
	setp.lt.u32 	%p2427, %r5021, %r6333;
	@%p2427 bra 	$L__BB4_1424;
	cvt.u32.u64 	%r5022, %rd1177;
	setp.gt.u32 	%p2428, %r5022, %r6333;
	@%p2428 bra 	$L__BB4_1425;
	cvt.u32.u64 	%r5023, %rd1173;
	setp.lt.u32 	%p2429, %r5023, %r6332;
	@%p2429 bra 	$L__BB4_1424;
	cvt.u32.u64 	%r5024, %rd1173;
	setp.gt.u32 	%p2430, %r5024, %r6332;
	@%p2430 bra 	$L__BB4_1425;
	cvt.u32.u64 	%r5025, %rd1174;
	setp.lt.u32 	%p2431, %r5025, %r6331;
	@%p2431 bra 	$L__BB4_1424;
	cvt.u32.u64 	%r5026, %rd1174;
	setp.gt.u32 	%p2432, %r5026, %r6331;
	@%p2432 bra 	$L__BB4_1425;
	cvt.u32.u64 	%r5027, %rd1178;
	setp.lt.u32 	%p2433, %r5027, %r6330;
	@%p2433 bra 	$L__BB4_1424;
	cvt.u32.u64 	%r5028, %rd1178;
	setp.gt.u32 	%p2434, %r5028, %r6330;
	@%p2434 bra 	$L__BB4_1425;
	cvt.u32.u64 	%r5029, %rd1175;
	setp.lt.u32 	%p2435, %r5029, %r6329;
	@%p2435 bra 	$L__BB4_1424;
	cvt.u32.u64 	%r5030, %rd1175;
	setp.gt.u32 	%p2436, %r5030, %r6329;
	@%p2436 bra 	$L__BB4_1425;
	cvt.u32.u64 	%r5031, %rd1176;
	setp.lt.u32 	%p2437, %r5031, %r6328;
	@%p2437 bra 	$L__BB4_1424;
	cvt.u32.u64 	%r5032, %rd1176;
	setp.gt.u32 	%p2438, %r5032, %r6328;
	setp.lt.u32 	%p2439, %r6327, %r1884;
	or.pred  	%p2440, %p2438, %p2439;
	@%p2440 bra 	$L__BB4_1425;
$L__BB4_1424:
	cvt.u32.u64 	%r5033, %rd1178;
	cvt.u32.u64 	%r5034, %rd1175;
	cvt.u32.u64 	%r5035, %rd1176;
	cvt.u32.u64 	%r5036, %rd1177;
	cvt.u32.u64 	%r5037, %rd1173;
	cvt.u32.u64 	%r5038, %rd1174;
	setp.lt.u32 	%p2441, %r6327, %r1884;
	selp.s64 	%rd14508, -1, 0, %p2441;
	sub.s32 	%r6327, %r6327, %r1884;
	and.b64  	%rd14509, %rd18564, 4294967295;
	add.s64 	%rd14510, %rd14509, %rd14508;
	setp.lt.u64 	%p2442, %rd14510, %rd1176;
	selp.s64 	%rd14511, -1, 0, %p2442;
	cvt.u32.u64 	%r5039, %rd14510;
	sub.s32 	%r6328, %r5039, %r5035;
	and.b64  	%rd14512, %rd18565, 4294967295;
	add.s64 	%rd14513, %rd14512, %rd14511;
	setp.lt.u64 	%p2443, %rd14513, %rd1175;
	selp.s64 	%rd14514, -1, 0, %p2443;
	cvt.u32.u64 	%r5040, %rd14513;
	sub.s32 	%r6329, %r5040, %r5034;
	and.b64  	%rd14515, %rd18566, 4294967295;
	add.s64 	%rd14516, %rd14515, %rd14514;
	setp.lt.u64 	%p2444, %rd14516, %rd1178;
	selp.s64 	%rd14517, -1, 0, %p2444;
	cvt.u32.u64 	%r5041, %rd14516;
	sub.s32 	%r6330, %r5041, %r5033;
	and.b64  	%rd14518, %rd18567, 4294967295;
	add.s64 	%rd14519, %rd14518, %rd14517;
	setp.lt.u64 	%p2445, %rd14519, %rd1174;
	selp.s64 	%rd14520, -1, 0, %p2445;
	cvt.u32.u64 	%r5042, %rd14519;
	sub.s32 	%r6331, %r5042, %r5038;
	and.b64  	%rd14521, %rd18568, 4294967295;
	add.s64 	%rd14522, %rd14521, %rd14520;
	setp.lt.u64 	%p2446, %rd14522, %rd1173;
	selp.s64 	%rd14523, -1, 0, %p2446;
	cvt.u32.u64 	%r5043, %rd14522;
	sub.s32 	%r6332, %r5043, %r5037;
	and.b64  	%rd14524, %rd18569, 4294967295;
	add.s64 	%rd14525, %rd14524, %rd14523;
	setp.lt.u64 	%p2447, %rd14525, %rd1177;
	selp.s32 	%r5044, -1, 0, %p2447;
	cvt.u32.u64 	%r5045, %rd14525;
	sub.s32 	%r6333, %r5045, %r5036;
	add.s32 	%r5046, %r6334, %r5044;
	sub.s32 	%r6334, %r5046, %r5020;
$L__BB4_1425:
	setp.gt.u32 	%p2448, %r6334, %r5020;
	@%p2448 bra 	$L__BB4_1438;
	bra.uni 	$L__BB4_1439;
$L__BB4_1426:
	cvt.u32.u64 	%r5047, %rd1177;
	setp.gt.u32 	%p2450, %r6333, %r5047;
	@%p2450 bra 	$L__BB4_1438;
	cvt.u32.u64 	%r5048, %rd1177;
	setp.lt.u32 	%p2451, %r6333, %r5048;
	@%p2451 bra 	$L__BB4_1440;
	cvt.u32.u64 	%r5049, %rd1173;
	setp.gt.u32 	%p2452, %r6332, %r5049;
	@%p2452 bra 	$L__BB4_1438;
	cvt.u32.u64 	%r5050, %rd1173;
	setp.lt.u32 	%p2453, %r6332, %r5050;
	@%p2453 bra 	$L__BB4_1440;
	cvt.u32.u64 	%r5051, %rd1174;
	setp.gt.u32 	%p2454, %r6331, %r5051;
	@%p2454 bra 	$L__BB4_1438;
	cvt.u32.u64 	%r5052, %rd1174;
	setp.lt.u32 	%p2455, %r6331, %r5052;
	@%p2455 bra 	$L__BB4_1440;
	cvt.u32.u64 	%r5053, %rd1178;
	setp.gt.u32 	%p2456, %r6330, %r5053;
	@%p2456 bra 	$L__BB4_1438;
	cvt.u32.u64 	%r5054, %rd1178;
	setp.lt.u32 	%p2457, %r6330, %r5054;
	@%p2457 bra 	$L__BB4_1440;
	cvt.u32.u64 	%r5055, %rd1175;
	setp.gt.u32 	%p2458, %r6329, %r5055;
	@%p2458 bra 	$L__BB4_1438;
	cvt.u32.u64 	%r5056, %rd1175;
	setp.lt.u32 	%p2459, %r6329, %r5056;
	@%p2459 bra 	$L__BB4_1440;
	cvt.u32.u64 	%r5057, %rd1176;
	setp.gt.u32 	%p2460, %r6328, %r5057;
	@%p2460 bra 	$L__BB4_1438;
	cvt.u32.u64 	%r5058, %rd1176;
	setp.lt.u32 	%p2461, %r6328, %r5058;
	setp.lt.u32 	%p2462, %r6327, %r1884;
	or.pred  	%p2463, %p2461, %p2462;
	@%p2463 bra 	$L__BB4_1440;
$L__BB4_1438:
	cvt.u32.u64 	%r5059, %rd1177;
	cvt.u32.u64 	%r5060, %rd1178;
	cvt.u32.u64 	%r5061, %rd1175;
	cvt.u32.u64 	%r5062, %rd1176;
	cvt.u32.u64 	%r5063, %rd1173;
	cvt.u32.u64 	%r5064, %rd1174;
	setp.lt.u32 	%p2464, %r6327, %r1884;
	selp.s64 	%rd14526, -1, 0, %p2464;
	sub.s32 	%r6327, %r6327, %r1884;
	cvt.u64.u32 	%rd14527, %r6328;
	add.s64 	%rd14528, %rd14526, %rd14527;
	setp.lt.u64 	%p2465, %rd14528, %rd1176;
	selp.s64 	%rd14529, -1, 0, %p2465;
	cvt.u32.u64 	%r5065, %rd14528;
	sub.s32 	%r6328, %r5065, %r5062;
	cvt.u64.u32 	%rd14530, %r6329;
	add.s64 	%rd14531, %rd14529, %rd14530;
	setp.lt.u64 	%p2466, %rd14531, %rd1175;
	selp.s64 	%rd14532, -1, 0, %p2466;
	cvt.u32.u64 	%r5066, %rd14531;
	sub.s32 	%r6329, %r5066, %r5061;
	cvt.u64.u32 	%rd14533, %r6330;
	add.s64 	%rd14534, %rd14532, %rd14533;
	setp.lt.u64 	%p2467, %rd14534, %rd1178;
	selp.s64 	%rd14535, -1, 0, %p2467;
	cvt.u32.u64 	%r5067, %rd14534;
	sub.s32 	%r6330, %r5067, %r5060;
	cvt.u64.u32 	%rd14536, %r6331;
	add.s64 	%rd14537, %rd14535, %rd14536;
	setp.lt.u64 	%p2468, %rd14537, %rd1174;
	selp.s64 	%rd14538, -1, 0, %p2468;
	cvt.u32.u64 	%r5068, %rd14537;
	sub.s32 	%r6331, %r5068, %r5064;
	cvt.u64.u32 	%rd14539, %r6332;
	add.s64 	%rd14540, %rd14538, %rd14539;
	setp.lt.u64 	%p2469, %rd14540, %rd1173;
	selp.s64 	%rd14541, -1, 0, %p2469;
	cvt.u32.u64 	%r5069, %rd14540;
	sub.s32 	%r6332, %r5069, %r5063;
	cvt.u64.u32 	%rd14542, %r6333;
	add.s64 	%rd14543, %rd14541, %rd14542;
	setp.lt.u64 	%p2470, %rd14543, %rd1177;
	selp.s32 	%r5070, -1, 0, %p2470;
	cvt.u32.u64 	%r5071, %rd14543;
	sub.s32 	%r6333, %r5071, %r5059;
	add.s32 	%r5072, %r6334, %r5070;
	sub.s32 	%r6334, %r5072, %r5020;
	bra.uni 	$L__BB4_1440;
$L__BB4_1439:
	setp.lt.u32 	%p2449, %r6334, %r5020;
	@%p2449 bra 	$L__BB4_1440;
	bra.uni 	$L__BB4_1426;
$L__BB4_1440:
	mul.wide.u32 	%rd14544, %r6253, %r5996;
	cvt.u32.u64 	%r5073, %rd14544;
	shr.u64 	%rd14545, %rd14544, 32;
	mul.wide.u32 	%rd14546, %r6254, %r5996;
	add.s64 	%rd14547, %rd14545, %rd14546;
	shr.u64 	%rd14548, %rd14547, 32;
	mul.wide.u32 	%rd14549, %r6255, %r5996;
	add.s64 	%rd14550, %rd14548, %rd14549;
	shr.u64 	%rd14551, %rd14550, 32;
	mul.wide.u32 	%rd14552, %r6256, %r5996;
	add.s64 	%rd14553, %rd14551, %rd14552;
	shr.u64 	%rd14554, %rd14553, 32;
	mul.wide.u32 	%rd14555, %r6257, %r5996;
	add.s64 	%rd14556, %rd14554, %rd14555;
	shr.u64 	%rd14557, %rd14556, 32;
	mul.wide.u32 	%rd14558, %r6258, %r5996;
	add.s64 	%rd14559, %rd14557, %rd14558;
	shr.u64 	%rd14560, %rd14559, 32;
	mul.wide.u32 	%rd14561, %r6259, %r5996;
	add.s64 	%rd14562, %rd14560, %rd14561;
	shr.u64 	%rd14563, %rd14562, 32;
	mul.wide.u32 	%rd14564, %r6260, %r5996;
	add.s64 	%rd14565, %rd14563, %rd14564;
	shr.u64 	%rd14566, %rd14565, 32;
	and.b64  	%rd14567, %rd14547, 4294967295;
	mul.wide.u32 	%rd14568, %r6253, %r5997;
	add.s64 	%rd14569, %rd14568, %rd14567;
	shr.u64 	%rd14570, %rd14569, 32;
	and.b64  	%rd14571, %rd14550, 4294967295;
	mul.wide.u32 	%rd14572, %r6254, %r5997;
	add.s64 	%rd14573, %rd14570, %rd14571;
	add.s64 	%rd14574, %rd14573, %rd14572;
	shr.u64 	%rd14575, %rd14574, 32;
	and.b64  	%rd14576, %rd14553, 4294967295;
	mul.wide.u32 	%rd14577, %r6255, %r5997;
	add.s64 	%rd14578, %rd14575, %rd14576;
	add.s64 	%rd14579, %rd14578, %rd14577;
	shr.u64 	%rd14580, %rd14579, 32;
	and.b64  	%rd14581, %rd14556, 4294967295;
	mul.wide.u32 	%rd14582, %r6256, %r5997;
	add.s64 	%rd14583, %rd14580, %rd14581;
	add.s64 	%rd14584, %rd14583, %rd14582;
	shr.u64 	%rd14585, %rd14584, 32;
	and.b64  	%rd14586, %rd14559, 4294967295;
	mul.wide.u32 	%rd14587, %r6257, %r5997;
	add.s64 	%rd14588, %rd14585, %rd14586;
	add.s64 	%rd14589, %rd14588, %rd14587;
	shr.u64 	%rd14590, %rd14589, 32;
	and.b64  	%rd14591, %rd14562, 4294967295;
	mul.wide.u32 	%rd14592, %r6258, %r5997;
	add.s64 	%rd14593, %rd14590, %rd14591;
	add.s64 	%rd14594, %rd14593, %rd14592;
	shr.u64 	%rd14595, %rd14594, 32;
	and.b64  	%rd14596, %rd14565, 4294967295;
	mul.wide.u32 	%rd14597, %r6259, %r5997;
	add.s64 	%rd14598, %rd14595, %rd14596;
	add.s64 	%rd14599, %rd14598, %rd14597;
	shr.u64 	%rd14600, %rd14599, 32;
	mul.wide.u32 	%rd14601, %r6260, %r5997;
	add.s64 	%rd14602, %rd14600, %rd14566;
	add.s64 	%rd14603, %rd14602, %rd14601;
	shr.u64 	%rd14604, %rd14603, 32;
	and.b64  	%rd14605, %rd14574, 4294967295;
	mul.wide.u32 	%rd14606, %r6253, %r5998;
	add.s64 	%rd14607, %rd14606, %rd14605;
	shr.u64 	%rd14608, %rd14607, 32;
	and.b64  	%rd14609, %rd14579, 4294967295;
	mul.wide.u32 	%rd14610, %r6254, %r5998;
	add.s64 	%rd14611, %rd14608, %rd14609;
	add.s64 	%rd14612, %rd14611, %rd14610;
	shr.u64 	%rd14613, %rd14612, 32;
	and.b64  	%rd14614, %rd14584, 4294967295;
	mul.wide.u32 	%rd14615, %r6255, %r5998;
	add.s64 	%rd14616, %rd14613, %rd14614;
	add.s64 	%rd14617, %rd14616, %rd14615;
	shr.u64 	%rd14618, %rd14617, 32;
	and.b64  	%rd14619, %rd14589, 4294967295;
	mul.wide.u32 	%rd14620, %r6256, %r5998;
	add.s64 	%rd14621, %rd14618, %rd14619;
	add.s64 	%rd14622, %rd14621, %rd14620;
	shr.u64 	%rd14623, %rd14622, 32;
	and.b64  	%rd14624, %rd14594, 4294967295;
	mul.wide.u32 	%rd14625, %r6257, %r5998;
	add.s64 	%rd14626, %rd14623, %rd14624;
	add.s64 	%rd14627, %rd14626, %rd14625;
	shr.u64 	%rd14628, %rd14627, 32;
	and.b64  	%rd14629, %rd14599, 4294967295;
	mul.wide.u32 	%rd14630, %r6258, %r5998;
	add.s64 	%rd14631, %rd14628, %rd14629;
	add.s64 	%rd14632, %rd14631, %rd14630;
	shr.u64 	%rd14633, %rd14632, 32;
	and.b64  	%rd14634, %rd14603, 4294967295;
	mul.wide.u32 	%rd14635, %r6259, %r5998;
	add.s64 	%rd14636, %rd14633, %rd14634;
	add.s64 	%rd14637, %rd14636, %rd14635;
	shr.u64 	%rd14638, %rd14637, 32;
	mul.wide.u32 	%rd14639, %r6260, %r5998;
	add.s64 	%rd14640, %rd14638, %rd14604;
	add.s64 	%rd14641, %rd14640, %rd14639;
	shr.u64 	%rd14642, %rd14641, 32;
	and.b64  	%rd14643, %rd14612, 4294967295;
	mul.wide.u32 	%rd14644, %r6253, %r5999;
	add.s64 	%rd14645, %rd14644, %rd14643;
	shr.u64 	%rd14646, %rd14645, 32;
	and.b64  	%rd14647, %rd14617, 4294967295;
	mul.wide.u32 	%rd14648, %r6254, %r5999;
	add.s64 	%rd14649, %rd14646, %rd14647;
	add.s64 	%rd14650, %rd14649, %rd14648;
	shr.u64 	%rd14651, %rd14650, 32;
	and.b64  	%rd14652, %rd14622, 4294967295;
	mul.wide.u32 	%rd14653, %r6255, %r5999;
	add.s64 	%rd14654, %rd14651, %rd14652;
	add.s64 	%rd14655, %rd14654, %rd14653;
	shr.u64 	%rd14656, %rd14655, 32;
	and.b64  	%rd14657, %rd14627, 4294967295;
	mul.wide.u32 	%rd14658, %r6256, %r5999;
	add.s64 	%rd14659, %rd14656, %rd14657;
	add.s64 	%rd14660, %rd14659, %rd14658;
	shr.u64 	%rd14661, %rd14660, 32;
	and.b64  	%rd14662, %rd14632, 4294967295;
	mul.wide.u32 	%rd14663, %r6257, %r5999;
	add.s64 	%rd14664, %rd14661, %rd14662;
	add.s64 	%rd14665, %rd14664, %rd14663;
	shr.u64 	%rd14666, %rd14665, 32;
	and.b64  	%rd14667, %rd14637, 4294967295;
	mul.wide.u32 	%rd14668, %r6258, %r5999;
	add.s64 	%rd14669, %rd14666, %rd14667;
	add.s64 	%rd14670, %rd14669, %rd14668;
	shr.u64 	%rd14671, %rd14670, 32;
	and.b64  	%rd14672, %rd14641, 4294967295;
	mul.wide.u32 	%rd14673, %r6259, %r5999;
	add.s64 	%rd14674, %rd14671, %rd14672;
	add.s64 	%rd14675, %rd14674, %rd14673;
	shr.u64 	%rd14676, %rd14675, 32;
	mul.wide.u32 	%rd14677, %r6260, %r5999;
	add.s64 	%rd14678, %rd14676, %rd14642;
	add.s64 	%rd14679, %rd14678, %rd14677;
	shr.u64 	%rd14680, %rd14679, 32;
	and.b64  	%rd14681, %rd14650, 4294967295;
	mul.wide.u32 	%rd14682, %r6253, %r6000;
	add.s64 	%rd14683, %rd14682, %rd14681;
	shr.u64 	%rd14684, %rd14683, 32;
	and.b64  	%rd14685, %rd14655, 4294967295;
	mul.wide.u32 	%rd14686, %r6254, %r6000;
	add.s64 	%rd14687, %rd14684, %rd14685;
	add.s64 	%rd14688, %rd14687, %rd14686;
	shr.u64 	%rd14689, %rd14688, 32;
	and.b64  	%rd14690, %rd14660, 4294967295;
	mul.wide.u32 	%rd14691, %r6255, %r6000;
	add.s64 	%rd14692, %rd14689, %rd14690;
	add.s64 	%rd14693, %rd14692, %rd14691;
	shr.u64 	%rd14694, %rd14693, 32;
	and.b64  	%rd14695, %rd14665, 4294967295;
	mul.wide.u32 	%rd14696, %r6256, %r6000;
	add.s64 	%rd14697, %rd14694, %rd14695;
	add.s64 	%rd14698, %rd14697, %rd14696;
	shr.u64 	%rd14699, %rd14698, 32;
	and.b64  	%rd14700, %rd14670, 4294967295;
	mul.wide.u32 	%rd14701, %r6257, %r6000;
	add.s64 	%rd14702, %rd14699, %rd14700;
	add.s64 	%rd14703, %rd14702, %rd14701;
	shr.u64 	%rd14704, %rd14703, 32;
	and.b64  	%rd14705, %rd14675, 4294967295;
	mul.wide.u32 	%rd14706, %r6258, %r6000;
	add.s64 	%rd14707, %rd14704, %rd14705;
	add.s64 	%rd14708, %rd14707, %rd14706;
	shr.u64 	%rd14709, %rd14708, 32;
	and.b64  	%rd14710, %rd14679, 4294967295;
	mul.wide.u32 	%rd14711, %r6259, %r6000;
	add.s64 	%rd14712, %rd14709, %rd14710;
	add.s64 	%rd14713, %rd14712, %rd14711;
	shr.u64 	%rd14714, %rd14713, 32;
	mul.wide.u32 	%rd14715, %r6260, %r6000;
	add.s64 	%rd14716, %rd14714, %rd14680;
	add.s64 	%rd14717, %rd14716, %rd14715;
	shr.u64 	%rd14718, %rd14717, 32;
	and.b64  	%rd14719, %rd14688, 4294967295;
	mul.wide.u32 	%rd14720, %r6253, %r6001;
	add.s64 	%rd14721, %rd14720, %rd14719;
	shr.u64 	%rd14722, %rd14721, 32;
	and.b64  	%rd14723, %rd14693, 4294967295;
	mul.wide.u32 	%rd14724, %r6254, %r6001;
	add.s64 	%rd14725, %rd14722, %rd14723;
	add.s64 	%rd14726, %rd14725, %rd14724;
	shr.u64 	%rd14727, %rd14726, 32;
	and.b64  	%rd14728, %rd14698, 4294967295;
	mul.wide.u32 	%rd14729, %r6255, %r6001;
	add.s64 	%rd14730, %rd14727, %rd14728;
	add.s64 	%rd14731, %rd14730, %rd14729;
	shr.u64 	%rd14732, %rd14731, 32;
	and.b64  	%rd14733, %rd14703, 4294967295;
	mul.wide.u32 	%rd14734, %r6256, %r6001;
	add.s64 	%rd14735, %rd14732, %rd14733;
	add.s64 	%rd14736, %rd14735, %rd14734;
	shr.u64 	%rd14737, %rd14736, 32;
	and.b64  	%rd14738, %rd14708, 4294967295;
	mul.wide.u32 	%rd14739, %r6257, %r6001;
	add.s64 	%rd14740, %rd14737, %rd14738;
	add.s64 	%rd14741, %rd14740, %rd14739;
	shr.u64 	%rd14742, %rd14741, 32;
	and.b64  	%rd14743, %rd14713, 4294967295;
	mul.wide.u32 	%rd14744, %r6258, %r6001;
	add.s64 	%rd14745, %rd14742, %rd14743;
	add.s64 	%rd14746, %rd14745, %rd14744;
	shr.u64 	%rd14747, %rd14746, 32;
	and.b64  	%rd14748, %rd14717, 4294967295;
	mul.wide.u32 	%rd14749, %r6259, %r6001;
	add.s64 	%rd14750, %rd14747, %rd14748;
	add.s64 	%rd14751, %rd14750, %rd14749;
	shr.u64 	%rd14752, %rd14751, 32;
	mul.wide.u32 	%rd14753, %r6260, %r6001;
	add.s64 	%rd14754, %rd14752, %rd14718;
	add.s64 	%rd14755, %rd14754, %rd14753;
	shr.u64 	%rd14756, %rd14755, 32;
	and.b64  	%rd14757, %rd14726, 4294967295;
	mul.wide.u32 	%rd14758, %r6253, %r6002;
	add.s64 	%rd14759, %rd14758, %rd14757;
	shr.u64 	%rd14760, %rd14759, 32;
	and.b64  	%rd14761, %rd14731, 4294967295;
	mul.wide.u32 	%rd14762, %r6254, %r6002;
	add.s64 	%rd14763, %rd14760, %rd14761;
	add.s64 	%rd14764, %rd14763, %rd14762;
	shr.u64 	%rd14765, %rd14764, 32;
	and.b64  	%rd14766, %rd14736, 4294967295;
	mul.wide.u32 	%rd14767, %r6255, %r6002;
	add.s64 	%rd14768, %rd14765, %rd14766;
	add.s64 	%rd14769, %rd14768, %rd14767;
	shr.u64 	%rd14770, %rd14769, 32;
	and.b64  	%rd14771, %rd14741, 4294967295;
	mul.wide.u32 	%rd14772, %r6256, %r6002;
	add.s64 	%rd14773, %rd14770, %rd14771;
	add.s64 	%rd14774, %rd14773, %rd14772;
	shr.u64 	%rd14775, %rd14774, 32;
	and.b64  	%rd14776, %rd14746, 4294967295;
	mul.wide.u32 	%rd14777, %r6257, %r6002;
	add.s64 	%rd14778, %rd14775, %rd14776;
	add.s64 	%rd14779, %rd14778, %rd14777;
	shr.u64 	%rd14780, %rd14779, 32;
	and.b64  	%rd14781, %rd14751, 4294967295;
	mul.wide.u32 	%rd14782, %r6258, %r6002;
	add.s64 	%rd14783, %rd14780, %rd14781;
	add.s64 	%rd14784, %rd14783, %rd14782;
	shr.u64 	%rd14785, %rd14784, 32;
	and.b64  	%rd14786, %rd14755, 4294967295;
	mul.wide.u32 	%rd14787, %r6259, %r6002;
	add.s64 	%rd14788, %rd14785, %rd14786;
	add.s64 	%rd14789, %rd14788, %rd14787;
	shr.u64 	%rd14790, %rd14789, 32;
	mul.wide.u32 	%rd14791, %r6260, %r6002;
	add.s64 	%rd14792, %rd14790, %rd14756;
	add.s64 	%rd14793, %rd14792, %rd14791;
	shr.u64 	%rd14794, %rd14793, 32;
	and.b64  	%rd14795, %rd14764, 4294967295;
	mul.wide.u32 	%rd14796, %r6253, %r6003;
	add.s64 	%rd14797, %rd14796, %rd14795;
	shr.u64 	%rd14798, %rd14797, 32;
	and.b64  	%rd14799, %rd14769, 4294967295;
	mul.wide.u32 	%rd14800, %r6254, %r6003;
	add.s64 	%rd14801, %rd14798, %rd14799;
	add.s64 	%rd14802, %rd14801, %rd14800;
	shr.u64 	%rd14803, %rd14802, 32;
	and.b64  	%rd14804, %rd14774, 4294967295;
	mul.wide.u32 	%rd14805, %r6255, %r6003;
	add.s64 	%rd14806, %rd14803, %rd14804;
	add.s64 	%rd14807, %rd14806, %rd14805;
	shr.u64 	%rd14808, %rd14807, 32;
	and.b64  	%rd14809, %rd14779, 4294967295;
	mul.wide.u32 	%rd14810, %r6256, %r6003;
	add.s64 	%rd14811, %rd14808, %rd14809;
	add.s64 	%rd14812, %rd14811, %rd14810;
	shr.u64 	%rd14813, %rd14812, 32;
	and.b64  	%rd14814, %rd14784, 4294967295;
	mul.wide.u32 	%rd14815, %r6257, %r6003;
	add.s64 	%rd14816, %rd14813, %rd14814;
	add.s64 	%rd14817, %rd14816, %rd14815;
	shr.u64 	%rd14818, %rd14817, 32;
	and.b64  	%rd14819, %rd14789, 4294967295;
	mul.wide.u32 	%rd14820, %r6258, %r6003;
	add.s64 	%rd14821, %rd14818, %rd14819;
	add.s64 	%rd14822, %rd14821, %rd14820;
	shr.u64 	%rd14823, %rd14822, 32;
	and.b64  	%rd14824, %rd14793, 4294967295;
	mul.wide.u32 	%rd14825, %r6259, %r6003;
	add.s64 	%rd14826, %rd14823, %rd14824;
	add.s64 	%rd14827, %rd14826, %rd14825;
	shr.u64 	%rd14828, %rd14827, 32;
	mul.wide.u32 	%rd14829, %r6260, %r6003;
	add.s64 	%rd14830, %rd14828, %rd14794;
	add.s64 	%rd14831, %rd14830, %rd14829;
	shr.u64 	%rd14832, %rd14831, 32;
	{ .reg .b32 tmp; mov.b64 {tmp, %r5074}, %rd14831; }
	and.b64  	%rd14833, %rd14802, 4294967295;
	mul.lo.s64 	%rd14834, %rd14833, 977;
	cvt.u32.u64 	%r5075, %rd14834;
	shr.u64 	%rd14835, %rd14834, 32;
	and.b64  	%rd14836, %rd14807, 4294967295;
	mad.lo.s64 	%rd14837, %rd14836, 977, %rd14835;
	shr.u64 	%rd14838, %rd14837, 32;
	and.b64  	%rd14839, %rd14812, 4294967295;
	mad.lo.s64 	%rd14840, %rd14839, 977, %rd14838;
	shr.u64 	%rd14841, %rd14840, 32;
	and.b64  	%rd14842, %rd14817, 4294967295;
	mad.lo.s64 	%rd14843, %rd14842, 977, %rd14841;
	shr.u64 	%rd14844, %rd14843, 32;
	and.b64  	%rd14845, %rd14822, 4294967295;
	mad.lo.s64 	%rd14846, %rd14845, 977, %rd14844;
	shr.u64 	%rd14847, %rd14846, 32;
	and.b64  	%rd14848, %rd14827, 4294967295;
	mad.lo.s64 	%rd14849, %rd14848, 977, %rd14847;
	shr.u64 	%rd14850, %rd14849, 32;
	and.b64  	%rd14851, %rd14831, 4294967295;
	mad.lo.s64 	%rd14852, %rd14851, 977, %rd14850;
	shr.u64 	%rd14853, %rd14852, 32;
	mad.lo.s64 	%rd14854, %rd14832, 977, %rd14853;
	{ .reg .b32 tmp; mov.b64 {tmp, %r5076}, %rd14854; }
	add.s32 	%r6344, %r5073, %r5075;
	setp.lt.u32 	%p2472, %r6344, %r5073;
	selp.u64 	%rd14855, 1, 0, %p2472;
	and.b64  	%rd14856, %rd14569, 4294967295;
	and.b64  	%rd14857, %rd14837, 4294967295;
	add.s64 	%rd14858, %rd14856, %rd14855;
	add.s64 	%rd14859, %rd14858, %rd14857;
	shr.u64 	%rd14860, %rd14859, 32;
	and.b64  	%rd14861, %rd14607, 4294967295;
	and.b64  	%rd14862, %rd14840, 4294967295;
	add.s64 	%rd14863, %rd14860, %rd14861;
	add.s64 	%rd14864, %rd14863, %rd14862;
	shr.u64 	%rd14865, %rd14864, 32;
	and.b64  	%rd14866, %rd14645, 4294967295;
	and.b64  	%rd14867, %rd14843, 4294967295;
	add.s64 	%rd14868, %rd14865, %rd14866;
	add.s64 	%rd14869, %rd14868, %rd14867;
	shr.u64 	%rd14870, %rd14869, 32;
	and.b64  	%rd14871, %rd14683, 4294967295;
	and.b64  	%rd14872, %rd14846, 4294967295;
	add.s64 	%rd14873, %rd14870, %rd14871;
	add.s64 	%rd14874, %rd14873, %rd14872;
	shr.u64 	%rd14875, %rd14874, 32;
	and.b64  	%rd14876, %rd14721, 4294967295;
	and.b64  	%rd14877, %rd14849, 4294967295;
	add.s64 	%rd14878, %rd14875, %rd14876;
	add.s64 	%rd14879, %rd14878, %rd14877;
	shr.u64 	%rd14880, %rd14879, 32;
	and.b64  	%rd14881, %rd14759, 4294967295;
	and.b64  	%rd14882, %rd14852, 4294967295;
	add.s64 	%rd14883, %rd14880, %rd14881;
	add.s64 	%rd14884, %rd14883, %rd14882;
	shr.u64 	%rd14885, %rd14884, 32;
	and.b64  	%rd14886, %rd14797, 4294967295;
	and.b64  	%rd14887, %rd14854, 4294967295;
	add.s64 	%rd14888, %rd14885, %rd14886;
	add.s64 	%rd14889, %rd14888, %rd14887;
	{ .reg .b32 tmp; mov.b64 {tmp, %r5077}, %rd14889; }
	add.s32 	%r5078, %r5077, %r5076;
	and.b64  	%rd14890, %rd14859, 4294967295;
	add.s64 	%rd18571, %rd14890, %rd14833;
	shr.u64 	%rd14891, %rd18571, 32;
	and.b64  	%rd14892, %rd14864, 4294967295;
	add.s64 	%rd14893, %rd14891, %rd14892;
	add.s64 	%rd18572, %rd14893, %rd14836;
	shr.u64 	%rd14894, %rd18572, 32;
	and.b64  	%rd14895, %rd14869, 4294967295;
	add.s64 	%rd14896, %rd14894, %rd14895;
	add.s64 	%rd18573, %rd14896, %rd14839;
	shr.u64 	%rd14897, %rd18573, 32;
	and.b64  	%rd14898, %rd14874, 4294967295;
	add.s64 	%rd14899, %rd14897, %rd14898;
	add.s64 	%rd18574, %rd14899, %rd14842;
	shr.u64 	%rd14900, %rd18574, 32;
	and.b64  	%rd14901, %rd14879, 4294967295;
	add.s64 	%rd14902, %rd14900, %rd14901;
	add.s64 	%rd18575, %rd14902, %rd14845;
	shr.u64 	%rd14903, %rd18575, 32;
	and.b64  	%rd14904, %rd14884, 4294967295;
	add.s64 	%rd14905, %rd14903, %rd14904;
	add.s64 	%rd18576, %rd14905, %rd14848;
	shr.u64 	%rd14906, %rd18576, 32;
	and.b64  	%rd14907, %rd14889, 4294967295;
	add.s64 	%rd14908, %rd14906, %rd14907;
	add.s64 	%rd18577, %rd14908, %rd14851;
	{ .reg .b32 tmp; mov.b64 {tmp, %r5079}, %rd18577; }
	add.s32 	%r5080, %r5078, %r5079;
	add.s32 	%r1926, %r5080, %r5074;
	setp.eq.s32 	%p2473, %r1926, 0;
	mov.pred 	%p3029, 0;
	@%p2473 bra 	$L__BB4_1442;
	cvt.u64.u32 	%rd14909, %r1926;
	mul.wide.u32 	%rd14910, %r1926, 977;
	cvt.u32.u64 	%r5081, %rd14910;
	shr.u64 	%rd14911, %rd14910, 32;
	add.s64 	%rd14912, %rd14911, %rd14909;
	shr.u64 	%rd14913, %rd14912, 32;
	add.s32 	%r1927, %r6344, %r5081;
	setp.lt.u32 	%p2474, %r1927, %r6344;
	selp.u64 	%rd14914, 1, 0, %p2474;
	and.b64  	%rd14915, %rd18571, 4294967295;
	and.b64  	%rd14916, %rd14912, 4294967295;
	add.s64 	%rd14917, %rd14915, %rd14914;
	add.s64 	%rd18571, %rd14917, %rd14916;
	shr.u64 	%rd14918, %rd18571, 32;
	and.b64  	%rd14919, %rd18572, 4294967295;
	add.s64 	%rd14920, %rd14918, %rd14919;
	add.s64 	%rd18572, %rd14920, %rd14913;
	shr.u64 	%rd14921, %rd18572, 32;
	and.b64  	%rd14922, %rd18573, 4294967295;
	add.s64 	%rd18573, %rd14921, %rd14922;
	shr.u64 	%rd14923, %rd18573, 32;
	and.b64  	%rd14924, %rd18574, 4294967295;
	add.s64 	%rd18574, %rd14923, %rd14924;
	shr.u64 	%rd14925, %rd18574, 32;
	and.b64  	%rd14926, %rd18575, 4294967295;
	add.s64 	%rd18575, %rd14925, %rd14926;
	shr.u64 	%rd14927, %rd18575, 32;
	and.b64  	%rd14928, %rd18576, 4294967295;
	add.s64 	%rd18576, %rd14927, %rd14928;
	shr.u64 	%rd14929, %rd18576, 32;
	and.b64  	%rd14930, %rd18577, 4294967295;
	add.s64 	%rd18577, %rd14929, %rd14930;
	setp.gt.u64 	%p3029, %rd18577, 4294967295;
	mov.u32 	%r6344, %r1927;
$L__BB4_1442:
	ld.const.u32 	%rd1200, [const_p+16];
	ld.const.u32 	%rd1201, [const_p+8];
	ld.const.u32 	%rd1202, [const_p+4];
	ld.const.u32 	%rd1203, [const_p+24];
	ld.const.u32 	%rd1204, [const_p+12];
	ld.const.u32 	%r1929, [const_p];
	cvt.u32.u64 	%r6351, %rd18577;
	cvt.u32.u64 	%r6350, %rd18576;
	cvt.u32.u64 	%r6349, %rd18575;
	cvt.u32.u64 	%r6348, %rd18574;
	cvt.u32.u64 	%r6347, %rd18573;
	cvt.u32.u64 	%r6346, %rd18572;
	cvt.u32.u64 	%r6345, %rd18571;
	ld.const.u32 	%r5082, [const_p+28];
	setp.lt.u32 	%p2475, %r5082, %r6351;
	or.pred  	%p2476, %p3029, %p2475;
	@%p2476 bra 	$L__BB4_1456;
	setp.gt.u32 	%p2477, %r5082, %r6351;
	@%p2477 bra 	$L__BB4_1457;
	cvt.u32.u64 	%r5083, %rd1203;
	setp.lt.u32 	%p2478, %r5083, %r6350;
	@%p2478 bra 	$L__BB4_1456;
	cvt.u32.u64 	%r5084, %rd1203;
	setp.gt.u32 	%p2479, %r5084, %r6350;
	@%p2479 bra 	$L__BB4_1457;
	cvt.u32.u64 	%r5085, %rd1173;
	setp.lt.u32 	%p2480, %r5085, %r6349;
	@%p2480 bra 	$L__BB4_1456;
	cvt.u32.u64 	%r5086, %rd1173;
	setp.gt.u32 	%p2481, %r5086, %r6349;
	@%p2481 bra 	$L__BB4_1457;
	cvt.u32.u64 	%r5087, %rd1200;
	setp.lt.u32 	%p2482, %r5087, %r6348;
	@%p2482 bra 	$L__BB4_1456;
	cvt.u32.u64 	%r5088, %rd1200;
	setp.gt.u32 	%p2483, %r5088, %r6348;
	@%p2483 bra 	$L__BB4_1457;
	cvt.u32.u64 	%r5089, %rd1204;
	setp.lt.u32 	%p2484, %r5089, %r6347;
	@%p2484 bra 	$L__BB4_1456;
	cvt.u32.u64 	%r5090, %rd1204;
	setp.gt.u32 	%p2485, %r5090, %r6347;
	@%p2485 bra 	$L__BB4_1457;
	cvt.u32.u64 	%r5091, %rd1201;
	setp.lt.u32 	%p2486, %r5091, %r6346;
	@%p2486 bra 	$L__BB4_1456;
	cvt.u32.u64 	%r5092, %rd1201;
	setp.gt.u32 	%p2487, %r5092, %r6346;
	@%p2487 bra 	$L__BB4_1457;
	cvt.u32.u64 	%r5093, %rd1202;
	setp.lt.u32 	%p2488, %r5093, %r6345;
	@%p2488 bra 	$L__BB4_1456;
	cvt.u32.u64 	%r5094, %rd1202;
	setp.gt.u32 	%p2489, %r5094, %r6345;
	setp.lt.u32 	%p2490, %r6344, %r1929;
	or.pred  	%p2491, %p2489, %p2490;
	@%p2491 bra 	$L__BB4_1457;
$L__BB4_1456:
	cvt.u32.u64 	%r5095, %rd1204;
	cvt.u32.u64 	%r5096, %rd1201;
	cvt.u32.u64 	%r5097, %rd1202;
	cvt.u32.u64 	%r5098, %rd1203;
	cvt.u32.u64 	%r5099, %rd1173;
	cvt.u32.u64 	%r5100, %rd1200;
	setp.lt.u32 	%p2492, %r6344, %r1929;
	selp.s64 	%rd14932, -1, 0, %p2492;
	sub.s32 	%r6344, %r6344, %r1929;
	and.b64  	%rd14933, %rd18571, 4294967295;
	add.s64 	%rd14934, %rd14933, %rd14932;
	setp.lt.u64 	%p2493, %rd14934, %rd1202;
	selp.s64 	%rd14935, -1, 0, %p2493;
	cvt.u32.u64 	%r5101, %rd14934;
	sub.s32 	%r6345, %r5101, %r5097;
	and.b64  	%rd14936, %rd18572, 4294967295;
	add.s64 	%rd14937, %rd14936, %rd14935;
	setp.lt.u64 	%p2494, %rd14937, %rd1201;
	selp.s64 	%rd14938, -1, 0, %p2494;
	cvt.u32.u64 	%r5102, %rd14937;
	sub.s32 	%r6346, %r5102, %r5096;
	and.b64  	%rd14939, %rd18573, 4294967295;
	add.s64 	%rd14940, %rd14939, %rd14938;
	setp.lt.u64 	%p2495, %rd14940, %rd1204;
	selp.s64 	%rd14941, -1, 0, %p2495;
	cvt.u32.u64 	%r5103, %rd14940;
	sub.s32 	%r6347, %r5103, %r5095;
	and.b64  	%rd14942, %rd18574, 4294967295;
	add.s64 	%rd14943, %rd14942, %rd14941;
	setp.lt.u64 	%p2496, %rd14943, %rd1200;
	selp.s64 	%rd14944, -1, 0, %p2496;
	cvt.u32.u64 	%r5104, %rd14943;
	sub.s32 	%r6348, %r5104, %r5100;
	and.b64  	%rd14945, %rd18575, 4294967295;
	add.s64 	%rd14946, %rd14945, %rd14944;
	setp.lt.u64 	%p2497, %rd14946, %rd1173;
	selp.s64 	%rd14947, -1, 0, %p2497;
	cvt.u32.u64 	%r5105, %rd14946;
	sub.s32 	%r6349, %r5105, %r5099;
	and.b64  	%rd14948, %rd18576, 4294967295;
	add.s64 	%rd14949, %rd14948, %rd14947;
	setp.lt.u64 	%p2498, %rd14949, %rd1203;
	selp.s32 	%r5106, -1, 0, %p2498;
	cvt.u32.u64 	%r5107, %rd14949;
	sub.s32 	%r6350, %r5107, %r5098;
	add.s32 	%r5108, %r6351, %r5106;
	sub.s32 	%r6351, %r5108, %r5082;
$L__BB4_1457:
	setp.gt.u32 	%p2499, %r6351, %r5082;
	@%p2499 bra 	$L__BB4_1470;
	bra.uni 	$L__BB4_1471;
$L__BB4_1458:
	cvt.u32.u64 	%r5109, %rd1203;
	setp.gt.u32 	%p2501, %r6350, %r5109;
	@%p2501 bra 	$L__BB4_1470;
	setp.lt.u32 	%p2502, %r6350, %r5109;
	@%p2502 bra 	$L__BB4_1472;
	cvt.u32.u64 	%r5111, %rd1173;
	setp.gt.u32 	%p2503, %r6349, %r5111;
	@%p2503 bra 	$L__BB4_1470;
	setp.lt.u32 	%p2504, %r6349, %r5111;
	@%p2504 bra 	$L__BB4_1472;
	cvt.u32.u64 	%r5113, %rd1200;
	setp.gt.u32 	%p2505, %r6348, %r5113;
	@%p2505 bra 	$L__BB4_1470;
	setp.lt.u32 	%p2506, %r6348, %r5113;
	@%p2506 bra 	$L__BB4_1472;
	cvt.u32.u64 	%r5115, %rd1204;
	setp.gt.u32 	%p2507, %r6347, %r5115;
	@%p2507 bra 	$L__BB4_1470;
	setp.lt.u32 	%p2508, %r6347, %r5115;
	@%p2508 bra 	$L__BB4_1472;
	cvt.u32.u64 	%r5117, %rd1201;
	setp.gt.u32 	%p2509, %r6346, %r5117;
	@%p2509 bra 	$L__BB4_1470;
	setp.lt.u32 	%p2510, %r6346, %r5117;
	@%p2510 bra 	$L__BB4_1472;
	cvt.u32.u64 	%r5119, %rd1202;
	setp.gt.u32 	%p2511, %r6345, %r5119;
	@%p2511 bra 	$L__BB4_1470;
	setp.lt.u32 	%p2512, %r6345, %r5119;
	setp.lt.u32 	%p2513, %r6344, %r1929;
	or.pred  	%p2514, %p2512, %p2513;
	@%p2514 bra 	$L__BB4_1472;
$L__BB4_1470:
	cvt.u32.u64 	%r5121, %rd1203;
	cvt.u32.u64 	%r5122, %rd1204;
	cvt.u32.u64 	%r5123, %rd1201;
	cvt.u32.u64 	%r5124, %rd1202;
	cvt.u32.u64 	%r5125, %rd1173;
	cvt.u32.u64 	%r5126, %rd1200;
	setp.lt.u32 	%p2515, %r6344, %r1929;
	selp.s64 	%rd14950, -1, 0, %p2515;
	sub.s32 	%r6344, %r6344, %r1929;
	cvt.u64.u32 	%rd14951, %r6345;
	add.s64 	%rd14952, %rd14950, %rd14951;
	setp.lt.u64 	%p2516, %rd14952, %rd1202;
	selp.s64 	%rd14953, -1, 0, %p2516;
	cvt.u32.u64 	%r5127, %rd14952;
	sub.s32 	%r6345, %r5127, %r5124;
	cvt.u64.u32 	%rd14954, %r6346;
	add.s64 	%rd14955, %rd14953, %rd14954;
	setp.lt.u64 	%p2517, %rd14955, %rd1201;
	selp.s64 	%rd14956, -1, 0, %p2517;
	cvt.u32.u64 	%r5128, %rd14955;
	sub.s32 	%r6346, %r5128, %r5123;
	cvt.u64.u32 	%rd14957, %r6347;
	add.s64 	%rd14958, %rd14956, %rd14957;
	setp.lt.u64 	%p2518, %rd14958, %rd1204;
	selp.s64 	%rd14959, -1, 0, %p2518;
	cvt.u32.u64 	%r5129, %rd14958;
	sub.s32 	%r6347, %r5129, %r5122;
	cvt.u64.u32 	%rd14960, %r6348;
	add.s64 	%rd14961, %rd14959, %rd14960;
	setp.lt.u64 	%p2519, %rd14961, %rd1200;
	selp.s64 	%rd14962, -1, 0, %p2519;
	cvt.u32.u64 	%r5130, %rd14961;
	sub.s32 	%r6348, %r5130, %r5126;
	cvt.u64.u32 	%rd14963, %r6349;
	add.s64 	%rd14964, %rd14962, %rd14963;
	setp.lt.u64 	%p2520, %rd14964, %rd1173;
	selp.s64 	%rd14965, -1, 0, %p2520;
	cvt.u32.u64 	%r5131, %rd14964;
	sub.s32 	%r6349, %r5131, %r5125;
	cvt.u64.u32 	%rd14966, %r6350;
	add.s64 	%rd14967, %rd14965, %rd14966;
	setp.lt.u64 	%p2521, %rd14967, %rd1203;
	selp.s32 	%r5132, -1, 0, %p2521;
	cvt.u32.u64 	%r5133, %rd14967;
	sub.s32 	%r6350, %r5133, %r5121;
	add.s32 	%r5134, %r6351, %r5132;
	sub.s32 	%r6351, %r5134, %r5082;
	bra.uni 	$L__BB4_1472;
$L__BB4_1471:
	setp.lt.u32 	%p2500, %r6351, %r5082;
	@%p2500 bra 	$L__BB4_1472;
	bra.uni 	$L__BB4_1458;
$L__BB4_1472:
	setp.gt.u32 	%p2522, %r6334, %r6351;
	@%p2522 bra 	$L__BB4_1473;
	bra.uni 	$L__BB4_1486;
$L__BB4_1473:
	setp.lt.u32 	%p2546, %r6327, %r6344;
	selp.s64 	%rd15010, -1, 0, %p2546;
	cvt.u64.u32 	%rd15011, %r6328;
	add.s64 	%rd18578, %rd15010, %rd15011;
	cvt.u64.u32 	%rd15012, %r6345;
	setp.lt.u64 	%p2547, %rd18578, %rd15012;
	selp.s64 	%rd15013, -1, 0, %p2547;
	cvt.u64.u32 	%rd15014, %r6329;
	add.s64 	%rd18579, %rd15013, %rd15014;
	cvt.u64.u32 	%rd15015, %r6346;
	setp.lt.u64 	%p2548, %rd18579, %rd15015;
	selp.s64 	%rd15016, -1, 0, %p2548;
	cvt.u64.u32 	%rd15017, %r6330;
	add.s64 	%rd18580, %rd15016, %rd15017;
	cvt.u64.u32 	%rd15018, %r6347;
	setp.lt.u64 	%p2549, %rd18580, %rd15018;
	selp.s64 	%rd15019, -1, 0, %p2549;
	cvt.u64.u32 	%rd15020, %r6331;
	add.s64 	%rd18581, %rd15019, %rd15020;
	cvt.u64.u32 	%rd15021, %r6348;
	setp.lt.u64 	%p2550, %rd18581, %rd15021;
	selp.s64 	%rd15022, -1, 0, %p2550;
	cvt.u64.u32 	%rd15023, %r6332;
	add.s64 	%rd18582, %rd15022, %rd15023;
	cvt.u64.u32 	%rd15024, %r6349;
	setp.lt.u64 	%p2551, %rd18582, %rd15024;
	selp.s64 	%rd15025, -1, 0, %p2551;
	cvt.u64.u32 	%rd15026, %r6333;
	add.s64 	%rd18583, %rd15025, %rd15026;
	cvt.u64.u32 	%rd15027, %r6350;
	setp.lt.u64 	%p2552, %rd18583, %rd15027;
	selp.s32 	%r5139, -1, 0, %p2552;
	add.s32 	%r6353, %r6334, %r5139;
	bra.uni 	$L__BB4_1488;
$L__BB4_1474:
	setp.gt.u32 	%p2524, %r6333, %r6350;
	@%p2524 bra 	$L__BB4_1473;
	setp.lt.u32 	%p2525, %r6333, %r6350;
	@%p2525 bra 	$L__BB4_1487;
	setp.gt.u32 	%p2526, %r6332, %r6349;
	@%p2526 bra 	$L__BB4_1473;
	setp.lt.u32 	%p2527, %r6332, %r6349;
	@%p2527 bra 	$L__BB4_1487;
	setp.gt.u32 	%p2528, %r6331, %r6348;
	@%p2528 bra 	$L__BB4_1473;
	setp.lt.u32 	%p2529, %r6331, %r6348;
	@%p2529 bra 	$L__BB4_1487;
	setp.gt.u32 	%p2530, %r6330, %r6347;
	@%p2530 bra 	$L__BB4_1473;
	setp.lt.u32 	%p2531, %r6330, %r6347;
	@%p2531 bra 	$L__BB4_1487;
	setp.gt.u32 	%p2532, %r6329, %r6346;
	@%p2532 bra 	$L__BB4_1473;
	setp.lt.u32 	%p2533, %r6329, %r6346;
	@%p2533 bra 	$L__BB4_1487;
	setp.gt.u32 	%p2534, %r6328, %r6345;
	@%p2534 bra 	$L__BB4_1473;
	setp.lt.u32 	%p2535, %r6328, %r6345;
	setp.lt.u32 	%p2536, %r6327, %r6344;
	or.pred  	%p2537, %p2535, %p2536;
	@%p2537 bra 	$L__BB4_1487;
	bra.uni 	$L__BB4_1473;
$L__BB4_1486:
	setp.ge.u32 	%p2523, %r6334, %r6351;
	@%p2523 bra 	$L__BB4_1474;
$L__BB4_1487:
	add.s32 	%r1970, %r6327, %r1929;
	setp.lt.u32 	%p2538, %r1970, %r6327;
	selp.u64 	%rd14968, 1, 0, %p2538;
	cvt.u64.u32 	%rd14969, %r6328;
	add.s64 	%rd14970, %rd14968, %rd14969;
	add.s64 	%rd14971, %rd14970, %rd1202;
	shr.u64 	%rd14972, %rd14971, 32;
	cvt.u64.u32 	%rd14973, %r6329;
	add.s64 	%rd14974, %rd14972, %rd14973;
	add.s64 	%rd14975, %rd14974, %rd1201;
	shr.u64 	%rd14976, %rd14975, 32;
	cvt.u64.u32 	%rd14977, %r6330;
	add.s64 	%rd14978, %rd14976, %rd14977;
	add.s64 	%rd14979, %rd14978, %rd1204;
	shr.u64 	%rd14980, %rd14979, 32;
	cvt.u64.u32 	%rd14981, %r6331;
	add.s64 	%rd14982, %rd14980, %rd14981;
	add.s64 	%rd14983, %rd14982, %rd1200;
	shr.u64 	%rd14984, %rd14983, 32;
	cvt.u64.u32 	%rd14985, %r6332;
	add.s64 	%rd14986, %rd14984, %rd14985;
	add.s64 	%rd14987, %rd14986, %rd1173;
	shr.u64 	%rd14988, %rd14987, 32;
	cvt.u64.u32 	%rd14989, %r6333;
	add.s64 	%rd14990, %rd14988, %rd14989;
	add.s64 	%rd14991, %rd14990, %rd1203;
	{ .reg .b32 tmp; mov.b64 {tmp, %r5135}, %rd14991; }
	add.s32 	%r5136, %r6334, %r5135;
	add.s32 	%r5137, %r5136, %r5082;
	setp.lt.u32 	%p2539, %r1970, %r6344;
	selp.s64 	%rd14992, -1, 0, %p2539;
	and.b64  	%rd14993, %rd14971, 4294967295;
	add.s64 	%rd18578, %rd14993, %rd14992;
	cvt.u64.u32 	%rd14994, %r6345;
	setp.lt.u64 	%p2540, %rd18578, %rd14994;
	selp.s64 	%rd14995, -1, 0, %p2540;
	and.b64  	%rd14996, %rd14975, 4294967295;
	add.s64 	%rd18579, %rd14996, %rd14995;
	cvt.u64.u32 	%rd14997, %r6346;
	setp.lt.u64 	%p2541, %rd18579, %rd14997;
	selp.s64 	%rd14998, -1, 0, %p2541;
	and.b64  	%rd14999, %rd14979, 4294967295;
	add.s64 	%rd18580, %rd14999, %rd14998;
	cvt.u64.u32 	%rd15000, %r6347;
	setp.lt.u64 	%p2542, %rd18580, %rd15000;
	selp.s64 	%rd15001, -1, 0, %p2542;
	and.b64  	%rd15002, %rd14983, 4294967295;
	add.s64 	%rd18581, %rd15002, %rd15001;
	cvt.u64.u32 	%rd15003, %r6348;
	setp.lt.u64 	%p2543, %rd18581, %rd15003;
	selp.s64 	%rd15004, -1, 0, %p2543;
	and.b64  	%rd15005, %rd14987, 4294967295;
	add.s64 	%rd18582, %rd15005, %rd15004;
	cvt.u64.u32 	%rd15006, %r6349;
	setp.lt.u64 	%p2544, %rd18582, %rd15006;
	selp.s64 	%rd15007, -1, 0, %p2544;
	and.b64  	%rd15008, %rd14991, 4294967295;
	add.s64 	%rd18583, %rd15008, %rd15007;
	cvt.u64.u32 	%rd15009, %r6350;
	setp.lt.u64 	%p2545, %rd18583, %rd15009;
	selp.s32 	%r5138, -1, 0, %p2545;
	add.s32 	%r6353, %r5137, %r5138;
	mov.u32 	%r6327, %r1970;
$L__BB4_1488:
	ld.const.u32 	%r5140, [const_G_jacobian+92];
	ld.const.u32 	%r5141, [const_G_jacobian+88];
	ld.const.u32 	%r5142, [const_G_jacobian+84];
	ld.const.u32 	%r5143, [const_G_jacobian+80];
	ld.const.u32 	%r5144, [const_G_jacobian+76];
	ld.const.u32 	%r5145, [const_G_jacobian+72];
	ld.const.u32 	%r5146, [const_G_jacobian+68];
	ld.const.u32 	%r5147, [const_G_jacobian+64];
	sub.s32 	%r6388, %r6353, %r6351;
	cvt.u32.u64 	%r5148, %rd18583;
	sub.s32 	%r6389, %r5148, %r6350;
	cvt.u32.u64 	%r5149, %rd18582;
	sub.s32 	%r6390, %r5149, %r6349;
	cvt.u32.u64 	%r5150, %rd18581;
	sub.s32 	%r6391, %r5150, %r6348;
	cvt.u32.u64 	%r5151, %rd18580;
	sub.s32 	%r6392, %r5151, %r6347;
	cvt.u32.u64 	%r5152, %rd18579;
	sub.s32 	%r6393, %r5152, %r6346;
	cvt.u32.u64 	%r5153, %rd18578;
	sub.s32 	%r6394, %r5153, %r6345;
	sub.s32 	%r6395, %r6327, %r6344;
	mul.wide.u32 	%rd15028, %r5147, %r5868;
	cvt.u32.u64 	%r5154, %rd15028;
	shr.u64 	%rd15029, %rd15028, 32;
	mul.wide.u32 	%rd15030, %r5146, %r5868;
	add.s64 	%rd15031, %rd15029, %rd15030;
	shr.u64 	%rd15032, %rd15031, 32;
	mul.wide.u32 	%rd15033, %r5145, %r5868;
	add.s64 	%rd15034, %rd15032, %rd15033;
	shr.u64 	%rd15035, %rd15034, 32;
	mul.wide.u32 	%rd15036, %r5144, %r5868;
	add.s64 	%rd15037, %rd15035, %rd15036;
	shr.u64 	%rd15038, %rd15037, 32;
	mul.wide.u32 	%rd15039, %r5143, %r5868;
	add.s64 	%rd15040, %rd15038, %rd15039;
	shr.u64 	%rd15041, %rd15040, 32;
	mul.wide.u32 	%rd15042, %r5142, %r5868;
	add.s64 	%rd15043, %rd15041, %rd15042;
	shr.u64 	%rd15044, %rd15043, 32;
	mul.wide.u32 	%rd15045, %r5141, %r5868;
	add.s64 	%rd15046, %rd15044, %rd15045;
	shr.u64 	%rd15047, %rd15046, 32;
	mul.wide.u32 	%rd15048, %r5140, %r5868;
	add.s64 	%rd15049, %rd15047, %rd15048;
	shr.u64 	%rd15050, %rd15049, 32;
	and.b64  	%rd15051, %rd15031, 4294967295;
	mul.wide.u32 	%rd15052, %r5147, %r5867;
	add.s64 	%rd15053, %rd15052, %rd15051;
	shr.u64 	%rd15054, %rd15053, 32;
	and.b64  	%rd15055, %rd15034, 4294967295;
	mul.wide.u32 	%rd15056, %r5146, %r5867;
	add.s64 	%rd15057, %rd15054, %rd15055;
	add.s64 	%rd15058, %rd15057, %rd15056;
	shr.u64 	%rd15059, %rd15058, 32;
	and.b64  	%rd15060, %rd15037, 4294967295;
	mul.wide.u32 	%rd15061, %r5145, %r5867;
	add.s64 	%rd15062, %rd15059, %rd15060;
	add.s64 	%rd15063, %rd15062, %rd15061;
	shr.u64 	%rd15064, %rd15063, 32;
	and.b64  	%rd15065, %rd15040, 4294967295;
	mul.wide.u32 	%rd15066, %r5144, %r5867;
	add.s64 	%rd15067, %rd15064, %rd15065;
	add.s64 	%rd15068, %rd15067, %rd15066;
	shr.u64 	%rd15069, %rd15068, 32;
	and.b64  	%rd15070, %rd15043, 4294967295;
	mul.wide.u32 	%rd15071, %r5143, %r5867;
	add.s64 	%rd15072, %rd15069, %rd15070;
	add.s64 	%rd15073, %rd15072, %rd15071;
	shr.u64 	%rd15074, %rd15073, 32;
	and.b64  	%rd15075, %rd15046, 4294967295;
	mul.wide.u32 	%rd15076, %r5142, %r5867;
	add.s64 	%rd15077, %rd15074, %rd15075;
	add.s64 	%rd15078, %rd15077, %rd15076;
	shr.u64 	%rd15079, %rd15078, 32;
	and.b64  	%rd15080, %rd15049, 4294967295;
	mul.wide.u32 	%rd15081, %r5141, %r5867;
	add.s64 	%rd15082, %rd15079, %rd15080;
	add.s64 	%rd15083, %rd15082, %rd15081;
	shr.u64 	%rd15084, %rd15083, 32;
	mul.wide.u32 	%rd15085, %r5140, %r5867;
	add.s64 	%rd15086, %rd15084, %rd15050;
	add.s64 	%rd15087, %rd15086, %rd15085;
	shr.u64 	%rd15088, %rd15087, 32;
	and.b64  	%rd15089, %rd15058, 4294967295;
	mul.wide.u32 	%rd15090, %r5147, %r5866;
	add.s64 	%rd15091, %rd15090, %rd15089;
	shr.u64 	%rd15092, %rd15091, 32;
	and.b64  	%rd15093, %rd15063, 4294967295;
	mul.wide.u32 	%rd15094, %r5146, %r5866;
	add.s64 	%rd15095, %rd15092, %rd15093;
	add.s64 	%rd15096, %rd15095, %rd15094;
	shr.u64 	%rd15097, %rd15096, 32;
	and.b64  	%rd15098, %rd15068, 4294967295;
	mul.wide.u32 	%rd15099, %r5145, %r5866;
	add.s64 	%rd15100, %rd15097, %rd15098;
	add.s64 	%rd15101, %rd15100, %rd15099;
	shr.u64 	%rd15102, %rd15101, 32;
	and.b64  	%rd15103, %rd15073, 4294967295;
	mul.wide.u32 	%rd15104, %r5144, %r5866;
	add.s64 	%rd15105, %rd15102, %rd15103;
	add.s64 	%rd15106, %rd15105, %rd15104;
	shr.u64 	%rd15107, %rd15106, 32;
	and.b64  	%rd15108, %rd15078, 4294967295;
	mul.wide.u32 	%rd15109, %r5143, %r5866;
	add.s64 	%rd15110, %rd15107, %rd15108;
	add.s64 	%rd15111, %rd15110, %rd15109;
	shr.u64 	%rd15112, %rd15111, 32;
	and.b64  	%rd15113, %rd15083, 4294967295;
	mul.wide.u32 	%rd15114, %r5142, %r5866;
	add.s64 	%rd15115, %rd15112, %rd15113;
	add.s64 	%rd15116, %rd15115, %rd15114;
	shr.u64 	%rd15117, %rd15116, 32;
	and.b64  	%rd15118, %rd15087, 4294967295;
	mul.wide.u32 	%rd15119, %r5141, %r5866;
	add.s64 	%rd15120, %rd15117, %rd15118;
	add.s64 	%rd15121, %rd15120, %rd15119;
	shr.u64 	%rd15122, %rd15121, 32;
	mul.wide.u32 	%rd15123, %r5140, %r5866;
	add.s64 	%rd15124, %rd15122, %rd15088;
	add.s64 	%rd15125, %rd15124, %rd15123;
	shr.u64 	%rd15126, %rd15125, 32;
	and.b64  	%rd15127, %rd15096, 4294967295;
	mul.wide.u32 	%rd15128, %r5147, %r5865;
	add.s64 	%rd15129, %rd15128, %rd15127;
	shr.u64 	%rd15130, %rd15129, 32;
	and.b64  	%rd15131, %rd15101, 4294967295;
	mul.wide.u32 	%rd15132, %r5146, %r5865;
	add.s64 	%rd15133, %rd15130, %rd15131;
	add.s64 	%rd15134, %rd15133, %rd15132;
	shr.u64 	%rd15135, %rd15134, 32;
	and.b64  	%rd15136, %rd15106, 4294967295;
	mul.wide.u32 	%rd15137, %r5145, %r5865;
	add.s64 	%rd15138, %rd15135, %rd15136;
	add.s64 	%rd15139, %rd15138, %rd15137;
	shr.u64 	%rd15140, %rd15139, 32;
	and.b64  	%rd15141, %rd15111, 4294967295;
	mul.wide.u32 	%rd15142, %r5144, %r5865;
	add.s64 	%rd15143, %rd15140, %rd15141;
	add.s64 	%rd15144, %rd15143, %rd15142;
	shr.u64 	%rd15145, %rd15144, 32;
	and.b64  	%rd15146, %rd15116, 4294967295;
	mul.wide.u32 	%rd15147, %r5143, %r5865;
	add.s64 	%rd15148, %rd15145, %rd15146;
	add.s64 	%rd15149, %rd15148, %rd15147;
	shr.u64 	%rd15150, %rd15149, 32;
	and.b64  	%rd15151, %rd15121, 4294967295;
	mul.wide.u32 	%rd15152, %r5142, %r5865;
	add.s64 	%rd15153, %rd15150, %rd15151;
	add.s64 	%rd15154, %rd15153, %rd15152;
	shr.u64 	%rd15155, %rd15154, 32;
	and.b64  	%rd15156, %rd15125, 4294967295;
	mul.wide.u32 	%rd15157, %r5141, %r5865;
	add.s64 	%rd15158, %rd15155, %rd15156;
	add.s64 	%rd15159, %rd15158, %rd15157;
	shr.u64 	%rd15160, %rd15159, 32;
	mul.wide.u32 	%rd15161, %r5140, %r5865;
	add.s64 	%rd15162, %rd15160, %rd15126;
	add.s64 	%rd15163, %rd15162, %rd15161;
	shr.u64 	%rd15164, %rd15163, 32;
	and.b64  	%rd15165, %rd15134, 4294967295;
	mul.wide.u32 	%rd15166, %r5147, %r5864;
	add.s64 	%rd15167, %rd15166, %rd15165;
	shr.u64 	%rd15168, %rd15167, 32;
	and.b64  	%rd15169, %rd15139, 4294967295;
	mul.wide.u32 	%rd15170, %r5146, %r5864;
	add.s64 	%rd15171, %rd15168, %rd15169;
	add.s64 	%rd15172, %rd15171, %rd15170;
	shr.u64 	%rd15173, %rd15172, 32;
	and.b64  	%rd15174, %rd15144, 4294967295;
	mul.wide.u32 	%rd15175, %r5145, %r5864;
	add.s64 	%rd15176, %rd15173, %rd15174;
	add.s64 	%rd15177, %rd15176, %rd15175;
	shr.u64 	%rd15178, %rd15177, 32;
	and.b64  	%rd15179, %rd15149, 4294967295;
	mul.wide.u32 	%rd15180, %r5144, %r5864;
	add.s64 	%rd15181, %rd15178, %rd15179;
	add.s64 	%rd15182, %rd15181, %rd15180;
	shr.u64 	%rd15183, %rd15182, 32;
	and.b64  	%rd15184, %rd15154, 4294967295;
	mul.wide.u32 	%rd15185, %r5143, %r5864;
	add.s64 	%rd15186, %rd15183, %rd15184;
	add.s64 	%rd15187, %rd15186, %rd15185;
	shr.u64 	%rd15188, %rd15187, 32;
	and.b64  	%rd15189, %rd15159, 4294967295;
	mul.wide.u32 	%rd15190, %r5142, %r5864;
	add.s64 	%rd15191, %rd15188, %rd15189;
	add.s64 	%rd15192, %rd15191, %rd15190;
	shr.u64 	%rd15193, %rd15192, 32;
	and.b64  	%rd15194, %rd15163, 4294967295;
	mul.wide.u32 	%rd15195, %r5141, %r5864;
	add.s64 	%rd15196, %rd15193, %rd15194;
	add.s64 	%rd15197, %rd15196, %rd15195;
	shr.u64 	%rd15198, %rd15197, 32;
	mul.wide.u32 	%rd15199, %r5140, %r5864;
	add.s64 	%rd15200, %rd15198, %rd15164;
	add.s64 	%rd15201, %rd15200, %rd15199;
	shr.u64 	%rd15202, %rd15201, 32;
	and.b64  	%rd15203, %rd15172, 4294967295;
	mul.wide.u32 	%rd15204, %r5147, %r5863;
	add.s64 	%rd15205, %rd15204, %rd15203;
	shr.u64 	%rd15206, %rd15205, 32;
	and.b64  	%rd15207, %rd15177, 4294967295;
	mul.wide.u32 	%rd15208, %r5146, %r5863;
	add.s64 	%rd15209, %rd15206, %rd15207;
	add.s64 	%rd15210, %rd15209, %rd15208;
	shr.u64 	%rd15211, %rd15210, 32;
	and.b64  	%rd15212, %rd15182, 4294967295;
	mul.wide.u32 	%rd15213, %r5145, %r5863;
	add.s64 	%rd15214, %rd15211, %rd15212;
	add.s64 	%rd15215, %rd15214, %rd15213;
	shr.u64 	%rd15216, %rd15215, 32;
	and.b64  	%rd15217, %rd15187, 4294967295;
	mul.wide.u32 	%rd15218, %r5144, %r5863;
	add.s64 	%rd15219, %rd15216, %rd15217;
	add.s64 	%rd15220, %rd15219, %rd15218;
	shr.u64 	%rd15221, %rd15220, 32;
	and.b64  	%rd15222, %rd15192, 4294967295;
	mul.wide.u32 	%rd15223, %r5143, %r5863;
	add.s64 	%rd15224, %rd15221, %rd15222;
	add.s64 	%rd15225, %rd15224, %rd15223;
	shr.u64 	%rd15226, %rd15225, 32;
	and.b64  	%rd15227, %rd15197, 4294967295;
	mul.wide.u32 	%rd15228, %r5142, %r5863;
	add.s64 	%rd15229, %rd15226, %rd15227;
	add.s64 	%rd15230, %rd15229, %rd15228;
	shr.u64 	%rd15231, %rd15230, 32;
	and.b64  	%rd15232, %rd15201, 4294967295;
	mul.wide.u32 	%rd15233, %r5141, %r5863;
	add.s64 	%rd15234, %rd15231, %rd15232;
	add.s64 	%rd15235, %rd15234, %rd15233;
	shr.u64 	%rd15236, %rd15235, 32;
	mul.wide.u32 	%rd15237, %r5140, %r5863;
	add.s64 	%rd15238, %rd15236, %rd15202;
	add.s64 	%rd15239, %rd15238, %rd15237;
	shr.u64 	%rd15240, %rd15239, 32;
	and.b64  	%rd15241, %rd15210, 4294967295;
	mul.wide.u32 	%rd15242, %r5147, %r5862;
	add.s64 	%rd15243, %rd15242, %rd15241;
	shr.u64 	%rd15244, %rd15243, 32;
	and.b64  	%rd15245, %rd15215, 4294967295;
	mul.wide.u32 	%rd15246, %r5146, %r5862;
	add.s64 	%rd15247, %rd15244, %rd15245;
	add.s64 	%rd15248, %rd15247, %rd15246;
	shr.u64 	%rd15249, %rd15248, 32;
	and.b64  	%rd15250, %rd15220, 4294967295;
	mul.wide.u32 	%rd15251, %r5145, %r5862;
	add.s64 	%rd15252, %rd15249, %rd15250;
	add.s64 	%rd15253, %rd15252, %rd15251;
	shr.u64 	%rd15254, %rd15253, 32;
	and.b64  	%rd15255, %rd15225, 4294967295;
	mul.wide.u32 	%rd15256, %r5144, %r5862;
	add.s64 	%rd15257, %rd15254, %rd15255;
	add.s64 	%rd15258, %rd15257, %rd15256;
	shr.u64 	%rd15259, %rd15258, 32;
	and.b64  	%rd15260, %rd15230, 4294967295;
	mul.wide.u32 	%rd15261, %r5143, %r5862;
	add.s64 	%rd15262, %rd15259, %rd15260;
	add.s64 	%rd15263, %rd15262, %rd15261;
	shr.u64 	%rd15264, %rd15263, 32;
	and.b64  	%rd15265, %rd15235, 4294967295;
	mul.wide.u32 	%rd15266, %r5142, %r5862;
	add.s64 	%rd15267, %rd15264, %rd15265;
	add.s64 	%rd15268, %rd15267, %rd15266;
	shr.u64 	%rd15269, %rd15268, 32;
	and.b64  	%rd15270, %rd15239, 4294967295;
	mul.wide.u32 	%rd15271, %r5141, %r5862;
	add.s64 	%rd15272, %rd15269, %rd15270;
	add.s64 	%rd15273, %rd15272, %rd15271;
	shr.u64 	%rd15274, %rd15273, 32;
	mul.wide.u32 	%rd15275, %r5140, %r5862;
	add.s64 	%rd15276, %rd15274, %rd15240;
	add.s64 	%rd15277, %rd15276, %rd15275;
	shr.u64 	%rd15278, %rd15277, 32;
	and.b64  	%rd15279, %rd15248, 4294967295;
	mul.wide.u32 	%rd15280, %r5147, %r5861;
	add.s64 	%rd15281, %rd15280, %rd15279;
	shr.u64 	%rd15282, %rd15281, 32;
	and.b64  	%rd15283, %rd15253, 4294967295;
	mul.wide.u32 	%rd15284, %r5146, %r5861;
	add.s64 	%rd15285, %rd15282, %rd15283;
	add.s64 	%rd15286, %rd15285, %rd15284;
	shr.u64 	%rd15287, %rd15286, 32;
	and.b64  	%rd15288, %rd15258, 4294967295;
	mul.wide.u32 	%rd15289, %r5145, %r5861;
	add.s64 	%rd15290, %rd15287, %rd15288;
	add.s64 	%rd15291, %rd15290, %rd15289;
	shr.u64 	%rd15292, %rd15291, 32;
	and.b64  	%rd15293, %rd15263, 4294967295;
	mul.wide.u32 	%rd15294, %r5144, %r5861;
	add.s64 	%rd15295, %rd15292, %rd15293;
	add.s64 	%rd15296, %rd15295, %rd15294;
	shr.u64 	%rd15297, %rd15296, 32;
	and.b64  	%rd15298, %rd15268, 4294967295;
	mul.wide.u32 	%rd15299, %r5143, %r5861;
	add.s64 	%rd15300, %rd15297, %rd15298;
	add.s64 	%rd15301, %rd15300, %rd15299;
	shr.u64 	%rd15302, %rd15301, 32;
	and.b64  	%rd15303, %rd15273, 4294967295;
	mul.wide.u32 	%rd15304, %r5142, %r5861;
	add.s64 	%rd15305, %rd15302, %rd15303;
	add.s64 	%rd15306, %rd15305, %rd15304;
	shr.u64 	%rd15307, %rd15306, 32;
	and.b64  	%rd15308, %rd15277, 4294967295;
	mul.wide.u32 	%rd15309, %r5141, %r5861;
	add.s64 	%rd15310, %rd15307, %rd15308;
	add.s64 	%rd15311, %rd15310, %rd15309;
	shr.u64 	%rd15312, %rd15311, 32;
	mul.wide.u32 	%rd15313, %r5140, %r5861;
	add.s64 	%rd15314, %rd15312, %rd15278;
	add.s64 	%rd15315, %rd15314, %rd15313;
	shr.u64 	%rd15316, %rd15315, 32;
	{ .reg .b32 tmp; mov.b64 {tmp, %r5155}, %rd15315; }
	and.b64  	%rd15317, %rd15286, 4294967295;
	mul.lo.s64 	%rd15318, %rd15317, 977;
	cvt.u32.u64 	%r5156, %rd15318;
	shr.u64 	%rd15319, %rd15318, 32;
	and.b64  	%rd15320, %rd15291, 4294967295;
	mad.lo.s64 	%rd15321, %rd15320, 977, %rd15319;
	shr.u64 	%rd15322, %rd15321, 32;
	and.b64  	%rd15323, %rd15296, 4294967295;
	mad.lo.s64 	%rd15324, %rd15323, 977, %rd15322;
	shr.u64 	%rd15325, %rd15324, 32;
	and.b64  	%rd15326, %rd15301, 4294967295;
	mad.lo.s64 	%rd15327, %rd15326, 977, %rd15325;
	shr.u64 	%rd15328, %rd15327, 32;
	and.b64  	%rd15329, %rd15306, 4294967295;
	mad.lo.s64 	%rd15330, %rd15329, 977, %rd15328;
	shr.u64 	%rd15331, %rd15330, 32;
	and.b64  	%rd15332, %rd15311, 4294967295;
	mad.lo.s64 	%rd15333, %rd15332, 977, %rd15331;
	shr.u64 	%rd15334, %rd15333, 32;
	and.b64  	%rd15335, %rd15315, 4294967295;
	mad.lo.s64 	%rd15336, %rd15335, 977, %rd15334;
	shr.u64 	%rd15337, %rd15336, 32;
	mad.lo.s64 	%rd15338, %rd15316, 977, %rd15337;
	{ .reg .b32 tmp; mov.b64 {tmp, %r5157}, %rd15338; }
	add.s32 	%r6363, %r5154, %r5156;
	setp.lt.u32 	%p2554, %r6363, %r5154;
	selp.u64 	%rd15339, 1, 0, %p2554;
	and.b64  	%rd15340, %rd15053, 4294967295;
	and.b64  	%rd15341, %rd15321, 4294967295;
	add.s64 	%rd15342, %rd15340, %rd15339;
	add.s64 	%rd15343, %rd15342, %rd15341;
	shr.u64 	%rd15344, %rd15343, 32;
	and.b64  	%rd15345, %rd15091, 4294967295;
	and.b64  	%rd15346, %rd15324, 4294967295;
	add.s64 	%rd15347, %rd15344, %rd15345;
	add.s64 	%rd15348, %rd15347, %rd15346;
	shr.u64 	%rd15349, %rd15348, 32;
	and.b64  	%rd15350, %rd15129, 4294967295;
	and.b64  	%rd15351, %rd15327, 4294967295;
	add.s64 	%rd15352, %rd15349, %rd15350;
	add.s64 	%rd15353, %rd15352, %rd15351;
	shr.u64 	%rd15354, %rd15353, 32;
	and.b64  	%rd15355, %rd15167, 4294967295;
	and.b64  	%rd15356, %rd15330, 4294967295;
	add.s64 	%rd15357, %rd15354, %rd15355;
	add.s64 	%rd15358, %rd15357, %rd15356;
	shr.u64 	%rd15359, %rd15358, 32;
	and.b64  	%rd15360, %rd15205, 4294967295;
	and.b64  	%rd15361, %rd15333, 4294967295;
	add.s64 	%rd15362, %rd15359, %rd15360;
	add.s64 	%rd15363, %rd15362, %rd15361;
	shr.u64 	%rd15364, %rd15363, 32;
	and.b64  	%rd15365, %rd15243, 4294967295;
	and.b64  	%rd15366, %rd15336, 4294967295;
	add.s64 	%rd15367, %rd15364, %rd15365;
	add.s64 	%rd15368, %rd15367, %rd15366;
	shr.u64 	%rd15369, %rd15368, 32;
	and.b64  	%rd15370, %rd15281, 4294967295;
	and.b64  	%rd15371, %rd15338, 4294967295;
	add.s64 	%rd15372, %rd15369, %rd15370;
	add.s64 	%rd15373, %rd15372, %rd15371;
	{ .reg .b32 tmp; mov.b64 {tmp, %r5158}, %rd15373; }
	add.s32 	%r5159, %r5158, %r5157;
	and.b64  	%rd15374, %rd15343, 4294967295;
	add.s64 	%rd18584, %rd15374, %rd15317;
	shr.u64 	%rd15375, %rd18584, 32;
	and.b64  	%rd15376, %rd15348, 4294967295;
	add.s64 	%rd15377, %rd15375, %rd15376;
	add.s64 	%rd18585, %rd15377, %rd15320;
	shr.u64 	%rd15378, %rd18585, 32;
	and.b64  	%rd15379, %rd15353, 4294967295;
	add.s64 	%rd15380, %rd15378, %rd15379;
	add.s64 	%rd18586, %rd15380, %rd15323;
	shr.u64 	%rd15381, %rd18586, 32;
	and.b64  	%rd15382, %rd15358, 4294967295;
	add.s64 	%rd15383, %rd15381, %rd15382;
	add.s64 	%rd18587, %rd15383, %rd15326;
	shr.u64 	%rd15384, %rd18587, 32;
	and.b64  	%rd15385, %rd15363, 4294967295;
	add.s64 	%rd15386, %rd15384, %rd15385;
	add.s64 	%rd18588, %rd15386, %rd15329;
	shr.u64 	%rd15387, %rd18588, 32;
	and.b64  	%rd15388, %rd15368, 4294967295;
	add.s64 	%rd15389, %rd15387, %rd15388;
	add.s64 	%rd18589, %rd15389, %rd15332;
	shr.u64 	%rd15390, %rd18589, 32;
	and.b64  	%rd15391, %rd15373, 4294967295;
	add.s64 	%rd15392, %rd15390, %rd15391;
	add.s64 	%rd18590, %rd15392, %rd15335;
	{ .reg .b32 tmp; mov.b64 {tmp, %r5160}, %rd18590; }
	add.s32 	%r5161, %r5159, %r5160;
	add.s32 	%r1984, %r5161, %r5155;
	setp.eq.s32 	%p2555, %r1984, 0;
	mov.pred 	%p3030, 0;
	@%p2555 bra 	$L__BB4_1490;
	cvt.u64.u32 	%rd15393, %r1984;
	mul.wide.u32 	%rd15394, %r1984, 977;
	cvt.u32.u64 	%r5162, %rd15394;
	shr.u64 	%rd15395, %rd15394, 32;
	add.s64 	%rd15396, %rd15395, %rd15393;
	shr.u64 	%rd15397, %rd15396, 32;
	add.s32 	%r1985, %r6363, %r5162;
	setp.lt.u32 	%p2556, %r1985, %r6363;
	selp.u64 	%rd15398, 1, 0, %p2556;
	and.b64  	%rd15399, %rd18584, 4294967295;
	and.b64  	%rd15400, %rd15396, 4294967295;
	add.s64 	%rd15401, %rd15399, %rd15398;
	add.s64 	%rd18584, %rd15401, %rd15400;
	shr.u64 	%rd15402, %rd18584, 32;
	and.b64  	%rd15403, %rd18585, 4294967295;
	add.s64 	%rd15404, %rd15402, %rd15403;
	add.s64 	%rd18585, %rd15404, %rd15397;
	shr.u64 	%rd15405, %rd18585, 32;
	and.b64  	%rd15406, %rd18586, 4294967295;
	add.s64 	%rd18586, %rd15405, %rd15406;
	shr.u64 	%rd15407, %rd18586, 32;
	and.b64  	%rd15408, %rd18587, 4294967295;
	add.s64 	%rd18587, %rd15407, %rd15408;
	shr.u64 	%rd15409, %rd18587, 32;
	and.b64  	%rd15410, %rd18588, 4294967295;
	add.s64 	%rd18588, %rd15409, %rd15410;
	shr.u64 	%rd15411, %rd18588, 32;
	and.b64  	%rd15412, %rd18589, 4294967295;
	add.s64 	%rd18589, %rd15411, %rd15412;
	shr.u64 	%rd15413, %rd18589, 32;
	and.b64  	%rd15414, %rd18590, 4294967295;
	add.s64 	%rd18590, %rd15413, %rd15414;
	setp.gt.u64 	%p3030, %rd18590, 4294967295;
	mov.u32 	%r6363, %r1985;
$L__BB4_1490:
	ld.const.u32 	%rd1244, [const_p+12];
	ld.const.u32 	%r1987, [const_p];
	cvt.u32.u64 	%r6370, %rd18590;
	cvt.u32.u64 	%r6369, %rd18589;
	cvt.u32.u64 	%r6368, %rd18588;
	cvt.u32.u64 	%r6367, %rd18587;
	cvt.u32.u64 	%r6366, %rd18586;
	cvt.u32.u64 	%r6365, %rd18585;
	cvt.u32.u64 	%r6364, %rd18584;
	ld.const.u32 	%r5163, [const_p+28];
	setp.lt.u32 	%p2557, %r5163, %r6370;
	or.pred  	%p2558, %p3030, %p2557;
	@%p2558 bra 	$L__BB4_1504;
	setp.gt.u32 	%p2559, %r5163, %r6370;
	@%p2559 bra 	$L__BB4_1505;
	cvt.u32.u64 	%r5164, %rd1203;
	setp.lt.u32 	%p2560, %r5164, %r6369;
	@%p2560 bra 	$L__BB4_1504;
	cvt.u32.u64 	%r5165, %rd1203;
	setp.gt.u32 	%p2561, %r5165, %r6369;
	@%p2561 bra 	$L__BB4_1505;
	cvt.u32.u64 	%r5166, %rd1173;
	setp.lt.u32 	%p2562, %r5166, %r6368;
	@%p2562 bra 	$L__BB4_1504;
	cvt.u32.u64 	%r5167, %rd1173;
	setp.gt.u32 	%p2563, %r5167, %r6368;
	@%p2563 bra 	$L__BB4_1505;
	cvt.u32.u64 	%r5168, %rd1200;
	setp.lt.u32 	%p2564, %r5168, %r6367;
	@%p2564 bra 	$L__BB4_1504;
	cvt.u32.u64 	%r5169, %rd1200;
	setp.gt.u32 	%p2565, %r5169, %r6367;
	@%p2565 bra 	$L__BB4_1505;
	cvt.u32.u64 	%r5170, %rd1244;
	setp.lt.u32 	%p2566, %r5170, %r6366;
	@%p2566 bra 	$L__BB4_1504;
	cvt.u32.u64 	%r5171, %rd1244;
	setp.gt.u32 	%p2567, %r5171, %r6366;
	@%p2567 bra 	$L__BB4_1505;
	cvt.u32.u64 	%r5172, %rd1201;
	setp.lt.u32 	%p2568, %r5172, %r6365;
	@%p2568 bra 	$L__BB4_1504;
	cvt.u32.u64 	%r5173, %rd1201;
	setp.gt.u32 	%p2569, %r5173, %r6365;
	@%p2569 bra 	$L__BB4_1505;
	cvt.u32.u64 	%r5174, %rd1202;
	setp.lt.u32 	%p2570, %r5174, %r6364;
	@%p2570 bra 	$L__BB4_1504;
	cvt.u32.u64 	%r5175, %rd1202;
	setp.gt.u32 	%p2571, %r5175, %r6364;
	setp.lt.u32 	%p2572, %r6363, %r1987;
	or.pred  	%p2573, %p2571, %p2572;
	@%p2573 bra 	$L__BB4_1505;
$L__BB4_1504:
	cvt.u32.u64 	%r5176, %rd1244;
	cvt.u32.u64 	%r5177, %rd1201;
	cvt.u32.u64 	%r5178, %rd1202;
	cvt.u32.u64 	%r5179, %rd1203;
	cvt.u32.u64 	%r5180, %rd1173;
	cvt.u32.u64 	%r5181, %rd1200;
	setp.lt.u32 	%p2574, %r6363, %r1987;
	selp.s64 	%rd15416, -1, 0, %p2574;
	sub.s32 	%r6363, %r6363, %r1987;
	and.b64  	%rd15417, %rd18584, 4294967295;
	add.s64 	%rd15418, %rd15417, %rd15416;
	setp.lt.u64 	%p2575, %rd15418, %rd1202;
	selp.s64 	%rd15419, -1, 0, %p2575;
	cvt.u32.u64 	%r5182, %rd15418;
	sub.s32 	%r6364, %r5182, %r5178;
	and.b64  	%rd15420, %rd18585, 4294967295;
	add.s64 	%rd15421, %rd15420, %rd15419;
	setp.lt.u64 	%p2576, %rd15421, %rd1201;
	selp.s64 	%rd15422, -1, 0, %p2576;
	cvt.u32.u64 	%r5183, %rd15421;
	sub.s32 	%r6365, %r5183, %r5177;
	and.b64  	%rd15423, %rd18586, 4294967295;
	add.s64 	%rd15424, %rd15423, %rd15422;
	setp.lt.u64 	%p2577, %rd15424, %rd1244;
	selp.s64 	%rd15425, -1, 0, %p2577;
	cvt.u32.u64 	%r5184, %rd15424;
	sub.s32 	%r6366, %r5184, %r5176;
	and.b64  	%rd15426, %rd18587, 4294967295;
	add.s64 	%rd15427, %rd15426, %rd15425;
	setp.lt.u64 	%p2578, %rd15427, %rd1200;
	selp.s64 	%rd15428, -1, 0, %p2578;
	cvt.u32.u64 	%r5185, %rd15427;
	sub.s32 	%r6367, %r5185, %r5181;
	and.b64  	%rd15429, %rd18588, 4294967295;
	add.s64 	%rd15430, %rd15429, %rd15428;
	setp.lt.u64 	%p2579, %rd15430, %rd1173;
	selp.s64 	%rd15431, -1, 0, %p2579;
	cvt.u32.u64 	%r5186, %rd15430;
	sub.s32 	%r6368, %r5186, %r5180;
	and.b64  	%rd15432, %rd18589, 4294967295;
	add.s64 	%rd15433, %rd15432, %rd15431;
	setp.lt.u64 	%p2580, %rd15433, %rd1203;
	selp.s32 	%r5187, -1, 0, %p2580;
	cvt.u32.u64 	%r5188, %rd15433;
	sub.s32 	%r6369, %r5188, %r5179;
	add.s32 	%r5189, %r6370, %r5187;
	sub.s32 	%r6370, %r5189, %r5163;
$L__BB4_1505:
	setp.gt.u32 	%p2581, %r6370, %r5163;
	@%p2581 bra 	$L__BB4_1518;
	bra.uni 	$L__BB4_1519;
$L__BB4_1506:
	cvt.u32.u64 	%r5190, %rd1203;
	setp.gt.u32 	%p2583, %r6369, %r5190;
	@%p2583 bra 	$L__BB4_1518;
	setp.lt.u32 	%p2584, %r6369, %r5190;
	@%p2584 bra 	$L__BB4_1520;
	cvt.u32.u64 	%r5192, %rd1173;
	setp.gt.u32 	%p2585, %r6368, %r5192;
	@%p2585 bra 	$L__BB4_1518;
	setp.lt.u32 	%p2586, %r6368, %r5192;
	@%p2586 bra 	$L__BB4_1520;
	cvt.u32.u64 	%r5194, %rd1200;
	setp.gt.u32 	%p2587, %r6367, %r5194;
	@%p2587 bra 	$L__BB4_1518;
	setp.lt.u32 	%p2588, %r6367, %r5194;
	@%p2588 bra 	$L__BB4_1520;
	cvt.u32.u64 	%r5196, %rd1244;
	setp.gt.u32 	%p2589, %r6366, %r5196;
	@%p2589 bra 	$L__BB4_1518;
	setp.lt.u32 	%p2590, %r6366, %r5196;
	@%p2590 bra 	$L__BB4_1520;
	cvt.u32.u64 	%r5198, %rd1201;
	setp.gt.u32 	%p2591, %r6365, %r5198;
	@%p2591 bra 	$L__BB4_1518;
	setp.lt.u32 	%p2592, %r6365, %r5198;
	@%p2592 bra 	$L__BB4_1520;
	cvt.u32.u64 	%r5200, %rd1202;
	setp.gt.u32 	%p2593, %r6364, %r5200;
	@%p2593 bra 	$L__BB4_1518;
	setp.lt.u32 	%p2594, %r6364, %r5200;
	setp.lt.u32 	%p2595, %r6363, %r1987;
	or.pred  	%p2596, %p2594, %p2595;
	@%p2596 bra 	$L__BB4_1520;
$L__BB4_1518:
	cvt.u32.u64 	%r5202, %rd1244;
	cvt.u32.u64 	%r5203, %rd1201;
	cvt.u32.u64 	%r5204, %rd1202;
	cvt.u32.u64 	%r5205, %rd1203;
	cvt.u32.u64 	%r5206, %rd1173;
	cvt.u32.u64 	%r5207, %rd1200;
	setp.lt.u32 	%p2597, %r6363, %r1987;
	selp.s64 	%rd15434, -1, 0, %p2597;
	sub.s32 	%r6363, %r6363, %r1987;
	cvt.u64.u32 	%rd15435, %r6364;
	add.s64 	%rd15436, %rd15434, %rd15435;
	setp.lt.u64 	%p2598, %rd15436, %rd1202;
	selp.s64 	%rd15437, -1, 0, %p2598;
	cvt.u32.u64 	%r5208, %rd15436;
	sub.s32 	%r6364, %r5208, %r5204;
	cvt.u64.u32 	%rd15438, %r6365;
	add.s64 	%rd15439, %rd15437, %rd15438;
	setp.lt.u64 	%p2599, %rd15439, %rd1201;
	selp.s64 	%rd15440, -1, 0, %p2599;
	cvt.u32.u64 	%r5209, %rd15439;
	sub.s32 	%r6365, %r5209, %r5203;
	cvt.u64.u32 	%rd15441, %r6366;
	add.s64 	%rd15442, %rd15440, %rd15441;
	setp.lt.u64 	%p2600, %rd15442, %rd1244;
	selp.s64 	%rd15443, -1, 0, %p2600;
	cvt.u32.u64 	%r5210, %rd15442;
	sub.s32 	%r6366, %r5210, %r5202;
	cvt.u64.u32 	%rd15444, %r6367;
	add.s64 	%rd15445, %rd15443, %rd15444;
	setp.lt.u64 	%p2601, %rd15445, %rd1200;
	selp.s64 	%rd15446, -1, 0, %p2601;
	cvt.u32.u64 	%r5211, %rd15445;
	sub.s32 	%r6367, %r5211, %r5207;
	cvt.u64.u32 	%rd15447, %r6368;
	add.s64 	%rd15448, %rd15446, %rd15447;
	setp.lt.u64 	%p2602, %rd15448, %rd1173;
	selp.s64 	%rd15449, -1, 0, %p2602;
	cvt.u32.u64 	%r5212, %rd15448;
	sub.s32 	%r6368, %r5212, %r5206;
	cvt.u64.u32 	%rd15450, %r6369;
	add.s64 	%rd15451, %rd15449, %rd15450;
	setp.lt.u64 	%p2603, %rd15451, %rd1203;
	selp.s32 	%r5213, -1, 0, %p2603;
	cvt.u32.u64 	%r5214, %rd15451;
	sub.s32 	%r6369, %r5214, %r5205;
	add.s32 	%r5215, %r6370, %r5213;
	sub.s32 	%r6370, %r5215, %r5163;
	bra.uni 	$L__BB4_1520;
$L__BB4_1519:
	setp.lt.u32 	%p2582, %r6370, %r5163;
	@%p2582 bra 	$L__BB4_1520;
	bra.uni 	$L__BB4_1506;
$L__BB4_1520:
	mul.wide.u32 	%rd15452, %r1585, %r6363;
	cvt.u32.u64 	%r5216, %rd15452;
	shr.u64 	%rd15453, %rd15452, 32;
	mul.wide.u32 	%rd15454, %r1584, %r6363;
	add.s64 	%rd15455, %rd15453, %rd15454;
	shr.u64 	%rd15456, %rd15455, 32;
	mul.wide.u32 	%rd15457, %r1583, %r6363;
	add.s64 	%rd15458, %rd15456, %rd15457;
	shr.u64 	%rd15459, %rd15458, 32;
	mul.wide.u32 	%rd15460, %r1582, %r6363;
	add.s64 	%rd15461, %rd15459, %rd15460;
	shr.u64 	%rd15462, %rd15461, 32;
	mul.wide.u32 	%rd15463, %r1581, %r6363;
	add.s64 	%rd15464, %rd15462, %rd15463;
	shr.u64 	%rd15465, %rd15464, 32;
	mul.wide.u32 	%rd15466, %r1580, %r6363;
	add.s64 	%rd15467, %rd15465, %rd15466;
	shr.u64 	%rd15468, %rd15467, 32;
	mul.wide.u32 	%rd15469, %r1579, %r6363;
	add.s64 	%rd15470, %rd15468, %rd15469;
	shr.u64 	%rd15471, %rd15470, 32;
	mul.wide.u32 	%rd15472, %r1578, %r6363;
	add.s64 	%rd15473, %rd15471, %rd15472;
	shr.u64 	%rd15474, %rd15473, 32;
	and.b64  	%rd15475, %rd15455, 4294967295;
	mul.wide.u32 	%rd15476, %r1585, %r6364;
	add.s64 	%rd15477, %rd15476, %rd15475;
	shr.u64 	%rd15478, %rd15477, 32;
	and.b64  	%rd15479, %rd15458, 4294967295;
	mul.wide.u32 	%rd15480, %r1584, %r6364;
	add.s64 	%rd15481, %rd15478, %rd15479;
	add.s64 	%rd15482, %rd15481, %rd15480;
	shr.u64 	%rd15483, %rd15482, 32;
	and.b64  	%rd15484, %rd15461, 4294967295;
	mul.wide.u32 	%rd15485, %r1583, %r6364;
	add.s64 	%rd15486, %rd15483, %rd15484;
	add.s64 	%rd15487, %rd15486, %rd15485;
	shr.u64 	%rd15488, %rd15487, 32;
	and.b64  	%rd15489, %rd15464, 4294967295;
	mul.wide.u32 	%rd15490, %r1582, %r6364;
	add.s64 	%rd15491, %rd15488, %rd15489;
	add.s64 	%rd15492, %rd15491, %rd15490;
	shr.u64 	%rd15493, %rd15492, 32;
	and.b64  	%rd15494, %rd15467, 4294967295;
	mul.wide.u32 	%rd15495, %r1581, %r6364;
	add.s64 	%rd15496, %rd15493, %rd15494;
	add.s64 	%rd15497, %rd15496, %rd15495;
	shr.u64 	%rd15498, %rd15497, 32;
	and.b64  	%rd15499, %rd15470, 4294967295;
	mul.wide.u32 	%rd15500, %r1580, %r6364;
	add.s64 	%rd15501, %rd15498, %rd15499;
	add.s64 	%rd15502, %rd15501, %rd15500;
	shr.u64 	%rd15503, %rd15502, 32;
	and.b64  	%rd15504, %rd15473, 4294967295;
	mul.wide.u32 	%rd15505, %r1579, %r6364;
	add.s64 	%rd15506, %rd15503, %rd15504;
	add.s64 	%rd15507, %rd15506, %rd15505;
	shr.u64 	%rd15508, %rd15507, 32;
	mul.wide.u32 	%rd15509, %r1578, %r6364;
	add.s64 	%rd15510, %rd15508, %rd15474;
	add.s64 	%rd15511, %rd15510, %rd15509;
	shr.u64 	%rd15512, %rd15511, 32;
	and.b64  	%rd15513, %rd15482, 4294967295;
	mul.wide.u32 	%rd15514, %r1585, %r6365;
	add.s64 	%rd15515, %rd15514, %rd15513;
	shr.u64 	%rd15516, %rd15515, 32;
	and.b64  	%rd15517, %rd15487, 4294967295;
	mul.wide.u32 	%rd15518, %r1584, %r6365;
	add.s64 	%rd15519, %rd15516, %rd15517;
	add.s64 	%rd15520, %rd15519, %rd15518;
	shr.u64 	%rd15521, %rd15520, 32;
	and.b64  	%rd15522, %rd15492, 4294967295;
	mul.wide.u32 	%rd15523, %r1583, %r6365;
	add.s64 	%rd15524, %rd15521, %rd15522;
	add.s64 	%rd15525, %rd15524, %rd15523;
	shr.u64 	%rd15526, %rd15525, 32;
	and.b64  	%rd15527, %rd15497, 4294967295;
	mul.wide.u32 	%rd15528, %r1582, %r6365;
	add.s64 	%rd15529, %rd15526, %rd15527;
	add.s64 	%rd15530, %rd15529, %rd15528;
	shr.u64 	%rd15531, %rd15530, 32;
	and.b64  	%rd15532, %rd15502, 4294967295;
	mul.wide.u32 	%rd15533, %r1581, %r6365;
	add.s64 	%rd15534, %rd15531, %rd15532;
	add.s64 	%rd15535, %rd15534, %rd15533;
	shr.u64 	%rd15536, %rd15535, 32;
	and.b64  	%rd15537, %rd15507, 4294967295;
	mul.wide.u32 	%rd15538, %r1580, %r6365;
	add.s64 	%rd15539, %rd15536, %rd15537;
	add.s64 	%rd15540, %rd15539, %rd15538;
	shr.u64 	%rd15541, %rd15540, 32;
	and.b64  	%rd15542, %rd15511, 4294967295;
	mul.wide.u32 	%rd15543, %r1579, %r6365;
	add.s64 	%rd15544, %rd15541, %rd15542;
	add.s64 	%rd15545, %rd15544, %rd15543;
	shr.u64 	%rd15546, %rd15545, 32;
	mul.wide.u32 	%rd15547, %r1578, %r6365;
	add.s64 	%rd15548, %rd15546, %rd15512;
	add.s64 	%rd15549, %rd15548, %rd15547;
	shr.u64 	%rd15550, %rd15549, 32;
	and.b64  	%rd15551, %rd15520, 4294967295;
	mul.wide.u32 	%rd15552, %r1585, %r6366;
	add.s64 	%rd15553, %rd15552, %rd15551;
	shr.u64 	%rd15554, %rd15553, 32;
	and.b64  	%rd15555, %rd15525, 4294967295;
	mul.wide.u32 	%rd15556, %r1584, %r6366;
	add.s64 	%rd15557, %rd15554, %rd15555;
	add.s64 	%rd15558, %rd15557, %rd15556;
	shr.u64 	%rd15559, %rd15558, 32;
	and.b64  	%rd15560, %rd15530, 4294967295;
	mul.wide.u32 	%rd15561, %r1583, %r6366;
	add.s64 	%rd15562, %rd15559, %rd15560;
	add.s64 	%rd15563, %rd15562, %rd15561;
	shr.u64 	%rd15564, %rd15563, 32;
	and.b64  	%rd15565, %rd15535, 4294967295;
	mul.wide.u32 	%rd15566, %r1582, %r6366;
	add.s64 	%rd15567, %rd15564, %rd15565;
	add.s64 	%rd15568, %rd15567, %rd15566;
	shr.u64 	%rd15569, %rd15568, 32;
	and.b64  	%rd15570, %rd15540, 4294967295;
	mul.wide.u32 	%rd15571, %r1581, %r6366;
	add.s64 	%rd15572, %rd15569, %rd15570;
	add.s64 	%rd15573, %rd15572, %rd15571;
	shr.u64 	%rd15574, %rd15573, 32;
	and.b64  	%rd15575, %rd15545, 4294967295;
	mul.wide.u32 	%rd15576, %r1580, %r6366;
	add.s64 	%rd15577, %rd15574, %rd15575;
	add.s64 	%rd15578, %rd15577, %rd15576;
	shr.u64 	%rd15579, %rd15578, 32;
	and.b64  	%rd15580, %rd15549, 4294967295;
	mul.wide.u32 	%rd15581, %r1579, %r6366;
	add.s64 	%rd15582, %rd15579, %rd15580;
	add.s64 	%rd15583, %rd15582, %rd15581;
	shr.u64 	%rd15584, %rd15583, 32;
	mul.wide.u32 	%rd15585, %r1578, %r6366;
	add.s64 	%rd15586, %rd15584, %rd15550;
	add.s64 	%rd15587, %rd15586, %rd15585;
	shr.u64 	%rd15588, %rd15587, 32;
	and.b64  	%rd15589, %rd15558, 4294967295;
	mul.wide.u32 	%rd15590, %r1585, %r6367;
	add.s64 	%rd15591, %rd15590, %rd15589;
	shr.u64 	%rd15592, %rd15591, 32;
	and.b64  	%rd15593, %rd15563, 4294967295;
	mul.wide.u32 	%rd15594, %r1584, %r6367;
	add.s64 	%rd15595, %rd15592, %rd15593;
	add.s64 	%rd15596, %rd15595, %rd15594;
	shr.u64 	%rd15597, %rd15596, 32;
	and.b64  	%rd15598, %rd15568, 4294967295;
	mul.wide.u32 	%rd15599, %r1583, %r6367;
	add.s64 	%rd15600, %rd15597, %rd15598;
	add.s64 	%rd15601, %rd15600, %rd15599;
	shr.u64 	%rd15602, %rd15601, 32;
	and.b64  	%rd15603, %rd15573, 4294967295;
	mul.wide.u32 	%rd15604, %r1582, %r6367;
	add.s64 	%rd15605, %rd15602, %rd15603;
	add.s64 	%rd15606, %rd15605, %rd15604;
	shr.u64 	%rd15607, %rd15606, 32;
	and.b64  	%rd15608, %rd15578, 4294967295;
	mul.wide.u32 	%rd15609, %r1581, %r6367;
	add.s64 	%rd15610, %rd15607, %rd15608;
	add.s64 	%rd15611, %rd15610, %rd15609;
	shr.u64 	%rd15612, %rd15611, 32;
	and.b64  	%rd15613, %rd15583, 4294967295;
	mul.wide.u32 	%rd15614, %r1580, %r6367;
	add.s64 	%rd15615, %rd15612, %rd15613;
	add.s64 	%rd15616, %rd15615, %rd15614;
	shr.u64 	%rd15617, %rd15616, 32;
	and.b64  	%rd15618, %rd15587, 4294967295;
	mul.wide.u32 	%rd15619, %r1579, %r6367;
	add.s64 	%rd15620, %rd15617, %rd15618;
	add.s64 	%rd15621, %rd15620, %rd15619;
	shr.u64 	%rd15622, %rd15621, 32;
	mul.wide.u32 	%rd15623, %r1578, %r6367;
	add.s64 	%rd15624, %rd15622, %rd15588;
	add.s64 	%rd15625, %rd15624, %rd15623;
	shr.u64 	%rd15626, %rd15625, 32;
	and.b64  	%rd15627, %rd15596, 4294967295;
	mul.wide.u32 	%rd15628, %r1585, %r6368;
	add.s64 	%rd15629, %rd15628, %rd15627;
	shr.u64 	%rd15630, %rd15629, 32;
	and.b64  	%rd15631, %rd15601, 4294967295;
	mul.wide.u32 	%rd15632, %r1584, %r6368;
	add.s64 	%rd15633, %rd15630, %rd15631;
	add.s64 	%rd15634, %rd15633, %rd15632;
	shr.u64 	%rd15635, %rd15634, 32;
	and.b64  	%rd15636, %rd15606, 4294967295;
	mul.wide.u32 	%rd15637, %r1583, %r6368;
	add.s64 	%rd15638, %rd15635, %rd15636;
	add.s64 	%rd15639, %rd15638, %rd15637;
	shr.u64 	%rd15640, %rd15639, 32;
	and.b64  	%rd15641, %rd15611, 4294967295;
	mul.wide.u32 	%rd15642, %r1582, %r6368;
	add.s64 	%rd15643, %rd15640, %rd15641;
	add.s64 	%rd15644, %rd15643, %rd15642;
	shr.u64 	%rd15645, %rd15644, 32;
	and.b64  	%rd15646, %rd15616, 4294967295;
	mul.wide.u32 	%rd15647, %r1581, %r6368;
	add.s64 	%rd15648, %rd15645, %rd15646;
	add.s64 	%rd15649, %rd15648, %rd15647;
	shr.u64 	%rd15650, %rd15649, 32;
	and.b64  	%rd15651, %rd15621, 4294967295;
	mul.wide.u32 	%rd15652, %r1580, %r6368;
	add.s64 	%rd15653, %rd15650, %rd15651;
	add.s64 	%rd15654, %rd15653, %rd15652;
	shr.u64 	%rd15655, %rd15654, 32;
	and.b64  	%rd15656, %rd15625, 4294967295;
	mul.wide.u32 	%rd15657, %r1579, %r6368;
	add.s64 	%rd15658, %rd15655, %rd15656;
	add.s64 	%rd15659, %rd15658, %rd15657;
	shr.u64 	%rd15660, %rd15659, 32;
	mul.wide.u32 	%rd15661, %r1578, %r6368;
	add.s64 	%rd15662, %rd15660, %rd15626;
	add.s64 	%rd15663, %rd15662, %rd15661;
	shr.u64 	%rd15664, %rd15663, 32;
	and.b64  	%rd15665, %rd15634, 4294967295;
	mul.wide.u32 	%rd15666, %r1585, %r6369;
	add.s64 	%rd15667, %rd15666, %rd15665;
	shr.u64 	%rd15668, %rd15667, 32;
	and.b64  	%rd15669, %rd15639, 4294967295;
	mul.wide.u32 	%rd15670, %r1584, %r6369;
	add.s64 	%rd15671, %rd15668, %rd15669;
	add.s64 	%rd15672, %rd15671, %rd15670;
	shr.u64 	%rd15673, %rd15672, 32;
	and.b64  	%rd15674, %rd15644, 4294967295;
	mul.wide.u32 	%rd15675, %r1583, %r6369;
	add.s64 	%rd15676, %rd15673, %rd15674;
	add.s64 	%rd15677, %rd15676, %rd15675;
	shr.u64 	%rd15678, %rd15677, 32;
	and.b64  	%rd15679, %rd15649, 4294967295;
	mul.wide.u32 	%rd15680, %r1582, %r6369;
	add.s64 	%rd15681, %rd15678, %rd15679;
	add.s64 	%rd15682, %rd15681, %rd15680;
	shr.u64 	%rd15683, %rd15682, 32;
	and.b64  	%rd15684, %rd15654, 4294967295;
	mul.wide.u32 	%rd15685, %r1581, %r6369;
	add.s64 	%rd15686, %rd15683, %rd15684;
	add.s64 	%rd15687, %rd15686, %rd15685;
	shr.u64 	%rd15688, %rd15687, 32;
	and.b64  	%rd15689, %rd15659, 4294967295;
	mul.wide.u32 	%rd15690, %r1580, %r6369;
	add.s64 	%rd15691, %rd15688, %rd15689;
	add.s64 	%rd15692, %rd15691, %rd15690;
	shr.u64 	%rd15693, %rd15692, 32;
	and.b64  	%rd15694, %rd15663, 4294967295;
	mul.wide.u32 	%rd15695, %r1579, %r6369;
	add.s64 	%rd15696, %rd15693, %rd15694;
	add.s64 	%rd15697, %rd15696, %rd15695;
	shr.u64 	%rd15698, %rd15697, 32;
	mul.wide.u32 	%rd15699, %r1578, %r6369;
	add.s64 	%rd15700, %rd15698, %rd15664;
	add.s64 	%rd15701, %rd15700, %rd15699;
	shr.u64 	%rd15702, %rd15701, 32;
	and.b64  	%rd15703, %rd15672, 4294967295;
	mul.wide.u32 	%rd15704, %r1585, %r6370;
	add.s64 	%rd15705, %rd15704, %rd15703;
	shr.u64 	%rd15706, %rd15705, 32;
	and.b64  	%rd15707, %rd15677, 4294967295;
	mul.wide.u32 	%rd15708, %r1584, %r6370;
	add.s64 	%rd15709, %rd15706, %rd15707;
	add.s64 	%rd15710, %rd15709, %rd15708;
	shr.u64 	%rd15711, %rd15710, 32;
	and.b64  	%rd15712, %rd15682, 4294967295;
	mul.wide.u32 	%rd15713, %r1583, %r6370;
	add.s64 	%rd15714, %rd15711, %rd15712;
	add.s64 	%rd15715, %rd15714, %rd15713;
	shr.u64 	%rd15716, %rd15715, 32;
	and.b64  	%rd15717, %rd15687, 4294967295;
	mul.wide.u32 	%rd15718, %r1582, %r6370;
	add.s64 	%rd15719, %rd15716, %rd15717;
	add.s64 	%rd15720, %rd15719, %rd15718;
	shr.u64 	%rd15721, %rd15720, 32;
	and.b64  	%rd15722, %rd15692, 4294967295;
	mul.wide.u32 	%rd15723, %r1581, %r6370;
	add.s64 	%rd15724, %rd15721, %rd15722;
	add.s64 	%rd15725, %rd15724, %rd15723;
	shr.u64 	%rd15726, %rd15725, 32;
	and.b64  	%rd15727, %rd15697, 4294967295;
	mul.wide.u32 	%rd15728, %r1580, %r6370;
	add.s64 	%rd15729, %rd15726, %rd15727;
	add.s64 	%rd15730, %rd15729, %rd15728;
	shr.u64 	%rd15731, %rd15730, 32;
	and.b64  	%rd15732, %rd15701, 4294967295;
	mul.wide.u32 	%rd15733, %r1579, %r6370;
	add.s64 	%rd15734, %rd15731, %rd15732;
	add.s64 	%rd15735, %rd15734, %rd15733;
	shr.u64 	%rd15736, %rd15735, 32;
	mul.wide.u32 	%rd15737, %r1578, %r6370;
	add.s64 	%rd15738, %rd15736, %rd15702;
	add.s64 	%rd15739, %rd15738, %rd15737;
	shr.u64 	%rd15740, %rd15739, 32;
	{ .reg .b32 tmp; mov.b64 {tmp, %r5217}, %rd15739; }
	and.b64  	%rd15741, %rd15710, 4294967295;
	mul.lo.s64 	%rd15742, %rd15741, 977;
	cvt.u32.u64 	%r5218, %rd15742;
	shr.u64 	%rd15743, %rd15742, 32;
	and.b64  	%rd15744, %rd15715, 4294967295;
	mad.lo.s64 	%rd15745, %rd15744, 977, %rd15743;
	shr.u64 	%rd15746, %rd15745, 32;
	and.b64  	%rd15747, %rd15720, 4294967295;
	mad.lo.s64 	%rd15748, %rd15747, 977, %rd15746;
	shr.u64 	%rd15749, %rd15748, 32;
	and.b64  	%rd15750, %rd15725, 4294967295;
	mad.lo.s64 	%rd15751, %rd15750, 977, %rd15749;
	shr.u64 	%rd15752, %rd15751, 32;
	and.b64  	%rd15753, %rd15730, 4294967295;
	mad.lo.s64 	%rd15754, %rd15753, 977, %rd15752;
	shr.u64 	%rd15755, %rd15754, 32;
	and.b64  	%rd15756, %rd15735, 4294967295;
	mad.lo.s64 	%rd15757, %rd15756, 977, %rd15755;
	shr.u64 	%rd15758, %rd15757, 32;
	and.b64  	%rd15759, %rd15739, 4294967295;
	mad.lo.s64 	%rd15760, %rd15759, 977, %rd15758;
	shr.u64 	%rd15761, %rd15760, 32;
	mad.lo.s64 	%rd15762, %rd15740, 977, %rd15761;
	{ .reg .b32 tmp; mov.b64 {tmp, %r5219}, %rd15762; }
	add.s32 	%r6387, %r5216, %r5218;
	setp.lt.u32 	%p2605, %r6387, %r5216;
	selp.u64 	%rd15763, 1, 0, %p2605;
	and.b64  	%rd15764, %rd15477, 4294967295;
	and.b64  	%rd15765, %rd15745, 4294967295;
	add.s64 	%rd15766, %rd15764, %rd15763;
	add.s64 	%rd15767, %rd15766, %rd15765;
	shr.u64 	%rd15768, %rd15767, 32;
	and.b64  	%rd15769, %rd15515, 4294967295;
	and.b64  	%rd15770, %rd15748, 4294967295;
	add.s64 	%rd15771, %rd15768, %rd15769;
	add.s64 	%rd15772, %rd15771, %rd15770;
	shr.u64 	%rd15773, %rd15772, 32;
	and.b64  	%rd15774, %rd15553, 4294967295;
	and.b64  	%rd15775, %rd15751, 4294967295;
	add.s64 	%rd15776, %rd15773, %rd15774;
	add.s64 	%rd15777, %rd15776, %rd15775;
	shr.u64 	%rd15778, %rd15777, 32;
	and.b64  	%rd15779, %rd15591, 4294967295;
	and.b64  	%rd15780, %rd15754, 4294967295;
	add.s64 	%rd15781, %rd15778, %rd15779;
	add.s64 	%rd15782, %rd15781, %rd15780;
	shr.u64 	%rd15783, %rd15782, 32;
	and.b64  	%rd15784, %rd15629, 4294967295;
	and.b64  	%rd15785, %rd15757, 4294967295;
	add.s64 	%rd15786, %rd15783, %rd15784;
	add.s64 	%rd15787, %rd15786, %rd15785;
	shr.u64 	%rd15788, %rd15787, 32;
	and.b64  	%rd15789, %rd15667, 4294967295;
	and.b64  	%rd15790, %rd15760, 4294967295;
	add.s64 	%rd15791, %rd15788, %rd15789;
	add.s64 	%rd15792, %rd15791, %rd15790;
	shr.u64 	%rd15793, %rd15792, 32;
	and.b64  	%rd15794, %rd15705, 4294967295;
	and.b64  	%rd15795, %rd15762, 4294967295;
	add.s64 	%rd15796, %rd15793, %rd15794;
	add.s64 	%rd15797, %rd15796, %rd15795;
	{ .reg .b32 tmp; mov.b64 {tmp, %r5220}, %rd15797; }
	add.s32 	%r5221, %r5220, %r5219;
	and.b64  	%rd15798, %rd15767, 4294967295;
	add.s64 	%rd18591, %rd15798, %rd15741;
	shr.u64 	%rd15799, %rd18591, 32;
	and.b64  	%rd15800, %rd15772, 4294967295;
	add.s64 	%rd15801, %rd15799, %rd15800;
	add.s64 	%rd18592, %rd15801, %rd15744;
	shr.u64 	%rd15802, %rd18592, 32;
	and.b64  	%rd15803, %rd15777, 4294967295;
	add.s64 	%rd15804, %rd15802, %rd15803;
	add.s64 	%rd18593, %rd15804, %rd15747;
	shr.u64 	%rd15805, %rd18593, 32;
	and.b64  	%rd15806, %rd15782, 4294967295;
	add.s64 	%rd15807, %rd15805, %rd15806;
	add.s64 	%rd18594, %rd15807, %rd15750;
	shr.u64 	%rd15808, %rd18594, 32;
	and.b64  	%rd15809, %rd15787, 4294967295;
	add.s64 	%rd15810, %rd15808, %rd15809;
	add.s64 	%rd18595, %rd15810, %rd15753;
	shr.u64 	%rd15811, %rd18595, 32;
	and.b64  	%rd15812, %rd15792, 4294967295;
	add.s64 	%rd15813, %rd15811, %rd15812;
	add.s64 	%rd18596, %rd15813, %rd15756;
	shr.u64 	%rd15814, %rd18596, 32;
	and.b64  	%rd15815, %rd15797, 4294967295;
	add.s64 	%rd15816, %rd15814, %rd15815;
	add.s64 	%rd18597, %rd15816, %rd15759;
	{ .reg .b32 tmp; mov.b64 {tmp, %r5222}, %rd18597; }
	add.s32 	%r5223, %r5221, %r5222;
	add.s32 	%r2029, %r5223, %r5217;
	setp.eq.s32 	%p2606, %r2029, 0;
	mov.pred 	%p3031, 0;
	@%p2606 bra 	$L__BB4_1522;
	cvt.u64.u32 	%rd15817, %r2029;
	mul.wide.u32 	%rd15818, %r2029, 977;
	cvt.u32.u64 	%r5224, %rd15818;
	shr.u64 	%rd15819, %rd15818, 32;
	add.s64 	%rd15820, %rd15819, %rd15817;
	shr.u64 	%rd15821, %rd15820, 32;
	add.s32 	%r2030, %r6387, %r5224;
	setp.lt.u32 	%p2607, %r2030, %r6387;
	selp.u64 	%rd15822, 1, 0, %p2607;
	and.b64  	%rd15823, %rd18591, 4294967295;
	and.b64  	%rd15824, %rd15820, 4294967295;
	add.s64 	%rd15825, %rd15823, %rd15822;
	add.s64 	%rd18591, %rd15825, %rd15824;
	shr.u64 	%rd15826, %rd18591, 32;
	and.b64  	%rd15827, %rd18592, 4294967295;
	add.s64 	%rd15828, %rd15826, %rd15827;
	add.s64 	%rd18592, %rd15828, %rd15821;
	shr.u64 	%rd15829, %rd18592, 32;
	and.b64  	%rd15830, %rd18593, 4294967295;
	add.s64 	%rd18593, %rd15829, %rd15830;
	shr.u64 	%rd15831, %rd18593, 32;
	and.b64  	%rd15832, %rd18594, 4294967295;
	add.s64 	%rd18594, %rd15831, %rd15832;
	shr.u64 	%rd15833, %rd18594, 32;
	and.b64  	%rd15834, %rd18595, 4294967295;
	add.s64 	%rd18595, %rd15833, %rd15834;
	shr.u64 	%rd15835, %rd18595, 32;
	and.b64  	%rd15836, %rd18596, 4294967295;
	add.s64 	%rd18596, %rd15835, %rd15836;
	shr.u64 	%rd15837, %rd18596, 32;
	and.b64  	%rd15838, %rd18597, 4294967295;
	add.s64 	%rd18597, %rd15837, %rd15838;
	setp.gt.u64 	%p3031, %rd18597, 4294967295;
	mov.u32 	%r6387, %r2030;
$L__BB4_1522:
	cvt.u32.u64 	%r6380, %rd18597;
	cvt.u32.u64 	%r6381, %rd18596;
	cvt.u32.u64 	%r6382, %rd18595;
	cvt.u32.u64 	%r6383, %rd18594;
	cvt.u32.u64 	%r6384, %rd18593;
	cvt.u32.u64 	%r6385, %rd18592;
	cvt.u32.u64 	%r6386, %rd18591;
	setp.lt.u32 	%p2608, %r5163, %r6380;
	or.pred  	%p2609, %p3031, %p2608;
	@%p2609 bra 	$L__BB4_1536;
	setp.gt.u32 	%p2610, %r5163, %r6380;
	@%p2610 bra 	$L__BB4_1537;
	cvt.u32.u64 	%r5225, %rd1203;
	setp.lt.u32 	%p2611, %r5225, %r6381;
	@%p2611 bra 	$L__BB4_1536;
	setp.gt.u32 	%p2612, %r5225, %r6381;
	@%p2612 bra 	$L__BB4_1537;
	cvt.u32.u64 	%r5227, %rd1173;
	setp.lt.u32 	%p2613, %r5227, %r6382;
	@%p2613 bra 	$L__BB4_1536;
	setp.gt.u32 	%p2614, %r5227, %r6382;
	@%p2614 bra 	$L__BB4_1537;
	cvt.u32.u64 	%r5229, %rd1200;
	setp.lt.u32 	%p2615, %r5229, %r6383;
	@%p2615 bra 	$L__BB4_1536;
	setp.gt.u32 	%p2616, %r5229, %r6383;
	@%p2616 bra 	$L__BB4_1537;
	cvt.u32.u64 	%r5231, %rd1244;
	setp.lt.u32 	%p2617, %r5231, %r6384;
	@%p2617 bra 	$L__BB4_1536;
	setp.gt.u32 	%p2618, %r5231, %r6384;
	@%p2618 bra 	$L__BB4_1537;
	cvt.u32.u64 	%r5233, %rd1201;
	setp.lt.u32 	%p2619, %r5233, %r6385;
	@%p2619 bra 	$L__BB4_1536;
	setp.gt.u32 	%p2620, %r5233, %r6385;
	@%p2620 bra 	$L__BB4_1537;
	cvt.u32.u64 	%r5235, %rd1202;
	setp.lt.u32 	%p2621, %r5235, %r6386;
	@%p2621 bra 	$L__BB4_1536;
	setp.gt.u32 	%p2622, %r5235, %r6386;
	setp.lt.u32 	%p2623, %r6387, %r1987;
	or.pred  	%p2624, %p2622, %p2623;
	@%p2624 bra 	$L__BB4_1537;
$L__BB4_1536:
	cvt.u32.u64 	%r5237, %rd1244;
	cvt.u32.u64 	%r5238, %rd1201;
	cvt.u32.u64 	%r5239, %rd1202;
	cvt.u32.u64 	%r5240, %rd1203;
	cvt.u32.u64 	%r5241, %rd1173;
	cvt.u32.u64 	%r5242, %rd1200;
	setp.lt.u32 	%p2625, %r6387, %r1987;
	selp.s64 	%rd15840, -1, 0, %p2625;
	sub.s32 	%r6387, %r6387, %r1987;
	and.b64  	%rd15841, %rd18591, 4294967295;
	add.s64 	%rd15842, %rd15841, %rd15840;
	setp.lt.u64 	%p2626, %rd15842, %rd1202;
	selp.s64 	%rd15843, -1, 0, %p2626;
	cvt.u32.u64 	%r5243, %rd15842;
	sub.s32 	%r6386, %r5243, %r5239;
	and.b64  	%rd15844, %rd18592, 4294967295;
	add.s64 	%rd15845, %rd15844, %rd15843;
	setp.lt.u64 	%p2627, %rd15845, %rd1201;
	selp.s64 	%rd15846, -1, 0, %p2627;
	cvt.u32.u64 	%r5244, %rd15845;
	sub.s32 	%r6385, %r5244, %r5238;
	and.b64  	%rd15847, %rd18593, 4294967295;
	add.s64 	%rd15848, %rd15847, %rd15846;
	setp.lt.u64 	%p2628, %rd15848, %rd1244;
	selp.s64 	%rd15849, -1, 0, %p2628;
	cvt.u32.u64 	%r5245, %rd15848;
	sub.s32 	%r6384, %r5245, %r5237;
	and.b64  	%rd15850, %rd18594, 4294967295;
	add.s64 	%rd15851, %rd15850, %rd15849;
	setp.lt.u64 	%p2629, %rd15851, %rd1200;
	selp.s64 	%rd15852, -1, 0, %p2629;
	cvt.u32.u64 	%r5246, %rd15851;
	sub.s32 	%r6383, %r5246, %r5242;
	and.b64  	%rd15853, %rd18595, 4294967295;
	add.s64 	%rd15854, %rd15853, %rd15852;
	setp.lt.u64 	%p2630, %rd15854, %rd1173;
	selp.s64 	%rd15855, -1, 0, %p2630;
	cvt.u32.u64 	%r5247, %rd15854;
	sub.s32 	%r6382, %r5247, %r5241;
	and.b64  	%rd15856, %rd18596, 4294967295;
	add.s64 	%rd15857, %rd15856, %rd15855;
	setp.lt.u64 	%p2631, %rd15857, %rd1203;
	selp.s32 	%r5248, -1, 0, %p2631;
	cvt.u32.u64 	%r5249, %rd15857;
	sub.s32 	%r6381, %r5249, %r5240;
	add.s32 	%r5250, %r6380, %r5248;
	sub.s32 	%r6380, %r5250, %r5163;
$L__BB4_1537:
	setp.gt.u32 	%p2632, %r6380, %r5163;
	@%p2632 bra 	$L__BB4_1550;
	bra.uni 	$L__BB4_1551;
$L__BB4_1538:
	cvt.u32.u64 	%r5251, %rd1203;
	setp.gt.u32 	%p2634, %r6381, %r5251;
	@%p2634 bra 	$L__BB4_1550;
	setp.lt.u32 	%p2635, %r6381, %r5251;
	@%p2635 bra 	$L__BB4_1552;
	cvt.u32.u64 	%r5253, %rd1173;
	setp.gt.u32 	%p2636, %r6382, %r5253;
	@%p2636 bra 	$L__BB4_1550;
	setp.lt.u32 	%p2637, %r6382, %r5253;
	@%p2637 bra 	$L__BB4_1552;
	cvt.u32.u64 	%r5255, %rd1200;
	setp.gt.u32 	%p2638, %r6383, %r5255;
	@%p2638 bra 	$L__BB4_1550;
	setp.lt.u32 	%p2639, %r6383, %r5255;
	@%p2639 bra 	$L__BB4_1552;
	cvt.u32.u64 	%r5257, %rd1244;
	setp.gt.u32 	%p2640, %r6384, %r5257;
	@%p2640 bra 	$L__BB4_1550;
	setp.lt.u32 	%p2641, %r6384, %r5257;
	@%p2641 bra 	$L__BB4_1552;
	cvt.u32.u64 	%r5259, %rd1201;
	setp.gt.u32 	%p2642, %r6385, %r5259;
	@%p2642 bra 	$L__BB4_1550;
	setp.lt.u32 	%p2643, %r6385, %r5259;
	@%p2643 bra 	$L__BB4_1552;
	cvt.u32.u64 	%r5261, %rd1202;
	setp.gt.u32 	%p2644, %r6386, %r5261;
	@%p2644 bra 	$L__BB4_1550;
	setp.lt.u32 	%p2645, %r6386, %r5261;
	setp.lt.u32 	%p2646, %r6387, %r1987;
	or.pred  	%p2647, %p2645, %p2646;
	@%p2647 bra 	$L__BB4_1552;
$L__BB4_1550:
	cvt.u32.u64 	%r5263, %rd1244;
	cvt.u32.u64 	%r5264, %rd1201;
	cvt.u32.u64 	%r5265, %rd1202;
	cvt.u32.u64 	%r5266, %rd1203;
	cvt.u32.u64 	%r5267, %rd1173;
	cvt.u32.u64 	%r5268, %rd1200;
	setp.lt.u32 	%p2648, %r6387, %r1987;
	selp.s64 	%rd15858, -1, 0, %p2648;
	sub.s32 	%r6387, %r6387, %r1987;
	cvt.u64.u32 	%rd15859, %r6386;
	add.s64 	%rd15860, %rd15858, %rd15859;
	setp.lt.u64 	%p2649, %rd15860, %rd1202;
	selp.s64 	%rd15861, -1, 0, %p2649;
	cvt.u32.u64 	%r5269, %rd15860;
	sub.s32 	%r6386, %r5269, %r5265;
	cvt.u64.u32 	%rd15862, %r6385;
	add.s64 	%rd15863, %rd15861, %rd15862;
	setp.lt.u64 	%p2650, %rd15863, %rd1201;
	selp.s64 	%rd15864, -1, 0, %p2650;
	cvt.u32.u64 	%r5270, %rd15863;
	sub.s32 	%r6385, %r5270, %r5264;
	cvt.u64.u32 	%rd15865, %r6384;
	add.s64 	%rd15866, %rd15864, %rd15865;
	setp.lt.u64 	%p2651, %rd15866, %rd1244;
	selp.s64 	%rd15867, -1, 0, %p2651;
	cvt.u32.u64 	%r5271, %rd15866;
	sub.s32 	%r6384, %r5271, %r5263;
	cvt.u64.u32 	%rd15868, %r6383;
	add.s64 	%rd15869, %rd15867, %rd15868;
	setp.lt.u64 	%p2652, %rd15869, %rd1200;
	selp.s64 	%rd15870, -1, 0, %p2652;
	cvt.u32.u64 	%r5272, %rd15869;
	sub.s32 	%r6383, %r5272, %r5268;
	cvt.u64.u32 	%rd15871, %r6382;
	add.s64 	%rd15872, %rd15870, %rd15871;
	setp.lt.u64 	%p2653, %rd15872, %rd1173;
	selp.s64 	%rd15873, -1, 0, %p2653;
	cvt.u32.u64 	%r5273, %rd15872;
	sub.s32 	%r6382, %r5273, %r5267;
	cvt.u64.u32 	%rd15874, %r6381;
	add.s64 	%rd15875, %rd15873, %rd15874;
	setp.lt.u64 	%p2654, %rd15875, %rd1203;
	selp.s32 	%r5274, -1, 0, %p2654;
	cvt.u32.u64 	%r5275, %rd15875;
	sub.s32 	%r6381, %r5275, %r5266;
	add.s32 	%r5276, %r6380, %r5274;
	sub.s32 	%r6380, %r5276, %r5163;
	mov.b16 	%rs106, 0;
	bra.uni 	$L__BB4_1552;
$L__BB4_1551:
	setp.lt.u32 	%p2633, %r6380, %r5163;
	mov.b16 	%rs106, 0;
	@%p2633 bra 	$L__BB4_1552;
	bra.uni 	$L__BB4_1538;
$L__BB4_1552:
	add.s32 	%r5633, %r63, -1;
	setp.gt.s32 	%p2655, %r63, 0;
	@%p2655 bra 	$L__BB4_38;
	and.b16  	%rs59, %rs106, 255;
	setp.eq.s16 	%p3032, %rs59, 0;
	cvt.u64.u32 	%rd18613, %r6403;
	cvt.u64.u32 	%rd18612, %r6402;
	cvt.u64.u32 	%rd18611, %r6401;
	cvt.u64.u32 	%rd18610, %r6400;
	cvt.u64.u32 	%rd18609, %r6399;
	cvt.u64.u32 	%rd18608, %r6398;
	cvt.u64.u32 	%rd18607, %r6397;
	cvt.u64.u32 	%rd18606, %r6396;
	cvt.u64.u32 	%rd18605, %r6395;
	cvt.u64.u32 	%rd18604, %r6394;
	cvt.u64.u32 	%rd18603, %r6393;
	cvt.u64.u32 	%rd18602, %r6392;
	cvt.u64.u32 	%rd18601, %r6391;
	cvt.u64.u32 	%rd18600, %r6390;
	cvt.u64.u32 	%rd18599, %r6389;
	cvt.u64.u32 	%rd18598, %r6388;
$L__BB4_1554:
	@%p3032 bra 	$L__BB4_1556;
	add.u64 	%rd15877, %SPL, 64;
	mov.b16 	%rs61, 1;
	st.local.u8 	[%rd15877+64], %rs61;
	mov.b32 	%r5277, 0;
	st.local.u32 	[%rd15877], %r5277;
	st.local.u32 	[%rd15877+4], %r5277;
	st.local.u32 	[%rd15877+8], %r5277;
	st.local.u32 	[%rd15877+12], %r5277;
	st.local.u32 	[%rd15877+16], %r5277;
	st.local.u32 	[%rd15877+20], %r5277;
	st.local.u32 	[%rd15877+24], %r5277;
	st.local.u32 	[%rd15877+28], %r5277;
	st.local.u32 	[%rd15877+32], %r5277;
	st.local.u32 	[%rd15877+36], %r5277;
	st.local.u32 	[%rd15877+40], %r5277;
	st.local.u32 	[%rd15877+44], %r5277;
	st.local.u32 	[%rd15877+48], %r5277;
	st.local.u32 	[%rd15877+52], %r5277;
	st.local.u32 	[%rd15877+56], %r5277;
	st.local.u32 	[%rd15877+60], %r5277;
	mov.b16 	%rs107, 0;
	bra.uni 	$L__BB4_1759;
$L__BB4_1556:
	or.b32  	%r5278, %r6387, %r6386;
	or.b32  	%r5279, %r5278, %r6385;
	or.b32  	%r5280, %r5279, %r6384;
	or.b32  	%r5281, %r5280, %r6383;
	or.b32  	%r5282, %r5281, %r6382;
	or.b32  	%r5283, %r5282, %r6381;
	or.b32  	%r5284, %r5283, %r6380;
	setp.eq.s32 	%p2656, %r5284, 0;
	mov.b64 	%rd18628, 0;
	mov.u64 	%rd18629, %rd18628;
	mov.u64 	%rd18630, %rd18628;
	mov.u64 	%rd18631, %rd18628;
	mov.u64 	%rd18632, %rd18628;
	mov.u64 	%rd18633, %rd18628;
	mov.u64 	%rd18634, %rd18628;
	mov.u64 	%rd18635, %rd18628;
	@%p2656 bra 	$L__BB4_1625;
	ld.const.u32 	%r5287, [const_p];
	setp.lt.u32 	%p2657, %r5287, 2;
	selp.s32 	%r5288, -1, 0, %p2657;
	add.s32 	%r5289, %r5287, -2;
	st.local.u32 	[%rd2], %r5289;
	ld.const.u32 	%r5290, [const_p+4];
	add.s32 	%r5291, %r5290, %r5288;
	st.local.u32 	[%rd2+4], %r5291;
	ld.const.u32 	%r5292, [const_p+8];
	st.local.u32 	[%rd2+8], %r5292;
	ld.const.u32 	%r5293, [const_p+12];
	st.local.u32 	[%rd2+12], %r5293;
	ld.const.u32 	%r5294, [const_p+16];
	st.local.u32 	[%rd2+16], %r5294;
	ld.const.u32 	%r5295, [const_p+20];
	st.local.u32 	[%rd2+20], %r5295;
	ld.const.u32 	%r5296, [const_p+24];
	st.local.u32 	[%rd2+24], %r5296;
	ld.const.u32 	%r2096, [const_p+28];
	st.local.u32 	[%rd2+28], %r2096;
	mov.b32 	%r6439, 0;
	mov.b32 	%r6438, 1;
	ld.const.u32 	%rd1346, [const_p+20];
	ld.const.u32 	%rd1347, [const_p+16];
	ld.const.u32 	%rd1348, [const_p+24];
	ld.const.u32 	%rd1349, [const_p+4];
	ld.const.u32 	%rd1350, [const_p+8];
	ld.const.u32 	%rd1351, [const_p+12];
	mov.u32 	%r6440, %r6439;
	mov.u32 	%r6441, %r6439;
	mov.u32 	%r6442, %r6439;
	mov.u32 	%r6443, %r6439;
	mov.u32 	%r6444, %r6439;
	mov.u32 	%r6445, %r6439;
	mov.u32 	%r6428, %r6439;
$L__BB4_1558:
	shr.u32 	%r5297, %r6428, 5;
	and.b32  	%r5298, %r6428, 31;
	mul.wide.u32 	%rd15879, %r5297, 4;
	add.s64 	%rd15880, %rd2, %rd15879;
	ld.local.u32 	%r5299, [%rd15880];
	shr.u32 	%r5300, %r5299, %r5298;
	and.b32  	%r5301, %r5300, 1;
	setp.eq.b32 	%p2658, %r5301, 1;
	not.pred 	%p2659, %p2658;
	@%p2659 bra 	$L__BB4_1591;
	mul.wide.u32 	%rd15881, %r6387, %r6438;
	cvt.u32.u64 	%r5302, %rd15881;
	shr.u64 	%rd15882, %rd15881, 32;
	mul.wide.u32 	%rd15883, %r6386, %r6438;
	add.s64 	%rd15884, %rd15882, %rd15883;
	shr.u64 	%rd15885, %rd15884, 32;
	mul.wide.u32 	%rd15886, %r6385, %r6438;
	add.s64 	%rd15887, %rd15885, %rd15886;
	shr.u64 	%rd15888, %rd15887, 32;
	mul.wide.u32 	%rd15889, %r6384, %r6438;
	add.s64 	%rd15890, %rd15888, %rd15889;
	shr.u64 	%rd15891, %rd15890, 32;
	mul.wide.u32 	%rd15892, %r6383, %r6438;
	add.s64 	%rd15893, %rd15891, %rd15892;
	shr.u64 	%rd15894, %rd15893, 32;
	mul.wide.u32 	%rd15895, %r6382, %r6438;
	add.s64 	%rd15896, %rd15894, %rd15895;
	shr.u64 	%rd15897, %rd15896, 32;
	mul.wide.u32 	%rd15898, %r6381, %r6438;
	add.s64 	%rd15899, %rd15897, %rd15898;
	shr.u64 	%rd15900, %rd15899, 32;
	mul.wide.u32 	%rd15901, %r6380, %r6438;
	add.s64 	%rd15902, %rd15900, %rd15901;
	shr.u64 	%rd15903, %rd15902, 32;
	and.b64  	%rd15904, %rd15884, 4294967295;
	mul.wide.u32 	%rd15905, %r6387, %r6439;
	add.s64 	%rd15906, %rd15905, %rd15904;
	shr.u64 	%rd15907, %rd15906, 32;
	and.b64  	%rd15908, %rd15887, 4294967295;
	mul.wide.u32 	%rd15909, %r6386, %r6439;
	add.s64 	%rd15910, %rd15907, %rd15908;
	add.s64 	%rd15911, %rd15910, %rd15909;
	shr.u64 	%rd15912, %rd15911, 32;
	and.b64  	%rd15913, %rd15890, 4294967295;
	mul.wide.u32 	%rd15914, %r6385, %r6439;
	add.s64 	%rd15915, %rd15912, %rd15913;
	add.s64 	%rd15916, %rd15915, %rd15914;
	shr.u64 	%rd15917, %rd15916, 32;
	and.b64  	%rd15918, %rd15893, 4294967295;
	mul.wide.u32 	%rd15919, %r6384, %r6439;
	add.s64 	%rd15920, %rd15917, %rd15918;
	add.s64 	%rd15921, %rd15920, %rd15919;
	shr.u64 	%rd15922, %rd15921, 32;
	and.b64  	%rd15923, %rd15896, 4294967295;
	mul.wide.u32 	%rd15924, %r6383, %r6439;
	add.s64 	%rd15925, %rd15922, %rd15923;
	add.s64 	%rd15926, %rd15925, %rd15924;
	shr.u64 	%rd15927, %rd15926, 32;
	and.b64  	%rd15928, %rd15899, 4294967295;
	mul.wide.u32 	%rd15929, %r6382, %r6439;
	add.s64 	%rd15930, %rd15927, %rd15928;
	add.s64 	%rd15931, %rd15930, %rd15929;
	shr.u64 	%rd15932, %rd15931, 32;
	and.b64  	%rd15933, %rd15902, 4294967295;
	mul.wide.u32 	%rd15934, %r6381, %r6439;
	add.s64 	%rd15935, %rd15932, %rd15933;
	add.s64 	%rd15936, %rd15935, %rd15934;
	shr.u64 	%rd15937, %rd15936, 32;
	mul.wide.u32 	%rd15938, %r6380, %r6439;
	add.s64 	%rd15939, %rd15937, %rd15903;
	add.s64 	%rd15940, %rd15939, %rd15938;
	shr.u64 	%rd15941, %rd15940, 32;
	and.b64  	%rd15942, %rd15911, 4294967295;
	mul.wide.u32 	%rd15943, %r6387, %r6440;
	add.s64 	%rd15944, %rd15943, %rd15942;
	shr.u64 	%rd15945, %rd15944, 32;
	and.b64  	%rd15946, %rd15916, 4294967295;
	mul.wide.u32 	%rd15947, %r6386, %r6440;
	add.s64 	%rd15948, %rd15945, %rd15946;
	add.s64 	%rd15949, %rd15948, %rd15947;
	shr.u64 	%rd15950, %rd15949, 32;
	and.b64  	%rd15951, %rd15921, 4294967295;
	mul.wide.u32 	%rd15952, %r6385, %r6440;
	add.s64 	%rd15953, %rd15950, %rd15951;
	add.s64 	%rd15954, %rd15953, %rd15952;
	shr.u64 	%rd15955, %rd15954, 32;
	and.b64  	%rd15956, %rd15926, 4294967295;
	mul.wide.u32 	%rd15957, %r6384, %r6440;
	add.s64 	%rd15958, %rd15955, %rd15956;
	add.s64 	%rd15959, %rd15958, %rd15957;
	shr.u64 	%rd15960, %rd15959, 32;
	and.b64  	%rd15961, %rd15931, 4294967295;
	mul.wide.u32 	%rd15962, %r6383, %r6440;
	add.s64 	%rd15963, %rd15960, %rd15961;
	add.s64 	%rd15964, %rd15963, %rd15962;
	shr.u64 	%rd15965, %rd15964, 32;
	and.b64  	%rd15966, %rd15936, 4294967295;
	mul.wide.u32 	%rd15967, %r6382, %r6440;
	add.s64 	%rd15968, %rd15965, %rd15966;
	add.s64 	%rd15969, %rd15968, %rd15967;
	shr.u64 	%rd15970, %rd15969, 32;
	and.b64  	%rd15971, %rd15940, 4294967295;
	mul.wide.u32 	%rd15972, %r6381, %r6440;
	add.s64 	%rd15973, %rd15970, %rd15971;
	add.s64 	%rd15974, %rd15973, %rd15972;
	shr.u64 	%rd15975, %rd15974, 32;
	mul.wide.u32 	%rd15976, %r6380, %r6440;
	add.s64 	%rd15977, %rd15975, %rd15941;
	add.s64 	%rd15978, %rd15977, %rd15976;
	shr.u64 	%rd15979, %rd15978, 32;
	and.b64  	%rd15980, %rd15949, 4294967295;
	mul.wide.u32 	%rd15981, %r6387, %r6441;
	add.s64 	%rd15982, %rd15981, %rd15980;
	shr.u64 	%rd15983, %rd15982, 32;
	and.b64  	%rd15984, %rd15954, 4294967295;
	mul.wide.u32 	%rd15985, %r6386, %r6441;
	add.s64 	%rd15986, %rd15983, %rd15984;
	add.s64 	%rd15987, %rd15986, %rd15985;
	shr.u64 	%rd15988, %rd15987, 32;
	and.b64  	%rd15989, %rd15959, 4294967295;
	mul.wide.u32 	%rd15990, %r6385, %r6441;
	add.s64 	%rd15991, %rd15988, %rd15989;
	add.s64 	%rd15992, %rd15991, %rd15990;
	shr.u64 	%rd15993, %rd15992, 32;
	and.b64  	%rd15994, %rd15964, 4294967295;
	mul.wide.u32 	%rd15995, %r6384, %r6441;
	add.s64 	%rd15996, %rd15993, %rd15994;
	add.s64 	%rd15997, %rd15996, %rd15995;
	shr.u64 	%rd15998, %rd15997, 32;
	and.b64  	%rd15999, %rd15969, 4294967295;
	mul.wide.u32 	%rd16000, %r6383, %r6441;
	add.s64 	%rd16001, %rd15998, %rd15999;
	add.s64 	%rd16002, %rd16001, %rd16000;
	shr.u64 	%rd16003, %rd16002, 32;
	and.b64  	%rd16004, %rd15974, 4294967295;
	mul.wide.u32 	%rd16005, %r6382, %r6441;
	add.s64 	%rd16006, %rd16003, %rd16004;
	add.s64 	%rd16007, %rd16006, %rd16005;
	shr.u64 	%rd16008, %rd16007, 32;
	and.b64  	%rd16009, %rd15978, 4294967295;
	mul.wide.u32 	%rd16010, %r6381, %r6441;
	add.s64 	%rd16011, %rd16008, %rd16009;
	add.s64 	%rd16012, %rd16011, %rd16010;
	shr.u64 	%rd16013, %rd16012, 32;
	mul.wide.u32 	%rd16014, %r6380, %r6441;
	add.s64 	%rd16015, %rd16013, %rd15979;
	add.s64 	%rd16016, %rd16015, %rd16014;
	shr.u64 	%rd16017, %rd16016, 32;
	and.b64  	%rd16018, %rd15987, 4294967295;
	mul.wide.u32 	%rd16019, %r6387, %r6442;
	add.s64 	%rd16020, %rd16019, %rd16018;
	shr.u64 	%rd16021, %rd16020, 32;
	and.b64  	%rd16022, %rd15992, 4294967295;
	mul.wide.u32 	%rd16023, %r6386, %r6442;
	add.s64 	%rd16024, %rd16021, %rd16022;
	add.s64 	%rd16025, %rd16024, %rd16023;
	shr.u64 	%rd16026, %rd16025, 32;
	and.b64  	%rd16027, %rd15997, 4294967295;
	mul.wide.u32 	%rd16028, %r6385, %r6442;
	add.s64 	%rd16029, %rd16026, %rd16027;
	add.s64 	%rd16030, %rd16029, %rd16028;
	shr.u64 	%rd16031, %rd16030, 32;
	and.b64  	%rd16032, %rd16002, 4294967295;
	mul.wide.u32 	%rd16033, %r6384, %r6442;
	add.s64 	%rd16034, %rd16031, %rd16032;
	add.s64 	%rd16035, %rd16034, %rd16033;
	shr.u64 	%rd16036, %rd16035, 32;
	and.b64  	%rd16037, %rd16007, 4294967295;
	mul.wide.u32 	%rd16038, %r6383, %r6442;
	add.s64 	%rd16039, %rd16036, %rd16037;
	add.s64 	%rd16040, %rd16039, %rd16038;
	shr.u64 	%rd16041, %rd16040, 32;
	and.b64  	%rd16042, %rd16012, 4294967295;
	mul.wide.u32 	%rd16043, %r6382, %r6442;
	add.s64 	%rd16044, %rd16041, %rd16042;
	add.s64 	%rd16045, %rd16044, %rd16043;
	shr.u64 	%rd16046, %rd16045, 32;
	and.b64  	%rd16047, %rd16016, 4294967295;
	mul.wide.u32 	%rd16048, %r6381, %r6442;
	add.s64 	%rd16049, %rd16046, %rd16047;
	add.s64 	%rd16050, %rd16049, %rd16048;
	shr.u64 	%rd16051, %rd16050, 32;
	mul.wide.u32 	%rd16052, %r6380, %r6442;
	add.s64 	%rd16053, %rd16051, %rd16017;
	add.s64 	%rd16054, %rd16053, %rd16052;
	shr.u64 	%rd16055, %rd16054, 32;
	and.b64  	%rd16056, %rd16025, 4294967295;
	mul.wide.u32 	%rd16057, %r6387, %r6443;
	add.s64 	%rd16058, %rd16057, %rd16056;
	shr.u64 	%rd16059, %rd16058, 32;
	and.b64  	%rd16060, %rd16030, 4294967295;
	mul.wide.u32 	%rd16061, %r6386, %r6443;
	add.s64 	%rd16062, %rd16059, %rd16060;
	add.s64 	%rd16063, %rd16062, %rd16061;
	shr.u64 	%rd16064, %rd16063, 32;
	and.b64  	%rd16065, %rd16035, 4294967295;
	mul.wide.u32 	%rd16066, %r6385, %r6443;
	add.s64 	%rd16067, %rd16064, %rd16065;
	add.s64 	%rd16068, %rd16067, %rd16066;
	shr.u64 	%rd16069, %rd16068, 32;
	and.b64  	%rd16070, %rd16040, 4294967295;
	mul.wide.u32 	%rd16071, %r6384, %r6443;
	add.s64 	%rd16072, %rd16069, %rd16070;
	add.s64 	%rd16073, %rd16072, %rd16071;
	shr.u64 	%rd16074, %rd16073, 32;
	and.b64  	%rd16075, %rd16045, 4294967295;
	mul.wide.u32 	%rd16076, %r6383, %r6443;
	add.s64 	%rd16077, %rd16074, %rd16075;
	add.s64 	%rd16078, %rd16077, %rd16076;
	shr.u64 	%rd16079, %rd16078, 32;
	and.b64  	%rd16080, %rd16050, 4294967295;
	mul.wide.u32 	%rd16081, %r6382, %r6443;
	add.s64 	%rd16082, %rd16079, %rd16080;
	add.s64 	%rd16083, %rd16082, %rd16081;
	shr.u64 	%rd16084, %rd16083, 32;
	and.b64  	%rd16085, %rd16054, 4294967295;
	mul.wide.u32 	%rd16086, %r6381, %r6443;
	add.s64 	%rd16087, %rd16084, %rd16085;
	add.s64 	%rd16088, %rd16087, %rd16086;
	shr.u64 	%rd16089, %rd16088, 32;
	mul.wide.u32 	%rd16090, %r6380, %r6443;
	add.s64 	%rd16091, %rd16089, %rd16055;
	add.s64 	%rd16092, %rd16091, %rd16090;
	shr.u64 	%rd16093, %rd16092, 32;
	and.b64  	%rd16094, %rd16063, 4294967295;
	mul.wide.u32 	%rd16095, %r6387, %r6444;
	add.s64 	%rd16096, %rd16095, %rd16094;
	shr.u64 	%rd16097, %rd16096, 32;
	and.b64  	%rd16098, %rd16068, 4294967295;
	mul.wide.u32 	%rd16099, %r6386, %r6444;
	add.s64 	%rd16100, %rd16097, %rd16098;
	add.s64 	%rd16101, %rd16100, %rd16099;
	shr.u64 	%rd16102, %rd16101, 32;
	and.b64  	%rd16103, %rd16073, 4294967295;
	mul.wide.u32 	%rd16104, %r6385, %r6444;
	add.s64 	%rd16105, %rd16102, %rd16103;
	add.s64 	%rd16106, %rd16105, %rd16104;
	shr.u64 	%rd16107, %rd16106, 32;
	and.b64  	%rd16108, %rd16078, 4294967295;
	mul.wide.u32 	%rd16109, %r6384, %r6444;
	add.s64 	%rd16110, %rd16107, %rd16108;
	add.s64 	%rd16111, %rd16110, %rd16109;
	shr.u64 	%rd16112, %rd16111, 32;
	and.b64  	%rd16113, %rd16083, 4294967295;
	mul.wide.u32 	%rd16114, %r6383, %r6444;
	add.s64 	%rd16115, %rd16112, %rd16113;
	add.s64 	%rd16116, %rd16115, %rd16114;
	shr.u64 	%rd16117, %rd16116, 32;
	and.b64  	%rd16118, %rd16088, 4294967295;
	mul.wide.u32 	%rd16119, %r6382, %r6444;
	add.s64 	%rd16120, %rd16117, %rd16118;
	add.s64 	%rd16121, %rd16120, %rd16119;
	shr.u64 	%rd16122, %rd16121, 32;
	and.b64  	%rd16123, %rd16092, 4294967295;
	mul.wide.u32 	%rd16124, %r6381, %r6444;
	add.s64 	%rd16125, %rd16122, %rd16123;
	add.s64 	%rd16126, %rd16125, %rd16124;
	shr.u64 	%rd16127, %rd16126, 32;
	mul.wide.u32 	%rd16128, %r6380, %r6444;
	add.s64 	%rd16129, %rd16127, %rd16093;
	add.s64 	%rd16130, %rd16129, %rd16128;
	shr.u64 	%rd16131, %rd16130, 32;
	and.b64  	%rd16132, %rd16101, 4294967295;
	mul.wide.u32 	%rd16133, %r6387, %r6445;
	add.s64 	%rd16134, %rd16133, %rd16132;
	shr.u64 	%rd16135, %rd16134, 32;
	and.b64  	%rd16136, %rd16106, 4294967295;
	mul.wide.u32 	%rd16137, %r6386, %r6445;
	add.s64 	%rd16138, %rd16135, %rd16136;
	add.s64 	%rd16139, %rd16138, %rd16137;
	shr.u64 	%rd16140, %rd16139, 32;
	and.b64  	%rd16141, %rd16111, 4294967295;
	mul.wide.u32 	%rd16142, %r6385, %r6445;
	add.s64 	%rd16143, %rd16140, %rd16141;
	add.s64 	%rd16144, %rd16143, %rd16142;
	shr.u64 	%rd16145, %rd16144, 32;
	and.b64  	%rd16146, %rd16116, 4294967295;
	mul.wide.u32 	%rd16147, %r6384, %r6445;
	add.s64 	%rd16148, %rd16145, %rd16146;
	add.s64 	%rd16149, %rd16148, %rd16147;
	shr.u64 	%rd16150, %rd16149, 32;
	and.b64  	%rd16151, %rd16121, 4294967295;
	mul.wide.u32 	%rd16152, %r6383, %r6445;
	add.s64 	%rd16153, %rd16150, %rd16151;
	add.s64 	%rd16154, %rd16153, %rd16152;
	shr.u64 	%rd16155, %rd16154, 32;
	and.b64  	%rd16156, %rd16126, 4294967295;
	mul.wide.u32 	%rd16157, %r6382, %r6445;
	add.s64 	%rd16158, %rd16155, %rd16156;
	add.s64 	%rd16159, %rd16158, %rd16157;
	shr.u64 	%rd16160, %rd16159, 32;
	and.b64  	%rd16161, %rd16130, 4294967295;
	mul.wide.u32 	%rd16162, %r6381, %r6445;
	add.s64 	%rd16163, %rd16160, %rd16161;
	add.s64 	%rd16164, %rd16163, %rd16162;
	shr.u64 	%rd16165, %rd16164, 32;
	mul.wide.u32 	%rd16166, %r6380, %r6445;
	add.s64 	%rd16167, %rd16165, %rd16131;
	add.s64 	%rd16168, %rd16167, %rd16166;
	shr.u64 	%rd16169, %rd16168, 32;
	{ .reg .b32 tmp; mov.b64 {tmp, %r5303}, %rd16168; }
	and.b64  	%rd16170, %rd16139, 4294967295;
	mul.lo.s64 	%rd16171, %rd16170, 977;
	cvt.u32.u64 	%r5304, %rd16171;
	shr.u64 	%rd16172, %rd16171, 32;
	and.b64  	%rd16173, %rd16144, 4294967295;
	mad.lo.s64 	%rd16174, %rd16173, 977, %rd16172;
	shr.u64 	%rd16175, %rd16174, 32;
	and.b64  	%rd16176, %rd16149, 4294967295;
	mad.lo.s64 	%rd16177, %rd16176, 977, %rd16175;
	shr.u64 	%rd16178, %rd16177, 32;
	and.b64  	%rd16179, %rd16154, 4294967295;
	mad.lo.s64 	%rd16180, %rd16179, 977, %rd16178;
	shr.u64 	%rd16181, %rd16180, 32;
	and.b64  	%rd16182, %rd16159, 4294967295;
	mad.lo.s64 	%rd16183, %rd16182, 977, %rd16181;
	shr.u64 	%rd16184, %rd16183, 32;
	and.b64  	%rd16185, %rd16164, 4294967295;
	mad.lo.s64 	%rd16186, %rd16185, 977, %rd16184;
	shr.u64 	%rd16187, %rd16186, 32;
	and.b64  	%rd16188, %rd16168, 4294967295;
	mad.lo.s64 	%rd16189, %rd16188, 977, %rd16187;
	shr.u64 	%rd16190, %rd16189, 32;
	mad.lo.s64 	%rd16191, %rd16169, 977, %rd16190;
	{ .reg .b32 tmp; mov.b64 {tmp, %r5305}, %rd16191; }
	add.s32 	%r6438, %r5302, %r5304;
	setp.lt.u32 	%p2661, %r6438, %r5302;
	selp.u64 	%rd16192, 1, 0, %p2661;
	and.b64  	%rd16193, %rd15906, 4294967295;
	and.b64  	%rd16194, %rd16174, 4294967295;
	add.s64 	%rd16195, %rd16193, %rd16192;
	add.s64 	%rd16196, %rd16195, %rd16194;
	shr.u64 	%rd16197, %rd16196, 32;
	and.b64  	%rd16198, %rd15944, 4294967295;
	and.b64  	%rd16199, %rd16177, 4294967295;
	add.s64 	%rd16200, %rd16197, %rd16198;
	add.s64 	%rd16201, %rd16200, %rd16199;
	shr.u64 	%rd16202, %rd16201, 32;
	and.b64  	%rd16203, %rd15982, 4294967295;
	and.b64  	%rd16204, %rd16180, 4294967295;
	add.s64 	%rd16205, %rd16202, %rd16203;
	add.s64 	%rd16206, %rd16205, %rd16204;
	shr.u64 	%rd16207, %rd16206, 32;
	and.b64  	%rd16208, %rd16020, 4294967295;
	and.b64  	%rd16209, %rd16183, 4294967295;
	add.s64 	%rd16210, %rd16207, %rd16208;
	add.s64 	%rd16211, %rd16210, %rd16209;
	shr.u64 	%rd16212, %rd16211, 32;
	and.b64  	%rd16213, %rd16058, 4294967295;
	and.b64  	%rd16214, %rd16186, 4294967295;
	add.s64 	%rd16215, %rd16212, %rd16213;
	add.s64 	%rd16216, %rd16215, %rd16214;
	shr.u64 	%rd16217, %rd16216, 32;
	and.b64  	%rd16218, %rd16096, 4294967295;
	and.b64  	%rd16219, %rd16189, 4294967295;
	add.s64 	%rd16220, %rd16217, %rd16218;
	add.s64 	%rd16221, %rd16220, %rd16219;
	shr.u64 	%rd16222, %rd16221, 32;
	and.b64  	%rd16223, %rd16134, 4294967295;
	and.b64  	%rd16224, %rd16191, 4294967295;
	add.s64 	%rd16225, %rd16222, %rd16223;
	add.s64 	%rd16226, %rd16225, %rd16224;
	{ .reg .b32 tmp; mov.b64 {tmp, %r5306}, %rd16226; }
	add.s32 	%r5307, %r5306, %r5305;
	and.b64  	%rd16227, %rd16196, 4294967295;
	add.s64 	%rd18614, %rd16227, %rd16170;
	shr.u64 	%rd16228, %rd18614, 32;
	and.b64  	%rd16229, %rd16201, 4294967295;
	add.s64 	%rd16230, %rd16228, %rd16229;
	add.s64 	%rd18615, %rd16230, %rd16173;
	shr.u64 	%rd16231, %rd18615, 32;
	and.b64  	%rd16232, %rd16206, 4294967295;
	add.s64 	%rd16233, %rd16231, %rd16232;
	add.s64 	%rd18616, %rd16233, %rd16176;
	shr.u64 	%rd16234, %rd18616, 32;
	and.b64  	%rd16235, %rd16211, 4294967295;
	add.s64 	%rd16236, %rd16234, %rd16235;
	add.s64 	%rd18617, %rd16236, %rd16179;
	shr.u64 	%rd16237, %rd18617, 32;
	and.b64  	%rd16238, %rd16216, 4294967295;
	add.s64 	%rd16239, %rd16237, %rd16238;
	add.s64 	%rd18618, %rd16239, %rd16182;
	shr.u64 	%rd16240, %rd18618, 32;
	and.b64  	%rd16241, %rd16221, 4294967295;
	add.s64 	%rd16242, %rd16240, %rd16241;
	add.s64 	%rd18619, %rd16242, %rd16185;
	shr.u64 	%rd16243, %rd18619, 32;
	and.b64  	%rd16244, %rd16226, 4294967295;
	add.s64 	%rd16245, %rd16243, %rd16244;
	add.s64 	%rd18620, %rd16245, %rd16188;
	{ .reg .b32 tmp; mov.b64 {tmp, %r5308}, %rd18620; }
	add.s32 	%r5309, %r5307, %r5308;
	add.s32 	%r2115, %r5309, %r5303;
	setp.eq.s32 	%p2662, %r2115, 0;
	mov.pred 	%p3033, 0;
	@%p2662 bra 	$L__BB4_1561;
	cvt.u64.u32 	%rd16246, %r2115;
	mul.wide.u32 	%rd16247, %r2115, 977;
	cvt.u32.u64 	%r5310, %rd16247;
	shr.u64 	%rd16248, %rd16247, 32;
	add.s64 	%rd16249, %rd16248, %rd16246;
	shr.u64 	%rd16250, %rd16249, 32;
	add.s32 	%r2116, %r6438, %r5310;
	setp.lt.u32 	%p2663, %r2116, %r6438;
	selp.u64 	%rd16251, 1, 0, %p2663;
	and.b64  	%rd16252, %rd18614, 4294967295;
	and.b64  	%rd16253, %rd16249, 4294967295;
	add.s64 	%rd16254, %rd16252, %rd16251;
	add.s64 	%rd18614, %rd16254, %rd16253;
	shr.u64 	%rd16255, %rd18614, 32;
	and.b64  	%rd16256, %rd18615, 4294967295;
	add.s64 	%rd16257, %rd16255, %rd16256;
	add.s64 	%rd18615, %rd16257, %rd16250;
	shr.u64 	%rd16258, %rd18615, 32;
	and.b64  	%rd16259, %rd18616, 4294967295;
	add.s64 	%rd18616, %rd16258, %rd16259;
	shr.u64 	%rd16260, %rd18616, 32;
	and.b64  	%rd16261, %rd18617, 4294967295;
	add.s64 	%rd18617, %rd16260, %rd16261;
	shr.u64 	%rd16262, %rd18617, 32;
	and.b64  	%rd16263, %rd18618, 4294967295;
	add.s64 	%rd18618, %rd16262, %rd16263;
	shr.u64 	%rd16264, %rd18618, 32;
	and.b64  	%rd16265, %rd18619, 4294967295;
	add.s64 	%rd18619, %rd16264, %rd16265;
	shr.u64 	%rd16266, %rd18619, 32;
	and.b64  	%rd16267, %rd18620, 4294967295;
	add.s64 	%rd18620, %rd16266, %rd16267;
	setp.gt.u64 	%p3033, %rd18620, 4294967295;
	mov.u32 	%r6438, %r2116;
$L__BB4_1561:
	ld.const.u32 	%r2118, [const_p];
	ld.const.u32 	%rd1319, [const_p+20];
	ld.const.u32 	%rd1320, [const_p+16];
	ld.const.u32 	%rd1321, [const_p+24];
	ld.const.u32 	%rd1322, [const_p+4];
	ld.const.u32 	%rd1323, [const_p+8];
	ld.const.u32 	%rd1324, [const_p+12];
	cvt.u32.u64 	%r6445, %rd18620;
	cvt.u32.u64 	%r6444, %rd18619;
	cvt.u32.u64 	%r6443, %rd18618;
	cvt.u32.u64 	%r6442, %rd18617;
	cvt.u32.u64 	%r6441, %rd18616;
	cvt.u32.u64 	%r6440, %rd18615;
	cvt.u32.u64 	%r6439, %rd18614;
	setp.lt.u32 	%p2664, %r2096, %r6445;
	or.pred  	%p2665, %p3033, %p2664;
	@%p2665 bra 	$L__BB4_1575;
	setp.gt.u32 	%p2666, %r2096, %r6445;
	@%p2666 bra 	$L__BB4_1576;
	cvt.u32.u64 	%r5311, %rd1321;
	setp.lt.u32 	%p2667, %r5311, %r6444;
	@%p2667 bra 	$L__BB4_1575;
	cvt.u32.u64 	%r5312, %rd1321;
	setp.gt.u32 	%p2668, %r5312, %r6444;
	@%p2668 bra 	$L__BB4_1576;
	cvt.u32.u64 	%r5313, %rd1319;
	setp.lt.u32 	%p2669, %r5313, %r6443;
	@%p2669 bra 	$L__BB4_1575;
	cvt.u32.u64 	%r5314, %rd1319;
	setp.gt.u32 	%p2670, %r5314, %r6443;
	@%p2670 bra 	$L__BB4_1576;
	cvt.u32.u64 	%r5315, %rd1320;
	setp.lt.u32 	%p2671, %r5315, %r6442;
	@%p2671 bra 	$L__BB4_1575;
	cvt.u32.u64 	%r5316, %rd1320;
	setp.gt.u32 	%p2672, %r5316, %r6442;
	@%p2672 bra 	$L__BB4_1576;
	cvt.u32.u64 	%r5317, %rd1324;
	setp.lt.u32 	%p2673, %r5317, %r6441;
	@%p2673 bra 	$L__BB4_1575;
	cvt.u32.u64 	%r5318, %rd1324;
	setp.gt.u32 	%p2674, %r5318, %r6441;
	@%p2674 bra 	$L__BB4_1576;
	cvt.u32.u64 	%r5319, %rd1323;
	setp.lt.u32 	%p2675, %r5319, %r6440;
	@%p2675 bra 	$L__BB4_1575;
	cvt.u32.u64 	%r5320, %rd1323;
	setp.gt.u32 	%p2676, %r5320, %r6440;
	@%p2676 bra 	$L__BB4_1576;
	cvt.u32.u64 	%r5321, %rd1322;
	setp.lt.u32 	%p2677, %r5321, %r6439;
	@%p2677 bra 	$L__BB4_1575;
	cvt.u32.u64 	%r5322, %rd1322;
	setp.gt.u32 	%p2678, %r5322, %r6439;
	setp.lt.u32 	%p2679, %r6438, %r2118;
	or.pred  	%p2680, %p2678, %p2679;
	@%p2680 bra 	$L__BB4_1576;
$L__BB4_1575:
	cvt.u32.u64 	%r5323, %rd1321;
	cvt.u32.u64 	%r5324, %rd1319;
	cvt.u32.u64 	%r5325, %rd1320;
	cvt.u32.u64 	%r5326, %rd1324;
	cvt.u32.u64 	%r5327, %rd1323;
	cvt.u32.u64 	%r5328, %rd1322;
	setp.lt.u32 	%p2681, %r6438, %r2118;
	selp.s64 	%rd16269, -1, 0, %p2681;
	sub.s32 	%r6438, %r6438, %r2118;
	and.b64  	%rd16270, %rd18614, 4294967295;
	add.s64 	%rd16271, %rd16270, %rd16269;
	setp.lt.u64 	%p2682, %rd16271, %rd1322;
	selp.s64 	%rd16272, -1, 0, %p2682;
	cvt.u32.u64 	%r5329, %rd16271;
	sub.s32 	%r6439, %r5329, %r5328;
	and.b64  	%rd16273, %rd18615, 4294967295;
	add.s64 	%rd16274, %rd16273, %rd16272;
	setp.lt.u64 	%p2683, %rd16274, %rd1323;
	selp.s64 	%rd16275, -1, 0, %p2683;
	cvt.u32.u64 	%r5330, %rd16274;
	sub.s32 	%r6440, %r5330, %r5327;
	and.b64  	%rd16276, %rd18616, 4294967295;
	add.s64 	%rd16277, %rd16276, %rd16275;
	setp.lt.u64 	%p2684, %rd16277, %rd1324;
	selp.s64 	%rd16278, -1, 0, %p2684;
	cvt.u32.u64 	%r5331, %rd16277;
	sub.s32 	%r6441, %r5331, %r5326;
	and.b64  	%rd16279, %rd18617, 4294967295;
	add.s64 	%rd16280, %rd16279, %rd16278;
	setp.lt.u64 	%p2685, %rd16280, %rd1320;
	selp.s64 	%rd16281, -1, 0, %p2685;
	cvt.u32.u64 	%r5332, %rd16280;
	sub.s32 	%r6442, %r5332, %r5325;
	and.b64  	%rd16282, %rd18618, 4294967295;
	add.s64 	%rd16283, %rd16282, %rd16281;
	setp.lt.u64 	%p2686, %rd16283, %rd1319;
	selp.s64 	%rd16284, -1, 0, %p2686;
	cvt.u32.u64 	%r5333, %rd16283;
	sub.s32 	%r6443, %r5333, %r5324;
	and.b64  	%rd16285, %rd18619, 4294967295;
	add.s64 	%rd16286, %rd16285, %rd16284;
	setp.lt.u64 	%p2687, %rd16286, %rd1321;
	selp.s32 	%r5334, -1, 0, %p2687;
	cvt.u32.u64 	%r5335, %rd16286;
	sub.s32 	%r6444, %r5335, %r5323;
	add.s32 	%r5336, %r6445, %r5334;
	sub.s32 	%r6445, %r5336, %r2096;
$L__BB4_1576:
	setp.gt.u32 	%p2688, %r6445, %r2096;
	@%p2688 bra 	$L__BB4_1589;
	bra.uni 	$L__BB4_1590;
$L__BB4_1577:
	cvt.u32.u64 	%r5337, %rd1321;
	setp.gt.u32 	%p2690, %r6444, %r5337;
	@%p2690 bra 	$L__BB4_1589;
	cvt.u32.u64 	%r5338, %rd1321;
	setp.lt.u32 	%p2691, %r6444, %r5338;
	@%p2691 bra 	$L__BB4_1591;
	cvt.u32.u64 	%r5339, %rd1319;
	setp.gt.u32 	%p2692, %r6443, %r5339;
	@%p2692 bra 	$L__BB4_1589;
	cvt.u32.u64 	%r5340, %rd1319;
	setp.lt.u32 	%p2693, %r6443, %r5340;
	@%p2693 bra 	$L__BB4_1591;
	cvt.u32.u64 	%r5341, %rd1320;
	setp.gt.u32 	%p2694, %r6442, %r5341;
	@%p2694 bra 	$L__BB4_1589;
	cvt.u32.u64 	%r5342, %rd1320;
	setp.lt.u32 	%p2695, %r6442, %r5342;
	@%p2695 bra 	$L__BB4_1591;
	cvt.u32.u64 	%r5343, %rd1324;
	setp.gt.u32 	%p2696, %r6441, %r5343;
	@%p2696 bra 	$L__BB4_1589;
	cvt.u32.u64 	%r5344, %rd1324;
	setp.lt.u32 	%p2697, %r6441, %r5344;
	@%p2697 bra 	$L__BB4_1591;
	cvt.u32.u64 	%r5345, %rd1323;
	setp.gt.u32 	%p2698, %r6440, %r5345;
	@%p2698 bra 	$L__BB4_1589;
	cvt.u32.u64 	%r5346, %rd1323;
	setp.lt.u32 	%p2699, %r6440, %r5346;
	@%p2699 bra 	$L__BB4_1591;
	cvt.u32.u64 	%r5347, %rd1322;
	setp.gt.u32 	%p2700, %r6439, %r5347;
	@%p2700 bra 	$L__BB4_1589;
	cvt.u32.u64 	%r5348, %rd1322;
	setp.lt.u32 	%p2701, %r6439, %r5348;
	setp.lt.u32 	%p2702, %r6438, %r2118;
	or.pred  	%p2703, %p2701, %p2702;
	@%p2703 bra 	$L__BB4_1591;
$L__BB4_1589:
	cvt.u32.u64 	%r5349, %rd1321;
	cvt.u32.u64 	%r5350, %rd1319;
	cvt.u32.u64 	%r5351, %rd1320;
	cvt.u32.u64 	%r5352, %rd1324;
	cvt.u32.u64 	%r5353, %rd1323;
	cvt.u32.u64 	%r5354, %rd1322;
	setp.lt.u32 	%p2704, %r6438, %r2118;
	selp.s64 	%rd16287, -1, 0, %p2704;
	sub.s32 	%r6438, %r6438, %r2118;
	cvt.u64.u32 	%rd16288, %r6439;
	add.s64 	%rd16289, %rd16287, %rd16288;
	setp.lt.u64 	%p2705, %rd16289, %rd1322;
	selp.s64 	%rd16290, -1, 0, %p2705;
	cvt.u32.u64 	%r5355, %rd16289;
	sub.s32 	%r6439, %r5355, %r5354;
	cvt.u64.u32 	%rd16291, %r6440;
	add.s64 	%rd16292, %rd16290, %rd16291;
	setp.lt.u64 	%p2706, %rd16292, %rd1323;
	selp.s64 	%rd16293, -1, 0, %p2706;
	cvt.u32.u64 	%r5356, %rd16292;
	sub.s32 	%r6440, %r5356, %r5353;
	cvt.u64.u32 	%rd16294, %r6441;
	add.s64 	%rd16295, %rd16293, %rd16294;
	setp.lt.u64 	%p2707, %rd16295, %rd1324;
	selp.s64 	%rd16296, -1, 0, %p2707;
	cvt.u32.u64 	%r5357, %rd16295;
	sub.s32 	%r6441, %r5357, %r5352;
	cvt.u64.u32 	%rd16297, %r6442;
	add.s64 	%rd16298, %rd16296, %rd16297;
	setp.lt.u64 	%p2708, %rd16298, %rd1320;
	selp.s64 	%rd16299, -1, 0, %p2708;
	cvt.u32.u64 	%r5358, %rd16298;
	sub.s32 	%r6442, %r5358, %r5351;
	cvt.u64.u32 	%rd16300, %r6443;
	add.s64 	%rd16301, %rd16299, %rd16300;
	setp.lt.u64 	%p2709, %rd16301, %rd1319;
	selp.s64 	%rd16302, -1, 0, %p2709;
	cvt.u32.u64 	%r5359, %rd16301;
	sub.s32 	%r6443, %r5359, %r5350;
	cvt.u64.u32 	%rd16303, %r6444;
	add.s64 	%rd16304, %rd16302, %rd16303;
	setp.lt.u64 	%p2710, %rd16304, %rd1321;
	selp.s32 	%r5360, -1, 0, %p2710;
	cvt.u32.u64 	%r5361, %rd16304;
	sub.s32 	%r6444, %r5361, %r5349;
	add.s32 	%r5362, %r6445, %r5360;
	sub.s32 	%r6445, %r5362, %r2096;
	bra.uni 	$L__BB4_1591;
$L__BB4_1590:
	setp.lt.u32 	%p2689, %r6445, %r2096;
	@%p2689 bra 	$L__BB4_1591;
	bra.uni 	$L__BB4_1577;
$L__BB4_1591:
	mul.wide.u32 	%rd16305, %r6387, %r6387;
	cvt.u32.u64 	%r5363, %rd16305;
	shr.u64 	%rd16306, %rd16305, 32;
	mul.wide.u32 	%rd16307, %r6386, %r6387;
	add.s64 	%rd16308, %rd16306, %rd16307;
	shr.u64 	%rd16309, %rd16308, 32;
	mul.wide.u32 	%rd16310, %r6385, %r6387;
	add.s64 	%rd16311, %rd16309, %rd16310;
	shr.u64 	%rd16312, %rd16311, 32;
	mul.wide.u32 	%rd16313, %r6384, %r6387;
	add.s64 	%rd16314, %rd16312, %rd16313;
	shr.u64 	%rd16315, %rd16314, 32;
	mul.wide.u32 	%rd16316, %r6383, %r6387;
	add.s64 	%rd16317, %rd16315, %rd16316;
	shr.u64 	%rd16318, %rd16317, 32;
	mul.wide.u32 	%rd16319, %r6382, %r6387;
	add.s64 	%rd16320, %rd16318, %rd16319;
	shr.u64 	%rd16321, %rd16320, 32;
	mul.wide.u32 	%rd16322, %r6381, %r6387;
	add.s64 	%rd16323, %rd16321, %rd16322;
	shr.u64 	%rd16324, %rd16323, 32;
	mul.wide.u32 	%rd16325, %r6380, %r6387;
	add.s64 	%rd16326, %rd16324, %rd16325;
	shr.u64 	%rd16327, %rd16326, 32;
	and.b64  	%rd16328, %rd16308, 4294967295;
	add.s64 	%rd16329, %rd16307, %rd16328;
	shr.u64 	%rd16330, %rd16329, 32;
	and.b64  	%rd16331, %rd16311, 4294967295;
	mul.wide.u32 	%rd16332, %r6386, %r6386;
	add.s64 	%rd16333, %rd16330, %rd16331;
	add.s64 	%rd16334, %rd16333, %rd16332;
	shr.u64 	%rd16335, %rd16334, 32;
	and.b64  	%rd16336, %rd16314, 4294967295;
	mul.wide.u32 	%rd16337, %r6385, %r6386;
	add.s64 	%rd16338, %rd16335, %rd16336;
	add.s64 	%rd16339, %rd16338, %rd16337;
	shr.u64 	%rd16340, %rd16339, 32;
	and.b64  	%rd16341, %rd16317, 4294967295;
	mul.wide.u32 	%rd16342, %r6384, %r6386;
	add.s64 	%rd16343, %rd16340, %rd16341;
	add.s64 	%rd16344, %rd16343, %rd16342;
	shr.u64 	%rd16345, %rd16344, 32;
	and.b64  	%rd16346, %rd16320, 4294967295;
	mul.wide.u32 	%rd16347, %r6383, %r6386;
	add.s64 	%rd16348, %rd16345, %rd16346;
	add.s64 	%rd16349, %rd16348, %rd16347;
	shr.u64 	%rd16350, %rd16349, 32;
	and.b64  	%rd16351, %rd16323, 4294967295;
	mul.wide.u32 	%rd16352, %r6382, %r6386;
	add.s64 	%rd16353, %rd16350, %rd16351;
	add.s64 	%rd16354, %rd16353, %rd16352;
	shr.u64 	%rd16355, %rd16354, 32;
	and.b64  	%rd16356, %rd16326, 4294967295;
	mul.wide.u32 	%rd16357, %r6381, %r6386;
	add.s64 	%rd16358, %rd16355, %rd16356;
	add.s64 	%rd16359, %rd16358, %rd16357;
	shr.u64 	%rd16360, %rd16359, 32;
	mul.wide.u32 	%rd16361, %r6380, %r6386;
	add.s64 	%rd16362, %rd16360, %rd16327;
	add.s64 	%rd16363, %rd16362, %rd16361;
	shr.u64 	%rd16364, %rd16363, 32;
	and.b64  	%rd16365, %rd16334, 4294967295;
	add.s64 	%rd16366, %rd16310, %rd16365;
	shr.u64 	%rd16367, %rd16366, 32;
	and.b64  	%rd16368, %rd16339, 4294967295;
	add.s64 	%rd16369, %rd16367, %rd16368;
	add.s64 	%rd16370, %rd16369, %rd16337;
	shr.u64 	%rd16371, %rd16370, 32;
	and.b64  	%rd16372, %rd16344, 4294967295;
	mul.wide.u32 	%rd16373, %r6385, %r6385;
	add.s64 	%rd16374, %rd16371, %rd16372;
	add.s64 	%rd16375, %rd16374, %rd16373;
	shr.u64 	%rd16376, %rd16375, 32;
	and.b64  	%rd16377, %rd16349, 4294967295;
	mul.wide.u32 	%rd16378, %r6384, %r6385;
	add.s64 	%rd16379, %rd16376, %rd16377;
	add.s64 	%rd16380, %rd16379, %rd16378;
	shr.u64 	%rd16381, %rd16380, 32;
	and.b64  	%rd16382, %rd16354, 4294967295;
	mul.wide.u32 	%rd16383, %r6383, %r6385;
	add.s64 	%rd16384, %rd16381, %rd16382;
	add.s64 	%rd16385, %rd16384, %rd16383;
	shr.u64 	%rd16386, %rd16385, 32;
	and.b64  	%rd16387, %rd16359, 4294967295;
	mul.wide.u32 	%rd16388, %r6382, %r6385;
	add.s64 	%rd16389, %rd16386, %rd16387;
	add.s64 	%rd16390, %rd16389, %rd16388;
	shr.u64 	%rd16391, %rd16390, 32;
	and.b64  	%rd16392, %rd16363, 4294967295;
	mul.wide.u32 	%rd16393, %r6381, %r6385;
	add.s64 	%rd16394, %rd16391, %rd16392;
	add.s64 	%rd16395, %rd16394, %rd16393;
	shr.u64 	%rd16396, %rd16395, 32;
	mul.wide.u32 	%rd16397, %r6380, %r6385;
	add.s64 	%rd16398, %rd16396, %rd16364;
	add.s64 	%rd16399, %rd16398, %rd16397;
	shr.u64 	%rd16400, %rd16399, 32;
	and.b64  	%rd16401, %rd16370, 4294967295;
	add.s64 	%rd16402, %rd16313, %rd16401;
	shr.u64 	%rd16403, %rd16402, 32;
	and.b64  	%rd16404, %rd16375, 4294967295;
	add.s64 	%rd16405, %rd16403, %rd16404;
	add.s64 	%rd16406, %rd16405, %rd16342;
	shr.u64 	%rd16407, %rd16406, 32;
	and.b64  	%rd16408, %rd16380, 4294967295;
	add.s64 	%rd16409, %rd16407, %rd16408;
	add.s64 	%rd16410, %rd16409, %rd16378;
	shr.u64 	%rd16411, %rd16410, 32;
	and.b64  	%rd16412, %rd16385, 4294967295;
	mul.wide.u32 	%rd16413, %r6384, %r6384;
	add.s64 	%rd16414, %rd16411, %rd16412;
	add.s64 	%rd16415, %rd16414, %rd16413;
	shr.u64 	%rd16416, %rd16415, 32;
	and.b64  	%rd16417, %rd16390, 4294967295;
	mul.wide.u32 	%rd16418, %r6383, %r6384;
	add.s64 	%rd16419, %rd16416, %rd16417;
	add.s64 	%rd16420, %rd16419, %rd16418;
	shr.u64 	%rd16421, %rd16420, 32;
	and.b64  	%rd16422, %rd16395, 4294967295;
	mul.wide.u32 	%rd16423, %r6382, %r6384;
	add.s64 	%rd16424, %rd16421, %rd16422;
	add.s64 	%rd16425, %rd16424, %rd16423;
	shr.u64 	%rd16426, %rd16425, 32;
	and.b64  	%rd16427, %rd16399, 4294967295;
	mul.wide.u32 	%rd16428, %r6381, %r6384;
	add.s64 	%rd16429, %rd16426, %rd16427;
	add.s64 	%rd16430, %rd16429, %rd16428;
	shr.u64 	%rd16431, %rd16430, 32;
	mul.wide.u32 	%rd16432, %r6380, %r6384;
	add.s64 	%rd16433, %rd16431, %rd16400;
	add.s64 	%rd16434, %rd16433, %rd16432;
	shr.u64 	%rd16435, %rd16434, 32;
	and.b64  	%rd16436, %rd16406, 4294967295;
	add.s64 	%rd16437, %rd16316, %rd16436;
	shr.u64 	%rd16438, %rd16437, 32;
	and.b64  	%rd16439, %rd16410, 4294967295;
	add.s64 	%rd16440, %rd16438, %rd16439;
	add.s64 	%rd16441, %rd16440, %rd16347;
	shr.u64 	%rd16442, %rd16441, 32;
	and.b64  	%rd16443, %rd16415, 4294967295;
	add.s64 	%rd16444, %rd16442, %rd16443;
	add.s64 	%rd16445, %rd16444, %rd16383;
	shr.u64 	%rd16446, %rd16445, 32;
	and.b64  	%rd16447, %rd16420, 4294967295;
	add.s64 	%rd16448, %rd16446, %rd16447;
	add.s64 	%rd16449, %rd16448, %rd16418;
	shr.u64 	%rd16450, %rd16449, 32;
	and.b64  	%rd16451, %rd16425, 4294967295;
	mul.wide.u32 	%rd16452, %r6383, %r6383;
	add.s64 	%rd16453, %rd16450, %rd16451;
	add.s64 	%rd16454, %rd16453, %rd16452;
	shr.u64 	%rd16455, %rd16454, 32;
	and.b64  	%rd16456, %rd16430, 4294967295;
	mul.wide.u32 	%rd16457, %r6382, %r6383;
	add.s64 	%rd16458, %rd16455, %rd16456;
	add.s64 	%rd16459, %rd16458, %rd16457;
	shr.u64 	%rd16460, %rd16459, 32;
	and.b64  	%rd16461, %rd16434, 4294967295;
	mul.wide.u32 	%rd16462, %r6381, %r6383;
	add.s64 	%rd16463, %rd16460, %rd16461;
	add.s64 	%rd16464, %rd16463, %rd16462;
	shr.u64 	%rd16465, %rd16464, 32;
	mul.wide.u32 	%rd16466, %r6380, %r6383;
	add.s64 	%rd16467, %rd16465, %rd16435;
	add.s64 	%rd16468, %rd16467, %rd16466;
	shr.u64 	%rd16469, %rd16468, 32;
	and.b64  	%rd16470, %rd16441, 4294967295;
	add.s64 	%rd16471, %rd16319, %rd16470;
	shr.u64 	%rd16472, %rd16471, 32;
	and.b64  	%rd16473, %rd16445, 4294967295;
	add.s64 	%rd16474, %rd16472, %rd16473;
	add.s64 	%rd16475, %rd16474, %rd16352;
	shr.u64 	%rd16476, %rd16475, 32;
	and.b64  	%rd16477, %rd16449, 4294967295;
	add.s64 	%rd16478, %rd16476, %rd16477;
	add.s64 	%rd16479, %rd16478, %rd16388;
	shr.u64 	%rd16480, %rd16479, 32;
	and.b64  	%rd16481, %rd16454, 4294967295;
	add.s64 	%rd16482, %rd16480, %rd16481;
	add.s64 	%rd16483, %rd16482, %rd16423;
	shr.u64 	%rd16484, %rd16483, 32;
	and.b64  	%rd16485, %rd16459, 4294967295;
	add.s64 	%rd16486, %rd16484, %rd16485;
	add.s64 	%rd16487, %rd16486, %rd16457;
	shr.u64 	%rd16488, %rd16487, 32;
	and.b64  	%rd16489, %rd16464, 4294967295;
	mul.wide.u32 	%rd16490, %r6382, %r6382;
	add.s64 	%rd16491, %rd16488, %rd16489;
	add.s64 	%rd16492, %rd16491, %rd16490;
	shr.u64 	%rd16493, %rd16492, 32;
	and.b64  	%rd16494, %rd16468, 4294967295;
	mul.wide.u32 	%rd16495, %r6381, %r6382;
	add.s64 	%rd16496, %rd16493, %rd16494;
	add.s64 	%rd16497, %rd16496, %rd16495;
	shr.u64 	%rd16498, %rd16497, 32;
	mul.wide.u32 	%rd16499, %r6380, %r6382;
	add.s64 	%rd16500, %rd16498, %rd16469;
	add.s64 	%rd16501, %rd16500, %rd16499;
	shr.u64 	%rd16502, %rd16501, 32;
	and.b64  	%rd16503, %rd16475, 4294967295;
	add.s64 	%rd16504, %rd16322, %rd16503;
	shr.u64 	%rd16505, %rd16504, 32;
	and.b64  	%rd16506, %rd16479, 4294967295;
	add.s64 	%rd16507, %rd16505, %rd16506;
	add.s64 	%rd16508, %rd16507, %rd16357;
	shr.u64 	%rd16509, %rd16508, 32;
	and.b64  	%rd16510, %rd16483, 4294967295;
	add.s64 	%rd16511, %rd16509, %rd16510;
	add.s64 	%rd16512, %rd16511, %rd16393;
	shr.u64 	%rd16513, %rd16512, 32;
	and.b64  	%rd16514, %rd16487, 4294967295;
	add.s64 	%rd16515, %rd16513, %rd16514;
	add.s64 	%rd16516, %rd16515, %rd16428;
	shr.u64 	%rd16517, %rd16516, 32;
	and.b64  	%rd16518, %rd16492, 4294967295;
	add.s64 	%rd16519, %rd16517, %rd16518;
	add.s64 	%rd16520, %rd16519, %rd16462;
	shr.u64 	%rd16521, %rd16520, 32;
	and.b64  	%rd16522, %rd16497, 4294967295;
	add.s64 	%rd16523, %rd16521, %rd16522;
	add.s64 	%rd16524, %rd16523, %rd16495;
	shr.u64 	%rd16525, %rd16524, 32;
	and.b64  	%rd16526, %rd16501, 4294967295;
	mul.wide.u32 	%rd16527, %r6381, %r6381;
	add.s64 	%rd16528, %rd16525, %rd16526;
	add.s64 	%rd16529, %rd16528, %rd16527;
	shr.u64 	%rd16530, %rd16529, 32;
	mul.wide.u32 	%rd16531, %r6380, %r6381;
	add.s64 	%rd16532, %rd16530, %rd16502;
	add.s64 	%rd16533, %rd16532, %rd16531;
	shr.u64 	%rd16534, %rd16533, 32;
	and.b64  	%rd16535, %rd16508, 4294967295;
	add.s64 	%rd16536, %rd16325, %rd16535;
	shr.u64 	%rd16537, %rd16536, 32;
	and.b64  	%rd16538, %rd16512, 4294967295;
	add.s64 	%rd16539, %rd16537, %rd16538;
	add.s64 	%rd16540, %rd16539, %rd16361;
	shr.u64 	%rd16541, %rd16540, 32;
	and.b64  	%rd16542, %rd16516, 4294967295;
	add.s64 	%rd16543, %rd16541, %rd16542;
	add.s64 	%rd16544, %rd16543, %rd16397;
	shr.u64 	%rd16545, %rd16544, 32;
	and.b64  	%rd16546, %rd16520, 4294967295;
	add.s64 	%rd16547, %rd16545, %rd16546;
	add.s64 	%rd16548, %rd16547, %rd16432;
	shr.u64 	%rd16549, %rd16548, 32;
	and.b64  	%rd16550, %rd16524, 4294967295;
	add.s64 	%rd16551, %rd16549, %rd16550;
	add.s64 	%rd16552, %rd16551, %rd16466;
	shr.u64 	%rd16553, %rd16552, 32;
	and.b64  	%rd16554, %rd16529, 4294967295;
	add.s64 	%rd16555, %rd16553, %rd16554;
	add.s64 	%rd16556, %rd16555, %rd16499;
	shr.u64 	%rd16557, %rd16556, 32;
	and.b64  	%rd16558, %rd16533, 4294967295;
	add.s64 	%rd16559, %rd16557, %rd16558;
	add.s64 	%rd16560, %rd16559, %rd16531;
	shr.u64 	%rd16561, %rd16560, 32;
	mul.wide.u32 	%rd16562, %r6380, %r6380;
	add.s64 	%rd16563, %rd16561, %rd16534;
	add.s64 	%rd16564, %rd16563, %rd16562;
	shr.u64 	%rd16565, %rd16564, 32;
	{ .reg .b32 tmp; mov.b64 {tmp, %r5364}, %rd16564; }
	and.b64  	%rd16566, %rd16540, 4294967295;
	mul.lo.s64 	%rd16567, %rd16566, 977;
	cvt.u32.u64 	%r5365, %rd16567;
	shr.u64 	%rd16568, %rd16567, 32;
	and.b64  	%rd16569, %rd16544, 4294967295;
	mad.lo.s64 	%rd16570, %rd16569, 977, %rd16568;
	shr.u64 	%rd16571, %rd16570, 32;
	and.b64  	%rd16572, %rd16548, 4294967295;
	mad.lo.s64 	%rd16573, %rd16572, 977, %rd16571;
	shr.u64 	%rd16574, %rd16573, 32;
	and.b64  	%rd16575, %rd16552, 4294967295;
	mad.lo.s64 	%rd16576, %rd16575, 977, %rd16574;
	shr.u64 	%rd16577, %rd16576, 32;
	and.b64  	%rd16578, %rd16556, 4294967295;
	mad.lo.s64 	%rd16579, %rd16578, 977, %rd16577;
	shr.u64 	%rd16580, %rd16579, 32;
	and.b64  	%rd16581, %rd16560, 4294967295;
	mad.lo.s64 	%rd16582, %rd16581, 977, %rd16580;
	shr.u64 	%rd16583, %rd16582, 32;
	and.b64  	%rd16584, %rd16564, 4294967295;
	mad.lo.s64 	%rd16585, %rd16584, 977, %rd16583;
	shr.u64 	%rd16586, %rd16585, 32;
	mad.lo.s64 	%rd16587, %rd16565, 977, %rd16586;
	{ .reg .b32 tmp; mov.b64 {tmp, %r5366}, %rd16587; }
	add.s32 	%r6387, %r5363, %r5365;
	setp.lt.u32 	%p2712, %r6387, %r5363;
	selp.u64 	%rd16588, 1, 0, %p2712;
	and.b64  	%rd16589, %rd16329, 4294967295;
	and.b64  	%rd16590, %rd16570, 4294967295;
	add.s64 	%rd16591, %rd16589, %rd16588;
	add.s64 	%rd16592, %rd16591, %rd16590;
	shr.u64 	%rd16593, %rd16592, 32;
	and.b64  	%rd16594, %rd16366, 4294967295;
	and.b64  	%rd16595, %rd16573, 4294967295;
	add.s64 	%rd16596, %rd16593, %rd16594;
	add.s64 	%rd16597, %rd16596, %rd16595;
	shr.u64 	%rd16598, %rd16597, 32;
	and.b64  	%rd16599, %rd16402, 4294967295;
	and.b64  	%rd16600, %rd16576, 4294967295;
	add.s64 	%rd16601, %rd16598, %rd16599;
	add.s64 	%rd16602, %rd16601, %rd16600;
	shr.u64 	%rd16603, %rd16602, 32;
	and.b64  	%rd16604, %rd16437, 4294967295;
	and.b64  	%rd16605, %rd16579, 4294967295;
	add.s64 	%rd16606, %rd16603, %rd16604;
	add.s64 	%rd16607, %rd16606, %rd16605;
	shr.u64 	%rd16608, %rd16607, 32;
	and.b64  	%rd16609, %rd16471, 4294967295;
	and.b64  	%rd16610, %rd16582, 4294967295;
	add.s64 	%rd16611, %rd16608, %rd16609;
	add.s64 	%rd16612, %rd16611, %rd16610;
	shr.u64 	%rd16613, %rd16612, 32;
	and.b64  	%rd16614, %rd16504, 4294967295;
	and.b64  	%rd16615, %rd16585, 4294967295;
	add.s64 	%rd16616, %rd16613, %rd16614;
	add.s64 	%rd16617, %rd16616, %rd16615;
	shr.u64 	%rd16618, %rd16617, 32;
	and.b64  	%rd16619, %rd16536, 4294967295;
	and.b64  	%rd16620, %rd16587, 4294967295;
	add.s64 	%rd16621, %rd16618, %rd16619;
	add.s64 	%rd16622, %rd16621, %rd16620;
	{ .reg .b32 tmp; mov.b64 {tmp, %r5367}, %rd16622; }
	add.s32 	%r5368, %r5367, %r5366;
	and.b64  	%rd16623, %rd16592, 4294967295;
	add.s64 	%rd18621, %rd16623, %rd16566;
	shr.u64 	%rd16624, %rd18621, 32;
	and.b64  	%rd16625, %rd16597, 4294967295;
	add.s64 	%rd16626, %rd16624, %rd16625;
	add.s64 	%rd18622, %rd16626, %rd16569;
	shr.u64 	%rd16627, %rd18622, 32;
	and.b64  	%rd16628, %rd16602, 4294967295;
	add.s64 	%rd16629, %rd16627, %rd16628;
	add.s64 	%rd18623, %rd16629, %rd16572;
	shr.u64 	%rd16630, %rd18623, 32;
	and.b64  	%rd16631, %rd16607, 4294967295;
	add.s64 	%rd16632, %rd16630, %rd16631;
	add.s64 	%rd18624, %rd16632, %rd16575;
	shr.u64 	%rd16633, %rd18624, 32;
	and.b64  	%rd16634, %rd16612, 4294967295;
	add.s64 	%rd16635, %rd16633, %rd16634;
	add.s64 	%rd18625, %rd16635, %rd16578;
	shr.u64 	%rd16636, %rd18625, 32;
	and.b64  	%rd16637, %rd16617, 4294967295;
	add.s64 	%rd16638, %rd16636, %rd16637;
	add.s64 	%rd18626, %rd16638, %rd16581;
	shr.u64 	%rd16639, %rd18626, 32;
	and.b64  	%rd16640, %rd16622, 4294967295;
	add.s64 	%rd16641, %rd16639, %rd16640;
	add.s64 	%rd18627, %rd16641, %rd16584;
	{ .reg .b32 tmp; mov.b64 {tmp, %r5369}, %rd18627; }
	add.s32 	%r5370, %r5368, %r5369;
	add.s32 	%r2159, %r5370, %r5364;
	setp.eq.s32 	%p2713, %r2159, 0;
	mov.pred 	%p3034, 0;
	@%p2713 bra 	$L__BB4_1593;
	cvt.u64.u32 	%rd16642, %r2159;
	mul.wide.u32 	%rd16643, %r2159, 977;
	cvt.u32.u64 	%r5371, %rd16643;
	shr.u64 	%rd16644, %rd16643, 32;
	add.s64 	%rd16645, %rd16644, %rd16642;
	shr.u64 	%rd16646, %rd16645, 32;
	add.s32 	%r2160, %r6387, %r5371;
	setp.lt.u32 	%p2714, %r2160, %r6387;
	selp.u64 	%rd16647, 1, 0, %p2714;
	and.b64  	%rd16648, %rd18621, 4294967295;
	and.b64  	%rd16649, %rd16645, 4294967295;
	add.s64 	%rd16650, %rd16648, %rd16647;
	add.s64 	%rd18621, %rd16650, %rd16649;
	shr.u64 	%rd16651, %rd18621, 32;
	and.b64  	%rd16652, %rd18622, 4294967295;
	add.s64 	%rd16653, %rd16651, %rd16652;
	add.s64 	%rd18622, %rd16653, %rd16646;
	shr.u64 	%rd16654, %rd18622, 32;
	and.b64  	%rd16655, %rd18623, 4294967295;
	add.s64 	%rd18623, %rd16654, %rd16655;
	shr.u64 	%rd16656, %rd18623, 32;
	and.b64  	%rd16657, %rd18624, 4294967295;
	add.s64 	%rd18624, %rd16656, %rd16657;
	shr.u64 	%rd16658, %rd18624, 32;
	and.b64  	%rd16659, %rd18625, 4294967295;
	add.s64 	%rd18625, %rd16658, %rd16659;
	shr.u64 	%rd16660, %rd18625, 32;
	and.b64  	%rd16661, %rd18626, 4294967295;
	add.s64 	%rd18626, %rd16660, %rd16661;
	shr.u64 	%rd16662, %rd18626, 32;
	and.b64  	%rd16663, %rd18627, 4294967295;
	add.s64 	%rd18627, %rd16662, %rd16663;
	setp.gt.u64 	%p3034, %rd18627, 4294967295;
	mov.u32 	%r6387, %r2160;
$L__BB4_1593:
	cvt.u32.u64 	%r6380, %rd18627;
	cvt.u32.u64 	%r6381, %rd18626;
	cvt.u32.u64 	%r6382, %rd18625;
	cvt.u32.u64 	%r6383, %rd18624;
	cvt.u32.u64 	%r6384, %rd18623;
	cvt.u32.u64 	%r6385, %rd18622;
	cvt.u32.u64 	%r6386, %rd18621;
	setp.lt.u32 	%p2715, %r2096, %r6380;
	or.pred  	%p2716, %p3034, %p2715;
	@%p2716 bra 	$L__BB4_1607;
	setp.gt.u32 	%p2717, %r2096, %r6380;
	@%p2717 bra 	$L__BB4_1608;
	cvt.u32.u64 	%r5372, %rd1348;
	setp.lt.u32 	%p2718, %r5372, %r6381;
	@%p2718 bra 	$L__BB4_1607;
	cvt.u32.u64 	%r5373, %rd1348;
	setp.gt.u32 	%p2719, %r5373, %r6381;
	@%p2719 bra 	$L__BB4_1608;
	cvt.u32.u64 	%r5374, %rd1346;
	setp.lt.u32 	%p2720, %r5374, %r6382;
	@%p2720 bra 	$L__BB4_1607;
	cvt.u32.u64 	%r5375, %rd1346;
	setp.gt.u32 	%p2721, %r5375, %r6382;
	@%p2721 bra 	$L__BB4_1608;
	cvt.u32.u64 	%r5376, %rd1347;
	setp.lt.u32 	%p2722, %r5376, %r6383;
	@%p2722 bra 	$L__BB4_1607;
	cvt.u32.u64 	%r5377, %rd1347;
	setp.gt.u32 	%p2723, %r5377, %r6383;
	@%p2723 bra 	$L__BB4_1608;
	cvt.u32.u64 	%r5378, %rd1351;
	setp.lt.u32 	%p2724, %r5378, %r6384;
	@%p2724 bra 	$L__BB4_1607;
	cvt.u32.u64 	%r5379, %rd1351;
	setp.gt.u32 	%p2725, %r5379, %r6384;
	@%p2725 bra 	$L__BB4_1608;
	cvt.u32.u64 	%r5380, %rd1350;
	setp.lt.u32 	%p2726, %r5380, %r6385;
	@%p2726 bra 	$L__BB4_1607;
	cvt.u32.u64 	%r5381, %rd1350;
	setp.gt.u32 	%p2727, %r5381, %r6385;
	@%p2727 bra 	$L__BB4_1608;
	cvt.u32.u64 	%r5382, %rd1349;
	setp.lt.u32 	%p2728, %r5382, %r6386;
	@%p2728 bra 	$L__BB4_1607;
	cvt.u32.u64 	%r5383, %rd1349;
	setp.gt.u32 	%p2729, %r5383, %r6386;
	setp.lt.u32 	%p2730, %r6387, %r5287;
	or.pred  	%p2731, %p2729, %p2730;
	@%p2731 bra 	$L__BB4_1608;
$L__BB4_1607:
	cvt.u32.u64 	%r5384, %rd1348;
	cvt.u32.u64 	%r5385, %rd1346;
	cvt.u32.u64 	%r5386, %rd1347;
	cvt.u32.u64 	%r5387, %rd1351;
	cvt.u32.u64 	%r5388, %rd1350;
	cvt.u32.u64 	%r5389, %rd1349;
	setp.lt.u32 	%p2732, %r6387, %r5287;
	selp.s64 	%rd16665, -1, 0, %p2732;
	sub.s32 	%r6387, %r6387, %r5287;
	and.b64  	%rd16666, %rd18621, 4294967295;
	add.s64 	%rd16667, %rd16666, %rd16665;
	setp.lt.u64 	%p2733, %rd16667, %rd1349;
	selp.s64 	%rd16668, -1, 0, %p2733;
	cvt.u32.u64 	%r5390, %rd16667;
	sub.s32 	%r6386, %r5390, %r5389;
	and.b64  	%rd16669, %rd18622, 4294967295;
	add.s64 	%rd16670, %rd16669, %rd16668;
	setp.lt.u64 	%p2734, %rd16670, %rd1350;
	selp.s64 	%rd16671, -1, 0, %p2734;
	cvt.u32.u64 	%r5391, %rd16670;
	sub.s32 	%r6385, %r5391, %r5388;
	and.b64  	%rd16672, %rd18623, 4294967295;
	add.s64 	%rd16673, %rd16672, %rd16671;
	setp.lt.u64 	%p2735, %rd16673, %rd1351;
	selp.s64 	%rd16674, -1, 0, %p2735;
	cvt.u32.u64 	%r5392, %rd16673;
	sub.s32 	%r6384, %r5392, %r5387;
	and.b64  	%rd16675, %rd18624, 4294967295;
	add.s64 	%rd16676, %rd16675, %rd16674;
	setp.lt.u64 	%p2736, %rd16676, %rd1347;
	selp.s64 	%rd16677, -1, 0, %p2736;
	cvt.u32.u64 	%r5393, %rd16676;
	sub.s32 	%r6383, %r5393, %r5386;
	and.b64  	%rd16678, %rd18625, 4294967295;
	add.s64 	%rd16679, %rd16678, %rd16677;
	setp.lt.u64 	%p2737, %rd16679, %rd1346;
	selp.s64 	%rd16680, -1, 0, %p2737;
	cvt.u32.u64 	%r5394, %rd16679;
	sub.s32 	%r6382, %r5394, %r5385;
	and.b64  	%rd16681, %rd18626, 4294967295;
	add.s64 	%rd16682, %rd16681, %rd16680;
	setp.lt.u64 	%p2738, %rd16682, %rd1348;
	selp.s32 	%r5395, -1, 0, %p2738;
	cvt.u32.u64 	%r5396, %rd16682;
	sub.s32 	%r6381, %r5396, %r5384;
	add.s32 	%r5397, %r6380, %r5395;
	sub.s32 	%r6380, %r5397, %r2096;
$L__BB4_1608:
	setp.gt.u32 	%p2739, %r6380, %r2096;
	@%p2739 bra 	$L__BB4_1621;
	bra.uni 	$L__BB4_1622;
$L__BB4_1609:
	cvt.u32.u64 	%r5398, %rd1348;
	setp.gt.u32 	%p2741, %r6381, %r5398;
	@%p2741 bra 	$L__BB4_1621;
	setp.lt.u32 	%p2742, %r6381, %r5398;
	@%p2742 bra 	$L__BB4_1623;
	cvt.u32.u64 	%r5400, %rd1346;
	setp.gt.u32 	%p2743, %r6382, %r5400;
	@%p2743 bra 	$L__BB4_1621;
	setp.lt.u32 	%p2744, %r6382, %r5400;
	@%p2744 bra 	$L__BB4_1623;
	cvt.u32.u64 	%r5402, %rd1347;
	setp.gt.u32 	%p2745, %r6383, %r5402;
	@%p2745 bra 	$L__BB4_1621;
	setp.lt.u32 	%p2746, %r6383, %r5402;
	@%p2746 bra 	$L__BB4_1623;
	cvt.u32.u64 	%r5404, %rd1351;
	setp.gt.u32 	%p2747, %r6384, %r5404;
	@%p2747 bra 	$L__BB4_1621;
	setp.lt.u32 	%p2748, %r6384, %r5404;
	@%p2748 bra 	$L__BB4_1623;
	cvt.u32.u64 	%r5406, %rd1350;
	setp.gt.u32 	%p2749, %r6385, %r5406;
	@%p2749 bra 	$L__BB4_1621;
	setp.lt.u32 	%p2750, %r6385, %r5406;
	@%p2750 bra 	$L__BB4_1623;
	cvt.u32.u64 	%r5408, %rd1349;
	setp.gt.u32 	%p2751, %r6386, %r5408;
	@%p2751 bra 	$L__BB4_1621;
	setp.lt.u32 	%p2752, %r6386, %r5408;
	setp.lt.u32 	%p2753, %r6387, %r5287;
	or.pred  	%p2754, %p2752, %p2753;
	@%p2754 bra 	$L__BB4_1623;
$L__BB4_1621:
	cvt.u32.u64 	%r5410, %rd1348;
	cvt.u32.u64 	%r5411, %rd1346;
	cvt.u32.u64 	%r5412, %rd1347;
	cvt.u32.u64 	%r5413, %rd1351;
	cvt.u32.u64 	%r5414, %rd1350;
	cvt.u32.u64 	%r5415, %rd1349;
	setp.lt.u32 	%p2755, %r6387, %r5287;
	selp.s64 	%rd16683, -1, 0, %p2755;
	sub.s32 	%r6387, %r6387, %r5287;
	cvt.u64.u32 	%rd16684, %r6386;
	add.s64 	%rd16685, %rd16683, %rd16684;
	setp.lt.u64 	%p2756, %rd16685, %rd1349;
	selp.s64 	%rd16686, -1, 0, %p2756;
	cvt.u32.u64 	%r5416, %rd16685;
	sub.s32 	%r6386, %r5416, %r5415;
	cvt.u64.u32 	%rd16687, %r6385;
	add.s64 	%rd16688, %rd16686, %rd16687;
	setp.lt.u64 	%p2757, %rd16688, %rd1350;
	selp.s64 	%rd16689, -1, 0, %p2757;
	cvt.u32.u64 	%r5417, %rd16688;
	sub.s32 	%r6385, %r5417, %r5414;
	cvt.u64.u32 	%rd16690, %r6384;
	add.s64 	%rd16691, %rd16689, %rd16690;
	setp.lt.u64 	%p2758, %rd16691, %rd1351;
	selp.s64 	%rd16692, -1, 0, %p2758;
	cvt.u32.u64 	%r5418, %rd16691;
	sub.s32 	%r6384, %r5418, %r5413;
	cvt.u64.u32 	%rd16693, %r6383;
	add.s64 	%rd16694, %rd16692, %rd16693;
	setp.lt.u64 	%p2759, %rd16694, %rd1347;
	selp.s64 	%rd16695, -1, 0, %p2759;
	cvt.u32.u64 	%r5419, %rd16694;
	sub.s32 	%r6383, %r5419, %r5412;
	cvt.u64.u32 	%rd16696, %r6382;
	add.s64 	%rd16697, %rd16695, %rd16696;
	setp.lt.u64 	%p2760, %rd16697, %rd1346;
	selp.s64 	%rd16698, -1, 0, %p2760;
	cvt.u32.u64 	%r5420, %rd16697;
	sub.s32 	%r6382, %r5420, %r5411;
	cvt.u64.u32 	%rd16699, %r6381;
	add.s64 	%rd16700, %rd16698, %rd16699;
	setp.lt.u64 	%p2761, %rd16700, %rd1348;
	selp.s32 	%r5421, -1, 0, %p2761;
	cvt.u32.u64 	%r5422, %rd16700;
	sub.s32 	%r6381, %r5422, %r5410;
	add.s32 	%r5423, %r6380, %r5421;
	sub.s32 	%r6380, %r5423, %r2096;
	bra.uni 	$L__BB4_1623;
$L__BB4_1622:
	setp.lt.u32 	%p2740, %r6380, %r2096;
	@%p2740 bra 	$L__BB4_1623;
	bra.uni 	$L__BB4_1609;
$L__BB4_1623:
	add.s32 	%r6428, %r6428, 1;
	setp.ne.s32 	%p2762, %r6428, 256;
	@%p2762 bra 	$L__BB4_1558;
	cvt.u64.u32 	%rd18628, %r6438;
	cvt.u64.u32 	%rd18629, %r6439;
	cvt.u64.u32 	%rd18630, %r6440;
	cvt.u64.u32 	%rd18631, %r6441;
	cvt.u64.u32 	%rd18632, %r6442;
	cvt.u64.u32 	%rd18633, %r6443;
	cvt.u64.u32 	%rd18634, %r6444;
	cvt.u64.u32 	%rd18635, %r6445;
$L__BB4_1625:
	mul.lo.s64 	%rd16701, %rd18628, %rd18628;
	cvt.u32.u64 	%r5424, %rd16701;
	shr.u64 	%rd16702, %rd16701, 32;
	mul.lo.s64 	%rd16703, %rd18629, %rd18628;
	add.s64 	%rd16704, %rd16702, %rd16703;
	shr.u64 	%rd16705, %rd16704, 32;
	mul.lo.s64 	%rd16706, %rd18630, %rd18628;
	add.s64 	%rd16707, %rd16705, %rd16706;
	shr.u64 	%rd16708, %rd16707, 32;
	mul.lo.s64 	%rd16709, %rd18631, %rd18628;
	add.s64 	%rd16710, %rd16708, %rd16709;
	shr.u64 	%rd16711, %rd16710, 32;
	mul.lo.s64 	%rd16712, %rd18632, %rd18628;
	add.s64 	%rd16713, %rd16711, %rd16712;
	shr.u64 	%rd16714, %rd16713, 32;
	mul.lo.s64 	%rd16715, %rd18633, %rd18628;
	add.s64 	%rd16716, %rd16714, %rd16715;
	shr.u64 	%rd16717, %rd16716, 32;
	mul.lo.s64 	%rd16718, %rd18634, %rd18628;
	add.s64 	%rd16719, %rd16717, %rd16718;
	shr.u64 	%rd16720, %rd16719, 32;
	mul.lo.s64 	%rd16721, %rd18635, %rd18628;
	add.s64 	%rd16722, %rd16720, %rd16721;
	shr.u64 	%rd16723, %rd16722, 32;
	and.b64  	%rd16724, %rd16704, 4294967295;
	add.s64 	%rd16725, %rd16703, %rd16724;
	shr.u64 	%rd16726, %rd16725, 32;
	and.b64  	%rd16727, %rd16707, 4294967295;
	add.s64 	%rd16728, %rd16726, %rd16727;
	mad.lo.s64 	%rd16729, %rd18629, %rd18629, %rd16728;
	shr.u64 	%rd16730, %rd16729, 32;
	and.b64  	%rd16731, %rd16710, 4294967295;
	mul.lo.s64 	%rd16732, %rd18630, %rd18629;
	add.s64 	%rd16733, %rd16730, %rd16731;
	add.s64 	%rd16734, %rd16733, %rd16732;
	shr.u64 	%rd16735, %rd16734, 32;
	and.b64  	%rd16736, %rd16713, 4294967295;
	mul.lo.s64 	%rd16737, %rd18631, %rd18629;
	add.s64 	%rd16738, %rd16735, %rd16736;
	add.s64 	%rd16739, %rd16738, %rd16737;
	shr.u64 	%rd16740, %rd16739, 32;
	and.b64  	%rd16741, %rd16716, 4294967295;
	mul.lo.s64 	%rd16742, %rd18632, %rd18629;
	add.s64 	%rd16743, %rd16740, %rd16741;
	add.s64 	%rd16744, %rd16743, %rd16742;
	shr.u64 	%rd16745, %rd16744, 32;
	and.b64  	%rd16746, %rd16719, 4294967295;
	mul.lo.s64 	%rd16747, %rd18633, %rd18629;
	add.s64 	%rd16748, %rd16745, %rd16746;
	add.s64 	%rd16749, %rd16748, %rd16747;
	shr.u64 	%rd16750, %rd16749, 32;
	and.b64  	%rd16751, %rd16722, 4294967295;
	mul.lo.s64 	%rd16752, %rd18634, %rd18629;
	add.s64 	%rd16753, %rd16750, %rd16751;
	add.s64 	%rd16754, %rd16753, %rd16752;
	shr.u64 	%rd16755, %rd16754, 32;
	mul.lo.s64 	%rd16756, %rd18635, %rd18629;
	add.s64 	%rd16757, %rd16755, %rd16723;
	add.s64 	%rd16758, %rd16757, %rd16756;
	shr.u64 	%rd16759, %rd16758, 32;
	and.b64  	%rd16760, %rd16729, 4294967295;
	add.s64 	%rd16761, %rd16706, %rd16760;
	shr.u64 	%rd16762, %rd16761, 32;
	and.b64  	%rd16763, %rd16734, 4294967295;
	add.s64 	%rd16764, %rd16762, %rd16763;
	add.s64 	%rd16765, %rd16764, %rd16732;
	shr.u64 	%rd16766, %rd16765, 32;
	and.b64  	%rd16767, %rd16739, 4294967295;
	add.s64 	%rd16768, %rd16766, %rd16767;
	mad.lo.s64 	%rd16769, %rd18630, %rd18630, %rd16768;
	shr.u64 	%rd16770, %rd16769, 32;
	and.b64  	%rd16771, %rd16744, 4294967295;
	mul.lo.s64 	%rd16772, %rd18631, %rd18630;
	add.s64 	%rd16773, %rd16770, %rd16771;
	add.s64 	%rd16774, %rd16773, %rd16772;
	shr.u64 	%rd16775, %rd16774, 32;
	and.b64  	%rd16776, %rd16749, 4294967295;
	mul.lo.s64 	%rd16777, %rd18632, %rd18630;
	add.s64 	%rd16778, %rd16775, %rd16776;
	add.s64 	%rd16779, %rd16778, %rd16777;
	shr.u64 	%rd16780, %rd16779, 32;
	and.b64  	%rd16781, %rd16754, 4294967295;
	mul.lo.s64 	%rd16782, %rd18633, %rd18630;
	add.s64 	%rd16783, %rd16780, %rd16781;
	add.s64 	%rd16784, %rd16783, %rd16782;
	shr.u64 	%rd16785, %rd16784, 32;
	and.b64  	%rd16786, %rd16758, 4294967295;
	mul.lo.s64 	%rd16787, %rd18634, %rd18630;
	add.s64 	%rd16788, %rd16785, %rd16786;
	add.s64 	%rd16789, %rd16788, %rd16787;
	shr.u64 	%rd16790, %rd16789, 32;
	mul.lo.s64 	%rd16791, %rd18635, %rd18630;
	add.s64 	%rd16792, %rd16790, %rd16759;
	add.s64 	%rd16793, %rd16792, %rd16791;
	shr.u64 	%rd16794, %rd16793, 32;
	and.b64  	%rd16795, %rd16765, 4294967295;
	add.s64 	%rd16796, %rd16709, %rd16795;
	shr.u64 	%rd16797, %rd16796, 32;
	and.b64  	%rd16798, %rd16769, 4294967295;
	add.s64 	%rd16799, %rd16797, %rd16798;
	add.s64 	%rd16800, %rd16799, %rd16737;
	shr.u64 	%rd16801, %rd16800, 32;
	and.b64  	%rd16802, %rd16774, 4294967295;
	add.s64 	%rd16803, %rd16801, %rd16802;
	add.s64 	%rd16804, %rd16803, %rd16772;
	shr.u64 	%rd16805, %rd16804, 32;
	and.b64  	%rd16806, %rd16779, 4294967295;
	add.s64 	%rd16807, %rd16805, %rd16806;
	mad.lo.s64 	%rd16808, %rd18631, %rd18631, %rd16807;
	shr.u64 	%rd16809, %rd16808, 32;
	and.b64  	%rd16810, %rd16784, 4294967295;
	mul.lo.s64 	%rd16811, %rd18632, %rd18631;
	add.s64 	%rd16812, %rd16809, %rd16810;
	add.s64 	%rd16813, %rd16812, %rd16811;
	shr.u64 	%rd16814, %rd16813, 32;
	and.b64  	%rd16815, %rd16789, 4294967295;
	mul.lo.s64 	%rd16816, %rd18633, %rd18631;
	add.s64 	%rd16817, %rd16814, %rd16815;
	add.s64 	%rd16818, %rd16817, %rd16816;
	shr.u64 	%rd16819, %rd16818, 32;
	and.b64  	%rd16820, %rd16793, 4294967295;
	mul.lo.s64 	%rd16821, %rd18634, %rd18631;
	add.s64 	%rd16822, %rd16819, %rd16820;
	add.s64 	%rd16823, %rd16822, %rd16821;
	shr.u64 	%rd16824, %rd16823, 32;
	mul.lo.s64 	%rd16825, %rd18635, %rd18631;
	add.s64 	%rd16826, %rd16824, %rd16794;
	add.s64 	%rd16827, %rd16826, %rd16825;
	shr.u64 	%rd16828, %rd16827, 32;
	and.b64  	%rd16829, %rd16800, 4294967295;
	add.s64 	%rd16830, %rd16712, %rd16829;
	shr.u64 	%rd16831, %rd16830, 32;
	and.b64  	%rd16832, %rd16804, 4294967295;
	add.s64 	%rd16833, %rd16831, %rd16832;
	add.s64 	%rd16834, %rd16833, %rd16742;
	shr.u64 	%rd16835, %rd16834, 32;
	and.b64  	%rd16836, %rd16808, 4294967295;
	add.s64 	%rd16837, %rd16835, %rd16836;
	add.s64 	%rd16838, %rd16837, %rd16777;
	shr.u64 	%rd16839, %rd16838, 32;
	and.b64  	%rd16840, %rd16813, 4294967295;
	add.s64 	%rd16841, %rd16839, %rd16840;
	add.s64 	%rd16842, %rd16841, %rd16811;
	shr.u64 	%rd16843, %rd16842, 32;
	and.b64  	%rd16844, %rd16818, 4294967295;
	add.s64 	%rd16845, %rd16843, %rd16844;
	mad.lo.s64 	%rd16846, %rd18632, %rd18632, %rd16845;
	shr.u64 	%rd16847, %rd16846, 32;
	and.b64  	%rd16848, %rd16823, 4294967295;
	mul.lo.s64 	%rd16849, %rd18633, %rd18632;
	add.s64 	%rd16850, %rd16847, %rd16848;
	add.s64 	%rd16851, %rd16850, %rd16849;
	shr.u64 	%rd16852, %rd16851, 32;
	and.b64  	%rd16853, %rd16827, 4294967295;
	mul.lo.s64 	%rd16854, %rd18634, %rd18632;
	add.s64 	%rd16855, %rd16852, %rd16853;
	add.s64 	%rd16856, %rd16855, %rd16854;
	shr.u64 	%rd16857, %rd16856, 32;
	mul.lo.s64 	%rd16858, %rd18635, %rd18632;
	add.s64 	%rd16859, %rd16857, %rd16828;
	add.s64 	%rd16860, %rd16859, %rd16858;
	shr.u64 	%rd16861, %rd16860, 32;
	and.b64  	%rd16862, %rd16834, 4294967295;
	add.s64 	%rd16863, %rd16715, %rd16862;
	shr.u64 	%rd16864, %rd16863, 32;
	and.b64  	%rd16865, %rd16838, 4294967295;
	add.s64 	%rd16866, %rd16864, %rd16865;
	add.s64 	%rd16867, %rd16866, %rd16747;
	shr.u64 	%rd16868, %rd16867, 32;
	and.b64  	%rd16869, %rd16842, 4294967295;
	add.s64 	%rd16870, %rd16868, %rd16869;
	add.s64 	%rd16871, %rd16870, %rd16782;
	shr.u64 	%rd16872, %rd16871, 32;
	and.b64  	%rd16873, %rd16846, 4294967295;
	add.s64 	%rd16874, %rd16872, %rd16873;
	add.s64 	%rd16875, %rd16874, %rd16816;
	shr.u64 	%rd16876, %rd16875, 32;
	and.b64  	%rd16877, %rd16851, 4294967295;
	add.s64 	%rd16878, %rd16876, %rd16877;
	add.s64 	%rd16879, %rd16878, %rd16849;
	shr.u64 	%rd16880, %rd16879, 32;
	and.b64  	%rd16881, %rd16856, 4294967295;
	add.s64 	%rd16882, %rd16880, %rd16881;
	mad.lo.s64 	%rd16883, %rd18633, %rd18633, %rd16882;
	shr.u64 	%rd16884, %rd16883, 32;
	and.b64  	%rd16885, %rd16860, 4294967295;
	mul.lo.s64 	%rd16886, %rd18634, %rd18633;
	add.s64 	%rd16887, %rd16884, %rd16885;
	add.s64 	%rd16888, %rd16887, %rd16886;
	shr.u64 	%rd16889, %rd16888, 32;
	mul.lo.s64 	%rd16890, %rd18635, %rd18633;
	add.s64 	%rd16891, %rd16889, %rd16861;
	add.s64 	%rd16892, %rd16891, %rd16890;
	shr.u64 	%rd16893, %rd16892, 32;
	and.b64  	%rd16894, %rd16867, 4294967295;
	add.s64 	%rd16895, %rd16718, %rd16894;
	shr.u64 	%rd16896, %rd16895, 32;
	and.b64  	%rd16897, %rd16871, 4294967295;
	add.s64 	%rd16898, %rd16896, %rd16897;
	add.s64 	%rd16899, %rd16898, %rd16752;
	shr.u64 	%rd16900, %rd16899, 32;
	and.b64  	%rd16901, %rd16875, 4294967295;
	add.s64 	%rd16902, %rd16900, %rd16901;
	add.s64 	%rd16903, %rd16902, %rd16787;
	shr.u64 	%rd16904, %rd16903, 32;
	and.b64  	%rd16905, %rd16879, 4294967295;
	add.s64 	%rd16906, %rd16904, %rd16905;
	add.s64 	%rd16907, %rd16906, %rd16821;
	shr.u64 	%rd16908, %rd16907, 32;
	and.b64  	%rd16909, %rd16883, 4294967295;
	add.s64 	%rd16910, %rd16908, %rd16909;
	add.s64 	%rd16911, %rd16910, %rd16854;
	shr.u64 	%rd16912, %rd16911, 32;
	and.b64  	%rd16913, %rd16888, 4294967295;
	add.s64 	%rd16914, %rd16912, %rd16913;
	add.s64 	%rd16915, %rd16914, %rd16886;
	shr.u64 	%rd16916, %rd16915, 32;
	and.b64  	%rd16917, %rd16892, 4294967295;
	add.s64 	%rd16918, %rd16916, %rd16917;
	mad.lo.s64 	%rd16919, %rd18634, %rd18634, %rd16918;
	shr.u64 	%rd16920, %rd16919, 32;
	mul.lo.s64 	%rd16921, %rd18635, %rd18634;
	add.s64 	%rd16922, %rd16920, %rd16893;
	add.s64 	%rd16923, %rd16922, %rd16921;
	shr.u64 	%rd16924, %rd16923, 32;
	and.b64  	%rd16925, %rd16899, 4294967295;
	add.s64 	%rd16926, %rd16721, %rd16925;
	shr.u64 	%rd16927, %rd16926, 32;
	and.b64  	%rd16928, %rd16903, 4294967295;
	add.s64 	%rd16929, %rd16927, %rd16928;
	add.s64 	%rd16930, %rd16929, %rd16756;
	shr.u64 	%rd16931, %rd16930, 32;
	and.b64  	%rd16932, %rd16907, 4294967295;
	add.s64 	%rd16933, %rd16931, %rd16932;
	add.s64 	%rd16934, %rd16933, %rd16791;
	shr.u64 	%rd16935, %rd16934, 32;
	and.b64  	%rd16936, %rd16911, 4294967295;
	add.s64 	%rd16937, %rd16935, %rd16936;
	add.s64 	%rd16938, %rd16937, %rd16825;
	shr.u64 	%rd16939, %rd16938, 32;
	and.b64  	%rd16940, %rd16915, 4294967295;
	add.s64 	%rd16941, %rd16939, %rd16940;
	add.s64 	%rd16942, %rd16941, %rd16858;
	shr.u64 	%rd16943, %rd16942, 32;
	and.b64  	%rd16944, %rd16919, 4294967295;
	add.s64 	%rd16945, %rd16943, %rd16944;
	add.s64 	%rd16946, %rd16945, %rd16890;
	shr.u64 	%rd16947, %rd16946, 32;
	and.b64  	%rd16948, %rd16923, 4294967295;
	add.s64 	%rd16949, %rd16947, %rd16948;
	add.s64 	%rd16950, %rd16949, %rd16921;
	shr.u64 	%rd16951, %rd16950, 32;
	add.s64 	%rd16952, %rd16951, %rd16924;
	mad.lo.s64 	%rd16953, %rd18635, %rd18635, %rd16952;
	shr.u64 	%rd16954, %rd16953, 32;
	{ .reg .b32 tmp; mov.b64 {tmp, %r5425}, %rd16953; }
	and.b64  	%rd16955, %rd16930, 4294967295;
	mul.lo.s64 	%rd16956, %rd16955, 977;
	cvt.u32.u64 	%r5426, %rd16956;
	shr.u64 	%rd16957, %rd16956, 32;
	and.b64  	%rd16958, %rd16934, 4294967295;
	mad.lo.s64 	%rd16959, %rd16958, 977, %rd16957;
	shr.u64 	%rd16960, %rd16959, 32;
	and.b64  	%rd16961, %rd16938, 4294967295;
	mad.lo.s64 	%rd16962, %rd16961, 977, %rd16960;
	shr.u64 	%rd16963, %rd16962, 32;
	and.b64  	%rd16964, %rd16942, 4294967295;
	mad.lo.s64 	%rd16965, %rd16964, 977, %rd16963;
	shr.u64 	%rd16966, %rd16965, 32;
	and.b64  	%rd16967, %rd16946, 4294967295;
	mad.lo.s64 	%rd16968, %rd16967, 977, %rd16966;
	shr.u64 	%rd16969, %rd16968, 32;
	and.b64  	%rd16970, %rd16950, 4294967295;
	mad.lo.s64 	%rd16971, %rd16970, 977, %rd16969;
	shr.u64 	%rd16972, %rd16971, 32;
	and.b64  	%rd16973, %rd16953, 4294967295;
	mad.lo.s64 	%rd16974, %rd16973, 977, %rd16972;
	shr.u64 	%rd16975, %rd16974, 32;
	mad.lo.s64 	%rd16976, %rd16954, 977, %rd16975;
	{ .reg .b32 tmp; mov.b64 {tmp, %r5427}, %rd16976; }
	add.s32 	%r6474, %r5424, %r5426;
	setp.lt.u32 	%p2764, %r6474, %r5424;
	selp.u64 	%rd16977, 1, 0, %p2764;
	and.b64  	%rd16978, %rd16725, 4294967295;
	and.b64  	%rd16979, %rd16959, 4294967295;
	add.s64 	%rd16980, %rd16978, %rd16977;
	add.s64 	%rd16981, %rd16980, %rd16979;
	shr.u64 	%rd16982, %rd16981, 32;
	and.b64  	%rd16983, %rd16761, 4294967295;
	and.b64  	%rd16984, %rd16962, 4294967295;
	add.s64 	%rd16985, %rd16982, %rd16983;
	add.s64 	%rd16986, %rd16985, %rd16984;
	shr.u64 	%rd16987, %rd16986, 32;
	and.b64  	%rd16988, %rd16796, 4294967295;
	and.b64  	%rd16989, %rd16965, 4294967295;
	add.s64 	%rd16990, %rd16987, %rd16988;
	add.s64 	%rd16991, %rd16990, %rd16989;
	shr.u64 	%rd16992, %rd16991, 32;
	and.b64  	%rd16993, %rd16830, 4294967295;
	and.b64  	%rd16994, %rd16968, 4294967295;
	add.s64 	%rd16995, %rd16992, %rd16993;
	add.s64 	%rd16996, %rd16995, %rd16994;
	shr.u64 	%rd16997, %rd16996, 32;
	and.b64  	%rd16998, %rd16863, 4294967295;
	and.b64  	%rd16999, %rd16971, 4294967295;
	add.s64 	%rd17000, %rd16997, %rd16998;
	add.s64 	%rd17001, %rd17000, %rd16999;
	shr.u64 	%rd17002, %rd17001, 32;
	and.b64  	%rd17003, %rd16895, 4294967295;
	and.b64  	%rd17004, %rd16974, 4294967295;
	add.s64 	%rd17005, %rd17002, %rd17003;
	add.s64 	%rd17006, %rd17005, %rd17004;
	shr.u64 	%rd17007, %rd17006, 32;
	and.b64  	%rd17008, %rd16926, 4294967295;
	and.b64  	%rd17009, %rd16976, 4294967295;
	add.s64 	%rd17010, %rd17007, %rd17008;
	add.s64 	%rd17011, %rd17010, %rd17009;
	{ .reg .b32 tmp; mov.b64 {tmp, %r5428}, %rd17011; }
	add.s32 	%r5429, %r5428, %r5427;
	and.b64  	%rd17012, %rd16981, 4294967295;
	add.s64 	%rd18636, %rd17012, %rd16955;
	shr.u64 	%rd17013, %rd18636, 32;
	and.b64  	%rd17014, %rd16986, 4294967295;
	add.s64 	%rd17015, %rd17013, %rd17014;
	add.s64 	%rd18637, %rd17015, %rd16958;
	shr.u64 	%rd17016, %rd18637, 32;
	and.b64  	%rd17017, %rd16991, 4294967295;
	add.s64 	%rd17018, %rd17016, %rd17017;
	add.s64 	%rd18638, %rd17018, %rd16961;
	shr.u64 	%rd17019, %rd18638, 32;
	and.b64  	%rd17020, %rd16996, 4294967295;
	add.s64 	%rd17021, %rd17019, %rd17020;
	add.s64 	%rd18639, %rd17021, %rd16964;
	shr.u64 	%rd17022, %rd18639, 32;
	and.b64  	%rd17023, %rd17001, 4294967295;
	add.s64 	%rd17024, %rd17022, %rd17023;
	add.s64 	%rd18640, %rd17024, %rd16967;
	shr.u64 	%rd17025, %rd18640, 32;
	and.b64  	%rd17026, %rd17006, 4294967295;
	add.s64 	%rd17027, %rd17025, %rd17026;
	add.s64 	%rd18641, %rd17027, %rd16970;
	shr.u64 	%rd17028, %rd18641, 32;
	and.b64  	%rd17029, %rd17011, 4294967295;
	add.s64 	%rd17030, %rd17028, %rd17029;
	add.s64 	%rd18642, %rd17030, %rd16973;
	{ .reg .b32 tmp; mov.b64 {tmp, %r5430}, %rd18642; }
	add.s32 	%r5431, %r5429, %r5430;
	add.s32 	%r2204, %r5431, %r5425;
	setp.eq.s32 	%p2765, %r2204, 0;
	mov.pred 	%p3035, -1;
	@%p2765 bra 	$L__BB4_1627;
	cvt.u64.u32 	%rd17031, %r2204;
	mul.wide.u32 	%rd17032, %r2204, 977;
	cvt.u32.u64 	%r5432, %rd17032;
	shr.u64 	%rd17033, %rd17032, 32;
	add.s64 	%rd17034, %rd17033, %rd17031;
	shr.u64 	%rd17035, %rd17034, 32;
	add.s32 	%r2205, %r6474, %r5432;
	setp.lt.u32 	%p2766, %r2205, %r6474;
	selp.u64 	%rd17036, 1, 0, %p2766;
	and.b64  	%rd17037, %rd18636, 4294967295;
	and.b64  	%rd17038, %rd17034, 4294967295;
	add.s64 	%rd17039, %rd17037, %rd17036;
	add.s64 	%rd18636, %rd17039, %rd17038;
	shr.u64 	%rd17040, %rd18636, 32;
	and.b64  	%rd17041, %rd18637, 4294967295;
	add.s64 	%rd17042, %rd17040, %rd17041;
	add.s64 	%rd18637, %rd17042, %rd17035;
	shr.u64 	%rd17043, %rd18637, 32;
	and.b64  	%rd17044, %rd18638, 4294967295;
	add.s64 	%rd18638, %rd17043, %rd17044;
	shr.u64 	%rd17045, %rd18638, 32;
	and.b64  	%rd17046, %rd18639, 4294967295;
	add.s64 	%rd18639, %rd17045, %rd17046;
	shr.u64 	%rd17047, %rd18639, 32;
	and.b64  	%rd17048, %rd18640, 4294967295;
	add.s64 	%rd18640, %rd17047, %rd17048;
	shr.u64 	%rd17049, %rd18640, 32;
	and.b64  	%rd17050, %rd18641, 4294967295;
	add.s64 	%rd18641, %rd17049, %rd17050;
	shr.u64 	%rd17051, %rd18641, 32;
	and.b64  	%rd17052, %rd18642, 4294967295;
	add.s64 	%rd18642, %rd17051, %rd17052;
	setp.lt.u64 	%p3035, %rd18642, 4294967296;
	mov.u32 	%r6474, %r2205;
$L__BB4_1627:
	cvt.u32.u64 	%r6481, %rd18642;
	cvt.u32.u64 	%r6480, %rd18641;
	cvt.u32.u64 	%r6479, %rd18640;
	cvt.u32.u64 	%r6478, %rd18639;
	cvt.u32.u64 	%r6477, %rd18638;
	cvt.u32.u64 	%r6476, %rd18637;
	cvt.u32.u64 	%r6475, %rd18636;
	@%p3035 bra 	$L__BB4_1641;
$L__BB4_1628:
	ld.const.u32 	%r5435, [const_p];
	setp.lt.u32 	%p2783, %r6474, %r5435;
	selp.s64 	%rd17053, -1, 0, %p2783;
	sub.s32 	%r6474, %r6474, %r5435;
	and.b64  	%rd17054, %rd18636, 4294967295;
	add.s64 	%rd17055, %rd17054, %rd17053;
	ld.const.u32 	%r5436, [const_p+4];
	cvt.u64.u32 	%rd17056, %r5436;
	setp.lt.u64 	%p2784, %rd17055, %rd17056;
	selp.s64 	%rd17057, -1, 0, %p2784;
	cvt.u32.u64 	%r5437, %rd17055;
	sub.s32 	%r6475, %r5437, %r5436;
	and.b64  	%rd17058, %rd18637, 4294967295;
	add.s64 	%rd17059, %rd17058, %rd17057;
	ld.const.u32 	%r5438, [const_p+8];
	cvt.u64.u32 	%rd17060, %r5438;
	setp.lt.u64 	%p2785, %rd17059, %rd17060;
	selp.s64 	%rd17061, -1, 0, %p2785;
	cvt.u32.u64 	%r5439, %rd17059;
	sub.s32 	%r6476, %r5439, %r5438;
	and.b64  	%rd17062, %rd18638, 4294967295;
	add.s64 	%rd17063, %rd17062, %rd17061;
	ld.const.u32 	%r5440, [const_p+12];
	cvt.u64.u32 	%rd17064, %r5440;
	setp.lt.u64 	%p2786, %rd17063, %rd17064;
	selp.s64 	%rd17065, -1, 0, %p2786;
	cvt.u32.u64 	%r5441, %rd17063;
	sub.s32 	%r6477, %r5441, %r5440;
	and.b64  	%rd17066, %rd18639, 4294967295;
	add.s64 	%rd17067, %rd17066, %rd17065;
	ld.const.u32 	%r5442, [const_p+16];
	cvt.u64.u32 	%rd17068, %r5442;
	setp.lt.u64 	%p2787, %rd17067, %rd17068;
	selp.s64 	%rd17069, -1, 0, %p2787;
	cvt.u32.u64 	%r5443, %rd17067;
	sub.s32 	%r6478, %r5443, %r5442;
	and.b64  	%rd17070, %rd18640, 4294967295;
	add.s64 	%rd17071, %rd17070, %rd17069;
	ld.const.u32 	%r5444, [const_p+20];
	cvt.u64.u32 	%rd17072, %r5444;
	setp.lt.u64 	%p2788, %rd17071, %rd17072;
	selp.s64 	%rd17073, -1, 0, %p2788;
	cvt.u32.u64 	%r5445, %rd17071;
	sub.s32 	%r6479, %r5445, %r5444;
	and.b64  	%rd17074, %rd18641, 4294967295;
	add.s64 	%rd17075, %rd17074, %rd17073;
	ld.const.u32 	%r5446, [const_p+24];
	cvt.u64.u32 	%rd17076, %r5446;
	setp.lt.u64 	%p2789, %rd17075, %rd17076;
	selp.s32 	%r5447, -1, 0, %p2789;
	cvt.u32.u64 	%r5448, %rd17075;
	sub.s32 	%r6480, %r5448, %r5446;
	add.s32 	%r5449, %r6481, %r5447;
	ld.const.u32 	%r6464, [const_p+28];
	sub.s32 	%r6481, %r5449, %r6464;
	bra.uni 	$L__BB4_1643;
$L__BB4_1629:
	ld.const.u32 	%r2214, [const_p+24];
	setp.lt.u32 	%p2769, %r2214, %r6480;
	@%p2769 bra 	$L__BB4_1628;
	setp.gt.u32 	%p2770, %r2214, %r6480;
	@%p2770 bra 	$L__BB4_1643;
	ld.const.u32 	%r2215, [const_p+20];
	setp.lt.u32 	%p2771, %r2215, %r6479;
	@%p2771 bra 	$L__BB4_1628;
	setp.gt.u32 	%p2772, %r2215, %r6479;
	@%p2772 bra 	$L__BB4_1643;
	ld.const.u32 	%r2216, [const_p+16];
	setp.lt.u32 	%p2773, %r2216, %r6478;
	@%p2773 bra 	$L__BB4_1628;
	setp.gt.u32 	%p2774, %r2216, %r6478;
	@%p2774 bra 	$L__BB4_1643;
	ld.const.u32 	%r2217, [const_p+12];
	setp.lt.u32 	%p2775, %r2217, %r6477;
	@%p2775 bra 	$L__BB4_1628;
	setp.gt.u32 	%p2776, %r2217, %r6477;
	@%p2776 bra 	$L__BB4_1643;
	ld.const.u32 	%r2218, [const_p+8];
	setp.lt.u32 	%p2777, %r2218, %r6476;
	@%p2777 bra 	$L__BB4_1628;
	setp.gt.u32 	%p2778, %r2218, %r6476;
	@%p2778 bra 	$L__BB4_1643;
	ld.const.u32 	%r2219, [const_p+4];
	setp.lt.u32 	%p2779, %r2219, %r6475;
	@%p2779 bra 	$L__BB4_1628;
	setp.gt.u32 	%p2780, %r2219, %r6475;
	ld.const.u32 	%r5433, [const_p];
	setp.lt.u32 	%p2781, %r6474, %r5433;
	or.pred  	%p2782, %p2780, %p2781;
	@%p2782 bra 	$L__BB4_1643;
	bra.uni 	$L__BB4_1628;
$L__BB4_1641:
	ld.const.u32 	%r6464, [const_p+28];
	setp.lt.u32 	%p2767, %r6464, %r6481;
	@%p2767 bra 	$L__BB4_1628;
	setp.gt.u32 	%p2768, %r6464, %r6481;
	@%p2768 bra 	$L__BB4_1643;
	bra.uni 	$L__BB4_1629;
$L__BB4_1643:
	setp.le.u32 	%p2790, %r6481, %r6464;
	@%p2790 bra 	$L__BB4_1644;
	bra.uni 	$L__BB4_1657;
$L__BB4_1644:
	setp.lt.u32 	%p2791, %r6481, %r6464;
	@%p2791 bra 	$L__BB4_1659;
	ld.const.u32 	%r6473, [const_p+24];
	setp.gt.u32 	%p2792, %r6480, %r6473;
	@%p2792 bra 	$L__BB4_1658;
	setp.lt.u32 	%p2793, %r6480, %r6473;
	@%p2793 bra 	$L__BB4_1659;
	ld.const.u32 	%r2231, [const_p+20];
	setp.gt.u32 	%p2794, %r6479, %r2231;
	@%p2794 bra 	$L__BB4_1658;
	setp.lt.u32 	%p2795, %r6479, %r2231;
	@%p2795 bra 	$L__BB4_1659;
	ld.const.u32 	%r2232, [const_p+16];
	setp.gt.u32 	%p2796, %r6478, %r2232;
	@%p2796 bra 	$L__BB4_1658;
	setp.lt.u32 	%p2797, %r6478, %r2232;
	@%p2797 bra 	$L__BB4_1659;
	ld.const.u32 	%r2233, [const_p+12];
	setp.gt.u32 	%p2798, %r6477, %r2233;
	@%p2798 bra 	$L__BB4_1658;
	setp.lt.u32 	%p2799, %r6477, %r2233;
	@%p2799 bra 	$L__BB4_1659;
	ld.const.u32 	%r2234, [const_p+8];
	setp.gt.u32 	%p2800, %r6476, %r2234;
	@%p2800 bra 	$L__BB4_1658;
	setp.lt.u32 	%p2801, %r6476, %r2234;
	@%p2801 bra 	$L__BB4_1659;
	ld.const.u32 	%r2235, [const_p+4];
	setp.gt.u32 	%p2802, %r6475, %r2235;
	@%p2802 bra 	$L__BB4_1658;
	setp.lt.u32 	%p2803, %r6475, %r2235;
	ld.const.u32 	%r5450, [const_p];
	setp.lt.u32 	%p2804, %r6474, %r5450;
	or.pred  	%p2805, %p2803, %p2804;
	@%p2805 bra 	$L__BB4_1659;
	bra.uni 	$L__BB4_1658;
$L__BB4_1657:
	ld.const.u32 	%r6473, [const_p+24];
$L__BB4_1658:
	ld.const.u32 	%r5452, [const_p];
	setp.lt.u32 	%p2806, %r6474, %r5452;
	selp.s64 	%rd17077, -1, 0, %p2806;
	sub.s32 	%r6474, %r6474, %r5452;
	cvt.u64.u32 	%rd17078, %r6475;
	add.s64 	%rd17079, %rd17077, %rd17078;
	ld.const.u32 	%r5453, [const_p+4];
	cvt.u64.u32 	%rd17080, %r5453;
	setp.lt.u64 	%p2807, %rd17079, %rd17080;
	selp.s64 	%rd17081, -1, 0, %p2807;
	cvt.u32.u64 	%r5454, %rd17079;
	sub.s32 	%r6475, %r5454, %r5453;
	cvt.u64.u32 	%rd17082, %r6476;
	add.s64 	%rd17083, %rd17081, %rd17082;
	ld.const.u32 	%r5455, [const_p+8];
	cvt.u64.u32 	%rd17084, %r5455;
	setp.lt.u64 	%p2808, %rd17083, %rd17084;
	selp.s64 	%rd17085, -1, 0, %p2808;
	cvt.u32.u64 	%r5456, %rd17083;
	sub.s32 	%r6476, %r5456, %r5455;
	cvt.u64.u32 	%rd17086, %r6477;
	add.s64 	%rd17087, %rd17085, %rd17086;
	ld.const.u32 	%r5457, [const_p+12];
	cvt.u64.u32 	%rd17088, %r5457;
	setp.lt.u64 	%p2809, %rd17087, %rd17088;
	selp.s64 	%rd17089, -1, 0, %p2809;
	cvt.u32.u64 	%r5458, %rd17087;
	sub.s32 	%r6477, %r5458, %r5457;
	cvt.u64.u32 	%rd17090, %r6478;
	add.s64 	%rd17091, %rd17089, %rd17090;
	ld.const.u32 	%r5459, [const_p+16];
	cvt.u64.u32 	%rd17092, %r5459;
	setp.lt.u64 	%p2810, %rd17091, %rd17092;
	selp.s64 	%rd17093, -1, 0, %p2810;
	cvt.u32.u64 	%r5460, %rd17091;
	sub.s32 	%r6478, %r5460, %r5459;
	cvt.u64.u32 	%rd17094, %r6479;
	add.s64 	%rd17095, %rd17093, %rd17094;
	ld.const.u32 	%r5461, [const_p+20];
	cvt.u64.u32 	%rd17096, %r5461;
	setp.lt.u64 	%p2811, %rd17095, %rd17096;
	selp.s64 	%rd17097, -1, 0, %p2811;
	cvt.u32.u64 	%r5462, %rd17095;
	sub.s32 	%r6479, %r5462, %r5461;
	cvt.u64.u32 	%rd17098, %r6480;
	add.s64 	%rd17099, %rd17097, %rd17098;
	cvt.u64.u32 	%rd17100, %r6473;
	setp.lt.u64 	%p2812, %rd17099, %rd17100;
	selp.s32 	%r5463, -1, 0, %p2812;
	cvt.u32.u64 	%r5464, %rd17099;
	sub.s32 	%r6480, %r5464, %r6473;
	add.s32 	%r5465, %r6481, %r5463;
	sub.s32 	%r6481, %r5465, %r6464;
$L__BB4_1659:
	cvt.u64.u32 	%rd1389, %r6474;
	mul.lo.s64 	%rd17101, %rd18628, %rd1389;
	cvt.u32.u64 	%r5466, %rd17101;
	shr.u64 	%rd17102, %rd17101, 32;
	mad.lo.s64 	%rd17103, %rd18629, %rd1389, %rd17102;
	shr.u64 	%rd17104, %rd17103, 32;
	mad.lo.s64 	%rd17105, %rd18630, %rd1389, %rd17104;
	shr.u64 	%rd17106, %rd17105, 32;
	mad.lo.s64 	%rd17107, %rd18631, %rd1389, %rd17106;
	shr.u64 	%rd17108, %rd17107, 32;
	mad.lo.s64 	%rd17109, %rd18632, %rd1389, %rd17108;
	shr.u64 	%rd17110, %rd17109, 32;
	mad.lo.s64 	%rd17111, %rd18633, %rd1389, %rd17110;
	shr.u64 	%rd17112, %rd17111, 32;
	mad.lo.s64 	%rd17113, %rd18634, %rd1389, %rd17112;
	shr.u64 	%rd17114, %rd17113, 32;
	mad.lo.s64 	%rd17115, %rd18635, %rd1389, %rd17114;
	shr.u64 	%rd17116, %rd17115, 32;
	cvt.u64.u32 	%rd1390, %r6475;
	and.b64  	%rd17117, %rd17103, 4294967295;
	mad.lo.s64 	%rd17118, %rd18628, %rd1390, %rd17117;
	shr.u64 	%rd17119, %rd17118, 32;
	and.b64  	%rd17120, %rd17105, 4294967295;
	add.s64 	%rd17121, %rd17119, %rd17120;
	mad.lo.s64 	%rd17122, %rd18629, %rd1390, %rd17121;
	shr.u64 	%rd17123, %rd17122, 32;
	and.b64  	%rd17124, %rd17107, 4294967295;
	add.s64 	%rd17125, %rd17123, %rd17124;
	mad.lo.s64 	%rd17126, %rd18630, %rd1390, %rd17125;
	shr.u64 	%rd17127, %rd17126, 32;
	and.b64  	%rd17128, %rd17109, 4294967295;
	add.s64 	%rd17129, %rd17127, %rd17128;
	mad.lo.s64 	%rd17130, %rd18631, %rd1390, %rd17129;
	shr.u64 	%rd17131, %rd17130, 32;
	and.b64  	%rd17132, %rd17111, 4294967295;
	add.s64 	%rd17133, %rd17131, %rd17132;
	mad.lo.s64 	%rd17134, %rd18632, %rd1390, %rd17133;
	shr.u64 	%rd17135, %rd17134, 32;
	and.b64  	%rd17136, %rd17113, 4294967295;
	add.s64 	%rd17137, %rd17135, %rd17136;
	mad.lo.s64 	%rd17138, %rd18633, %rd1390, %rd17137;
	shr.u64 	%rd17139, %rd17138, 32;
	and.b64  	%rd17140, %rd17115, 4294967295;
	add.s64 	%rd17141, %rd17139, %rd17140;
	mad.lo.s64 	%rd17142, %rd18634, %rd1390, %rd17141;
	shr.u64 	%rd17143, %rd17142, 32;
	add.s64 	%rd17144, %rd17143, %rd17116;
	mad.lo.s64 	%rd17145, %rd18635, %rd1390, %rd17144;
	shr.u64 	%rd17146, %rd17145, 32;
	cvt.u64.u32 	%rd1391, %r6476;
	and.b64  	%rd17147, %rd17122, 4294967295;
	mad.lo.s64 	%rd17148, %rd18628, %rd1391, %rd17147;
	shr.u64 	%rd17149, %rd17148, 32;
	and.b64  	%rd17150, %rd17126, 4294967295;
	add.s64 	%rd17151, %rd17149, %rd17150;
	mad.lo.s64 	%rd17152, %rd18629, %rd1391, %rd17151;
	shr.u64 	%rd17153, %rd17152, 32;
	and.b64  	%rd17154, %rd17130, 4294967295;
	add.s64 	%rd17155, %rd17153, %rd17154;
	mad.lo.s64 	%rd17156, %rd18630, %rd1391, %rd17155;
	shr.u64 	%rd17157, %rd17156, 32;
	and.b64  	%rd17158, %rd17134, 4294967295;
	add.s64 	%rd17159, %rd17157, %rd17158;
	mad.lo.s64 	%rd17160, %rd18631, %rd1391, %rd17159;
	shr.u64 	%rd17161, %rd17160, 32;
	and.b64  	%rd17162, %rd17138, 4294967295;
	add.s64 	%rd17163, %rd17161, %rd17162;
	mad.lo.s64 	%rd17164, %rd18632, %rd1391, %rd17163;
	shr.u64 	%rd17165, %rd17164, 32;
	and.b64  	%rd17166, %rd17142, 4294967295;
	add.s64 	%rd17167, %rd17165, %rd17166;
	mad.lo.s64 	%rd17168, %rd18633, %rd1391, %rd17167;
	shr.u64 	%rd17169, %rd17168, 32;
	and.b64  	%rd17170, %rd17145, 4294967295;
	add.s64 	%rd17171, %rd17169, %rd17170;
	mad.lo.s64 	%rd17172, %rd18634, %rd1391, %rd17171;
	shr.u64 	%rd17173, %rd17172, 32;
	add.s64 	%rd17174, %rd17173, %rd17146;
	mad.lo.s64 	%rd17175, %rd18635, %rd1391, %rd17174;
	shr.u64 	%rd17176, %rd17175, 32;
	cvt.u64.u32 	%rd1392, %r6477;
	and.b64  	%rd17177, %rd17152, 4294967295;
	mad.lo.s64 	%rd17178, %rd18628, %rd1392, %rd17177;
	shr.u64 	%rd17179, %rd17178, 32;
	and.b64  	%rd17180, %rd17156, 4294967295;
	add.s64 	%rd17181, %rd17179, %rd17180;
	mad.lo.s64 	%rd17182, %rd18629, %rd1392, %rd17181;
	shr.u64 	%rd17183, %rd17182, 32;
	and.b64  	%rd17184, %rd17160, 4294967295;
	add.s64 	%rd17185, %rd17183, %rd17184;
	mad.lo.s64 	%rd17186, %rd18630, %rd1392, %rd17185;
	shr.u64 	%rd17187, %rd17186, 32;
	and.b64  	%rd17188, %rd17164, 4294967295;
	add.s64 	%rd17189, %rd17187, %rd17188;
	mad.lo.s64 	%rd17190, %rd18631, %rd1392, %rd17189;
	shr.u64 	%rd17191, %rd17190, 32;
	and.b64  	%rd17192, %rd17168, 4294967295;
	add.s64 	%rd17193, %rd17191, %rd17192;
	mad.lo.s64 	%rd17194, %rd18632, %rd1392, %rd17193;
	shr.u64 	%rd17195, %rd17194, 32;
	and.b64  	%rd17196, %rd17172, 4294967295;
	add.s64 	%rd17197, %rd17195, %rd17196;
	mad.lo.s64 	%rd17198, %rd18633, %rd1392, %rd17197;
	shr.u64 	%rd17199, %rd17198, 32;
	and.b64  	%rd17200, %rd17175, 4294967295;
	add.s64 	%rd17201, %rd17199, %rd17200;
	mad.lo.s64 	%rd17202, %rd18634, %rd1392, %rd17201;
	shr.u64 	%rd17203, %rd17202, 32;
	add.s64 	%rd17204, %rd17203, %rd17176;
	mad.lo.s64 	%rd17205, %rd18635, %rd1392, %rd17204;
	shr.u64 	%rd17206, %rd17205, 32;
	cvt.u64.u32 	%rd1393, %r6478;
	and.b64  	%rd17207, %rd17182, 4294967295;
	mad.lo.s64 	%rd17208, %rd18628, %rd1393, %rd17207;
	shr.u64 	%rd17209, %rd17208, 32;
	and.b64  	%rd17210, %rd17186, 4294967295;
	add.s64 	%rd17211, %rd17209, %rd17210;
	mad.lo.s64 	%rd17212, %rd18629, %rd1393, %rd17211;
	shr.u64 	%rd17213, %rd17212, 32;
	and.b64  	%rd17214, %rd17190, 4294967295;
	add.s64 	%rd17215, %rd17213, %rd17214;
	mad.lo.s64 	%rd17216, %rd18630, %rd1393, %rd17215;
	shr.u64 	%rd17217, %rd17216, 32;
	and.b64  	%rd17218, %rd17194, 4294967295;
	add.s64 	%rd17219, %rd17217, %rd17218;
	mad.lo.s64 	%rd17220, %rd18631, %rd1393, %rd17219;
	shr.u64 	%rd17221, %rd17220, 32;
	and.b64  	%rd17222, %rd17198, 4294967295;
	add.s64 	%rd17223, %rd17221, %rd17222;
	mad.lo.s64 	%rd17224, %rd18632, %rd1393, %rd17223;
	shr.u64 	%rd17225, %rd17224, 32;
	and.b64  	%rd17226, %rd17202, 4294967295;
	add.s64 	%rd17227, %rd17225, %rd17226;
	mad.lo.s64 	%rd17228, %rd18633, %rd1393, %rd17227;
	shr.u64 	%rd17229, %rd17228, 32;
	and.b64  	%rd17230, %rd17205, 4294967295;
	add.s64 	%rd17231, %rd17229, %rd17230;
	mad.lo.s64 	%rd17232, %rd18634, %rd1393, %rd17231;
	shr.u64 	%rd17233, %rd17232, 32;
	add.s64 	%rd17234, %rd17233, %rd17206;
	mad.lo.s64 	%rd17235, %rd18635, %rd1393, %rd17234;
	shr.u64 	%rd17236, %rd17235, 32;
	cvt.u64.u32 	%rd1394, %r6479;
	and.b64  	%rd17237, %rd17212, 4294967295;
	mad.lo.s64 	%rd17238, %rd18628, %rd1394, %rd17237;
	shr.u64 	%rd17239, %rd17238, 32;
	and.b64  	%rd17240, %rd17216, 4294967295;
	add.s64 	%rd17241, %rd17239, %rd17240;
	mad.lo.s64 	%rd17242, %rd18629, %rd1394, %rd17241;
	shr.u64 	%rd17243, %rd17242, 32;
	and.b64  	%rd17244, %rd17220, 4294967295;
	add.s64 	%rd17245, %rd17243, %rd17244;
	mad.lo.s64 	%rd17246, %rd18630, %rd1394, %rd17245;
	shr.u64 	%rd17247, %rd17246, 32;
	and.b64  	%rd17248, %rd17224, 4294967295;
	add.s64 	%rd17249, %rd17247, %rd17248;
	mad.lo.s64 	%rd17250, %rd18631, %rd1394, %rd17249;
	shr.u64 	%rd17251, %rd17250, 32;
	and.b64  	%rd17252, %rd17228, 4294967295;
	add.s64 	%rd17253, %rd17251, %rd17252;
	mad.lo.s64 	%rd17254, %rd18632, %rd1394, %rd17253;
	shr.u64 	%rd17255, %rd17254, 32;
	and.b64  	%rd17256, %rd17232, 4294967295;
	add.s64 	%rd17257, %rd17255, %rd17256;
	mad.lo.s64 	%rd17258, %rd18633, %rd1394, %rd17257;
	shr.u64 	%rd17259, %rd17258, 32;
	and.b64  	%rd17260, %rd17235, 4294967295;
	add.s64 	%rd17261, %rd17259, %rd17260;
	mad.lo.s64 	%rd17262, %rd18634, %rd1394, %rd17261;
	shr.u64 	%rd17263, %rd17262, 32;
	add.s64 	%rd17264, %rd17263, %rd17236;
	mad.lo.s64 	%rd17265, %rd18635, %rd1394, %rd17264;
	shr.u64 	%rd17266, %rd17265, 32;
	cvt.u64.u32 	%rd1395, %r6480;
	and.b64  	%rd17267, %rd17242, 4294967295;
	mad.lo.s64 	%rd17268, %rd18628, %rd1395, %rd17267;
	shr.u64 	%rd17269, %rd17268, 32;
	and.b64  	%rd17270, %rd17246, 4294967295;
	add.s64 	%rd17271, %rd17269, %rd17270;
	mad.lo.s64 	%rd17272, %rd18629, %rd1395, %rd17271;
	shr.u64 	%rd17273, %rd17272, 32;
	and.b64  	%rd17274, %rd17250, 4294967295;
	add.s64 	%rd17275, %rd17273, %rd17274;
	mad.lo.s64 	%rd17276, %rd18630, %rd1395, %rd17275;
	shr.u64 	%rd17277, %rd17276, 32;
	and.b64  	%rd17278, %rd17254, 4294967295;
	add.s64 	%rd17279, %rd17277, %rd17278;
	mad.lo.s64 	%rd17280, %rd18631, %rd1395, %rd17279;
	shr.u64 	%rd17281, %rd17280, 32;
	and.b64  	%rd17282, %rd17258, 4294967295;
	add.s64 	%rd17283, %rd17281, %rd17282;
	mad.lo.s64 	%rd17284, %rd18632, %rd1395, %rd17283;
	shr.u64 	%rd17285, %rd17284, 32;
	and.b64  	%rd17286, %rd17262, 4294967295;
	add.s64 	%rd17287, %rd17285, %rd17286;
	mad.lo.s64 	%rd17288, %rd18633, %rd1395, %rd17287;
	shr.u64 	%rd17289, %rd17288, 32;
	and.b64  	%rd17290, %rd17265, 4294967295;
	add.s64 	%rd17291, %rd17289, %rd17290;
	mad.lo.s64 	%rd17292, %rd18634, %rd1395, %rd17291;
	shr.u64 	%rd17293, %rd17292, 32;
	add.s64 	%rd17294, %rd17293, %rd17266;
	mad.lo.s64 	%rd17295, %rd18635, %rd1395, %rd17294;
	shr.u64 	%rd17296, %rd17295, 32;
	cvt.u64.u32 	%rd1396, %r6481;
	and.b64  	%rd17297, %rd17272, 4294967295;
	mad.lo.s64 	%rd17298, %rd18628, %rd1396, %rd17297;
	shr.u64 	%rd17299, %rd17298, 32;
	and.b64  	%rd17300, %rd17276, 4294967295;
	add.s64 	%rd17301, %rd17299, %rd17300;
	mad.lo.s64 	%rd17302, %rd18629, %rd1396, %rd17301;
	shr.u64 	%rd17303, %rd17302, 32;
	and.b64  	%rd17304, %rd17280, 4294967295;
	add.s64 	%rd17305, %rd17303, %rd17304;
	mad.lo.s64 	%rd17306, %rd18630, %rd1396, %rd17305;
	shr.u64 	%rd17307, %rd17306, 32;
	and.b64  	%rd17308, %rd17284, 4294967295;
	add.s64 	%rd17309, %rd17307, %rd17308;
	mad.lo.s64 	%rd17310, %rd18631, %rd1396, %rd17309;
	shr.u64 	%rd17311, %rd17310, 32;
	and.b64  	%rd17312, %rd17288, 4294967295;
	add.s64 	%rd17313, %rd17311, %rd17312;
	mad.lo.s64 	%rd17314, %rd18632, %rd1396, %rd17313;
	shr.u64 	%rd17315, %rd17314, 32;
	and.b64  	%rd17316, %rd17292, 4294967295;
	add.s64 	%rd17317, %rd17315, %rd17316;
	mad.lo.s64 	%rd17318, %rd18633, %rd1396, %rd17317;
	shr.u64 	%rd17319, %rd17318, 32;
	and.b64  	%rd17320, %rd17295, 4294967295;
	add.s64 	%rd17321, %rd17319, %rd17320;
	mad.lo.s64 	%rd17322, %rd18634, %rd1396, %rd17321;
	shr.u64 	%rd17323, %rd17322, 32;
	add.s64 	%rd17324, %rd17323, %rd17296;
	mad.lo.s64 	%rd17325, %rd18635, %rd1396, %rd17324;
	shr.u64 	%rd17326, %rd17325, 32;
	{ .reg .b32 tmp; mov.b64 {tmp, %r5467}, %rd17325; }
	and.b64  	%rd17327, %rd17302, 4294967295;
	mul.lo.s64 	%rd17328, %rd17327, 977;
	cvt.u32.u64 	%r5468, %rd17328;
	shr.u64 	%rd17329, %rd17328, 32;
	and.b64  	%rd17330, %rd17306, 4294967295;
	mad.lo.s64 	%rd17331, %rd17330, 977, %rd17329;
	shr.u64 	%rd17332, %rd17331, 32;
	and.b64  	%rd17333, %rd17310, 4294967295;
	mad.lo.s64 	%rd17334, %rd17333, 977, %rd17332;
	shr.u64 	%rd17335, %rd17334, 32;
	and.b64  	%rd17336, %rd17314, 4294967295;
	mad.lo.s64 	%rd17337, %rd17336, 977, %rd17335;
	shr.u64 	%rd17338, %rd17337, 32;
	and.b64  	%rd17339, %rd17318, 4294967295;
	mad.lo.s64 	%rd17340, %rd17339, 977, %rd17338;
	shr.u64 	%rd17341, %rd17340, 32;
	and.b64  	%rd17342, %rd17322, 4294967295;
	mad.lo.s64 	%rd17343, %rd17342, 977, %rd17341;
	shr.u64 	%rd17344, %rd17343, 32;
	and.b64  	%rd17345, %rd17325, 4294967295;
	mad.lo.s64 	%rd17346, %rd17345, 977, %rd17344;
	shr.u64 	%rd17347, %rd17346, 32;
	mad.lo.s64 	%rd17348, %rd17326, 977, %rd17347;
	{ .reg .b32 tmp; mov.b64 {tmp, %r5469}, %rd17348; }
	add.s32 	%r6492, %r5466, %r5468;
	setp.lt.u32 	%p2814, %r6492, %r5466;
	selp.u64 	%rd17349, 1, 0, %p2814;
	and.b64  	%rd17350, %rd17118, 4294967295;
	and.b64  	%rd17351, %rd17331, 4294967295;
	add.s64 	%rd17352, %rd17350, %rd17349;
	add.s64 	%rd17353, %rd17352, %rd17351;
	shr.u64 	%rd17354, %rd17353, 32;
	and.b64  	%rd17355, %rd17148, 4294967295;
	and.b64  	%rd17356, %rd17334, 4294967295;
	add.s64 	%rd17357, %rd17354, %rd17355;
	add.s64 	%rd17358, %rd17357, %rd17356;
	shr.u64 	%rd17359, %rd17358, 32;
	and.b64  	%rd17360, %rd17178, 4294967295;
	and.b64  	%rd17361, %rd17337, 4294967295;
	add.s64 	%rd17362, %rd17359, %rd17360;
	add.s64 	%rd17363, %rd17362, %rd17361;
	shr.u64 	%rd17364, %rd17363, 32;
	and.b64  	%rd17365, %rd17208, 4294967295;
	and.b64  	%rd17366, %rd17340, 4294967295;
	add.s64 	%rd17367, %rd17364, %rd17365;
	add.s64 	%rd17368, %rd17367, %rd17366;
	shr.u64 	%rd17369, %rd17368, 32;
	and.b64  	%rd17370, %rd17238, 4294967295;
	and.b64  	%rd17371, %rd17343, 4294967295;
	add.s64 	%rd17372, %rd17369, %rd17370;
	add.s64 	%rd17373, %rd17372, %rd17371;
	shr.u64 	%rd17374, %rd17373, 32;
	and.b64  	%rd17375, %rd17268, 4294967295;
	and.b64  	%rd17376, %rd17346, 4294967295;
	add.s64 	%rd17377, %rd17374, %rd17375;
	add.s64 	%rd17378, %rd17377, %rd17376;
	shr.u64 	%rd17379, %rd17378, 32;
	and.b64  	%rd17380, %rd17298, 4294967295;
	and.b64  	%rd17381, %rd17348, 4294967295;
	add.s64 	%rd17382, %rd17379, %rd17380;
	add.s64 	%rd17383, %rd17382, %rd17381;
	{ .reg .b32 tmp; mov.b64 {tmp, %r5470}, %rd17383; }
	add.s32 	%r5471, %r5470, %r5469;
	and.b64  	%rd17384, %rd17353, 4294967295;
	add.s64 	%rd18643, %rd17384, %rd17327;
	shr.u64 	%rd17385, %rd18643, 32;
	and.b64  	%rd17386, %rd17358, 4294967295;
	add.s64 	%rd17387, %rd17385, %rd17386;
	add.s64 	%rd18644, %rd17387, %rd17330;
	shr.u64 	%rd17388, %rd18644, 32;
	and.b64  	%rd17389, %rd17363, 4294967295;
	add.s64 	%rd17390, %rd17388, %rd17389;
	add.s64 	%rd18645, %rd17390, %rd17333;
	shr.u64 	%rd17391, %rd18645, 32;
	and.b64  	%rd17392, %rd17368, 4294967295;
	add.s64 	%rd17393, %rd17391, %rd17392;
	add.s64 	%rd18646, %rd17393, %rd17336;
	shr.u64 	%rd17394, %rd18646, 32;
	and.b64  	%rd17395, %rd17373, 4294967295;
	add.s64 	%rd17396, %rd17394, %rd17395;
	add.s64 	%rd18647, %rd17396, %rd17339;
	shr.u64 	%rd17397, %rd18647, 32;
	and.b64  	%rd17398, %rd17378, 4294967295;
	add.s64 	%rd17399, %rd17397, %rd17398;
	add.s64 	%rd18648, %rd17399, %rd17342;
	shr.u64 	%rd17400, %rd18648, 32;
	and.b64  	%rd17401, %rd17383, 4294967295;
	add.s64 	%rd17402, %rd17400, %rd17401;
	add.s64 	%rd18649, %rd17402, %rd17345;
	{ .reg .b32 tmp; mov.b64 {tmp, %r5472}, %rd18649; }
	add.s32 	%r5473, %r5471, %r5472;
	add.s32 	%r2264, %r5473, %r5467;
	setp.eq.s32 	%p2815, %r2264, 0;
	mov.pred 	%p3036, 0;
	@%p2815 bra 	$L__BB4_1661;
	cvt.u64.u32 	%rd17403, %r2264;
	mul.wide.u32 	%rd17404, %r2264, 977;
	cvt.u32.u64 	%r5474, %rd17404;
	shr.u64 	%rd17405, %rd17404, 32;
	add.s64 	%rd17406, %rd17405, %rd17403;
	shr.u64 	%rd17407, %rd17406, 32;
	add.s32 	%r2265, %r6492, %r5474;
	setp.lt.u32 	%p2816, %r2265, %r6492;
	selp.u64 	%rd17408, 1, 0, %p2816;
	and.b64  	%rd17409, %rd18643, 4294967295;
	and.b64  	%rd17410, %rd17406, 4294967295;
	add.s64 	%rd17411, %rd17409, %rd17408;
	add.s64 	%rd18643, %rd17411, %rd17410;
	shr.u64 	%rd17412, %rd18643, 32;
	and.b64  	%rd17413, %rd18644, 4294967295;
	add.s64 	%rd17414, %rd17412, %rd17413;
	add.s64 	%rd18644, %rd17414, %rd17407;
	shr.u64 	%rd17415, %rd18644, 32;
	and.b64  	%rd17416, %rd18645, 4294967295;
	add.s64 	%rd18645, %rd17415, %rd17416;
	shr.u64 	%rd17417, %rd18645, 32;
	and.b64  	%rd17418, %rd18646, 4294967295;
	add.s64 	%rd18646, %rd17417, %rd17418;
	shr.u64 	%rd17419, %rd18646, 32;
	and.b64  	%rd17420, %rd18647, 4294967295;
	add.s64 	%rd18647, %rd17419, %rd17420;
	shr.u64 	%rd17421, %rd18647, 32;
	and.b64  	%rd17422, %rd18648, 4294967295;
	add.s64 	%rd18648, %rd17421, %rd17422;
	shr.u64 	%rd17423, %rd18648, 32;
	and.b64  	%rd17424, %rd18649, 4294967295;
	add.s64 	%rd18649, %rd17423, %rd17424;
	setp.gt.u64 	%p3036, %rd18649, 4294967295;
	mov.u32 	%r6492, %r2265;
$L__BB4_1661:
	cvt.u32.u64 	%r6499, %rd18649;
	cvt.u32.u64 	%r6498, %rd18648;
	cvt.u32.u64 	%r6497, %rd18647;
	cvt.u32.u64 	%r6496, %rd18646;
	cvt.u32.u64 	%r6495, %rd18645;
	cvt.u32.u64 	%r6494, %rd18644;
	cvt.u32.u64 	%r6493, %rd18643;
	setp.lt.u32 	%p2817, %r6464, %r6499;
	or.pred  	%p2818, %p3036, %p2817;
	@%p2818 bra 	$L__BB4_1675;
	setp.gt.u32 	%p2819, %r6464, %r6499;
	@%p2819 bra 	$L__BB4_1676;
	ld.const.u32 	%r2274, [const_p+24];
	setp.lt.u32 	%p2820, %r2274, %r6498;
	@%p2820 bra 	$L__BB4_1675;
	setp.gt.u32 	%p2821, %r2274, %r6498;
	@%p2821 bra 	$L__BB4_1676;
	ld.const.u32 	%r2275, [const_p+20];
	setp.lt.u32 	%p2822, %r2275, %r6497;
	@%p2822 bra 	$L__BB4_1675;
	setp.gt.u32 	%p2823, %r2275, %r6497;
	@%p2823 bra 	$L__BB4_1676;
	ld.const.u32 	%r2276, [const_p+16];
	setp.lt.u32 	%p2824, %r2276, %r6496;
	@%p2824 bra 	$L__BB4_1675;
	setp.gt.u32 	%p2825, %r2276, %r6496;
	@%p2825 bra 	$L__BB4_1676;
	ld.const.u32 	%r2277, [const_p+12];
	setp.lt.u32 	%p2826, %r2277, %r6495;
	@%p2826 bra 	$L__BB4_1675;
	setp.gt.u32 	%p2827, %r2277, %r6495;
	@%p2827 bra 	$L__BB4_1676;
	ld.const.u32 	%r2278, [const_p+8];
	setp.lt.u32 	%p2828, %r2278, %r6494;
	@%p2828 bra 	$L__BB4_1675;
	setp.gt.u32 	%p2829, %r2278, %r6494;
	@%p2829 bra 	$L__BB4_1676;
	ld.const.u32 	%r2279, [const_p+4];
	setp.lt.u32 	%p2830, %r2279, %r6493;
	@%p2830 bra 	$L__BB4_1675;
	setp.gt.u32 	%p2831, %r2279, %r6493;
	ld.const.u32 	%r5475, [const_p];
	setp.lt.u32 	%p2832, %r6492, %r5475;
	or.pred  	%p2833, %p2831, %p2832;
	@%p2833 bra 	$L__BB4_1676;
$L__BB4_1675:
	ld.const.u32 	%r5477, [const_p];
	setp.lt.u32 	%p2834, %r6492, %r5477;
	selp.s64 	%rd17426, -1, 0, %p2834;
	sub.s32 	%r6492, %r6492, %r5477;
	and.b64  	%rd17427, %rd18643, 4294967295;
	add.s64 	%rd17428, %rd17427, %rd17426;
	ld.const.u32 	%r5478, [const_p+4];
	cvt.u64.u32 	%rd17429, %r5478;
	setp.lt.u64 	%p2835, %rd17428, %rd17429;
	selp.s64 	%rd17430, -1, 0, %p2835;
	cvt.u32.u64 	%r5479, %rd17428;
	sub.s32 	%r6493, %r5479, %r5478;
	and.b64  	%rd17431, %rd18644, 4294967295;
	add.s64 	%rd17432, %rd17431, %rd17430;
	ld.const.u32 	%r5480, [const_p+8];
	cvt.u64.u32 	%rd17433, %r5480;
	setp.lt.u64 	%p2836, %rd17432, %rd17433;
	selp.s64 	%rd17434, -1, 0, %p2836;
	cvt.u32.u64 	%r5481, %rd17432;
	sub.s32 	%r6494, %r5481, %r5480;
	and.b64  	%rd17435, %rd18645, 4294967295;
	add.s64 	%rd17436, %rd17435, %rd17434;
	ld.const.u32 	%r5482, [const_p+12];
	cvt.u64.u32 	%rd17437, %r5482;
	setp.lt.u64 	%p2837, %rd17436, %rd17437;
	selp.s64 	%rd17438, -1, 0, %p2837;
	cvt.u32.u64 	%r5483, %rd17436;
	sub.s32 	%r6495, %r5483, %r5482;
	and.b64  	%rd17439, %rd18646, 4294967295;
	add.s64 	%rd17440, %rd17439, %rd17438;
	ld.const.u32 	%r5484, [const_p+16];
	cvt.u64.u32 	%rd17441, %r5484;
	setp.lt.u64 	%p2838, %rd17440, %rd17441;
	selp.s64 	%rd17442, -1, 0, %p2838;
	cvt.u32.u64 	%r5485, %rd17440;
	sub.s32 	%r6496, %r5485, %r5484;
	and.b64  	%rd17443, %rd18647, 4294967295;
	add.s64 	%rd17444, %rd17443, %rd17442;
	ld.const.u32 	%r5486, [const_p+20];
	cvt.u64.u32 	%rd17445, %r5486;
	setp.lt.u64 	%p2839, %rd17444, %rd17445;
	selp.s64 	%rd17446, -1, 0, %p2839;
	cvt.u32.u64 	%r5487, %rd17444;
	sub.s32 	%r6497, %r5487, %r5486;
	and.b64  	%rd17447, %rd18648, 4294967295;
	add.s64 	%rd17448, %rd17447, %rd17446;
	ld.const.u32 	%r5488, [const_p+24];
	cvt.u64.u32 	%rd17449, %r5488;
	setp.lt.u64 	%p2840, %rd17448, %rd17449;
	selp.s32 	%r5489, -1, 0, %p2840;
	cvt.u32.u64 	%r5490, %rd17448;
	sub.s32 	%r6498, %r5490, %r5488;
	add.s32 	%r5491, %r6499, %r5489;
	sub.s32 	%r6499, %r5491, %r6464;
$L__BB4_1676:
	setp.le.u32 	%p2841, %r6499, %r6464;
	@%p2841 bra 	$L__BB4_1677;
	bra.uni 	$L__BB4_1690;
$L__BB4_1677:
	setp.lt.u32 	%p2842, %r6499, %r6464;
	@%p2842 bra 	$L__BB4_1692;
	ld.const.u32 	%r6491, [const_p+24];
	setp.gt.u32 	%p2843, %r6498, %r6491;
	@%p2843 bra 	$L__BB4_1691;
	setp.lt.u32 	%p2844, %r6498, %r6491;
	@%p2844 bra 	$L__BB4_1692;
	ld.const.u32 	%r2289, [const_p+20];
	setp.gt.u32 	%p2845, %r6497, %r2289;
	@%p2845 bra 	$L__BB4_1691;
	setp.lt.u32 	%p2846, %r6497, %r2289;
	@%p2846 bra 	$L__BB4_1692;
	ld.const.u32 	%r2290, [const_p+16];
	setp.gt.u32 	%p2847, %r6496, %r2290;
	@%p2847 bra 	$L__BB4_1691;
	setp.lt.u32 	%p2848, %r6496, %r2290;
	@%p2848 bra 	$L__BB4_1692;
	ld.const.u32 	%r2291, [const_p+12];
	setp.gt.u32 	%p2849, %r6495, %r2291;
	@%p2849 bra 	$L__BB4_1691;
	setp.lt.u32 	%p2850, %r6495, %r2291;
	@%p2850 bra 	$L__BB4_1692;
	ld.const.u32 	%r2292, [const_p+8];
	setp.gt.u32 	%p2851, %r6494, %r2292;
	@%p2851 bra 	$L__BB4_1691;
	setp.lt.u32 	%p2852, %r6494, %r2292;
	@%p2852 bra 	$L__BB4_1692;
	ld.const.u32 	%r2293, [const_p+4];
	setp.gt.u32 	%p2853, %r6493, %r2293;
	@%p2853 bra 	$L__BB4_1691;
	setp.lt.u32 	%p2854, %r6493, %r2293;
	ld.const.u32 	%r5492, [const_p];
	setp.lt.u32 	%p2855, %r6492, %r5492;
	or.pred  	%p2856, %p2854, %p2855;
	@%p2856 bra 	$L__BB4_1692;
	bra.uni 	$L__BB4_1691;
$L__BB4_1690:
	ld.const.u32 	%r6491, [const_p+24];
$L__BB4_1691:
	ld.const.u32 	%r5494, [const_p];
	setp.lt.u32 	%p2857, %r6492, %r5494;
	selp.s64 	%rd17450, -1, 0, %p2857;
	sub.s32 	%r6492, %r6492, %r5494;
	cvt.u64.u32 	%rd17451, %r6493;
	add.s64 	%rd17452, %rd17450, %rd17451;
	ld.const.u32 	%r5495, [const_p+4];
	cvt.u64.u32 	%rd17453, %r5495;
	setp.lt.u64 	%p2858, %rd17452, %rd17453;
	selp.s64 	%rd17454, -1, 0, %p2858;
	cvt.u32.u64 	%r5496, %rd17452;
	sub.s32 	%r6493, %r5496, %r5495;
	cvt.u64.u32 	%rd17455, %r6494;
	add.s64 	%rd17456, %rd17454, %rd17455;
	ld.const.u32 	%r5497, [const_p+8];
	cvt.u64.u32 	%rd17457, %r5497;
	setp.lt.u64 	%p2859, %rd17456, %rd17457;
	selp.s64 	%rd17458, -1, 0, %p2859;
	cvt.u32.u64 	%r5498, %rd17456;
	sub.s32 	%r6494, %r5498, %r5497;
	cvt.u64.u32 	%rd17459, %r6495;
	add.s64 	%rd17460, %rd17458, %rd17459;
	ld.const.u32 	%r5499, [const_p+12];
	cvt.u64.u32 	%rd17461, %r5499;
	setp.lt.u64 	%p2860, %rd17460, %rd17461;
	selp.s64 	%rd17462, -1, 0, %p2860;
	cvt.u32.u64 	%r5500, %rd17460;
	sub.s32 	%r6495, %r5500, %r5499;
	cvt.u64.u32 	%rd17463, %r6496;
	add.s64 	%rd17464, %rd17462, %rd17463;
	ld.const.u32 	%r5501, [const_p+16];
	cvt.u64.u32 	%rd17465, %r5501;
	setp.lt.u64 	%p2861, %rd17464, %rd17465;
	selp.s64 	%rd17466, -1, 0, %p2861;
	cvt.u32.u64 	%r5502, %rd17464;
	sub.s32 	%r6496, %r5502, %r5501;
	cvt.u64.u32 	%rd17467, %r6497;
	add.s64 	%rd17468, %rd17466, %rd17467;
	ld.const.u32 	%r5503, [const_p+20];
	cvt.u64.u32 	%rd17469, %r5503;
	setp.lt.u64 	%p2862, %rd17468, %rd17469;
	selp.s64 	%rd17470, -1, 0, %p2862;
	cvt.u32.u64 	%r5504, %rd17468;
	sub.s32 	%r6497, %r5504, %r5503;
	cvt.u64.u32 	%rd17471, %r6498;
	add.s64 	%rd17472, %rd17470, %rd17471;
	cvt.u64.u32 	%rd17473, %r6491;
	setp.lt.u64 	%p2863, %rd17472, %rd17473;
	selp.s32 	%r5505, -1, 0, %p2863;
	cvt.u32.u64 	%r5506, %rd17472;
	sub.s32 	%r6498, %r5506, %r6491;
	add.s32 	%r5507, %r6499, %r5505;
	sub.s32 	%r6499, %r5507, %r6464;
$L__BB4_1692:
	mul.lo.s64 	%rd17474, %rd18613, %rd1389;
	cvt.u32.u64 	%r5508, %rd17474;
	shr.u64 	%rd17475, %rd17474, 32;
	mad.lo.s64 	%rd17476, %rd18613, %rd1390, %rd17475;
	shr.u64 	%rd17477, %rd17476, 32;
	mad.lo.s64 	%rd17478, %rd18613, %rd1391, %rd17477;
	shr.u64 	%rd17479, %rd17478, 32;
	mad.lo.s64 	%rd17480, %rd18613, %rd1392, %rd17479;
	shr.u64 	%rd17481, %rd17480, 32;
	mad.lo.s64 	%rd17482, %rd18613, %rd1393, %rd17481;
	shr.u64 	%rd17483, %rd17482, 32;
	mad.lo.s64 	%rd17484, %rd18613, %rd1394, %rd17483;
	shr.u64 	%rd17485, %rd17484, 32;
	mad.lo.s64 	%rd17486, %rd18613, %rd1395, %rd17485;
	shr.u64 	%rd17487, %rd17486, 32;
	mad.lo.s64 	%rd17488, %rd18613, %rd1396, %rd17487;
	shr.u64 	%rd17489, %rd17488, 32;
	and.b64  	%rd17490, %rd17476, 4294967295;
	mad.lo.s64 	%rd17491, %rd18612, %rd1389, %rd17490;
	shr.u64 	%rd17492, %rd17491, 32;
	and.b64  	%rd17493, %rd17478, 4294967295;
	add.s64 	%rd17494, %rd17492, %rd17493;
	mad.lo.s64 	%rd17495, %rd18612, %rd1390, %rd17494;
	shr.u64 	%rd17496, %rd17495, 32;
	and.b64  	%rd17497, %rd17480, 4294967295;
	add.s64 	%rd17498, %rd17496, %rd17497;
	mad.lo.s64 	%rd17499, %rd18612, %rd1391, %rd17498;
	shr.u64 	%rd17500, %rd17499, 32;
	and.b64  	%rd17501, %rd17482, 4294967295;
	add.s64 	%rd17502, %rd17500, %rd17501;
	mad.lo.s64 	%rd17503, %rd18612, %rd1392, %rd17502;
	shr.u64 	%rd17504, %rd17503, 32;
	and.b64  	%rd17505, %rd17484, 4294967295;
	add.s64 	%rd17506, %rd17504, %rd17505;
	mad.lo.s64 	%rd17507, %rd18612, %rd1393, %rd17506;
	shr.u64 	%rd17508, %rd17507, 32;
	and.b64  	%rd17509, %rd17486, 4294967295;
	add.s64 	%rd17510, %rd17508, %rd17509;
	mad.lo.s64 	%rd17511, %rd18612, %rd1394, %rd17510;
	shr.u64 	%rd17512, %rd17511, 32;
	and.b64  	%rd17513, %rd17488, 4294967295;
	add.s64 	%rd17514, %rd17512, %rd17513;
	mad.lo.s64 	%rd17515, %rd18612, %rd1395, %rd17514;
	shr.u64 	%rd17516, %rd17515, 32;
	add.s64 	%rd17517, %rd17516, %rd17489;
	mad.lo.s64 	%rd17518, %rd18612, %rd1396, %rd17517;
	shr.u64 	%rd17519, %rd17518, 32;
	and.b64  	%rd17520, %rd17495, 4294967295;
	mad.lo.s64 	%rd17521, %rd18611, %rd1389, %rd17520;
	shr.u64 	%rd17522, %rd17521, 32;
	and.b64  	%rd17523, %rd17499, 4294967295;
	add.s64 	%rd17524, %rd17522, %rd17523;
	mad.lo.s64 	%rd17525, %rd18611, %rd1390, %rd17524;
	shr.u64 	%rd17526, %rd17525, 32;
	and.b64  	%rd17527, %rd17503, 4294967295;
	add.s64 	%rd17528, %rd17526, %rd17527;
	mad.lo.s64 	%rd17529, %rd18611, %rd1391, %rd17528;
	shr.u64 	%rd17530, %rd17529, 32;
	and.b64  	%rd17531, %rd17507, 4294967295;
	add.s64 	%rd17532, %rd17530, %rd17531;
	mad.lo.s64 	%rd17533, %rd18611, %rd1392, %rd17532;
	shr.u64 	%rd17534, %rd17533, 32;
	and.b64  	%rd17535, %rd17511, 4294967295;
	add.s64 	%rd17536, %rd17534, %rd17535;
	mad.lo.s64 	%rd17537, %rd18611, %rd1393, %rd17536;
	shr.u64 	%rd17538, %rd17537, 32;
	and.b64  	%rd17539, %rd17515, 4294967295;
	add.s64 	%rd17540, %rd17538, %rd17539;
	mad.lo.s64 	%rd17541, %rd18611, %rd1394, %rd17540;
	shr.u64 	%rd17542, %rd17541, 32;
	and.b64  	%rd17543, %rd17518, 4294967295;
	add.s64 	%rd17544, %rd17542, %rd17543;
	mad.lo.s64 	%rd17545, %rd18611, %rd1395, %rd17544;
	shr.u64 	%rd17546, %rd17545, 32;
	add.s64 	%rd17547, %rd17546, %rd17519;
	mad.lo.s64 	%rd17548, %rd18611, %rd1396, %rd17547;
	shr.u64 	%rd17549, %rd17548, 32;
	and.b64  	%rd17550, %rd17525, 4294967295;
	mad.lo.s64 	%rd17551, %rd18610, %rd1389, %rd17550;
	shr.u64 	%rd17552, %rd17551, 32;
	and.b64  	%rd17553, %rd17529, 4294967295;
	add.s64 	%rd17554, %rd17552, %rd17553;
	mad.lo.s64 	%rd17555, %rd18610, %rd1390, %rd17554;
	shr.u64 	%rd17556, %rd17555, 32;
	and.b64  	%rd17557, %rd17533, 4294967295;
	add.s64 	%rd17558, %rd17556, %rd17557;
	mad.lo.s64 	%rd17559, %rd18610, %rd1391, %rd17558;
	shr.u64 	%rd17560, %rd17559, 32;
	and.b64  	%rd17561, %rd17537, 4294967295;
	add.s64 	%rd17562, %rd17560, %rd17561;
	mad.lo.s64 	%rd17563, %rd18610, %rd1392, %rd17562;
	shr.u64 	%rd17564, %rd17563, 32;
	and.b64  	%rd17565, %rd17541, 4294967295;
	add.s64 	%rd17566, %rd17564, %rd17565;
	mad.lo.s64 	%rd17567, %rd18610, %rd1393, %rd17566;
	shr.u64 	%rd17568, %rd17567, 32;
	and.b64  	%rd17569, %rd17545, 4294967295;
	add.s64 	%rd17570, %rd17568, %rd17569;
	mad.lo.s64 	%rd17571, %rd18610, %rd1394, %rd17570;
	shr.u64 	%rd17572, %rd17571, 32;
	and.b64  	%rd17573, %rd17548, 4294967295;
	add.s64 	%rd17574, %rd17572, %rd17573;
	mad.lo.s64 	%rd17575, %rd18610, %rd1395, %rd17574;
	shr.u64 	%rd17576, %rd17575, 32;
	add.s64 	%rd17577, %rd17576, %rd17549;
	mad.lo.s64 	%rd17578, %rd18610, %rd1396, %rd17577;
	shr.u64 	%rd17579, %rd17578, 32;
	and.b64  	%rd17580, %rd17555, 4294967295;
	mad.lo.s64 	%rd17581, %rd18609, %rd1389, %rd17580;
	shr.u64 	%rd17582, %rd17581, 32;
	and.b64  	%rd17583, %rd17559, 4294967295;
	add.s64 	%rd17584, %rd17582, %rd17583;
	mad.lo.s64 	%rd17585, %rd18609, %rd1390, %rd17584;
	shr.u64 	%rd17586, %rd17585, 32;
	and.b64  	%rd17587, %rd17563, 4294967295;
	add.s64 	%rd17588, %rd17586, %rd17587;
	mad.lo.s64 	%rd17589, %rd18609, %rd1391, %rd17588;
	shr.u64 	%rd17590, %rd17589, 32;
	and.b64  	%rd17591, %rd17567, 4294967295;
	add.s64 	%rd17592, %rd17590, %rd17591;
	mad.lo.s64 	%rd17593, %rd18609, %rd1392, %rd17592;
	shr.u64 	%rd17594, %rd17593, 32;
	and.b64  	%rd17595, %rd17571, 4294967295;
	add.s64 	%rd17596, %rd17594, %rd17595;
	mad.lo.s64 	%rd17597, %rd18609, %rd1393, %rd17596;
	shr.u64 	%rd17598, %rd17597, 32;
	and.b64  	%rd17599, %rd17575, 4294967295;
	add.s64 	%rd17600, %rd17598, %rd17599;
	mad.lo.s64 	%rd17601, %rd18609, %rd1394, %rd17600;
	shr.u64 	%rd17602, %rd17601, 32;
	and.b64  	%rd17603, %rd17578, 4294967295;
	add.s64 	%rd17604, %rd17602, %rd17603;
	mad.lo.s64 	%rd17605, %rd18609, %rd1395, %rd17604;
	shr.u64 	%rd17606, %rd17605, 32;
	add.s64 	%rd17607, %rd17606, %rd17579;
	mad.lo.s64 	%rd17608, %rd18609, %rd1396, %rd17607;
	shr.u64 	%rd17609, %rd17608, 32;
	and.b64  	%rd17610, %rd17585, 4294967295;
	mad.lo.s64 	%rd17611, %rd18608, %rd1389, %rd17610;
	shr.u64 	%rd17612, %rd17611, 32;
	and.b64  	%rd17613, %rd17589, 4294967295;
	add.s64 	%rd17614, %rd17612, %rd17613;
	mad.lo.s64 	%rd17615, %rd18608, %rd1390, %rd17614;
	shr.u64 	%rd17616, %rd17615, 32;
	and.b64  	%rd17617, %rd17593, 4294967295;
	add.s64 	%rd17618, %rd17616, %rd17617;
	mad.lo.s64 	%rd17619, %rd18608, %rd1391, %rd17618;
	shr.u64 	%rd17620, %rd17619, 32;
	and.b64  	%rd17621, %rd17597, 4294967295;
	add.s64 	%rd17622, %rd17620, %rd17621;
	mad.lo.s64 	%rd17623, %rd18608, %rd1392, %rd17622;
	shr.u64 	%rd17624, %rd17623, 32;
	and.b64  	%rd17625, %rd17601, 4294967295;
	add.s64 	%rd17626, %rd17624, %rd17625;
	mad.lo.s64 	%rd17627, %rd18608, %rd1393, %rd17626;
	shr.u64 	%rd17628, %rd17627, 32;
	and.b64  	%rd17629, %rd17605, 4294967295;
	add.s64 	%rd17630, %rd17628, %rd17629;
	mad.lo.s64 	%rd17631, %rd18608, %rd1394, %rd17630;
	shr.u64 	%rd17632, %rd17631, 32;
	and.b64  	%rd17633, %rd17608, 4294967295;
	add.s64 	%rd17634, %rd17632, %rd17633;
	mad.lo.s64 	%rd17635, %rd18608, %rd1395, %rd17634;
	shr.u64 	%rd17636, %rd17635, 32;
	add.s64 	%rd17637, %rd17636, %rd17609;
	mad.lo.s64 	%rd17638, %rd18608, %rd1396, %rd17637;
	shr.u64 	%rd17639, %rd17638, 32;
	and.b64  	%rd17640, %rd17615, 4294967295;
	mad.lo.s64 	%rd17641, %rd18607, %rd1389, %rd17640;
	shr.u64 	%rd17642, %rd17641, 32;
	and.b64  	%rd17643, %rd17619, 4294967295;
	add.s64 	%rd17644, %rd17642, %rd17643;
	mad.lo.s64 	%rd17645, %rd18607, %rd1390, %rd17644;
	shr.u64 	%rd17646, %rd17645, 32;
	and.b64  	%rd17647, %rd17623, 4294967295;
	add.s64 	%rd17648, %rd17646, %rd17647;
	mad.lo.s64 	%rd17649, %rd18607, %rd1391, %rd17648;
	shr.u64 	%rd17650, %rd17649, 32;
	and.b64  	%rd17651, %rd17627, 4294967295;
	add.s64 	%rd17652, %rd17650, %rd17651;
	mad.lo.s64 	%rd17653, %rd18607, %rd1392, %rd17652;
	shr.u64 	%rd17654, %rd17653, 32;
	and.b64  	%rd17655, %rd17631, 4294967295;
	add.s64 	%rd17656, %rd17654, %rd17655;
	mad.lo.s64 	%rd17657, %rd18607, %rd1393, %rd17656;
	shr.u64 	%rd17658, %rd17657, 32;
	and.b64  	%rd17659, %rd17635, 4294967295;
	add.s64 	%rd17660, %rd17658, %rd17659;
	mad.lo.s64 	%rd17661, %rd18607, %rd1394, %rd17660;
	shr.u64 	%rd17662, %rd17661, 32;
	and.b64  	%rd17663, %rd17638, 4294967295;
	add.s64 	%rd17664, %rd17662, %rd17663;
	mad.lo.s64 	%rd17665, %rd18607, %rd1395, %rd17664;
	shr.u64 	%rd17666, %rd17665, 32;
	add.s64 	%rd17667, %rd17666, %rd17639;
	mad.lo.s64 	%rd17668, %rd18607, %rd1396, %rd17667;
	shr.u64 	%rd17669, %rd17668, 32;
	and.b64  	%rd17670, %rd17645, 4294967295;
	mad.lo.s64 	%rd17671, %rd18606, %rd1389, %rd17670;
	shr.u64 	%rd17672, %rd17671, 32;
	and.b64  	%rd17673, %rd17649, 4294967295;
	add.s64 	%rd17674, %rd17672, %rd17673;
	mad.lo.s64 	%rd17675, %rd18606, %rd1390, %rd17674;
	shr.u64 	%rd17676, %rd17675, 32;
	and.b64  	%rd17677, %rd17653, 4294967295;
	add.s64 	%rd17678, %rd17676, %rd17677;
	mad.lo.s64 	%rd17679, %rd18606, %rd1391, %rd17678;
	shr.u64 	%rd17680, %rd17679, 32;
	and.b64  	%rd17681, %rd17657, 4294967295;
	add.s64 	%rd17682, %rd17680, %rd17681;
	mad.lo.s64 	%rd17683, %rd18606, %rd1392, %rd17682;
	shr.u64 	%rd17684, %rd17683, 32;
	and.b64  	%rd17685, %rd17661, 4294967295;
	add.s64 	%rd17686, %rd17684, %rd17685;
	mad.lo.s64 	%rd17687, %rd18606, %rd1393, %rd17686;
	shr.u64 	%rd17688, %rd17687, 32;
	and.b64  	%rd17689, %rd17665, 4294967295;
	add.s64 	%rd17690, %rd17688, %rd17689;
	mad.lo.s64 	%rd17691, %rd18606, %rd1394, %rd17690;
	shr.u64 	%rd17692, %rd17691, 32;
	and.b64  	%rd17693, %rd17668, 4294967295;
	add.s64 	%rd17694, %rd17692, %rd17693;
	mad.lo.s64 	%rd17695, %rd18606, %rd1395, %rd17694;
	shr.u64 	%rd17696, %rd17695, 32;
	add.s64 	%rd17697, %rd17696, %rd17669;
	mad.lo.s64 	%rd17698, %rd18606, %rd1396, %rd17697;
	shr.u64 	%rd17699, %rd17698, 32;
	{ .reg .b32 tmp; mov.b64 {tmp, %r5509}, %rd17698; }
	and.b64  	%rd17700, %rd17675, 4294967295;
	mul.lo.s64 	%rd17701, %rd17700, 977;
	cvt.u32.u64 	%r5510, %rd17701;
	shr.u64 	%rd17702, %rd17701, 32;
	and.b64  	%rd17703, %rd17679, 4294967295;
	mad.lo.s64 	%rd17704, %rd17703, 977, %rd17702;
	shr.u64 	%rd17705, %rd17704, 32;
	and.b64  	%rd17706, %rd17683, 4294967295;
	mad.lo.s64 	%rd17707, %rd17706, 977, %rd17705;
	shr.u64 	%rd17708, %rd17707, 32;
	and.b64  	%rd17709, %rd17687, 4294967295;
	mad.lo.s64 	%rd17710, %rd17709, 977, %rd17708;
	shr.u64 	%rd17711, %rd17710, 32;
	and.b64  	%rd17712, %rd17691, 4294967295;
	mad.lo.s64 	%rd17713, %rd17712, 977, %rd17711;
	shr.u64 	%rd17714, %rd17713, 32;
	and.b64  	%rd17715, %rd17695, 4294967295;
	mad.lo.s64 	%rd17716, %rd17715, 977, %rd17714;
	shr.u64 	%rd17717, %rd17716, 32;
	and.b64  	%rd17718, %rd17698, 4294967295;
	mad.lo.s64 	%rd17719, %rd17718, 977, %rd17717;
	shr.u64 	%rd17720, %rd17719, 32;
	mad.lo.s64 	%rd17721, %rd17699, 977, %rd17720;
	{ .reg .b32 tmp; mov.b64 {tmp, %r5511}, %rd17721; }
	add.s32 	%r6510, %r5508, %r5510;
	setp.lt.u32 	%p2865, %r6510, %r5508;
	selp.u64 	%rd17722, 1, 0, %p2865;
	and.b64  	%rd17723, %rd17491, 4294967295;
	and.b64  	%rd17724, %rd17704, 4294967295;
	add.s64 	%rd17725, %rd17723, %rd17722;
	add.s64 	%rd17726, %rd17725, %rd17724;
	shr.u64 	%rd17727, %rd17726, 32;
	and.b64  	%rd17728, %rd17521, 4294967295;
	and.b64  	%rd17729, %rd17707, 4294967295;
	add.s64 	%rd17730, %rd17727, %rd17728;
	add.s64 	%rd17731, %rd17730, %rd17729;
	shr.u64 	%rd17732, %rd17731, 32;
	and.b64  	%rd17733, %rd17551, 4294967295;
	and.b64  	%rd17734, %rd17710, 4294967295;
	add.s64 	%rd17735, %rd17732, %rd17733;
	add.s64 	%rd17736, %rd17735, %rd17734;
	shr.u64 	%rd17737, %rd17736, 32;
	and.b64  	%rd17738, %rd17581, 4294967295;
	and.b64  	%rd17739, %rd17713, 4294967295;
	add.s64 	%rd17740, %rd17737, %rd17738;
	add.s64 	%rd17741, %rd17740, %rd17739;
	shr.u64 	%rd17742, %rd17741, 32;
	and.b64  	%rd17743, %rd17611, 4294967295;
	and.b64  	%rd17744, %rd17716, 4294967295;
	add.s64 	%rd17745, %rd17742, %rd17743;
	add.s64 	%rd17746, %rd17745, %rd17744;
	shr.u64 	%rd17747, %rd17746, 32;
	and.b64  	%rd17748, %rd17641, 4294967295;
	and.b64  	%rd17749, %rd17719, 4294967295;
	add.s64 	%rd17750, %rd17747, %rd17748;
	add.s64 	%rd17751, %rd17750, %rd17749;
	shr.u64 	%rd17752, %rd17751, 32;
	and.b64  	%rd17753, %rd17671, 4294967295;
	and.b64  	%rd17754, %rd17721, 4294967295;
	add.s64 	%rd17755, %rd17752, %rd17753;
	add.s64 	%rd17756, %rd17755, %rd17754;
	{ .reg .b32 tmp; mov.b64 {tmp, %r5512}, %rd17756; }
	add.s32 	%r5513, %r5512, %r5511;
	and.b64  	%rd17757, %rd17726, 4294967295;
	add.s64 	%rd18650, %rd17757, %rd17700;
	shr.u64 	%rd17758, %rd18650, 32;
	and.b64  	%rd17759, %rd17731, 4294967295;
	add.s64 	%rd17760, %rd17758, %rd17759;
	add.s64 	%rd18651, %rd17760, %rd17703;
	shr.u64 	%rd17761, %rd18651, 32;
	and.b64  	%rd17762, %rd17736, 4294967295;
	add.s64 	%rd17763, %rd17761, %rd17762;
	add.s64 	%rd18652, %rd17763, %rd17706;
	shr.u64 	%rd17764, %rd18652, 32;
	and.b64  	%rd17765, %rd17741, 4294967295;
	add.s64 	%rd17766, %rd17764, %rd17765;
	add.s64 	%rd18653, %rd17766, %rd17709;
	shr.u64 	%rd17767, %rd18653, 32;
	and.b64  	%rd17768, %rd17746, 4294967295;
	add.s64 	%rd17769, %rd17767, %rd17768;
	add.s64 	%rd18654, %rd17769, %rd17712;
	shr.u64 	%rd17770, %rd18654, 32;
	and.b64  	%rd17771, %rd17751, 4294967295;
	add.s64 	%rd17772, %rd17770, %rd17771;
	add.s64 	%rd18655, %rd17772, %rd17715;
	shr.u64 	%rd17773, %rd18655, 32;
	and.b64  	%rd17774, %rd17756, 4294967295;
	add.s64 	%rd17775, %rd17773, %rd17774;
	add.s64 	%rd18656, %rd17775, %rd17718;
	{ .reg .b32 tmp; mov.b64 {tmp, %r5514}, %rd18656; }
	add.s32 	%r5515, %r5513, %r5514;
	add.s32 	%r2321, %r5515, %r5509;
	setp.eq.s32 	%p2866, %r2321, 0;
	mov.pred 	%p3037, 0;
	@%p2866 bra 	$L__BB4_1694;
	cvt.u64.u32 	%rd17776, %r2321;
	mul.wide.u32 	%rd17777, %r2321, 977;
	cvt.u32.u64 	%r5516, %rd17777;
	shr.u64 	%rd17778, %rd17777, 32;
	add.s64 	%rd17779, %rd17778, %rd17776;
	shr.u64 	%rd17780, %rd17779, 32;
	add.s32 	%r2322, %r6510, %r5516;
	setp.lt.u32 	%p2867, %r2322, %r6510;
	selp.u64 	%rd17781, 1, 0, %p2867;
	and.b64  	%rd17782, %rd18650, 4294967295;
	and.b64  	%rd17783, %rd17779, 4294967295;
	add.s64 	%rd17784, %rd17782, %rd17781;
	add.s64 	%rd18650, %rd17784, %rd17783;
	shr.u64 	%rd17785, %rd18650, 32;
	and.b64  	%rd17786, %rd18651, 4294967295;
	add.s64 	%rd17787, %rd17785, %rd17786;
	add.s64 	%rd18651, %rd17787, %rd17780;
	shr.u64 	%rd17788, %rd18651, 32;
	and.b64  	%rd17789, %rd18652, 4294967295;
	add.s64 	%rd18652, %rd17788, %rd17789;
	shr.u64 	%rd17790, %rd18652, 32;
	and.b64  	%rd17791, %rd18653, 4294967295;
	add.s64 	%rd18653, %rd17790, %rd17791;
	shr.u64 	%rd17792, %rd18653, 32;
	and.b64  	%rd17793, %rd18654, 4294967295;
	add.s64 	%rd18654, %rd17792, %rd17793;
	shr.u64 	%rd17794, %rd18654, 32;
	and.b64  	%rd17795, %rd18655, 4294967295;
	add.s64 	%rd18655, %rd17794, %rd17795;
	shr.u64 	%rd17796, %rd18655, 32;
	and.b64  	%rd17797, %rd18656, 4294967295;
	add.s64 	%rd18656, %rd17796, %rd17797;
	setp.gt.u64 	%p3037, %rd18656, 4294967295;
	mov.u32 	%r6510, %r2322;
$L__BB4_1694:
	cvt.u32.u64 	%r6517, %rd18656;
	cvt.u32.u64 	%r6516, %rd18655;
	cvt.u32.u64 	%r6515, %rd18654;
	cvt.u32.u64 	%r6514, %rd18653;
	cvt.u32.u64 	%r6513, %rd18652;
	cvt.u32.u64 	%r6512, %rd18651;
	cvt.u32.u64 	%r6511, %rd18650;
	setp.lt.u32 	%p2868, %r6464, %r6517;
	or.pred  	%p2869, %p3037, %p2868;
	@%p2869 bra 	$L__BB4_1708;
	setp.gt.u32 	%p2870, %r6464, %r6517;
	@%p2870 bra 	$L__BB4_1709;
	ld.const.u32 	%r2331, [const_p+24];
	setp.lt.u32 	%p2871, %r2331, %r6516;
	@%p2871 bra 	$L__BB4_1708;
	setp.gt.u32 	%p2872, %r2331, %r6516;
	@%p2872 bra 	$L__BB4_1709;
	ld.const.u32 	%r2332, [const_p+20];
	setp.lt.u32 	%p2873, %r2332, %r6515;
	@%p2873 bra 	$L__BB4_1708;
	setp.gt.u32 	%p2874, %r2332, %r6515;
	@%p2874 bra 	$L__BB4_1709;
	ld.const.u32 	%r2333, [const_p+16];
	setp.lt.u32 	%p2875, %r2333, %r6514;
	@%p2875 bra 	$L__BB4_1708;
	setp.gt.u32 	%p2876, %r2333, %r6514;
	@%p2876 bra 	$L__BB4_1709;
	ld.const.u32 	%r2334, [const_p+12];
	setp.lt.u32 	%p2877, %r2334, %r6513;
	@%p2877 bra 	$L__BB4_1708;
	setp.gt.u32 	%p2878, %r2334, %r6513;
	@%p2878 bra 	$L__BB4_1709;
	ld.const.u32 	%r2335, [const_p+8];
	setp.lt.u32 	%p2879, %r2335, %r6512;
	@%p2879 bra 	$L__BB4_1708;
	setp.gt.u32 	%p2880, %r2335, %r6512;
	@%p2880 bra 	$L__BB4_1709;
	ld.const.u32 	%r2336, [const_p+4];
	setp.lt.u32 	%p2881, %r2336, %r6511;
	@%p2881 bra 	$L__BB4_1708;
	setp.gt.u32 	%p2882, %r2336, %r6511;
	ld.const.u32 	%r5517, [const_p];
	setp.lt.u32 	%p2883, %r6510, %r5517;
	or.pred  	%p2884, %p2882, %p2883;
	@%p2884 bra 	$L__BB4_1709;
$L__BB4_1708:
	ld.const.u32 	%r5519, [const_p];
	setp.lt.u32 	%p2885, %r6510, %r5519;
	selp.s64 	%rd17799, -1, 0, %p2885;
	sub.s32 	%r6510, %r6510, %r5519;
	and.b64  	%rd17800, %rd18650, 4294967295;
	add.s64 	%rd17801, %rd17800, %rd17799;
	ld.const.u32 	%r5520, [const_p+4];
	cvt.u64.u32 	%rd17802, %r5520;
	setp.lt.u64 	%p2886, %rd17801, %rd17802;
	selp.s64 	%rd17803, -1, 0, %p2886;
	cvt.u32.u64 	%r5521, %rd17801;
	sub.s32 	%r6511, %r5521, %r5520;
	and.b64  	%rd17804, %rd18651, 4294967295;
	add.s64 	%rd17805, %rd17804, %rd17803;
	ld.const.u32 	%r5522, [const_p+8];
	cvt.u64.u32 	%rd17806, %r5522;
	setp.lt.u64 	%p2887, %rd17805, %rd17806;
	selp.s64 	%rd17807, -1, 0, %p2887;
	cvt.u32.u64 	%r5523, %rd17805;
	sub.s32 	%r6512, %r5523, %r5522;
	and.b64  	%rd17808, %rd18652, 4294967295;
	add.s64 	%rd17809, %rd17808, %rd17807;
	ld.const.u32 	%r5524, [const_p+12];
	cvt.u64.u32 	%rd17810, %r5524;
	setp.lt.u64 	%p2888, %rd17809, %rd17810;
	selp.s64 	%rd17811, -1, 0, %p2888;
	cvt.u32.u64 	%r5525, %rd17809;
	sub.s32 	%r6513, %r5525, %r5524;
	and.b64  	%rd17812, %rd18653, 4294967295;
	add.s64 	%rd17813, %rd17812, %rd17811;
	ld.const.u32 	%r5526, [const_p+16];
	cvt.u64.u32 	%rd17814, %r5526;
	setp.lt.u64 	%p2889, %rd17813, %rd17814;
	selp.s64 	%rd17815, -1, 0, %p2889;
	cvt.u32.u64 	%r5527, %rd17813;
	sub.s32 	%r6514, %r5527, %r5526;
	and.b64  	%rd17816, %rd18654, 4294967295;
	add.s64 	%rd17817, %rd17816, %rd17815;
	ld.const.u32 	%r5528, [const_p+20];
	cvt.u64.u32 	%rd17818, %r5528;
	setp.lt.u64 	%p2890, %rd17817, %rd17818;
	selp.s64 	%rd17819, -1, 0, %p2890;
	cvt.u32.u64 	%r5529, %rd17817;
	sub.s32 	%r6515, %r5529, %r5528;
	and.b64  	%rd17820, %rd18655, 4294967295;
	add.s64 	%rd17821, %rd17820, %rd17819;
	ld.const.u32 	%r5530, [const_p+24];
	cvt.u64.u32 	%rd17822, %r5530;
	setp.lt.u64 	%p2891, %rd17821, %rd17822;
	selp.s32 	%r5531, -1, 0, %p2891;
	cvt.u32.u64 	%r5532, %rd17821;
	sub.s32 	%r6516, %r5532, %r5530;
	add.s32 	%r5533, %r6517, %r5531;
	sub.s32 	%r6517, %r5533, %r6464;
$L__BB4_1709:
	setp.le.u32 	%p2892, %r6517, %r6464;
	@%p2892 bra 	$L__BB4_1710;
	bra.uni 	$L__BB4_1723;
$L__BB4_1710:
	setp.lt.u32 	%p2893, %r6517, %r6464;
	@%p2893 bra 	$L__BB4_1725;
	ld.const.u32 	%r6509, [const_p+24];
	setp.gt.u32 	%p2894, %r6516, %r6509;
	@%p2894 bra 	$L__BB4_1724;
	setp.lt.u32 	%p2895, %r6516, %r6509;
	@%p2895 bra 	$L__BB4_1725;
	ld.const.u32 	%r2346, [const_p+20];
	setp.gt.u32 	%p2896, %r6515, %r2346;
	@%p2896 bra 	$L__BB4_1724;
	setp.lt.u32 	%p2897, %r6515, %r2346;
	@%p2897 bra 	$L__BB4_1725;
	ld.const.u32 	%r2347, [const_p+16];
	setp.gt.u32 	%p2898, %r6514, %r2347;
	@%p2898 bra 	$L__BB4_1724;
	setp.lt.u32 	%p2899, %r6514, %r2347;
	@%p2899 bra 	$L__BB4_1725;
	ld.const.u32 	%r2348, [const_p+12];
	setp.gt.u32 	%p2900, %r6513, %r2348;
	@%p2900 bra 	$L__BB4_1724;
	setp.lt.u32 	%p2901, %r6513, %r2348;
	@%p2901 bra 	$L__BB4_1725;
	ld.const.u32 	%r2349, [const_p+8];
	setp.gt.u32 	%p2902, %r6512, %r2349;
	@%p2902 bra 	$L__BB4_1724;
	setp.lt.u32 	%p2903, %r6512, %r2349;
	@%p2903 bra 	$L__BB4_1725;
	ld.const.u32 	%r2350, [const_p+4];
	setp.gt.u32 	%p2904, %r6511, %r2350;
	@%p2904 bra 	$L__BB4_1724;
	setp.lt.u32 	%p2905, %r6511, %r2350;
	ld.const.u32 	%r5534, [const_p];
	setp.lt.u32 	%p2906, %r6510, %r5534;
	or.pred  	%p2907, %p2905, %p2906;
	@%p2907 bra 	$L__BB4_1725;
	bra.uni 	$L__BB4_1724;
$L__BB4_1723:
	ld.const.u32 	%r6509, [const_p+24];
$L__BB4_1724:
	ld.const.u32 	%r5536, [const_p];
	setp.lt.u32 	%p2908, %r6510, %r5536;
	selp.s64 	%rd17823, -1, 0, %p2908;
	sub.s32 	%r6510, %r6510, %r5536;
	cvt.u64.u32 	%rd17824, %r6511;
	add.s64 	%rd17825, %rd17823, %rd17824;
	ld.const.u32 	%r5537, [const_p+4];
	cvt.u64.u32 	%rd17826, %r5537;
	setp.lt.u64 	%p2909, %rd17825, %rd17826;
	selp.s64 	%rd17827, -1, 0, %p2909;
	cvt.u32.u64 	%r5538, %rd17825;
	sub.s32 	%r6511, %r5538, %r5537;
	cvt.u64.u32 	%rd17828, %r6512;
	add.s64 	%rd17829, %rd17827, %rd17828;
	ld.const.u32 	%r5539, [const_p+8];
	cvt.u64.u32 	%rd17830, %r5539;
	setp.lt.u64 	%p2910, %rd17829, %rd17830;
	selp.s64 	%rd17831, -1, 0, %p2910;
	cvt.u32.u64 	%r5540, %rd17829;
	sub.s32 	%r6512, %r5540, %r5539;
	cvt.u64.u32 	%rd17832, %r6513;
	add.s64 	%rd17833, %rd17831, %rd17832;
	ld.const.u32 	%r5541, [const_p+12];
	cvt.u64.u32 	%rd17834, %r5541;
	setp.lt.u64 	%p2911, %rd17833, %rd17834;
	selp.s64 	%rd17835, -1, 0, %p2911;
	cvt.u32.u64 	%r5542, %rd17833;
	sub.s32 	%r6513, %r5542, %r5541;
	cvt.u64.u32 	%rd17836, %r6514;
	add.s64 	%rd17837, %rd17835, %rd17836;
	ld.const.u32 	%r5543, [const_p+16];
	cvt.u64.u32 	%rd17838, %r5543;
	setp.lt.u64 	%p2912, %rd17837, %rd17838;
	selp.s64 	%rd17839, -1, 0, %p2912;
	cvt.u32.u64 	%r5544, %rd17837;
	sub.s32 	%r6514, %r5544, %r5543;
	cvt.u64.u32 	%rd17840, %r6515;
	add.s64 	%rd17841, %rd17839, %rd17840;
	ld.const.u32 	%r5545, [const_p+20];
	cvt.u64.u32 	%rd17842, %r5545;
	setp.lt.u64 	%p2913, %rd17841, %rd17842;
	selp.s64 	%rd17843, -1, 0, %p2913;
	cvt.u32.u64 	%r5546, %rd17841;
	sub.s32 	%r6515, %r5546, %r5545;
	cvt.u64.u32 	%rd17844, %r6516;
	add.s64 	%rd17845, %rd17843, %rd17844;
	cvt.u64.u32 	%rd17846, %r6509;
	setp.lt.u64 	%p2914, %rd17845, %rd17846;
	selp.s32 	%r5547, -1, 0, %p2914;
	cvt.u32.u64 	%r5548, %rd17845;
	sub.s32 	%r6516, %r5548, %r6509;
	add.s32 	%r5549, %r6517, %r5547;
	sub.s32 	%r6517, %r5549, %r6464;
$L__BB4_1725:
	add.u64 	%rd1439, %SPL, 64;
	st.local.u32 	[%rd1439], %r6510;
	st.local.u32 	[%rd1439+4], %r6511;
	st.local.u32 	[%rd1439+8], %r6512;
	st.local.u32 	[%rd1439+12], %r6513;
	st.local.u32 	[%rd1439+16], %r6514;
	st.local.u32 	[%rd1439+20], %r6515;
	st.local.u32 	[%rd1439+24], %r6516;
	st.local.u32 	[%rd1439+28], %r6517;
	cvt.u64.u32 	%rd17848, %r6492;
	mul.lo.s64 	%rd17849, %rd18605, %rd17848;
	cvt.u32.u64 	%r5550, %rd17849;
	shr.u64 	%rd17850, %rd17849, 32;
	cvt.u64.u32 	%rd17851, %r6493;
	mad.lo.s64 	%rd17852, %rd18605, %rd17851, %rd17850;
	shr.u64 	%rd17853, %rd17852, 32;
	cvt.u64.u32 	%rd17854, %r6494;
	mad.lo.s64 	%rd17855, %rd18605, %rd17854, %rd17853;
	shr.u64 	%rd17856, %rd17855, 32;
	cvt.u64.u32 	%rd17857, %r6495;
	mad.lo.s64 	%rd17858, %rd18605, %rd17857, %rd17856;
	shr.u64 	%rd17859, %rd17858, 32;
	cvt.u64.u32 	%rd17860, %r6496;
	mad.lo.s64 	%rd17861, %rd18605, %rd17860, %rd17859;
	shr.u64 	%rd17862, %rd17861, 32;
	cvt.u64.u32 	%rd17863, %r6497;
	mad.lo.s64 	%rd17864, %rd18605, %rd17863, %rd17862;
	shr.u64 	%rd17865, %rd17864, 32;
	cvt.u64.u32 	%rd17866, %r6498;
	mad.lo.s64 	%rd17867, %rd18605, %rd17866, %rd17865;
	shr.u64 	%rd17868, %rd17867, 32;
	cvt.u64.u32 	%rd17869, %r6499;
	mad.lo.s64 	%rd17870, %rd18605, %rd17869, %rd17868;
	shr.u64 	%rd17871, %rd17870, 32;
	and.b64  	%rd17872, %rd17852, 4294967295;
	mad.lo.s64 	%rd17873, %rd18604, %rd17848, %rd17872;
	shr.u64 	%rd17874, %rd17873, 32;
	and.b64  	%rd17875, %rd17855, 4294967295;
	add.s64 	%rd17876, %rd17874, %rd17875;
	mad.lo.s64 	%rd17877, %rd18604, %rd17851, %rd17876;
	shr.u64 	%rd17878, %rd17877, 32;
	and.b64  	%rd17879, %rd17858, 4294967295;
	add.s64 	%rd17880, %rd17878, %rd17879;
	mad.lo.s64 	%rd17881, %rd18604, %rd17854, %rd17880;
	shr.u64 	%rd17882, %rd17881, 32;
	and.b64  	%rd17883, %rd17861, 4294967295;
	add.s64 	%rd17884, %rd17882, %rd17883;
	mad.lo.s64 	%rd17885, %rd18604, %rd17857, %rd17884;
	shr.u64 	%rd17886, %rd17885, 32;
	and.b64  	%rd17887, %rd17864, 4294967295;
	add.s64 	%rd17888, %rd17886, %rd17887;
	mad.lo.s64 	%rd17889, %rd18604, %rd17860, %rd17888;
	shr.u64 	%rd17890, %rd17889, 32;
	and.b64  	%rd17891, %rd17867, 4294967295;
	add.s64 	%rd17892, %rd17890, %rd17891;
	mad.lo.s64 	%rd17893, %rd18604, %rd17863, %rd17892;
	shr.u64 	%rd17894, %rd17893, 32;
	and.b64  	%rd17895, %rd17870, 4294967295;
	add.s64 	%rd17896, %rd17894, %rd17895;
	mad.lo.s64 	%rd17897, %rd18604, %rd17866, %rd17896;
	shr.u64 	%rd17898, %rd17897, 32;
	add.s64 	%rd17899, %rd17898, %rd17871;
	mad.lo.s64 	%rd17900, %rd18604, %rd17869, %rd17899;
	shr.u64 	%rd17901, %rd17900, 32;
	and.b64  	%rd17902, %rd17877, 4294967295;
	mad.lo.s64 	%rd17903, %rd18603, %rd17848, %rd17902;
	shr.u64 	%rd17904, %rd17903, 32;
	and.b64  	%rd17905, %rd17881, 4294967295;
	add.s64 	%rd17906, %rd17904, %rd17905;
	mad.lo.s64 	%rd17907, %rd18603, %rd17851, %rd17906;
	shr.u64 	%rd17908, %rd17907, 32;
	and.b64  	%rd17909, %rd17885, 4294967295;
	add.s64 	%rd17910, %rd17908, %rd17909;
	mad.lo.s64 	%rd17911, %rd18603, %rd17854, %rd17910;
	shr.u64 	%rd17912, %rd17911, 32;
	and.b64  	%rd17913, %rd17889, 4294967295;
	add.s64 	%rd17914, %rd17912, %rd17913;
	mad.lo.s64 	%rd17915, %rd18603, %rd17857, %rd17914;
	shr.u64 	%rd17916, %rd17915, 32;
	and.b64  	%rd17917, %rd17893, 4294967295;
	add.s64 	%rd17918, %rd17916, %rd17917;
	mad.lo.s64 	%rd17919, %rd18603, %rd17860, %rd17918;
	shr.u64 	%rd17920, %rd17919, 32;
	and.b64  	%rd17921, %rd17897, 4294967295;
	add.s64 	%rd17922, %rd17920, %rd17921;
	mad.lo.s64 	%rd17923, %rd18603, %rd17863, %rd17922;
	shr.u64 	%rd17924, %rd17923, 32;
	and.b64  	%rd17925, %rd17900, 4294967295;
	add.s64 	%rd17926, %rd17924, %rd17925;
	mad.lo.s64 	%rd17927, %rd18603, %rd17866, %rd17926;
	shr.u64 	%rd17928, %rd17927, 32;
	add.s64 	%rd17929, %rd17928, %rd17901;
	mad.lo.s64 	%rd17930, %rd18603, %rd17869, %rd17929;
	shr.u64 	%rd17931, %rd17930, 32;
	and.b64  	%rd17932, %rd17907, 4294967295;
	mad.lo.s64 	%rd17933, %rd18602, %rd17848, %rd17932;
	shr.u64 	%rd17934, %rd17933, 32;
	and.b64  	%rd17935, %rd17911, 4294967295;
	add.s64 	%rd17936, %rd17934, %rd17935;
	mad.lo.s64 	%rd17937, %rd18602, %rd17851, %rd17936;
	shr.u64 	%rd17938, %rd17937, 32;
	and.b64  	%rd17939, %rd17915, 4294967295;
	add.s64 	%rd17940, %rd17938, %rd17939;
	mad.lo.s64 	%rd17941, %rd18602, %rd17854, %rd17940;
	shr.u64 	%rd17942, %rd17941, 32;
	and.b64  	%rd17943, %rd17919, 4294967295;
	add.s64 	%rd17944, %rd17942, %rd17943;
	mad.lo.s64 	%rd17945, %rd18602, %rd17857, %rd17944;
	shr.u64 	%rd17946, %rd17945, 32;
	and.b64  	%rd17947, %rd17923, 4294967295;
	add.s64 	%rd17948, %rd17946, %rd17947;
	mad.lo.s64 	%rd17949, %rd18602, %rd17860, %rd17948;
	shr.u64 	%rd17950, %rd17949, 32;
	and.b64  	%rd17951, %rd17927, 4294967295;
	add.s64 	%rd17952, %rd17950, %rd17951;
	mad.lo.s64 	%rd17953, %rd18602, %rd17863, %rd17952;
	shr.u64 	%rd17954, %rd17953, 32;
	and.b64  	%rd17955, %rd17930, 4294967295;
	add.s64 	%rd17956, %rd17954, %rd17955;
	mad.lo.s64 	%rd17957, %rd18602, %rd17866, %rd17956;
	shr.u64 	%rd17958, %rd17957, 32;
	add.s64 	%rd17959, %rd17958, %rd17931;
	mad.lo.s64 	%rd17960, %rd18602, %rd17869, %rd17959;
	shr.u64 	%rd17961, %rd17960, 32;
	and.b64  	%rd17962, %rd17937, 4294967295;
	mad.lo.s64 	%rd17963, %rd18601, %rd17848, %rd17962;
	shr.u64 	%rd17964, %rd17963, 32;
	and.b64  	%rd17965, %rd17941, 4294967295;
	add.s64 	%rd17966, %rd17964, %rd17965;
	mad.lo.s64 	%rd17967, %rd18601, %rd17851, %rd17966;
	shr.u64 	%rd17968, %rd17967, 32;
	and.b64  	%rd17969, %rd17945, 4294967295;
	add.s64 	%rd17970, %rd17968, %rd17969;
	mad.lo.s64 	%rd17971, %rd18601, %rd17854, %rd17970;
	shr.u64 	%rd17972, %rd17971, 32;
	and.b64  	%rd17973, %rd17949, 4294967295;
	add.s64 	%rd17974, %rd17972, %rd17973;
	mad.lo.s64 	%rd17975, %rd18601, %rd17857, %rd17974;
	shr.u64 	%rd17976, %rd17975, 32;
	and.b64  	%rd17977, %rd17953, 4294967295;
	add.s64 	%rd17978, %rd17976, %rd17977;
	mad.lo.s64 	%rd17979, %rd18601, %rd17860, %rd17978;
	shr.u64 	%rd17980, %rd17979, 32;
	and.b64  	%rd17981, %rd17957, 4294967295;
	add.s64 	%rd17982, %rd17980, %rd17981;
	mad.lo.s64 	%rd17983, %rd18601, %rd17863, %rd17982;
	shr.u64 	%rd17984, %rd17983, 32;
	and.b64  	%rd17985, %rd17960, 4294967295;
	add.s64 	%rd17986, %rd17984, %rd17985;
	mad.lo.s64 	%rd17987, %rd18601, %rd17866, %rd17986;
	shr.u64 	%rd17988, %rd17987, 32;
	add.s64 	%rd17989, %rd17988, %rd17961;
	mad.lo.s64 	%rd17990, %rd18601, %rd17869, %rd17989;
	shr.u64 	%rd17991, %rd17990, 32;
	and.b64  	%rd17992, %rd17967, 4294967295;
	mad.lo.s64 	%rd17993, %rd18600, %rd17848, %rd17992;
	shr.u64 	%rd17994, %rd17993, 32;
	and.b64  	%rd17995, %rd17971, 4294967295;
	add.s64 	%rd17996, %rd17994, %rd17995;
	mad.lo.s64 	%rd17997, %rd18600, %rd17851, %rd17996;
	shr.u64 	%rd17998, %rd17997, 32;
	and.b64  	%rd17999, %rd17975, 4294967295;
	add.s64 	%rd18000, %rd17998, %rd17999;
	mad.lo.s64 	%rd18001, %rd18600, %rd17854, %rd18000;
	shr.u64 	%rd18002, %rd18001, 32;
	and.b64  	%rd18003, %rd17979, 4294967295;
	add.s64 	%rd18004, %rd18002, %rd18003;
	mad.lo.s64 	%rd18005, %rd18600, %rd17857, %rd18004;
	shr.u64 	%rd18006, %rd18005, 32;
	and.b64  	%rd18007, %rd17983, 4294967295;
	add.s64 	%rd18008, %rd18006, %rd18007;
	mad.lo.s64 	%rd18009, %rd18600, %rd17860, %rd18008;
	shr.u64 	%rd18010, %rd18009, 32;
	and.b64  	%rd18011, %rd17987, 4294967295;
	add.s64 	%rd18012, %rd18010, %rd18011;
	mad.lo.s64 	%rd18013, %rd18600, %rd17863, %rd18012;
	shr.u64 	%rd18014, %rd18013, 32;
	and.b64  	%rd18015, %rd17990, 4294967295;
	add.s64 	%rd18016, %rd18014, %rd18015;
	mad.lo.s64 	%rd18017, %rd18600, %rd17866, %rd18016;
	shr.u64 	%rd18018, %rd18017, 32;
	add.s64 	%rd18019, %rd18018, %rd17991;
	mad.lo.s64 	%rd18020, %rd18600, %rd17869, %rd18019;
	shr.u64 	%rd18021, %rd18020, 32;
	and.b64  	%rd18022, %rd17997, 4294967295;
	mad.lo.s64 	%rd18023, %rd18599, %rd17848, %rd18022;
	shr.u64 	%rd18024, %rd18023, 32;
	and.b64  	%rd18025, %rd18001, 4294967295;
	add.s64 	%rd18026, %rd18024, %rd18025;
	mad.lo.s64 	%rd18027, %rd18599, %rd17851, %rd18026;
	shr.u64 	%rd18028, %rd18027, 32;
	and.b64  	%rd18029, %rd18005, 4294967295;
	add.s64 	%rd18030, %rd18028, %rd18029;
	mad.lo.s64 	%rd18031, %rd18599, %rd17854, %rd18030;
	shr.u64 	%rd18032, %rd18031, 32;
	and.b64  	%rd18033, %rd18009, 4294967295;
	add.s64 	%rd18034, %rd18032, %rd18033;
	mad.lo.s64 	%rd18035, %rd18599, %rd17857, %rd18034;
	shr.u64 	%rd18036, %rd18035, 32;
	and.b64  	%rd18037, %rd18013, 4294967295;
	add.s64 	%rd18038, %rd18036, %rd18037;
	mad.lo.s64 	%rd18039, %rd18599, %rd17860, %rd18038;
	shr.u64 	%rd18040, %rd18039, 32;
	and.b64  	%rd18041, %rd18017, 4294967295;
	add.s64 	%rd18042, %rd18040, %rd18041;
	mad.lo.s64 	%rd18043, %rd18599, %rd17863, %rd18042;
	shr.u64 	%rd18044, %rd18043, 32;
	and.b64  	%rd18045, %rd18020, 4294967295;
	add.s64 	%rd18046, %rd18044, %rd18045;
	mad.lo.s64 	%rd18047, %rd18599, %rd17866, %rd18046;
	shr.u64 	%rd18048, %rd18047, 32;
	add.s64 	%rd18049, %rd18048, %rd18021;
	mad.lo.s64 	%rd18050, %rd18599, %rd17869, %rd18049;
	shr.u64 	%rd18051, %rd18050, 32;
	and.b64  	%rd18052, %rd18027, 4294967295;
	mad.lo.s64 	%rd18053, %rd18598, %rd17848, %rd18052;
	shr.u64 	%rd18054, %rd18053, 32;
	and.b64  	%rd18055, %rd18031, 4294967295;
	add.s64 	%rd18056, %rd18054, %rd18055;
	mad.lo.s64 	%rd18057, %rd18598, %rd17851, %rd18056;
	shr.u64 	%rd18058, %rd18057, 32;
	and.b64  	%rd18059, %rd18035, 4294967295;
	add.s64 	%rd18060, %rd18058, %rd18059;
	mad.lo.s64 	%rd18061, %rd18598, %rd17854, %rd18060;
	shr.u64 	%rd18062, %rd18061, 32;
	and.b64  	%rd18063, %rd18039, 4294967295;
	add.s64 	%rd18064, %rd18062, %rd18063;
	mad.lo.s64 	%rd18065, %rd18598, %rd17857, %rd18064;
	shr.u64 	%rd18066, %rd18065, 32;
	and.b64  	%rd18067, %rd18043, 4294967295;
	add.s64 	%rd18068, %rd18066, %rd18067;
	mad.lo.s64 	%rd18069, %rd18598, %rd17860, %rd18068;
	shr.u64 	%rd18070, %rd18069, 32;
	and.b64  	%rd18071, %rd18047, 4294967295;
	add.s64 	%rd18072, %rd18070, %rd18071;
	mad.lo.s64 	%rd18073, %rd18598, %rd17863, %rd18072;
	shr.u64 	%rd18074, %rd18073, 32;
	and.b64  	%rd18075, %rd18050, 4294967295;
	add.s64 	%rd18076, %rd18074, %rd18075;
	mad.lo.s64 	%rd18077, %rd18598, %rd17866, %rd18076;
	shr.u64 	%rd18078, %rd18077, 32;
	add.s64 	%rd18079, %rd18078, %rd18051;
	mad.lo.s64 	%rd18080, %rd18598, %rd17869, %rd18079;
	shr.u64 	%rd18081, %rd18080, 32;
	{ .reg .b32 tmp; mov.b64 {tmp, %r5551}, %rd18080; }
	and.b64  	%rd18082, %rd18057, 4294967295;
	mul.lo.s64 	%rd18083, %rd18082, 977;
	cvt.u32.u64 	%r5552, %rd18083;
	shr.u64 	%rd18084, %rd18083, 32;
	and.b64  	%rd18085, %rd18061, 4294967295;
	mad.lo.s64 	%rd18086, %rd18085, 977, %rd18084;
	shr.u64 	%rd18087, %rd18086, 32;
	and.b64  	%rd18088, %rd18065, 4294967295;
	mad.lo.s64 	%rd18089, %rd18088, 977, %rd18087;
	shr.u64 	%rd18090, %rd18089, 32;
	and.b64  	%rd18091, %rd18069, 4294967295;
	mad.lo.s64 	%rd18092, %rd18091, 977, %rd18090;
	shr.u64 	%rd18093, %rd18092, 32;
	and.b64  	%rd18094, %rd18073, 4294967295;
	mad.lo.s64 	%rd18095, %rd18094, 977, %rd18093;
	shr.u64 	%rd18096, %rd18095, 32;
	and.b64  	%rd18097, %rd18077, 4294967295;
	mad.lo.s64 	%rd18098, %rd18097, 977, %rd18096;
	shr.u64 	%rd18099, %rd18098, 32;
	and.b64  	%rd18100, %rd18080, 4294967295;
	mad.lo.s64 	%rd18101, %rd18100, 977, %rd18099;
	shr.u64 	%rd18102, %rd18101, 32;
	mad.lo.s64 	%rd18103, %rd18081, 977, %rd18102;
	{ .reg .b32 tmp; mov.b64 {tmp, %r5553}, %rd18103; }
	add.s32 	%r6528, %r5550, %r5552;
	setp.lt.u32 	%p2916, %r6528, %r5550;
	selp.u64 	%rd18104, 1, 0, %p2916;
	and.b64  	%rd18105, %rd17873, 4294967295;
	and.b64  	%rd18106, %rd18086, 4294967295;
	add.s64 	%rd18107, %rd18105, %rd18104;
	add.s64 	%rd18108, %rd18107, %rd18106;
	shr.u64 	%rd18109, %rd18108, 32;
	and.b64  	%rd18110, %rd17903, 4294967295;
	and.b64  	%rd18111, %rd18089, 4294967295;
	add.s64 	%rd18112, %rd18109, %rd18110;
	add.s64 	%rd18113, %rd18112, %rd18111;
	shr.u64 	%rd18114, %rd18113, 32;
	and.b64  	%rd18115, %rd17933, 4294967295;
	and.b64  	%rd18116, %rd18092, 4294967295;
	add.s64 	%rd18117, %rd18114, %rd18115;
	add.s64 	%rd18118, %rd18117, %rd18116;
	shr.u64 	%rd18119, %rd18118, 32;
	and.b64  	%rd18120, %rd17963, 4294967295;
	and.b64  	%rd18121, %rd18095, 4294967295;
	add.s64 	%rd18122, %rd18119, %rd18120;
	add.s64 	%rd18123, %rd18122, %rd18121;
	shr.u64 	%rd18124, %rd18123, 32;
	and.b64  	%rd18125, %rd17993, 4294967295;
	and.b64  	%rd18126, %rd18098, 4294967295;
	add.s64 	%rd18127, %rd18124, %rd18125;
	add.s64 	%rd18128, %rd18127, %rd18126;
	shr.u64 	%rd18129, %rd18128, 32;
	and.b64  	%rd18130, %rd18023, 4294967295;
	and.b64  	%rd18131, %rd18101, 4294967295;
	add.s64 	%rd18132, %rd18129, %rd18130;
	add.s64 	%rd18133, %rd18132, %rd18131;
	shr.u64 	%rd18134, %rd18133, 32;
	and.b64  	%rd18135, %rd18053, 4294967295;
	and.b64  	%rd18136, %rd18103, 4294967295;
	add.s64 	%rd18137, %rd18134, %rd18135;
	add.s64 	%rd18138, %rd18137, %rd18136;
	{ .reg .b32 tmp; mov.b64 {tmp, %r5554}, %rd18138; }
	add.s32 	%r5555, %r5554, %r5553;
	and.b64  	%rd18139, %rd18108, 4294967295;
	add.s64 	%rd18657, %rd18139, %rd18082;
	shr.u64 	%rd18140, %rd18657, 32;
	and.b64  	%rd18141, %rd18113, 4294967295;
	add.s64 	%rd18142, %rd18140, %rd18141;
	add.s64 	%rd18658, %rd18142, %rd18085;
	shr.u64 	%rd18143, %rd18658, 32;
	and.b64  	%rd18144, %rd18118, 4294967295;
	add.s64 	%rd18145, %rd18143, %rd18144;
	add.s64 	%rd18659, %rd18145, %rd18088;
	shr.u64 	%rd18146, %rd18659, 32;
	and.b64  	%rd18147, %rd18123, 4294967295;
	add.s64 	%rd18148, %rd18146, %rd18147;
	add.s64 	%rd18660, %rd18148, %rd18091;
	shr.u64 	%rd18149, %rd18660, 32;
	and.b64  	%rd18150, %rd18128, 4294967295;
	add.s64 	%rd18151, %rd18149, %rd18150;
	add.s64 	%rd18661, %rd18151, %rd18094;
	shr.u64 	%rd18152, %rd18661, 32;
	and.b64  	%rd18153, %rd18133, 4294967295;
	add.s64 	%rd18154, %rd18152, %rd18153;
	add.s64 	%rd18662, %rd18154, %rd18097;
	shr.u64 	%rd18155, %rd18662, 32;
	and.b64  	%rd18156, %rd18138, 4294967295;
	add.s64 	%rd18157, %rd18155, %rd18156;
	add.s64 	%rd18663, %rd18157, %rd18100;
	{ .reg .b32 tmp; mov.b64 {tmp, %r5556}, %rd18663; }
	add.s32 	%r5557, %r5555, %r5556;
	add.s32 	%r2378, %r5557, %r5551;
	setp.eq.s32 	%p2917, %r2378, 0;
	mov.pred 	%p3038, 0;
	@%p2917 bra 	$L__BB4_1727;
	cvt.u64.u32 	%rd18158, %r2378;
	mul.wide.u32 	%rd18159, %r2378, 977;
	cvt.u32.u64 	%r5558, %rd18159;
	shr.u64 	%rd18160, %rd18159, 32;
	add.s64 	%rd18161, %rd18160, %rd18158;
	shr.u64 	%rd18162, %rd18161, 32;
	add.s32 	%r2379, %r6528, %r5558;
	setp.lt.u32 	%p2918, %r2379, %r6528;
	selp.u64 	%rd18163, 1, 0, %p2918;
	and.b64  	%rd18164, %rd18657, 4294967295;
	and.b64  	%rd18165, %rd18161, 4294967295;
	add.s64 	%rd18166, %rd18164, %rd18163;
	add.s64 	%rd18657, %rd18166, %rd18165;
	shr.u64 	%rd18167, %rd18657, 32;
	and.b64  	%rd18168, %rd18658, 4294967295;
	add.s64 	%rd18169, %rd18167, %rd18168;
	add.s64 	%rd18658, %rd18169, %rd18162;
	shr.u64 	%rd18170, %rd18658, 32;
	and.b64  	%rd18171, %rd18659, 4294967295;
	add.s64 	%rd18659, %rd18170, %rd18171;
	shr.u64 	%rd18172, %rd18659, 32;
	and.b64  	%rd18173, %rd18660, 4294967295;
	add.s64 	%rd18660, %rd18172, %rd18173;
	shr.u64 	%rd18174, %rd18660, 32;
	and.b64  	%rd18175, %rd18661, 4294967295;
	add.s64 	%rd18661, %rd18174, %rd18175;
	shr.u64 	%rd18176, %rd18661, 32;
	and.b64  	%rd18177, %rd18662, 4294967295;
	add.s64 	%rd18662, %rd18176, %rd18177;
	shr.u64 	%rd18178, %rd18662, 32;
	and.b64  	%rd18179, %rd18663, 4294967295;
	add.s64 	%rd18663, %rd18178, %rd18179;
	setp.gt.u64 	%p3038, %rd18663, 4294967295;
	mov.u32 	%r6528, %r2379;
$L__BB4_1727:
	cvt.u32.u64 	%r6535, %rd18663;
	cvt.u32.u64 	%r6534, %rd18662;
	cvt.u32.u64 	%r6533, %rd18661;
	cvt.u32.u64 	%r6532, %rd18660;
	cvt.u32.u64 	%r6531, %rd18659;
	cvt.u32.u64 	%r6530, %rd18658;
	cvt.u32.u64 	%r6529, %rd18657;
	setp.lt.u32 	%p2919, %r6464, %r6535;
	or.pred  	%p2920, %p3038, %p2919;
	@%p2920 bra 	$L__BB4_1741;
	setp.gt.u32 	%p2921, %r6464, %r6535;
	@%p2921 bra 	$L__BB4_1742;
	ld.const.u32 	%r2388, [const_p+24];
	setp.lt.u32 	%p2922, %r2388, %r6534;
	@%p2922 bra 	$L__BB4_1741;
	setp.gt.u32 	%p2923, %r2388, %r6534;
	@%p2923 bra 	$L__BB4_1742;
	ld.const.u32 	%r2389, [const_p+20];
	setp.lt.u32 	%p2924, %r2389, %r6533;
	@%p2924 bra 	$L__BB4_1741;
	setp.gt.u32 	%p2925, %r2389, %r6533;
	@%p2925 bra 	$L__BB4_1742;
	ld.const.u32 	%r2390, [const_p+16];
	setp.lt.u32 	%p2926, %r2390, %r6532;
	@%p2926 bra 	$L__BB4_1741;
	setp.gt.u32 	%p2927, %r2390, %r6532;
	@%p2927 bra 	$L__BB4_1742;
	ld.const.u32 	%r2391, [const_p+12];
	setp.lt.u32 	%p2928, %r2391, %r6531;
	@%p2928 bra 	$L__BB4_1741;
	setp.gt.u32 	%p2929, %r2391, %r6531;
	@%p2929 bra 	$L__BB4_1742;
	ld.const.u32 	%r2392, [const_p+8];
	setp.lt.u32 	%p2930, %r2392, %r6530;
	@%p2930 bra 	$L__BB4_1741;
	setp.gt.u32 	%p2931, %r2392, %r6530;
	@%p2931 bra 	$L__BB4_1742;
	ld.const.u32 	%r2393, [const_p+4];
	setp.lt.u32 	%p2932, %r2393, %r6529;
	@%p2932 bra 	$L__BB4_1741;
	setp.gt.u32 	%p2933, %r2393, %r6529;
	ld.const.u32 	%r5559, [const_p];
	setp.lt.u32 	%p2934, %r6528, %r5559;
	or.pred  	%p2935, %p2933, %p2934;
	@%p2935 bra 	$L__BB4_1742;
$L__BB4_1741:
	ld.const.u32 	%r5561, [const_p];
	setp.lt.u32 	%p2936, %r6528, %r5561;
	selp.s64 	%rd18181, -1, 0, %p2936;
	sub.s32 	%r6528, %r6528, %r5561;
	and.b64  	%rd18182, %rd18657, 4294967295;
	add.s64 	%rd18183, %rd18182, %rd18181;
	ld.const.u32 	%r5562, [const_p+4];
	cvt.u64.u32 	%rd18184, %r5562;
	setp.lt.u64 	%p2937, %rd18183, %rd18184;
	selp.s64 	%rd18185, -1, 0, %p2937;
	cvt.u32.u64 	%r5563, %rd18183;
	sub.s32 	%r6529, %r5563, %r5562;
	and.b64  	%rd18186, %rd18658, 4294967295;
	add.s64 	%rd18187, %rd18186, %rd18185;
	ld.const.u32 	%r5564, [const_p+8];
	cvt.u64.u32 	%rd18188, %r5564;
	setp.lt.u64 	%p2938, %rd18187, %rd18188;
	selp.s64 	%rd18189, -1, 0, %p2938;
	cvt.u32.u64 	%r5565, %rd18187;
	sub.s32 	%r6530, %r5565, %r5564;
	and.b64  	%rd18190, %rd18659, 4294967295;
	add.s64 	%rd18191, %rd18190, %rd18189;
	ld.const.u32 	%r5566, [const_p+12];
	cvt.u64.u32 	%rd18192, %r5566;
	setp.lt.u64 	%p2939, %rd18191, %rd18192;
	selp.s64 	%rd18193, -1, 0, %p2939;
	cvt.u32.u64 	%r5567, %rd18191;
	sub.s32 	%r6531, %r5567, %r5566;
	and.b64  	%rd18194, %rd18660, 4294967295;
	add.s64 	%rd18195, %rd18194, %rd18193;
	ld.const.u32 	%r5568, [const_p+16];
	cvt.u64.u32 	%rd18196, %r5568;
	setp.lt.u64 	%p2940, %rd18195, %rd18196;
	selp.s64 	%rd18197, -1, 0, %p2940;
	cvt.u32.u64 	%r5569, %rd18195;
	sub.s32 	%r6532, %r5569, %r5568;
	and.b64  	%rd18198, %rd18661, 4294967295;
	add.s64 	%rd18199, %rd18198, %rd18197;
	ld.const.u32 	%r5570, [const_p+20];
	cvt.u64.u32 	%rd18200, %r5570;
	setp.lt.u64 	%p2941, %rd18199, %rd18200;
	selp.s64 	%rd18201, -1, 0, %p2941;
	cvt.u32.u64 	%r5571, %rd18199;
	sub.s32 	%r6533, %r5571, %r5570;
	and.b64  	%rd18202, %rd18662, 4294967295;
	add.s64 	%rd18203, %rd18202, %rd18201;
	ld.const.u32 	%r5572, [const_p+24];
	cvt.u64.u32 	%rd18204, %r5572;
	setp.lt.u64 	%p2942, %rd18203, %rd18204;
	selp.s32 	%r5573, -1, 0, %p2942;
	cvt.u32.u64 	%r5574, %rd18203;
	sub.s32 	%r6534, %r5574, %r5572;
	add.s32 	%r5575, %r6535, %r5573;
	sub.s32 	%r6535, %r5575, %r6464;
$L__BB4_1742:
	setp.le.u32 	%p2943, %r6535, %r6464;
	@%p2943 bra 	$L__BB4_1743;
	bra.uni 	$L__BB4_1756;
$L__BB4_1743:
	setp.lt.u32 	%p2944, %r6535, %r6464;
	@%p2944 bra 	$L__BB4_1758;
	ld.const.u32 	%r6527, [const_p+24];
	setp.gt.u32 	%p2945, %r6534, %r6527;
	@%p2945 bra 	$L__BB4_1757;
	setp.lt.u32 	%p2946, %r6534, %r6527;
	@%p2946 bra 	$L__BB4_1758;
	ld.const.u32 	%r2403, [const_p+20];
	setp.gt.u32 	%p2947, %r6533, %r2403;
	@%p2947 bra 	$L__BB4_1757;
	setp.lt.u32 	%p2948, %r6533, %r2403;
	@%p2948 bra 	$L__BB4_1758;
	ld.const.u32 	%r2404, [const_p+16];
	setp.gt.u32 	%p2949, %r6532, %r2404;
	@%p2949 bra 	$L__BB4_1757;
	setp.lt.u32 	%p2950, %r6532, %r2404;
	@%p2950 bra 	$L__BB4_1758;
	ld.const.u32 	%r2405, [const_p+12];
	setp.gt.u32 	%p2951, %r6531, %r2405;
	@%p2951 bra 	$L__BB4_1757;
	setp.lt.u32 	%p2952, %r6531, %r2405;
	@%p2952 bra 	$L__BB4_1758;
	ld.const.u32 	%r2406, [const_p+8];
	setp.gt.u32 	%p2953, %r6530, %r2406;
	@%p2953 bra 	$L__BB4_1757;
	setp.lt.u32 	%p2954, %r6530, %r2406;
	@%p2954 bra 	$L__BB4_1758;
	ld.const.u32 	%r2407, [const_p+4];
	setp.gt.u32 	%p2955, %r6529, %r2407;
	@%p2955 bra 	$L__BB4_1757;
	setp.lt.u32 	%p2956, %r6529, %r2407;
	ld.const.u32 	%r5576, [const_p];
	setp.lt.u32 	%p2957, %r6528, %r5576;
	or.pred  	%p2958, %p2956, %p2957;
	@%p2958 bra 	$L__BB4_1758;
	bra.uni 	$L__BB4_1757;
$L__BB4_1756:
	ld.const.u32 	%r6527, [const_p+24];
$L__BB4_1757:
	ld.const.u32 	%r5578, [const_p];
	setp.lt.u32 	%p2959, %r6528, %r5578;
	selp.s64 	%rd18205, -1, 0, %p2959;
	sub.s32 	%r6528, %r6528, %r5578;
	cvt.u64.u32 	%rd18206, %r6529;
	add.s64 	%rd18207, %rd18205, %rd18206;
	ld.const.u32 	%r5579, [const_p+4];
	cvt.u64.u32 	%rd18208, %r5579;
	setp.lt.u64 	%p2960, %rd18207, %rd18208;
	selp.s64 	%rd18209, -1, 0, %p2960;
	cvt.u32.u64 	%r5580, %rd18207;
	sub.s32 	%r6529, %r5580, %r5579;
	cvt.u64.u32 	%rd18210, %r6530;
	add.s64 	%rd18211, %rd18209, %rd18210;
	ld.const.u32 	%r5581, [const_p+8];
	cvt.u64.u32 	%rd18212, %r5581;
	setp.lt.u64 	%p2961, %rd18211, %rd18212;
	selp.s64 	%rd18213, -1, 0, %p2961;
	cvt.u32.u64 	%r5582, %rd18211;
	sub.s32 	%r6530, %r5582, %r5581;
	cvt.u64.u32 	%rd18214, %r6531;
	add.s64 	%rd18215, %rd18213, %rd18214;
	ld.const.u32 	%r5583, [const_p+12];
	cvt.u64.u32 	%rd18216, %r5583;
	setp.lt.u64 	%p2962, %rd18215, %rd18216;
	selp.s64 	%rd18217, -1, 0, %p2962;
	cvt.u32.u64 	%r5584, %rd18215;
	sub.s32 	%r6531, %r5584, %r5583;
	cvt.u64.u32 	%rd18218, %r6532;
	add.s64 	%rd18219, %rd18217, %rd18218;
	ld.const.u32 	%r5585, [const_p+16];
	cvt.u64.u32 	%rd18220, %r5585;
	setp.lt.u64 	%p2963, %rd18219, %rd18220;
	selp.s64 	%rd18221, -1, 0, %p2963;
	cvt.u32.u64 	%r5586, %rd18219;
	sub.s32 	%r6532, %r5586, %r5585;
	cvt.u64.u32 	%rd18222, %r6533;
	add.s64 	%rd18223, %rd18221, %rd18222;
	ld.const.u32 	%r5587, [const_p+20];
	cvt.u64.u32 	%rd18224, %r5587;
	setp.lt.u64 	%p2964, %rd18223, %rd18224;
	selp.s64 	%rd18225, -1, 0, %p2964;
	cvt.u32.u64 	%r5588, %rd18223;
	sub.s32 	%r6533, %r5588, %r5587;
	cvt.u64.u32 	%rd18226, %r6534;
	add.s64 	%rd18227, %rd18225, %rd18226;
	cvt.u64.u32 	%rd18228, %r6527;
	setp.lt.u64 	%p2965, %rd18227, %rd18228;
	selp.s32 	%r5589, -1, 0, %p2965;
	cvt.u32.u64 	%r5590, %rd18227;
	sub.s32 	%r6534, %r5590, %r6527;
	add.s32 	%r5591, %r6535, %r5589;
	sub.s32 	%r6535, %r5591, %r6464;
$L__BB4_1758:
	st.local.u32 	[%rd1439+32], %r6528;
	st.local.u32 	[%rd1439+36], %r6529;
	st.local.u32 	[%rd1439+40], %r6530;
	st.local.u32 	[%rd1439+44], %r6531;
	st.local.u32 	[%rd1439+48], %r6532;
	st.local.u32 	[%rd1439+52], %r6533;
	st.local.u32 	[%rd1439+56], %r6534;
	st.local.u32 	[%rd1439+60], %r6535;
	mov.b16 	%rs62, 0;
	st.local.u8 	[%rd1439+64], %rs62;
	cvt.u16.u32 	%rs63, %r6528;
	and.b16  	%rs107, %rs63, 1;
$L__BB4_1759:
	not.pred 	%p2966, %p3032;
	@%p2966 bra 	$L__BB4_1785;
	ld.param.u32 	%r5629, [_Z16find_hash_kernelPK6BigIntyS1_PKhiPS_Pi_param_4];
	cvt.u32.u16 	%r5592, %rs107;
	add.u64 	%rd18229, %SP, 64;
	add.u64 	%rd18230, %SP, 132;
	{ // callseq 1, 0
	.param .b64 param0;
	st.param.b64 	[param0], %rd18229;
	.param .b32 param1;
	st.param.b32 	[param1], %r5592;
	.param .b64 param2;
	st.param.b64 	[param2], %rd18230;
	call.uni 
	_Z15_GetHash160CompPmhPh, 
	(
	param0, 
	param1, 
	param2
	);
	} // callseq 1
	setp.lt.s32 	%p2967, %r5629, 1;
	@%p2967 bra 	$L__BB4_1785;
	ld.param.u64 	%rd18236, [_Z16find_hash_kernelPK6BigIntyS1_PKhiPS_Pi_param_3];
	cvta.to.local.u64 	%rd18232, %rd18230;
	ld.local.u32 	%r5594, [%rd18232];
	bfe.u32 	%r5595, %r5594, 0, 8;
	cvt.u16.u32 	%rs7, %r5595;
	bfe.u32 	%r5596, %r5594, 8, 8;
	cvt.u16.u32 	%rs8, %r5596;
	bfe.u32 	%r5597, %r5594, 16, 8;
	cvt.u16.u32 	%rs9, %r5597;
	bfe.u32 	%r5598, %r5594, 24, 8;
	cvt.u16.u32 	%rs10, %r5598;
	ld.local.u32 	%r5599, [%rd18232+4];
	bfe.u32 	%r5600, %r5599, 0, 8;
	cvt.u16.u32 	%rs11, %r5600;
	bfe.u32 	%r5601, %r5599, 8, 8;
	cvt.u16.u32 	%rs12, %r5601;
	bfe.u32 	%r5602, %r5599, 16, 8;
	cvt.u16.u32 	%rs13, %r5602;
	bfe.u32 	%r5603, %r5599, 24, 8;
	cvt.u16.u32 	%rs14, %r5603;
	ld.local.u32 	%r5604, [%rd18232+8];
	bfe.u32 	%r5605, %r5604, 0, 8;
	cvt.u16.u32 	%rs15, %r5605;
	bfe.u32 	%r5606, %r5604, 8, 8;
	cvt.u16.u32 	%rs16, %r5606;
	bfe.u32 	%r5607, %r5604, 16, 8;
	cvt.u16.u32 	%rs17, %r5607;
	bfe.u32 	%r5608, %r5604, 24, 8;
	cvt.u16.u32 	%rs18, %r5608;
	ld.local.u32 	%r5609, [%rd18232+12];
	bfe.u32 	%r5610, %r5609, 0, 8;
	cvt.u16.u32 	%rs19, %r5610;
	bfe.u32 	%r5611, %r5609, 8, 8;
	cvt.u16.u32 	%rs20, %r5611;
	bfe.u32 	%r5612, %r5609, 16, 8;
	cvt.u16.u32 	%rs21, %r5612;
	bfe.u32 	%r5613, %r5609, 24, 8;
	cvt.u16.u32 	%rs22, %r5613;
	ld.local.u32 	%r5614, [%rd18232+16];
	bfe.u32 	%r5615, %r5614, 0, 8;
	cvt.u16.u32 	%rs23, %r5615;
	bfe.u32 	%r5616, %r5614, 8, 8;
	cvt.u16.u32 	%rs24, %r5616;
	bfe.u32 	%r5617, %r5614, 16, 8;
	cvt.u16.u32 	%rs25, %r5617;
	bfe.u32 	%r5618, %r5614, 24, 8;
	cvt.u16.u32 	%rs26, %r5618;
	cvta.to.global.u64 	%rd1461, %rd18236;
	mov.b32 	%r6536, 0;
	and.b16  	%rs65, %rs7, 255;
	and.b16  	%rs67, %rs8, 255;
	and.b16  	%rs69, %rs9, 255;
	and.b16  	%rs71, %rs10, 255;
	and.b16  	%rs73, %rs11, 255;
	and.b16  	%rs75, %rs12, 255;
	and.b16  	%rs77, %rs13, 255;
	and.b16  	%rs79, %rs14, 255;
	and.b16  	%rs81, %rs15, 255;
	and.b16  	%rs83, %rs16, 255;
	and.b16  	%rs85, %rs17, 255;
	and.b16  	%rs87, %rs18, 255;
	and.b16  	%rs89, %rs19, 255;
	and.b16  	%rs91, %rs20, 255;
	and.b16  	%rs93, %rs21, 255;
	and.b16  	%rs95, %rs22, 255;
	and.b16  	%rs97, %rs23, 255;
	and.b16  	%rs99, %rs24, 255;
	and.b16  	%rs101, %rs25, 255;
	and.b16  	%rs103, %rs26, 255;
$L__BB4_1762:
	mul.lo.s32 	%r5619, %r6536, 20;
	cvt.u64.u32 	%rd18233, %r5619;
	add.s64 	%rd1462, %rd1461, %rd18233;
	ld.global.u8 	%rs64, [%rd1462];
	setp.ne.s16 	%p2968, %rs65, %rs64;
	@%p2968 bra 	$L__BB4_1784;
	ld.global.u8 	%rs66, [%rd1462+1];
	setp.ne.s16 	%p2969, %rs67, %rs66;
	@%p2969 bra 	$L__BB4_1784;
	ld.global.u8 	%rs68, [%rd1462+2];
	setp.ne.s16 	%p2970, %rs69, %rs68;
	@%p2970 bra 	$L__BB4_1784;
	ld.global.u8 	%rs70, [%rd1462+3];
	setp.ne.s16 	%p2971, %rs71, %rs70;
	@%p2971 bra 	$L__BB4_1784;
	ld.global.u8 	%rs72, [%rd1462+4];
	setp.ne.s16 	%p2972, %rs73, %rs72;
	@%p2972 bra 	$L__BB4_1784;
	ld.global.u8 	%rs74, [%rd1462+5];
	setp.ne.s16 	%p2973, %rs75, %rs74;
	@%p2973 bra 	$L__BB4_1784;
	ld.global.u8 	%rs76, [%rd1462+6];
	setp.ne.s16 	%p2974, %rs77, %rs76;
	@%p2974 bra 	$L__BB4_1784;
	ld.global.u8 	%rs78, [%rd1462+7];
	setp.ne.s16 	%p2975, %rs79, %rs78;
	@%p2975 bra 	$L__BB4_1784;
	ld.global.u8 	%rs80, [%rd1462+8];
	setp.ne.s16 	%p2976, %rs81, %rs80;
	@%p2976 bra 	$L__BB4_1784;
	ld.global.u8 	%rs82, [%rd1462+9];
	setp.ne.s16 	%p2977, %rs83, %rs82;
	@%p2977 bra 	$L__BB4_1784;
	ld.global.u8 	%rs84, [%rd1462+10];
	setp.ne.s16 	%p2978, %rs85, %rs84;
	@%p2978 bra 	$L__BB4_1784;
	ld.global.u8 	%rs86, [%rd1462+11];
	setp.ne.s16 	%p2979, %rs87, %rs86;
	@%p2979 bra 	$L__BB4_1784;
	ld.global.u8 	%rs88, [%rd1462+12];
	setp.ne.s16 	%p2980, %rs89, %rs88;
	@%p2980 bra 	$L__BB4_1784;
	ld.global.u8 	%rs90, [%rd1462+13];
	setp.ne.s16 	%p2981, %rs91, %rs90;
	@%p2981 bra 	$L__BB4_1784;
	ld.global.u8 	%rs92, [%rd1462+14];
	setp.ne.s16 	%p2982, %rs93, %rs92;
	@%p2982 bra 	$L__BB4_1784;
	ld.global.u8 	%rs94, [%rd1462+15];
	setp.ne.s16 	%p2983, %rs95, %rs94;
	@%p2983 bra 	$L__BB4_1784;
	ld.global.u8 	%rs96, [%rd1462+16];
	setp.ne.s16 	%p2984, %rs97, %rs96;
	@%p2984 bra 	$L__BB4_1784;
	ld.global.u8 	%rs98, [%rd1462+17];
	setp.ne.s16 	%p2985, %rs99, %rs98;
	@%p2985 bra 	$L__BB4_1784;
	ld.global.u8 	%rs100, [%rd1462+18];
	setp.ne.s16 	%p2986, %rs101, %rs100;
	@%p2986 bra 	$L__BB4_1784;
	ld.global.u8 	%rs102, [%rd1462+19];
	setp.ne.s16 	%p2987, %rs103, %rs102;
	@%p2987 bra 	$L__BB4_1784;
	ld.param.u64 	%rd18238, [_Z16find_hash_kernelPK6BigIntyS1_PKhiPS_Pi_param_6];
	cvta.to.global.u64 	%rd18234, %rd18238;
	atom.relaxed.global.cas.b32 	%r5620, [%rd18234], 0, 1;
	setp.ne.s32 	%p2989, %r5620, 0;
	@%p2989 bra 	$L__BB4_1785;
	ld.param.u64 	%rd18237, [_Z16find_hash_kernelPK6BigIntyS1_PKhiPS_Pi_param_5];
	cvta.to.global.u64 	%rd18235, %rd18237;
	ld.local.u32 	%r5621, [%rd3];
	st.global.u32 	[%rd18235], %r5621;
	ld.local.u32 	%r5622, [%rd3+4];
	st.global.u32 	[%rd18235+4], %r5622;
	ld.local.u32 	%r5623, [%rd3+8];
	st.global.u32 	[%rd18235+8], %r5623;
	ld.local.u32 	%r5624, [%rd3+12];
	st.global.u32 	[%rd18235+12], %r5624;
	ld.local.u32 	%r5625, [%rd3+16];
	st.global.u32 	[%rd18235+16], %r5625;
	ld.local.u32 	%r5626, [%rd3+20];
	st.global.u32 	[%rd18235+20], %r5626;
	ld.local.u32 	%r5627, [%rd3+24];
	st.global.u32 	[%rd18235+24], %r5627;
	ld.local.u32 	%r5628, [%rd3+28];
	st.global.u32 	[%rd18235+28], %r5628;
	bra.uni 	$L__BB4_1785;
$L__BB4_1784:
	ld.param.u32 	%r5630, [_Z16find_hash_kernelPK6BigIntyS1_PKhiPS_Pi_param_4];
	add.s32 	%r6536, %r6536, 1;
	setp.ne.s32 	%p2988, %r6536, %r5630;
	@%p2988 bra 	$L__BB4_1762;
$L__BB4_1785:
	ret;

}


// ===== COMPILED SASS (sm_100) =====

	.target	sm_100

	.elftype	@"ET_EXEC"


//--------------------- .note.nv.tkinfo           --------------------------
	.section	.note.nv.tkinfo,"",@"SHT_NOTE"
	.sectionflags	@"SHF_NOTE_NV_TKINFO"
	.tkinfo
        /*0018*/ 	.word	0x00000002
        /*0030*/ 	.string	""
        /*0030*/ 	.string	"ptxas"
        /*0030*/ 	.string	"Cuda compilation tools, release 13.0, V13.0.88"
        /*0030*/ 	.string	"Build cuda_13.0.r13.0/compiler.36424714_0"
        /*0030*/ 	.string	"-arch sm_100 -m 64 "



//--------------------- .note.nv.cuinfo           --------------------------
	.section	.note.nv.cuinfo,"",@"SHT_NOTE"
	.sectionflags	@"SHF_NOTE_NV_CUINFO"
        /*0018*/ 	.short	0x0002
        /*001a*/ 	.short	0x0064
        /*001c*/ 	.short	0x0082
	.zero		2


//--------------------- .nv.info                  --------------------------
	.section	.nv.info,"",@"SHT_CUDA_INFO"
	.align	4


	//----- nvinfo : EIATTR_REGCOUNT
	.align		4
        /*0000*/ 	.byte	0x04, 0x2f
        /*0002*/ 	.short	(.L_8 - .L_7)
	.align		4
.L_7:
        /*0004*/ 	.word	index@(precompute_G_table_kernel)
        /*0008*/ 	.word	0x0000004c


	//----- nvinfo : EIATTR_FRAME_SIZE
	.align		4
.L_8:
        /*000c*/ 	.byte	0x04, 0x11
        /*000e*/ 	.short	(.L_10 - .L_9)
	.align		4
.L_9:
        /*0010*/ 	.word	index@(precompute_G_table_kernel)
        /*0014*/ 	.word	0x00000000


	//----- nvinfo : EIATTR_REGCOUNT
	.align		4
.L_10:
        /*0018*/ 	.byte	0x04, 0x2f
        /*001a*/ 	.short	(.L_12 - .L_11)
	.align		4
.L_11:
        /*001c*/ 	.word	index@(_Z34private_to_public_key_batch_kernelPK6BigIntP7ECPointi)
        /*0020*/ 	.word	0x00000074


	//----- nvinfo : EIATTR_FRAME_SIZE
	.align		4
.L_12:
        /*0024*/ 	.byte	0x04, 0x11
        /*0026*/ 	.short	(.L_14 - .L_13)
	.align		4
.L_13:
        /*0028*/ 	.word	index@(_Z34private_to_public_key_batch_kernelPK6BigIntP7ECPointi)
        /*002c*/ 	.word	0x00000040


	//----- nvinfo : EIATTR_REGCOUNT
	.align		4
.L_14:
        /*0030*/ 	.byte	0x04, 0x2f
        /*0032*/ 	.short	(.L_16 - .L_15)
	.align		4
.L_15:
        /*0034*/ 	.word	index@(_Z26find_hash_kernel_optimizedPK6BigIntyS1_PKhiPS_Pi)
        /*0038*/ 	.word	0x00000076


	//----- nvinfo : EIATTR_FRAME_SIZE
	.align		4
.L_16:
        /*003c*/ 	.byte	0x04, 0x11
        /*003e*/ 	.short	(.L_18 - .L_17)
	.align		4
.L_17:
        /*0040*/ 	.word	index@($_Z26find_hash_kernel_optimizedPK6BigIntyS1_PKhiPS_Pi$_Z15_GetHash160CompPmhPh)
        /*0044*/ 	.word	0x00000098


	//----- nvinfo : EIATTR_FRAME_SIZE
	.align		4
.L_18:
        /*0048*/ 	.byte	0x04, 0x11
        /*004a*/ 	.short	(.L_20 - .L_19)
	.align		4
.L_19:
        /*004c*/ 	.word	index@(_Z26find_hash_kernel_optimizedPK6BigIntyS1_PKhiPS_Pi)
        /*0050*/ 	.word	0x00000098


	//----- nvinfo : EIATTR_REGCOUNT
	.align		4
.L_20:
        /*0054*/ 	.byte	0x04, 0x2f
        /*0056*/ 	.short	(.L_22 - .L_21)
	.align		4
.L_21:
        /*0058*/ 	.word	index@(_Z16find_hash_kernelPK6BigIntyS1_PKhiPS_Pi)
        /*005c*/ 	.word	0x00000076


	//----- nvinfo : EIATTR_FRAME_SIZE
	.align		4
.L_22:
        /*0060*/ 	.byte	0x04, 0x11
        /*0062*/ 	.short	(.L_24 - .L_23)
	.align		4
.L_23:
        /*0064*/ 	.word	index@($_Z16find_hash_kernelPK6BigIntyS1_PKhiPS_Pi$_Z15_GetHash160CompPmhPh)
        /*0068*/ 	.word	0x00000098


	//----- nvinfo : EIATTR_FRAME_SIZE
	.align		4
.L_24:
        /*006c*/ 	.byte	0x04, 0x11
        /*006e*/ 	.short	(.L_26 - .L_25)
	.align		4
.L_25:
        /*0070*/ 	.word	index@(_Z16find_hash_kernelPK6BigIntyS1_PKhiPS_Pi)
        /*0074*/ 	.word	0x00000098


	//----- nvinfo : EIATTR_MIN_STACK_SIZE
	.align		4
.L_26:
        /*0078*/ 	.byte	0x04, 0x12
        /*007a*/ 	.short	(.L_28 - .L_27)
	.align		4
.L_27:
        /*007c*/ 	.word	index@(_Z16find_hash_kernelPK6BigIntyS1_PKhiPS_Pi)
        /*0080*/ 	.word	0x00000098


	//----- nvinfo : EIATTR_MIN_STACK_SIZE
	.align		4
.L_28:
        /*0084*/ 	.byte	0x04, 0x12
        /*0086*/ 	.short	(.L_30 - .L_29)
	.align		4
.L_29:
        /*0088*/ 	.word	index@(_Z26find_hash_kernel_optimizedPK6BigIntyS1_PKhiPS_Pi)
        /*008c*/ 	.word	0x00000098


	//----- nvinfo : EIATTR_MIN_STACK_SIZE
	.align		4
.L_30:
        /*0090*/ 	.byte	0x04, 0x12
        /*0092*/ 	.short	(.L_32 - .L_31)
	.align		4
.L_31:
        /*0094*/ 	.word	index@(_Z34private_to_public_key_batch_kernelPK6BigIntP7ECPointi)
        /*0098*/ 	.word	0x00000040


	//----- nvinfo : EIATTR_MIN_STACK_SIZE
	.align		4
.L_32:
        /*009c*/ 	.byte	0x04, 0x12
        /*009e*/ 	.short	(.L_34 - .L_33)
	.align		4
.L_33:
        /*00a0*/ 	.word	index@(precompute_G_table_kernel)
        /*00a4*/ 	.word	0x00000000
.L_34:


//--------------------- .nv.compat                --------------------------
	.section	.nv.compat,"",@"SHT_CUDA_COMPAT_INFO"
	.align	4
        /*0000*/ 	.byte	0x02, 0x09, 0x00, 0x00, 0x02, 0x02, 0x01, 0x00, 0x02, 0x05, 0x05, 0x00, 0x03, 0x07, 0x01, 0x01
        /*0010*/ 	.byte	0x02, 0x03, 0x00, 0x00, 0x02, 0x06, 0x01, 0x00, 0x04, 0x0b, 0x08, 0x00, 0x09, 0x00, 0x00, 0x00
        /*0020*/ 	.byte	0x00, 0x00, 0x00, 0x00


//--------------------- .nv.info._Z16find_hash_kernelPK6BigIntyS1_PKhiPS_Pi --------------------------
	.section	.nv.info._Z16find_hash_kernelPK6BigIntyS1_PKhiPS_Pi,"",@"SHT_CUDA_INFO"
	.sectionflags	@""
	.align	4


	//----- nvinfo : EIATTR_CUDA_API_VERSION
	.align		4
        /*0000*/ 	.byte	0x04, 0x37
        /*0002*/ 	.short	(.L_36 - .L_35)
.L_35:
        /*0004*/ 	.word	0x00000082


	//----- nvinfo : EIATTR_KPARAM_INFO
	.align		4
.L_36:
        /*0008*/ 	.byte	0x04, 0x17
        /*000a*/ 	.short	(.L_38 - .L_37)
.L_37:
        /*000c*/ 	.word	0x00000000
        /*0010*/ 	.short	0x0006
        /*0012*/ 	.short	0x0030
        /*0014*/ 	.byte	0x00, 0xf5, 0x21, 0x00


	//----- nvinfo : EIATTR_KPARAM_INFO
	.align		4
.L_38:
        /*0018*/ 	.byte	0x04, 0x17
        /*001a*/ 	.short	(.L_40 - .L_39)
.L_39:
        /*001c*/ 	.word	0x00000000
        /*0020*/ 	.short	0x0005
        /*0022*/ 	.short	0x0028
        /*0024*/ 	.byte	0x00, 0xf5, 0x21, 0x00


	//----- nvinfo : EIATTR_KPARAM_INFO
	.align		4
.L_40:
        /*0028*/ 	.byte	0x04, 0x17
        /*002a*/ 	.short	(.L_42 - .L_41)
.L_41:
        /*002c*/ 	.word	0x00000000
        /*0030*/ 	.short	0x0004
        /*0032*/ 	.short	0x0020
        /*0034*/ 	.byte	0x00, 0xf0, 0x11, 0x00


	//----- nvinfo : EIATTR_KPARAM_INFO
	.align		4
.L_42:
        /*0038*/ 	.byte	0x04, 0x17
        /*003a*/ 	.short	(.L_44 - .L_43)
.L_43:
        /*003c*/ 	.word	0x00000000
        /*0040*/ 	.short	0x0003
        /*0042*/ 	.short	0x0018
        /*0044*/ 	.byte	0x00, 0xf5, 0x21, 0x00


	//----- nvinfo : EIATTR_KPARAM_INFO
	.align		4
.L_44:
        /*0048*/ 	.byte	0x04, 0x17
        /*004a*/ 	.short	(.L_46 - .L_45)
.L_45:
        /*004c*/ 	.word	0x00000000
        /*0050*/ 	.short	0x0002
        /*0052*/ 	.short	0x0010
        /*0054*/ 	.byte	0x00, 0xf5, 0x21, 0x00


	//----- nvinfo : EIATTR_KPARAM_INFO
	.align		4
.L_46:
        /*0058*/ 	.byte	0x04, 0x17
        /*005a*/ 	.short	(.L_48 - .L_47)
.L_47:
        /*005c*/ 	.word	0x00000000
        /*0060*/ 	.short	0x0001
        /*0062*/ 	.short	0x0008
        /*0064*/ 	.byte	0x00, 0xf0, 0x21, 0x00


	//----- nvinfo : EIATTR_KPARAM_INFO
	.align		4
.L_48:
        /*0068*/ 	.byte	0x04, 0x17
        /*006a*/ 	.short	(.L_50 - .L_49)
.L_49:
        /*006c*/ 	.word	0x00000000
        /*0070*/ 	.short	0x0000
        /*0072*/ 	.short	0x0000
        /*0074*/ 	.byte	0x00, 0xf5, 0x21, 0x00


	//----- nvinfo : EIATTR_SPARSE_MMA_MASK
	.align		4
.L_50:
        /*0078*/ 	.byte	0x03, 0x50
        /*007a*/ 	.short	0x0000


	//----- nvinfo : EIATTR_MAXREG_COUNT
	.align		4
        /*007c*/ 	.byte	0x03, 0x1b
        /*007e*/ 	.short	0x00ff


	//----- nvinfo : EIATTR_MERCURY_ISA_VERSION
	.align		4
        /*0080*/ 	.byte	0x03, 0x5f
        /*0082*/ 	.short	0x0101


	//----- nvinfo : EIATTR_VRC_CTA_INIT_COUNT
	.align		4
        /*0084*/ 	.byte	0x02, 0x4a
	.zero		1
	.zero		1


	//----- nvinfo : EIATTR_EXIT_INSTR_OFFSETS
	.align		4
        /*0088*/ 	.byte	0x04, 0x1c
        /*008a*/ 	.short	(.L_52 - .L_51)


	//   ....[0]....
.L_51:
        /*008c*/ 	.word	0x000000a0


	//   ....[1]....
        /*0090*/ 	.word	0x000000f0


	//   ....[2]....
        /*0094*/ 	.word	0x00052f90


	//   ....[3]....
        /*0098*/ 	.word	0x00053010


	//   ....[4]....
        /*009c*/ 	.word	0x00053660


	//   ....[5]....
        /*00a0*/ 	.word	0x000536e0


	//   ....[6]....
        /*00a4*/ 	.word	0x000537c0


	//----- nvinfo : EIATTR_CRS_STACK_SIZE
	.align		4
.L_52:
        /*00a8*/ 	.byte	0x04, 0x1e
        /*00aa*/ 	.short	(.L_54 - .L_53)
.L_53:
        /*00ac*/ 	.word	0x00000000


	//----- nvinfo : EIATTR_CBANK_PARAM_SIZE
	.align		4
.L_54:
        /*00b0*/ 	.byte	0x03, 0x19
        /*00b2*/ 	.short	0x0038


	//----- nvinfo : EIATTR_PARAM_CBANK
	.align		4
        /*00b4*/ 	.byte	0x04, 0x0a
        /*00b6*/ 	.short	(.L_56 - .L_55)
	.align		4
.L_55:
        /*00b8*/ 	.word	index@(.nv.constant0._Z16find_hash_kernelPK6BigIntyS1_PKhiPS_Pi)
        /*00bc*/ 	.short	0x0380
        /*00be*/ 	.short	0x0038


	//----- nvinfo : EIATTR_SW_WAR
	.align		4
.L_56:
        /*00c0*/ 	.byte	0x04, 0x36
        /*00c2*/ 	.short	(.L_58 - .L_57)
.L_57:
        /*00c4*/ 	.word	0x00000008
.L_58:


//--------------------- .nv.info._Z26find_hash_kernel_optimizedPK6BigIntyS1_PKhiPS_Pi --------------------------
	.section	.nv.info._Z26find_hash_kernel_optimizedPK6BigIntyS1_PKhiPS_Pi,"",@"SHT_CUDA_INFO"
	.sectionflags	@""
	.align	4


	//----- nvinfo : EIATTR_CUDA_API_VERSION
	.align		4
        /*0000*/ 	.byte	0x04, 0x37
        /*0002*/ 	.short	(.L_60 - .L_59)
.L_59:
        /*0004*/ 	.word	0x00000082


	//----- nvinfo : EIATTR_KPARAM_INFO
	.align		4
.L_60:
        /*0008*/ 	.byte	0x04, 0x17
        /*000a*/ 	.short	(.L_62 - .L_61)
.L_61:
        /*000c*/ 	.word	0x00000000
        /*0010*/ 	.short	0x0006
        /*0012*/ 	.short	0x0030
        /*0014*/ 	.byte	0x00, 0xf5, 0x21, 0x00


	//----- nvinfo : EIATTR_KPARAM_INFO
	.align		4
.L_62:
        /*0018*/ 	.byte	0x04, 0x17
        /*001a*/ 	.short	(.L_64 - .L_63)
.L_63:
        /*001c*/ 	.word	0x00000000
        /*0020*/ 	.short	0x0005
        /*0022*/ 	.short	0x0028
        /*0024*/ 	.byte	0x00, 0xf5, 0x21, 0x00


	//----- nvinfo : EIATTR_KPARAM_INFO
	.align		4
.L_64:
        /*0028*/ 	.byte	0x04, 0x17
        /*002a*/ 	.short	(.L_66 - .L_65)
.L_65:
        /*002c*/ 	.word	0x00000000
        /*0030*/ 	.short	0x0004
        /*0032*/ 	.short	0x0020
        /*0034*/ 	.byte	0x00, 0xf0, 0x11, 0x00


	//----- nvinfo : EIATTR_KPARAM_INFO
	.align		4
.L_66:
        /*0038*/ 	.byte	0x04, 0x17
        /*003a*/ 	.short	(.L_68 - .L_67)
.L_67:
        /*003c*/ 	.word	0x00000000
        /*0040*/ 	.short	0x0003
        /*0042*/ 	.short	0x0018
        /*0044*/ 	.byte	0x00, 0xf5, 0x21, 0x00


	//----- nvinfo : EIATTR_KPARAM_INFO
	.align		4
.L_68:
        /*0048*/ 	.byte	0x04, 0x17
        /*004a*/ 	.short	(.L_70 - .L_69)
.L_69:
        /*004c*/ 	.word	0x00000000
        /*0050*/ 	.short	0x0002
        /*0052*/ 	.short	0x0010
        /*0054*/ 	.byte	0x00, 0xf5, 0x21, 0x00


	//----- nvinfo : EIATTR_KPARAM_INFO
	.align		4
.L_70:
        /*0058*/ 	.byte	0x04, 0x17
        /*005a*/ 	.short	(.L_72 - .L_71)
.L_71:
        /*005c*/ 	.word	0x00000000
        /*0060*/ 	.short	0x0001
        /*0062*/ 	.short	0x0008
        /*0064*/ 	.byte	0x00, 0xf0, 0x21, 0x00


	//----- nvinfo : EIATTR_KPARAM_INFO
	.align		4
.L_72:
        /*0068*/ 	.byte	0x04, 0x17
        /*006a*/ 	.short	(.L_74 - .L_73)
.L_73:
        /*006c*/ 	.word	0x00000000
        /*0070*/ 	.short	0x0000
        /*0072*/ 	.short	0x0000
        /*0074*/ 	.byte	0x00, 0xf5, 0x21, 0x00


	//----- nvinfo : EIATTR_SPARSE_MMA_MASK
	.align		4
.L_74:
        /*0078*/ 	.byte	0x03, 0x50
        /*007a*/ 	.short	0x0000


	//----- nvinfo : EIATTR_MAXREG_COUNT
	.align		4
        /*007c*/ 	.byte	0x03, 0x1b
        /*007e*/ 	.short	0x00ff


	//----- nvinfo : EIATTR_MERCURY_ISA_VERSION
	.align		4
        /*0080*/ 	.byte	0x03, 0x5f
        /*0082*/ 	.short	0x0101


	//----- nvinfo : EIATTR_VRC_CTA_INIT_COUNT
	.align		4
        /*0084*/ 	.byte	0x02, 0x4a
	.zero		1
	.zero		1


	//----- nvinfo : EIATTR_EXIT_INSTR_OFFSETS
	.align		4
        /*0088*/ 	.byte	0x04, 0x1c
        /*008a*/ 	.short	(.L_76 - .L_75)


	//   ....[0]....
.L_75:
        /*008c*/ 	.word	0x000000a0


	//   ....[1]....
        /*0090*/ 	.word	0x000000f0


	//   ....[2]....
        /*0094*/ 	.word	0x0003ec20


	//   ....[3]....
        /*0098*/ 	.word	0x0003eca0


	//   ....[4]....
        /*009c*/ 	.word	0x0003f2f0


	//   ....[5]....
        /*00a0*/ 	.word	0x0003f370


	//   ....[6]....
        /*00a4*/ 	.word	0x0003f450


	//----- nvinfo : EIATTR_CRS_STACK_SIZE
	.align		4
.L_76:
        /*00a8*/ 	.byte	0x04, 0x1e
        /*00aa*/ 	.short	(.L_78 - .L_77)
.L_77:
        /*00ac*/ 	.word	0x00000000


	//----- nvinfo : EIATTR_CBANK_PARAM_SIZE
	.align		4
.L_78:
        /*00b0*/ 	.byte	0x03, 0x19
        /*00b2*/ 	.short	0x0038


	//----- nvinfo : EIATTR_PARAM_CBANK
	.align		4
        /*00b4*/ 	.byte	0x04, 0x0a
        /*00b6*/ 	.short	(.L_80 - .L_79)
	.align		4
.L_79:
        /*00b8*/ 	.word	index@(.nv.constant0._Z26find_hash_kernel_optimizedPK6BigIntyS1_PKhiPS_Pi)
        /*00bc*/ 	.short	0x0380
        /*00be*/ 	.short	0x0038


	//----- nvinfo : EIATTR_SW_WAR
	.align		4
.L_80:
        /*00c0*/ 	.byte	0x04, 0x36
        /*00c2*/ 	.short	(.L_82 - .L_81)
.L_81:
        /*00c4*/ 	.word	0x00000008
.L_82:


//--------------------- .nv.info._Z34private_to_public_key_batch_kernelPK6BigIntP7ECPointi --------------------------
	.section	.nv.info._Z34private_to_public_key_batch_kernelPK6BigIntP7ECPointi,"",@"SHT_CUDA_INFO"
	.sectionflags	@""
	.align	4


	//----- nvinfo : EIATTR_CUDA_API_VERSION
	.align		4
        /*0000*/ 	.byte	0x04, 0x37
        /*0002*/ 	.short	(.L_84 - .L_83)
.L_83:
        /*0004*/ 	.word	0x00000082


	//----- nvinfo : EIATTR_KPARAM_INFO
	.align		4
.L_84:
        /*0008*/ 	.byte	0x04, 0x17
        /*000a*/ 	.short	(.L_86 - .L_85)
.L_85:
        /*000c*/ 	.word	0x00000000
        /*0010*/ 	.short	0x0002
        /*0012*/ 	.short	0x0010
        /*0014*/ 	.byte	0x00, 0xf0, 0x11, 0x00


	//----- nvinfo : EIATTR_KPARAM_INFO
	.align		4
.L_86:
        /*0018*/ 	.byte	0x04, 0x17
        /*001a*/ 	.short	(.L_88 - .L_87)
.L_87:
        /*001c*/ 	.word	0x00000000
        /*0020*/ 	.short	0x0001
        /*0022*/ 	.short	0x0008
        /*0024*/ 	.byte	0x00, 0xf5, 0x21, 0x00


	//----- nvinfo : EIATTR_KPARAM_INFO
	.align		4
.L_88:
        /*0028*/ 	.byte	0x04, 0x17
        /*002a*/ 	.short	(.L_90 - .L_89)
.L_89:
        /*002c*/ 	.word	0x00000000
        /*0030*/ 	.short	0x0000
        /*0032*/ 	.short	0x0000
        /*0034*/ 	.byte	0x00, 0xf5, 0x21, 0x00


	//----- nvinfo : EIATTR_SPARSE_MMA_MASK
	.align		4
.L_90:
        /*0038*/ 	.byte	0x03, 0x50
        /*003a*/ 	.short	0x0000


	//----- nvinfo : EIATTR_MAXREG_COUNT
	.align		4
        /*003c*/ 	.byte	0x03, 0x1b
        /*003e*/ 	.short	0x00ff


	//----- nvinfo : EIATTR_MERCURY_ISA_VERSION
	.align		4
        /*0040*/ 	.byte	0x03, 0x5f
        /*0042*/ 	.short	0x0101


	//----- nvinfo : EIATTR_VRC_CTA_INIT_COUNT
	.align		4
        /*0044*/ 	.byte	0x02, 0x4a
	.zero		1
	.zero		1


	//----- nvinfo : EIATTR_EXIT_INSTR_OFFSETS
	.align		4
        /*0048*/ 	.byte	0x04, 0x1c
        /*004a*/ 	.short	(.L_92 - .L_91)


	//   ....[0]....
.L_91:
        /*004c*/ 	.word	0x00000080


	//   ....[1]....
        /*0050*/ 	.word	0x00052cf0


	//----- nvinfo : EIATTR_CRS_STACK_SIZE
	.align		4
.L_92:
        /*0054*/ 	.byte	0x04, 0x1e
        /*0056*/ 	.short	(.L_94 - .L_93)
.L_93:
        /*0058*/ 	.word	0x00000000


	//----- nvinfo : EIATTR_CBANK_PARAM_SIZE
	.align		4
.L_94:
        /*005c*/ 	.byte	0x03, 0x19
        /*005e*/ 	.short	0x0014


	//----- nvinfo : EIATTR_PARAM_CBANK
	.align		4
        /*0060*/ 	.byte	0x04, 0x0a
        /*0062*/ 	.short	(.L_96 - .L_95)
	.align		4
.L_95:
        /*0064*/ 	.word	index@(.nv.constant0._Z34private_to_public_key_batch_kernelPK6BigIntP7ECPointi)
        /*0068*/ 	.short	0x0380
        /*006a*/ 	.short	0x0014


	//----- nvinfo : EIATTR_SW_WAR
	.align		4
.L_96:
        /*006c*/ 	.byte	0x04, 0x36
        /*006e*/ 	.short	(.L_98 - .L_97)
.L_97:
        /*0070*/ 	.word	0x00000008
.L_98:


//--------------------- .nv.info.precompute_G_table_kernel --------------------------
	.section	.nv.info.precompute_G_table_kernel,"",@"SHT_CUDA_INFO"
	.sectionflags	@""
	.align	4


	//----- nvinfo : EIATTR_CUDA_API_VERSION
	.align		4
        /*0000*/ 	.byte	0x04, 0x37
        /*0002*/ 	.short	(.L_100 - .L_99)
.L_99:
        /*0004*/ 	.word	0x00000082


	//----- nvinfo : EIATTR_SPARSE_MMA_MASK
	.align		4
.L_100:
        /*0008*/ 	.byte	0x03, 0x50
        /*000a*/ 	.short	0x0000


	//----- nvinfo : EIATTR_MAXREG_COUNT
	.align		4
        /*000c*/ 	.byte	0x03, 0x1b
        /*000e*/ 	.short	0x00ff


	//----- nvinfo : EIATTR_MERCURY_ISA_VERSION
	.align		4
        /*0010*/ 	.byte	0x03, 0x5f
        /*0012*/ 	.short	0x0101


	//----- nvinfo : EIATTR_VRC_CTA_INIT_COUNT
	.align		4
        /*0014*/ 	.byte	0x02, 0x4a
	.zero		1
	.zero		1


	//----- nvinfo : EIATTR_EXIT_INSTR_OFFSETS
	.align		4
        /*0018*/ 	.byte	0x04, 0x1c
        /*001a*/ 	.short	(.L_102 - .L_101)


	//   ....[0]....
.L_101:
        /*001c*/ 	.word	0x00000030


	//   ....[1]....
        /*0020*/ 	.word	0x00011bf0


	//----- nvinfo : EIATTR_SW_WAR
	.align		4
.L_102:
        /*0024*/ 	.byte	0x04, 0x36
        /*0026*/ 	.short	(.L_104 - .L_103)
.L_103:
        /*0028*/ 	.word	0x00000008
.L_104:


//--------------------- .nv.callgraph             --------------------------
	.section	.nv.callgraph,"",@"SHT_CUDA_CALLGRAPH"
	.align	4
	.sectionentsize	8
	.align		4
        /*0000*/ 	.word	0x00000000
	.align		4
        /*0004*/ 	.word	0xffffffff
	.align		4
        /*0008*/ 	.word	0x00000000
	.align		4
        /*000c*/ 	.word	0xfffffffe
	.align		4
        /*0010*/ 	.word	0x00000000
	.align		4
        /*0014*/ 	.word	0xfffffffd
	.align		4
        /*0018*/ 	.word	0x00000000
	.align		4
        /*001c*/ 	.word	0xfffffffc


//--------------------- .nv.constant3             --------------------------
	.section	.nv.constant3,"a",@progbits
	.align	8
.nv.constant3:
	.type		const_p,@object
	.size		const_p,(const_G_jacobian - const_p)
const_p:
	.zero		32
	.type		const_G_jacobian,@object
	.size		const_G_jacobian,(const_n - const_G_jacobian)
const_G_jacobian:
	.zero		100
	.type		const_n,@object
	.size		const_n,(K - const_n)
const_n:
	.zero		32
	.type		K,@object
	.size		K,(I - K)
K:
        /*00a4*/ 	.byte	0x98, 0x2f, 0x8a, 0x42, 0x91, 0x44, 0x37, 0x71, 0xcf, 0xfb, 0xc0, 0xb5, 0xa5, 0xdb, 0xb5, 0xe9
        /* <DEDUP_REMOVED lines=15> */
	.type		I,@object
	.size		I,(.L_5 - I)
I:
        /*01a4*/ 	.byte	0x67, 0xe6, 0x09, 0x6a, 0x85, 0xae, 0x67, 0xbb, 0x72, 0xf3, 0x6e, 0x3c, 0x3a, 0xf5, 0x4f, 0xa5
        /*01b4*/ 	.byte	0x7f, 0x52, 0x0e, 0x51, 0x8c, 0x68, 0x05, 0x9b, 0xab, 0xd9, 0x83, 0x1f, 0x19, 0xcd, 0xe0, 0x5b
.L_5:
	.zero		4
	.type		ripemd160_sizedesc_32,@object
	.size		ripemd160_sizedesc_32,(.L_6 - ripemd160_sizedesc_32)
ripemd160_sizedesc_32:
        /*01c8*/ 	.byte	0x00, 0x01, 0x00, 0x00, 0x00, 0x00, 0x00, 0x00
.L_6:


//--------------------- .nv.constant4             --------------------------
	.section	.nv.constant4,"a",@progbits
	.align	8
	.align		8
.nv.constant4:
        /*0000*/ 	.dword	const_G_table


//--------------------- .text._Z16find_hash_kernelPK6BigIntyS1_PKhiPS_Pi --------------------------
	.section	.text._Z16find_hash_kernelPK6BigIntyS1_PKhiPS_Pi,"ax",@progbits
	.align	128
        .global         _Z16find_hash_kernelPK6BigIntyS1_PKhiPS_Pi
        .type           _Z16find_hash_kernelPK6BigIntyS1_PKhiPS_Pi,@function
        .size           _Z16find_hash_kernelPK6BigIntyS1_PKhiPS_Pi,(.L_x_1550 - _Z16find_hash_kernelPK6BigIntyS1_PKhiPS_Pi)
        .other          _Z16find_hash_kernelPK6BigIntyS1_PKhiPS_Pi,@"STO_CUDA_ENTRY STV_DEFAULT"
_Z16find_hash_kernelPK6BigIntyS1_PKhiPS_Pi:
.text._Z16find_hash_kernelPK6BigIntyS1_PKhiPS_Pi:
[----:B------:R-:W0:Y:S01]  /*0000*/  LDC R1, c[0x0][0x37c] ;  /* 0x0000df00ff017b82 */ /* 0x000e220000000800 */
[----:B------:R-:W1:Y:S07]  /*0010*/  S2R R2, SR_TID.X ;  /* 0x0000000000027919 */ /* 0x000e6e0000002100 */
[----:B------:R-:W1:Y:S01]  /*0020*/  S2UR UR4, SR_CTAID.X ;  /* 0x00000000000479c3 */ /* 0x000e620000002500 */
[----:B------:R-:W2:Y:S01]  /*0030*/  LDCU.64 UR6, c[0x0][0x388] ;  /* 0x00007100ff0677ac */ /* 0x000ea20008000a00 */
[----:B------:R-:W-:-:S02]  /*0040*/  IMAD.MOV.U32 R3, RZ, RZ, RZ ;  /* 0x000000ffff037224 */ /* 0x000fc400078e00ff */
[----:B0-----:R-:W-:-:S04]  /*0050*/  VIADD R1, R1, 0xffffff68 ;  /* 0xffffff6801017836 */ /* 0x001fc80000000000 */
[----:B------:R-:W1:Y:S02]  /*0060*/  LDC R5, c[0x0][0x360] ;  /* 0x0000d800ff057b82 */ /* 0x000e640000000800 */
[----:B-1----:R-:W-:-:S03]  /*0070*/  IMAD.WIDE.U32 R2, R5, UR4, R2 ;  /* 0x0000000405027c25 */ /* 0x002fc6000f8e0002 */
[----:B--2---:R-:W-:-:S04]  /*0080*/  ISETP.GE.U32.AND P0, PT, R2, UR6, PT ;  /* 0x0000000602007c0c */ /* 0x004fc8000bf06070 */
[----:B------:R-:W-:-:S13]  /*0090*/  ISETP.GE.U32.AND.EX P0, PT, R3, UR7, PT, P0 ;  /* 0x0000000703007c0c */ /* 0x000fda000bf06100 */
[----:B------:R-:W-:Y:S05]  /*00a0*/  @P0 EXIT ;  /* 0x000000000000094d */ /* 0x000fea0003800000 */
[----:B------:R-:W0:Y:S01]  /*00b0*/  LDC.64 R4, c[0x0][0x3b0] ;  /* 0x0000ec00ff047b82 */ /* 0x000e220000000a00 */
[----:B------:R-:W0:Y:S02]  /*00c0*/  LDCU.64 UR6, c[0x0][0x358] ;  /* 0x00006b00ff0677ac */ /* 0x000e240008000a00 */
[----:B0-----:R-:W2:Y:S02]  /*00d0*/  LDG.E R4, desc[UR6][R4.64] ;  /* 0x0000000604047981 */ /* 0x001ea4000c1e1900 */
[----:B--2---:R-:W-:-:S13]  /*00e0*/  ISETP.NE.AND P0, PT, R4, RZ, PT ;  /* 0x000000ff0400720c */ /* 0x004fda0003f05270 */
[----:B------:R-:W-:Y:S05]  /*00f0*/  @P0 EXIT ;  /* 0x000000000000094d */ /* 0x000fea0003800000 */
[----:B------:R-:W0:Y:S08]  /*0100*/  LDC.64 R6, c[0x0][0x390] ;  /* 0x0000e400ff067b82 */ /* 0x000e300000000a00 */
[----:B------:R-:W1:Y:S01]  /*0110*/  LDC.64 R8, c[0x0][0x380] ;  /* 0x0000e000ff087b82 */ /* 0x000e620000000a00 */
[----:B------:R-:W-:Y:S01]  /*0120*/  UMOV UR4, URZ ;  /* 0x000000ff00047c82 */ /* 0x000fe20008000000 */
[----:B------:R-:W2:Y:S01]  /*0130*/  LDCU UR5, c[0x3][0xa0] ;  /* 0x00c01400ff0577ac */ /* 0x000ea20008000800 */
[----:B0-----:R-:W3:Y:S04]  /*0140*/  LDG.E R5, desc[UR6][R6.64] ;  /* 0x0000000606057981 */ /* 0x001ee8000c1e1900 */
[----:B------:R-:W4:Y:S04]  /*0150*/  LDG.E R3, desc[UR6][R6.64+0x4] ;  /* 0x0000040606037981 */ /* 0x000f28000c1e1900 */
[----:B-1----:R-:W5:Y:S04]  /*0160*/  LDG.E R11, desc[UR6][R8.64] ;  /* 0x00000006080b7981 */ /* 0x002f68000c1e1900 */
[----:B------:R-:W2:Y:S04]  /*0170*/  LDG.E R13, desc[UR6][R8.64+0x4] ;  /* 0x00000406080d7981 */ /* 0x000ea8000c1e1900 */
        /* <DEDUP_REMOVED lines=10> */
[----:B------:R0:W2:Y:S04]  /*0220*/  LDG.E R25, desc[UR6][R6.64+0x1c] ;  /* 0x00001c0606197981 */ /* 0x0000a8000c1e1900 */
[----:B------:R1:W2:Y:S01]  /*0230*/  LDG.E R0, desc[UR6][R8.64+0x1c] ;  /* 0x00001c0608007981 */ /* 0x0002a2000c1e1900 */
[----:B0-----:R-:W-:-:S02]  /*0240*/  IMAD.MOV.U32 R7, RZ, RZ, RZ ;  /* 0x000000ffff077224 */ /* 0x001fc400078e00ff */
[----:B-1----:R-:W-:Y:S01]  /*0250*/  IMAD.MOV.U32 R9, RZ, RZ, RZ ;  /* 0x000000ffff097224 */ /* 0x002fe200078e00ff */
[----:B------:R-:W-:Y:S04]  /*0260*/  BSSY.RECONVERGENT B1, `(.L_x_0) ;  /* 0x0000085000017945 */ /* 0x000fe80003800200 */
[----:B------:R-:W-:Y:S01]  /*0270*/  BSSY.RELIABLE B0, `(.L_x_1) ;  /* 0x0000053000007945 */ /* 0x000fe20003800100 */
[----:B---3--:R-:W-:-:S04]  /*0280*/  IMAD.WIDE.U32 R4, R2, R5, RZ ;  /* 0x0000000502047225 */ /* 0x008fc800078e00ff */
[----:B-----5:R-:W-:Y:S02]  /*0290*/  IMAD.IADD R4, R11, 0x1, R4 ;  /* 0x000000010b047824 */ /* 0x020fe400078e0204 */
[----:B------:R-:W-:-:S03]  /*02a0*/  VIADD R10, R5, UR4 ;  /* 0x00000004050a7c36 */ /* 0x000fc60008000000 */
[----:B------:R-:W-:Y:S01]  /*02b0*/  ISETP.GE.U32.AND P0, PT, R4, R11, PT ;  /* 0x0000000b0400720c */ /* 0x000fe20003f06070 */
[----:B------:R-:W-:-:S03]  /*02c0*/  IMAD.MOV.U32 R11, RZ, RZ, RZ ;  /* 0x000000ffff0b7224 */ /* 0x000fc600078e00ff */
[----:B------:R-:W-:Y:S01]  /*02d0*/  SEL R5, RZ, 0x1, P0 ;  /* 0x00000001ff057807 */ /* 0x000fe20000000000 */
[----:B----4-:R-:W-:-:S04]  /*02e0*/  IMAD.WIDE.U32 R10, R2, R3, R10 ;  /* 0x00000003020a7225 */ /* 0x010fc800078e000a */
[----:B------:R-:W-:Y:S01]  /*02f0*/  VIADD R12, R11, UR4 ;  /* 0x000000040b0c7c36 */ /* 0x000fe20008000000 */
[----:B--2---:R-:W-:Y:S01]  /*0300*/  IADD3 R5, P0, P1, R10, R5, R13 ;  /* 0x000000050a057210 */ /* 0x004fe2000791e00d */
[----:B------:R-:W-:-:S03]  /*0310*/  IMAD.MOV.U32 R13, RZ, RZ, RZ ;  /* 0x000000ffff0d7224 */ /* 0x000fc600078e00ff */
[----:B------:R-:W-:Y:S01]  /*0320*/  IADD3.X R3, PT, PT, RZ, RZ, RZ, P0, P1 ;  /* 0x000000ffff037210 */ /* 0x000fe200007e24ff */
[----:B------:R-:W-:-:S04]  /*0330*/  IMAD.WIDE.U32 R10, R2, R15, R12 ;  /* 0x0000000f020a7225 */ /* 0x000fc800078e000c */
[----:B------:R-:W-:Y:S01]  /*0340*/  VIADD R6, R11, UR4 ;  /* 0x000000040b067c36 */ /* 0x000fe20008000000 */
[----:B------:R-:W-:-:S03]  /*0350*/  IADD3 R10, P0, P1, R10, R3, R27 ;  /* 0x000000030a0a7210 */ /* 0x000fc6000791e01b */
[----:B------:R-:W-:Y:S01]  /*0360*/  IMAD.WIDE.U32 R6, R2, R17, R6 ;  /* 0x0000001102067225 */ /* 0x000fe200078e0006 */
[----:B------:R-:W-:-:S03]  /*0370*/  IADD3.X R11, PT, PT, RZ, RZ, RZ, P0, P1 ;  /* 0x000000ffff0b7210 */ /* 0x000fc600007e24ff */
[----:B------:R-:W-:Y:S01]  /*0380*/  VIADD R8, R7, UR4 ;  /* 0x0000000407087c36 */ /* 0x000fe20008000000 */
[----:B------:R-:W-:-:S03]  /*0390*/  IADD3 R11, P0, P1, R6, R11, R29 ;  /* 0x0000000b060b7210 */ /* 0x000fc6000791e01d */
[----:B------:R-:W-:Y:S01]  /*03a0*/  IMAD.WIDE.U32 R8, R2, R19, R8 ;  /* 0x0000001302087225 */ /* 0x000fe200078e0008 */
[----:B------:R-:W-:-:S03]  /*03b0*/  IADD3.X R3, PT, PT, RZ, RZ, RZ, P0, P1 ;  /* 0x000000ffff037210 */ /* 0x000fc600007e24ff */
[----:B------:R-:W-:Y:S01]  /*03c0*/  VIADD R6, R9, UR4 ;  /* 0x0000000409067c36 */ /* 0x000fe20008000000 */
[----:B------:R-:W-:Y:S01]  /*03d0*/  IADD3 R8, P0, P1, R8, R3, R31 ;  /* 0x0000000308087210 */ /* 0x000fe2000791e01f */
        /* <DEDUP_REMOVED lines=9> */
[----:B------:R-:W-:Y:S01]  /*0470*/  IMAD R7, R2, R25, R7 ;  /* 0x0000001902077224 */ /* 0x000fe200078e0207 */
[----:B------:R-:W-:-:S04]  /*0480*/  IADD3.X R2, PT, PT, RZ, RZ, RZ, P0, P1 ;  /* 0x000000ffff027210 */ /* 0x000fc800007e24ff */
[----:B------:R-:W-:Y:S01]  /*0490*/  IADD3 R7, PT, PT, R7, R0, R2 ;  /* 0x0000000007077210 */ /* 0x000fe20007ffe002 */
[----:B------:R-:W0:Y:S01]  /*04a0*/  LDCU UR4, c[0x0][0x2f8] ;  /* 0x00005f00ff0477ac */ /* 0x000e220008000800 */
[----:B------:R1:W-:Y:S04]  /*04b0*/  STL.64 [R1+0x20], R4 ;  /* 0x0000200401007387 */ /* 0x0003e80000100a00 */
[----:B------:R1:W-:Y:S04]  /*04c0*/  STL.64 [R1+0x28], R10 ;  /* 0x0000280a01007387 */ /* 0x0003e80000100a00 */
[----:B------:R1:W-:Y:S04]  /*04d0*/  STL.64 [R1+0x30], R8 ;  /* 0x0000300801007387 */ /* 0x0003e80000100a00 */
[----:B------:R1:W-:Y:S01]  /*04e0*/  STL.64 [R1+0x38], R6 ;  /* 0x0000380601007387 */ /* 0x0003e20000100a00 */
[----:B------:R-:W-:Y:S01]  /*04f0*/  ISETP.GT.U32.AND P0, PT, R7, UR5, PT ;  /* 0x0000000507007c0c */ /* 0x000fe2000bf04070 */
[----:B------:R-:W-:-:S02]  /*0500*/  IMAD.MOV.U32 R0, RZ, RZ, R1 ;  /* 0x000000ffff007224 */ /* 0x000fc400078e0001 */
[C---:B0-----:R-:W-:Y:S02]  /*0510*/  VIADD R3, R1.reuse, UR4 ;  /* 0x0000000401037c36 */ /* 0x041fe40008000000 */
[----:B------:R-:W-:-:S08]  /*0520*/  VIADD R2, R1, 0x20 ;  /* 0x0000002001027836 */ /* 0x000fd00000000000 */
[----:B-1----:R-:W-:Y:S05]  /*0530*/  @P0 BRA `(.L_x_2) ;  /* 0x0000000000980947 */ /* 0x002fea0003800000 */
[----:B------:R-:W-:-:S13]  /*0540*/  ISETP.GE.U32.AND P0, PT, R7, UR5, PT ;  /* 0x0000000507007c0c */ /* 0x000fda000bf06070 */
[----:B------:R-:W-:Y:S05]  /*0550*/  @!P0 BREAK.RELIABLE B0 ;  /* 0x0000000000008942 */ /* 0x000fea0003800100 */
[----:B------:R-:W-:Y:S05]  /*0560*/  @!P0 BRA `(.L_x_3) ;  /* 0x0000000400508947 */ /* 0x000fea0003800000 */
[----:B------:R-:W0:Y:S02]  /*0570*/  LDC R13, c[0x3][0x9c] ;  /* 0x00c02700ff0d7b82 */ /* 0x000e240000000800 */
[----:B0-----:R-:W-:-:S13]  /*0580*/  ISETP.GT.U32.AND P0, PT, R6, R13, PT ;  /* 0x0000000d0600720c */ /* 0x001fda0003f04070 */
[----:B------:R-:W-:Y:S05]  /*0590*/  @P0 BRA `(.L_x_2) ;  /* 0x0000000000800947 */ /* 0x000fea0003800000 */
[----:B------:R-:W-:-:S13]  /*05a0*/  ISETP.GE.U32.AND P0, PT, R6, R13, PT ;  /* 0x0000000d0600720c */ /* 0x000fda0003f06070 */
        /* <DEDUP_REMOVED lines=23> */
[----:B------:R-:W0:Y:S01]  /*0720*/  LDCU UR8, c[0x3][0x84] ;  /* 0x00c01080ff0877ac */ /* 0x000e220008000800 */
[----:B------:R-:W1:Y:S01]  /*0730*/  LDCU UR4, c[0x3][0x88] ;  /* 0x00c01100ff0477ac */ /* 0x000e620008000800 */
[----:B0-----:R-:W-:-:S04]  /*0740*/  ISETP.GE.U32.AND P0, PT, R4, UR8, PT ;  /* 0x0000000804007c0c */ /* 0x001fc8000bf06070 */
[----:B-1----:R-:W-:-:S04]  /*0750*/  ISETP.LT.U32.OR P0, PT, R5, UR4, !P0 ;  /* 0x0000000405007c0c */ /* 0x002fc8000c701470 */
[----:B------:R-:W-:-:S04]  /*0760*/  ISETP.LE.U32.AND P0, PT, R5, UR4, P0 ;  /* 0x0000000405007c0c */ /* 0x000fc80008703070 */
[----:B------:R-:W-:-:S13]  /*0770*/  ISETP.LT.U32.OR P0, PT, R10, R13, P0 ;  /* 0x0000000d0a00720c */ /* 0x000fda0000701470 */
[----:B------:R-:W-:Y:S05]  /*0780*/  @P0 BREAK.RELIABLE B0 ;  /* 0x0000000000000942 */ /* 0x000fea0003800100 */
[----:B------:R-:W-:Y:S05]  /*0790*/  @P0 BRA `(.L_x_3) ;  /* 0x0000000000c40947 */ /* 0x000fea0003800000 */
.L_x_2:
[----:B------:R-:W-:Y:S05]  /*07a0*/  BSYNC.RELIABLE B0 ;  /* 0x0000000000007941 */ /* 0x000fea0003800100 */
.L_x_1:
[----:B------:R-:W0:Y:S01]  /*07b0*/  LDCU UR4, c[0x3][0x84] ;  /* 0x00c01080ff0477ac */ /* 0x000e220008000800 */
[----:B------:R-:W1:Y:S01]  /*07c0*/  LDCU.64 UR8, c[0x3][0x88] ;  /* 0x00c01100ff0877ac */ /* 0x000e620008000a00 */
[----:B------:R-:W2:Y:S01]  /*07d0*/  LDCU.128 UR12, c[0x3][0x90] ;  /* 0x00c01200ff0c77ac */ /* 0x000ea20008000c00 */
[C---:B0-----:R-:W-:Y:S01]  /*07e0*/  ISETP.GE.U32.AND P0, PT, R4.reuse, UR4, PT ;  /* 0x0000000404007c0c */ /* 0x041fe2000bf06070 */
[----:B------:R-:W-:-:S03]  /*07f0*/  VIADD R4, R4, -UR4 ;  /* 0x8000000404047c36 */ /* 0x000fc60008000000 */
[----:B------:R-:W-:-:S04]  /*0800*/  SEL R12, RZ, 0xffffffff, P0 ;  /* 0xffffffffff0c7807 */ /* 0x000fc80000000000 */
[----:B------:R-:W-:-:S05]  /*0810*/  IADD3 R15, P0, PT, R12, R5, RZ ;  /* 0x000000050c0f7210 */ /* 0x000fca0007f1e0ff */
[----:B------:R-:W-:Y:S01]  /*0820*/  IMAD.X R5, RZ, RZ, R12, P0 ;  /* 0x000000ffff057224 */ /* 0x000fe200000e060c */
[----:B-1----:R-:W-:-:S04]  /*0830*/  ISETP.GE.U32.AND P0, PT, R15, UR8, PT ;  /* 0x000000080f007c0c */ /* 0x002fc8000bf06070 */
[----:B------:R-:W-:-:S04]  /*0840*/  ISETP.GE.U32.AND.EX P0, PT, R5, RZ, PT, P0 ;  /* 0x000000ff0500720c */ /* 0x000fc80003f06100 */
[----:B------:R-:W-:-:S04]  /*0850*/  SEL R5, RZ, 0xffffffff, P0 ;  /* 0xffffffffff057807 */ /* 0x000fc80000000000 */
[----:B------:R-:W-:-:S05]  /*0860*/  IADD3 R14, P0, PT, R5, R10, RZ ;  /* 0x0000000a050e7210 */ /* 0x000fca0007f1e0ff */
[----:B------:R-:W-:Y:S01]  /*0870*/  IMAD.X R5, RZ, RZ, R5, P0 ;  /* 0x000000ffff057224 */ /* 0x000fe200000e0605 */
[----:B------:R-:W-:-:S04]  /*0880*/  ISETP.GE.U32.AND P0, PT, R14, UR9, PT ;  /* 0x000000090e007c0c */ /* 0x000fc8000bf06070 */
[----:B------:R-:W-:-:S04]  /*0890*/  ISETP.GE.U32.AND.EX P0, PT, R5, RZ, PT, P0 ;  /* 0x000000ff0500720c */ /* 0x000fc80003f06100 */
[----:B------:R-:W-:-:S04]  /*08a0*/  SEL R10, RZ, 0xffffffff, P0 ;  /* 0xffffffffff0a7807 */ /* 0x000fc80000000000 */
[----:B------:R-:W-:Y:S01]  /*08b0*/  IADD3 R13, P0, PT, R10, R11, RZ ;  /* 0x0000000b0a0d7210 */ /* 0x000fe20007f1e0ff */
[----:B------:R-:W-:-:S04]  /*08c0*/  VIADD R11, R7, 0xffffffff ;  /* 0xffffffff070b7836 */ /* 0x000fc80000000000 */
[----:B------:R-:W-:Y:S01]  /*08d0*/  IMAD.X R5, RZ, RZ, R10, P0 ;  /* 0x000000ffff057224 */ /* 0x000fe200000e060a */
[----:B--2---:R-:W-:-:S04]  /*08e0*/  ISETP.GE.U32.AND P0, PT, R13, UR12, PT ;  /* 0x0000000c0d007c0c */ /* 0x004fc8000bf06070 */
[----:B------:R-:W-:-:S04]  /*08f0*/  ISETP.GE.U32.AND.EX P0, PT, R5, RZ, PT, P0 ;  /* 0x000000ff0500720c */ /* 0x000fc80003f06100 */
[----:B------:R-:W-:-:S04]  /*0900*/  SEL R5, RZ, 0xffffffff, P0 ;  /* 0xffffffffff057807 */ /* 0x000fc80000000000 */
[----:B------:R-:W-:-:S05]  /*0910*/  IADD3 R12, P0, PT, R5, R8, RZ ;  /* 0x00000008050c7210 */ /* 0x000fca0007f1e0ff */
[----:B------:R-:W-:Y:S01]  /*0920*/  IMAD.X R5, RZ, RZ, R5, P0 ;  /* 0x000000ffff057224 */ /* 0x000fe200000e0605 */
[----:B------:R-:W-:-:S04]  /*0930*/  ISETP.GE.U32.AND P0, PT, R12, UR13, PT ;  /* 0x0000000d0c007c0c */ /* 0x000fc8000bf06070 */
[----:B------:R-:W-:-:S04]  /*0940*/  ISETP.GE.U32.AND.EX P0, PT, R5, RZ, PT, P0 ;  /* 0x000000ff0500720c */ /* 0x000fc80003f06100 */
[----:B------:R-:W-:-:S04]  /*0950*/  SEL R8, RZ, 0xffffffff, P0 ;  /* 0xffffffffff087807 */ /* 0x000fc80000000000 */
[----:B------:R-:W-:-:S05]  /*0960*/  IADD3 R9, P0, PT, R8, R9, RZ ;  /* 0x0000000908097210 */ /* 0x000fca0007f1e0ff */
[----:B------:R-:W-:Y:S01]  /*0970*/  IMAD.X R5, RZ, RZ, R8, P0 ;  /* 0x000000ffff057224 */ /* 0x000fe200000e0608 */
[C---:B------:R-:W-:Y:S01]  /*0980*/  ISETP.GE.U32.AND P0, PT, R9.reuse, UR14, PT ;  /* 0x0000000e09007c0c */ /* 0x040fe2000bf06070 */
[----:B------:R-:W-:Y:S02]  /*0990*/  VIADD R8, R12, -UR13 ;  /* 0x8000000d0c087c36 */ /* 0x000fe40008000000 */
[----:B------:R-:W-:Y:S01]  /*09a0*/  VIADD R9, R9, -UR14 ;  /* 0x8000000e09097c36 */ /* 0x000fe20008000000 */
[----:B------:R-:W-:-:S04]  /*09b0*/  ISETP.GE.U32.AND.EX P0, PT, R5, RZ, PT, P0 ;  /* 0x000000ff0500720c */ /* 0x000fc80003f06100 */
[----:B------:R-:W-:Y:S01]  /*09c0*/  SEL R5, RZ, 0xffffffff, P0 ;  /* 0xffffffffff057807 */ /* 0x000fe20000000000 */
[----:B------:R0:W-:Y:S03]  /*09d0*/  STL.64 [R1+0x30], R8 ;  /* 0x0000300801007387 */ /* 0x0001e60000100a00 */
[----:B------:R-:W-:Y:S01]  /*09e0*/  IADD3 R10, P0, PT, R5, R6, RZ ;  /* 0x00000006050a7210 */ /* 0x000fe20007f1e0ff */
[----:B------:R-:W-:-:S04]  /*09f0*/  VIADD R6, R14, -UR9 ;  /* 0x800000090e067c36 */ /* 0x000fc80008000000 */
[----:B------:R-:W-:Y:S01]  /*0a00*/  IMAD.X R5, RZ, RZ, R5, P0 ;  /* 0x000000ffff057224 */ /* 0x000fe200000e0605 */
[C---:B------:R-:W-:Y:S01]  /*0a10*/  ISETP.GE.U32.AND P0, PT, R10.reuse, UR15, PT ;  /* 0x0000000f0a007c0c */ /* 0x040fe2000bf06070 */
[----:B------:R-:W-:-:S03]  /*0a20*/  VIADD R10, R10, -UR15 ;  /* 0x8000000f0a0a7c36 */ /* 0x000fc60008000000 */
[----:B------:R-:W-:Y:S01]  /*0a30*/  ISETP.GE.U32.AND.EX P0, PT, R5, RZ, PT, P0 ;  /* 0x000000ff0500720c */ /* 0x000fe20003f06100 */
[----:B------:R-:W-:-:S05]  /*0a40*/  VIADD R5, R15, -UR8 ;  /* 0x800000080f057c36 */ /* 0x000fca0008000000 */
[----:B------:R0:W-:Y:S07]  /*0a50*/  STL.64 [R1+0x20], R4 ;  /* 0x0000200401007387 */ /* 0x0001ee0000100a00 */
[----:B------:R-:W-:Y:S02]  /*0a60*/  @P0 IMAD.MOV R11, RZ, RZ, R7 ;  /* 0x000000ffff0b0224 */ /* 0x000fe400078e0207 */
[----:B------:R-:W-:Y:S02]  /*0a70*/  VIADD R7, R13, -UR12 ;  /* 0x8000000c0d077c36 */ /* 0x000fe40008000000 */
[----:B------:R-:W-:-:S03]  /*0a80*/  VIADD R11, R11, -UR5 ;  /* 0x800000050b0b7c36 */ /* 0x000fc60008000000 */
[----:B------:R0:W-:Y:S04]  /*0a90*/  STL.64 [R1+0x28], R6 ;  /* 0x0000280601007387 */ /* 0x0001e80000100a00 */
[----:B------:R0:W-:Y:S02]  /*0aa0*/  STL.64 [R1+0x38], R10 ;  /* 0x0000380a01007387 */ /* 0x0001e40000100a00 */
.L_x_3:
[----:B------:R-:W-:Y:S05]  /*0ab0*/  BSYNC.RECONVERGENT B1 ;  /* 0x0000000000017941 */ /* 0x000fea0003800200 */
.L_x_0:
[----:B------:R-:W-:Y:S05]  /*0ac0*/  WARPSYNC.ALL ;  /* 0x0000000000007948 */ /* 0x000fea0003800000 */
[----:B------:R-:W-:Y:S01]  /*0ad0*/  BSSY.RECONVERGENT B1, `(.L_x_4) ;  /* 0x0000086000017945 */ /* 0x000fe20003800200 */
[----:B0-----:R-:W-:-:S07]  /*0ae0*/  IMAD.MOV.U32 R5, RZ, RZ, 0xff ;  /* 0x000000ffff057424 */ /* 0x001fce00078e00ff */
.L_x_6:
[----:B------:R-:W-:-:S05]  /*0af0*/  SHF.R.U32.HI R7, RZ, 0x5, R5 ;  /* 0x00000005ff077819 */ /* 0x000fca0000011605 */
[----:B------:R-:W-:-:S05]  /*0b00*/  IMAD R7, R7, 0x4, R2 ;  /* 0x0000000407077824 */ /* 0x000fca00078e0202 */
[----:B------:R-:W2:Y:S02]  /*0b10*/  LDL R4, [R7] ;  /* 0x0000000007047983 */ /* 0x000ea40000100800 */
[----:B--2---:R-:W-:-:S04]  /*0b20*/  SHF.R.W.U32.HI R4, RZ, R5, R4 ;  /* 0x00000005ff047219 */ /* 0x004fc80000011e04 */
[----:B------:R-:W-:-:S04]  /*0b30*/  LOP3.LUT R4, R4, 0x1, RZ, 0xc0, !PT ;  /* 0x0000000104047812 */ /* 0x000fc800078ec0ff */
[----:B------:R-:W-:Y:S01]  /*0b40*/  ISETP.NE.U32.AND P0, PT, R4, 0x1, PT ;  /* 0x000000010400780c */ /* 0x000fe20003f05070 */
[----:B------:R-:W-:-:S12]  /*0b50*/  IMAD.MOV.U32 R4, RZ, RZ, R5 ;  /* 0x000000ffff047224 */ /* 0x000fd800078e0005 */
[----:B------:R-:W-:Y:S05]  /*0b60*/  @!P0 BRA `(.L_x_5) ;  /* 0x0000000400f08947 */ /* 0x000fea0003800000 */
[----:B------:R-:W-:-:S05]  /*0b70*/  VIADD R4, R5, 0xffffffff ;  /* 0xffffffff05047836 */ /* 0x000fca0000000000 */
[----:B------:R-:W-:-:S05]  /*0b80*/  SHF.R.U32.HI R7, RZ, 0x5, R4 ;  /* 0x00000005ff077819 */ /* 0x000fca0000011604 */
[----:B------:R-:W-:-:S06]  /*0b90*/  IMAD R7, R7, 0x4, R2 ;  /* 0x0000000407077824 */ /* 0x000fcc00078e0202 */
[----:B------:R-:W2:Y:S02]  /*0ba0*/  LDL R7, [R7] ;  /* 0x0000000007077983 */ /* 0x000ea40000100800 */
[----:B--2---:R-:W-:-:S04]  /*0bb0*/  SHF.R.W.U32.HI R6, RZ, R4, R7 ;  /* 0x00000004ff067219 */ /* 0x004fc80000011e07 */
[----:B------:R-:W-:-:S04]  /*0bc0*/  LOP3.LUT R6, R6, 0x1, RZ, 0xc0, !PT ;  /* 0x0000000106067812 */ /* 0x000fc800078ec0ff */
[----:B------:R-:W-:-:S13]  /*0bd0*/  ISETP.NE.U32.AND P0, PT, R6, 0x1, PT ;  /* 0x000000010600780c */ /* 0x000fda0003f05070 */
        /* <DEDUP_REMOVED lines=113> */
[----:B------:R-:W-:Y:S01]  /*12f0*/  ISETP.NE.AND P0, PT, R4, RZ, PT ;  /* 0x000000ff0400720c */ /* 0x000fe20003f05270 */
[----:B------:R-:W-:-:S12]  /*1300*/  VIADD R5, R5, 0xfffffff0 ;  /* 0xfffffff005057836 */ /* 0x000fd80000000000 */
[----:B------:R-:W-:Y:S05]  /*1310*/  @P0 BRA `(.L_x_6) ;  /* 0xfffffff400f40947 */ /* 0x000fea000383ffff */
[----:B------:R-:W-:-:S07]  /*1320*/  IMAD.MOV.U32 R4, RZ, RZ, -0x1 ;  /* 0xffffffffff047424 */ /* 0x000fce00078e00ff */
.L_x_5:
[----:B------:R-:W-:Y:S05]  /*1330*/  BSYNC.RECONVERGENT B1 ;  /* 0x0000000000017941 */ /* 0x000fea0003800200 */
.L_x_4:
[----:B------:R-:W-:Y:S01]  /*1340*/  ISETP.GE.AND P0, PT, R4, RZ, PT ;  /* 0x000000ff0400720c */ /* 0x000fe20003f06270 */
[----:B------:R-:W0:Y:S01]  /*1350*/  LDCU UR5, c[0x3][0x18] ;  /* 0x00c00300ff0577ac */ /* 0x000e220008000800 */
[----:B------:R-:W-:Y:S01]  /*1360*/  BSSY.RECONVERGENT B2, `(.L_x_7) ;  /* 0x0004501000027945 */ /* 0x000fe20003800200 */
[----:B------:R-:W-:Y:S02]  /*1370*/  PLOP3.LUT P1, PT, PT, PT, PT, 0x8, 0x80 ;  /* 0x000000000080781c */ /* 0x000fe40003f2e170 */
[----:B------:R-:W-:Y:S01]  /*1380*/  CS2R R72, SRZ ;  /* 0x0000000000487805 */ /* 0x000fe2000001ff00 */
[----:B------:R-:W1:Y:S01]  /*1390*/  LDCU UR32, c[0x3][0x14] ;  /* 0x00c00280ff2077ac */ /* 0x000e620008000800 */
[----:B------:R-:W-:Y:S02]  /*13a0*/  CS2R R70, SRZ ;  /* 0x0000000000467805 */ /* 0x000fe4000001ff00 */
[----:B------:R-:W-:Y:S02]  /*13b0*/  CS2R R40, SRZ ;  /* 0x0000000000287805 */ /* 0x000fe4000001ff00 */
[----:B------:R-:W-:Y:S01]  /*13c0*/  CS2R R68, SRZ ;  /* 0x0000000000447805 */ /* 0x000fe2000001ff00 */
[----:B------:R-:W2:Y:S01]  /*13d0*/  LDCU UR33, c[0x3][0x10] ;  /* 0x00c00200ff2177ac */ /* 0x000ea20008000800 */
[----:B------:R-:W-:-:S02]  /*13e0*/  CS2R R38, SRZ ;  /* 0x0000000000267805 */ /* 0x000fc4000001ff00 */
[----:B------:R-:W-:Y:S02]  /*13f0*/  CS2R R66, SRZ ;  /* 0x0000000000427805 */ /* 0x000fe4000001ff00 */
[----:B------:R-:W-:Y:S01]  /*1400*/  CS2R R34, SRZ ;  /* 0x0000000000227805 */ /* 0x000fe2000001ff00 */
[----:B------:R-:W3:Y:S01]  /*1410*/  LDCU UR34, c[0x3][0xc] ;  /* 0x00c00180ff2277ac */ /* 0x000ee20008000800 */
[----:B------:R-:W-:Y:S02]  /*1420*/  CS2R R30, SRZ ;  /* 0x00000000001e7805 */ /* 0x000fe4000001ff00 */
[----:B------:R-:W-:Y:S02]  /*1430*/  CS2R R36, SRZ ;  /* 0x0000000000247805 */ /* 0x000fe4000001ff00 */
[----:B------:R-:W-:Y:S01]  /*1440*/  CS2R R32, SRZ ;  /* 0x0000000000207805 */ /* 0x000fe2000001ff00 */
[----:B------:R-:W4:Y:S01]  /*1450*/  LDCU UR35, c[0x3][0x8] ;  /* 0x00c00100ff2377ac */ /* 0x000f220008000800 */
[----:B------:R-:W-:-:S02]  /*1460*/  CS2R R60, SRZ ;  /* 0x00000000003c7805 */ /* 0x000fc4000001ff00 */
[----:B------:R-:W-:Y:S02]  /*1470*/  CS2R R58, SRZ ;  /* 0x00000000003a7805 */ /* 0x000fe4000001ff00 */
[----:B------:R-:W-:Y:S01]  /*1480*/  CS2R R56, SRZ ;  /* 0x0000000000387805 */ /* 0x000fe2000001ff00 */
[----:B------:R-:W0:Y:S01]  /*1490*/  LDCU.U8 UR36, c[0x3][0x80] ;  /* 0x00c01000ff2477ac */ /* 0x000e220008000000 */
[----:B------:R-:W-:Y:S02]  /*14a0*/  CS2R R54, SRZ ;  /* 0x0000000000367805 */ /* 0x000fe4000001ff00 */
[----:B------:R-:W-:Y:S02]  /*14b0*/  CS2R R28, SRZ ;  /* 0x00000000001c7805 */ /* 0x000fe4000001ff00 */
[----:B------:R-:W-:Y:S01]  /*14c0*/  CS2R R26, SRZ ;  /* 0x00000000001a7805 */ /* 0x000fe2000001ff00 */
[----:B------:R-:W0:Y:S01]  /*14d0*/  LDCU UR37, c[0x3][URZ] ;  /* 0x00c00000ff2577ac */ /* 0x000e220008000800 */
[----:B------:R-:W0:Y:S01]  /*14e0*/  LDCU.64 UR28, c[0x3][0x10] ;  /* 0x00c00200ff1c77ac */ /* 0x000e220008000a00 */
[----:B------:R-:W0:Y:S01]  /*14f0*/  LDCU.64 UR30, c[0x3][URZ] ;  /* 0x00c00000ff1e77ac */ /* 0x000e220008000a00 */
[----:B------:R-:W0:Y:S01]  /*1500*/  LDCU.128 UR8, c[0x3][URZ] ;  /* 0x00c00000ff0877ac */ /* 0x000e220008000c00 */
[----:B------:R-:W0:Y:S01]  /*1510*/  LDCU.128 UR12, c[0x3][0x20] ;  /* 0x00c00400ff0c77ac */ /* 0x000e220008000c00 */
[----:B------:R-:W0:Y:S01]  /*1520*/  LDCU.128 UR16, c[0x3][0x30] ;  /* 0x00c00600ff1077ac */ /* 0x000e220008000c00 */
[----:B------:R-:W0:Y:S01]  /*1530*/  LDCU.128 UR20, c[0x3][0x40] ;  /* 0x00c00800ff1477ac */ /* 0x000e220008000c00 */
[----:B------:R-:W0:Y:S01]  /*1540*/  LDCU.128 UR24, c[0x3][0x50] ;  /* 0x00c00a00ff1877ac */ /* 0x000e220008000c00 */
[----:B-1234-:R-:W-:Y:S05]  /*1550*/  @!P0 BRA `(.L_x_8) ;  /* 0x0000044c00848947 */ /* 0x01efea0003800000 */
[----:B------:R-:W1:Y:S01]  /*1560*/  LDC.64 R20, c[0x3][0x60] ;  /* 0x00c01800ff147b82 */ /* 0x000e620000000a00 */
[----:B------:R-:W-:Y:S01]  /*1570*/  IMAD.MOV.U32 R9, RZ, RZ, RZ ;  /* 0x000000ffff097224 */ /* 0x000fe200078e00ff */
[----:B------:R-:W-:Y:S01]  /*1580*/  UMOV UR4, URZ ;  /* 0x000000ff00047c82 */ /* 0x000fe20008000000 */
[----:B------:R-:W-:Y:S01]  /*1590*/  IMAD.MOV.U32 R13, RZ, RZ, RZ ;  /* 0x000000ffff0d7224 */ /* 0x000fe200078e00ff */
[----:B------:R-:W-:Y:S01]  /*15a0*/  BSSY.RECONVERGENT B1, `(.L_x_9) ;  /* 0x00044c2000017945 */ /* 0x000fe20003800200 */
[----:B------:R-:W-:Y:S02]  /*15b0*/  IMAD.MOV.U32 R11, RZ, RZ, RZ ;  /* 0x000000ffff0b7224 */ /* 0x000fe400078e00ff */
[----:B------:R-:W-:Y:S01]  /*15c0*/  IMAD.MOV.U32 R19, RZ, RZ, RZ ;  /* 0x000000ffff137224 */ /* 0x000fe200078e00ff */
[----:B------:R-:W2:Y:S01]  /*15d0*/  LDC.64 R16, c[0x3][0x68] ;  /* 0x00c01a00ff107b82 */ /* 0x000ea20000000a00 */
[----:B------:R-:W-:Y:S02]  /*15e0*/  IMAD.MOV.U32 R37, RZ, RZ, RZ ;  /* 0x000000ffff257224 */ /* 0x000fe400078e00ff */
[----:B------:R-:W-:-:S02]  /*15f0*/  IMAD.MOV.U32 R39, RZ, RZ, RZ ;  /* 0x000000ffff277224 */ /* 0x000fc400078e00ff */
[----:B------:R-:W-:Y:S02]  /*1600*/  IMAD.MOV.U32 R55, RZ, RZ, 0x1 ;  /* 0x00000001ff377424 */ /* 0x000fe400078e00ff */
[----:B-1----:R-:W-:-:S04]  /*1610*/  IMAD.WIDE.U32 R6, R20, R20, RZ ;  /* 0x0000001414067225 */ /* 0x002fc800078e00ff */
[----:B------:R-:W-:Y:S02]  /*1620*/  IMAD.MOV.U32 R8, RZ, RZ, R7 ;  /* 0x000000ffff087224 */ /* 0x000fe400078e0007 */
[----:B------:R-:W-:Y:S02]  /*1630*/  IMAD.MOV.U32 R7, RZ, RZ, RZ ;  /* 0x000000ffff077224 */ /* 0x000fe400078e00ff */
[----:B------:R-:W-:-:S04]  /*1640*/  IMAD.WIDE.U32 R8, R20, R21, R8 ;  /* 0x0000001514087225 */ /* 0x000fc800078e0008 */
[----:B------:R-:W-:Y:S02]  /*1650*/  IMAD.MOV.U32 R12, RZ, RZ, R9 ;  /* 0x000000ffff0c7224 */ /* 0x000fe400078e0009 */
[----:B------:R-:W-:Y:S02]  /*1660*/  IMAD.MOV.U32 R10, RZ, RZ, R8 ;  /* 0x000000ffff0a7224 */ /* 0x000fe400078e0008 */
[C---:B--2---:R-:W-:Y:S01]  /*1670*/  IMAD.WIDE.U32 R12, R20.reuse, R16, R12 ;  /* 0x00000010140c7225 */ /* 0x044fe200078e000c */
[----:B------:R-:W1:Y:S03]  /*1680*/  LDC.64 R8, c[0x3][0x70] ;  /* 0x00c01c00ff087b82 */ /* 0x000e660000000a00 */
[----:B------:R-:W-:-:S05]  /*1690*/  IMAD.WIDE.U32 R10, R20, R21, R10 ;  /* 0x00000015140a7225 */ /* 0x000fca00078e000a */
[----:B------:R-:W-:Y:S01]  /*16a0*/  IADD3 R14, P0, PT, R12, R11, RZ ;  /* 0x0000000b0c0e7210 */ /* 0x000fe20007f1e0ff */
[----:B------:R-:W-:Y:S02]  /*16b0*/  IMAD.MOV.U32 R12, RZ, RZ, R13 ;  /* 0x000000ffff0c7224 */ /* 0x000fe400078e000d */
[----:B------:R-:W-:Y:S02]  /*16c0*/  IMAD.MOV.U32 R13, RZ, RZ, RZ ;  /* 0x000000ffff0d7224 */ /* 0x000fe400078e00ff */
[----:B------:R-:W-:Y:S02]  /*16d0*/  IMAD.X R15, RZ, RZ, RZ, P0 ;  /* 0x000000ffff0f7224 */ /* 0x000fe400000e06ff */
[----:B------:R-:W-:-:S04]  /*16e0*/  IMAD.WIDE.U32 R12, R20, R17, R12 ;  /* 0x00000011140c7225 */ /* 0x000fc800078e000c */
[----:B------:R-:W-:-:S04]  /*16f0*/  IMAD.WIDE.U32 R14, R21, R21, R14 ;  /* 0x00000015150e7225 */ /* 0x000fc800078e000e */
[----:B------:R-:W-:Y:S01]  /*1700*/  IMAD.MOV.U32 R18, RZ, RZ, R13 ;  /* 0x000000ffff127224 */ /* 0x000fe200078e000d */
[----:B------:R-:W-:Y:S01]  /*1710*/  IADD3 R22, P0, PT, R12, R15, RZ ;  /* 0x0000000f0c167210 */ /* 0x000fe20007f1e0ff */
[----:B------:R-:W-:Y:S02]  /*1720*/  IMAD.MOV.U32 R15, RZ, RZ, RZ ;  /* 0x000000ffff0f7224 */ /* 0x000fe400078e00ff */
[----:B-1----:R-:W-:-:S04]  /*1730*/  IMAD.WIDE.U32 R18, R20, R8, R18 ;  /* 0x0000000814127225 */ /* 0x002fc800078e0012 */
[----:B------:R-:W-:Y:S02]  /*1740*/  IMAD.X R23, RZ, RZ, RZ, P0 ;  /* 0x000000ffff177224 */ /* 0x000fe400000e06ff */
[----:B------:R-:W-:-:S04]  /*1750*/  IMAD.WIDE.U32 R14, R20, R16, R14 ;  /* 0x00000010140e7225 */ /* 0x000fc800078e000e */
[----:B------:R-:W-:-:S05]  /*1760*/  IMAD.WIDE.U32 R12, R21, R16, R22 ;  /* 0x00000010150c7225 */ /* 0x000fca00078e0016 */
[----:B------:R-:W-:Y:S01]  /*1770*/  IADD3 R22, P0, PT, R18, R13, RZ ;  /* 0x0000000d12167210 */ /* 0x000fe20007f1e0ff */
[----:B------:R-:W-:Y:S01]  /*1780*/  IMAD.MOV.U32 R18, RZ, RZ, R19 ;  /* 0x000000ffff127224 */ /* 0x000fe200078e0013 */
[----:B------:R-:W-:Y:S01]  /*1790*/  IADD3 R24, P1, PT, R12, R15, RZ ;  /* 0x0000000f0c187210 */ /* 0x000fe20007f3e0ff */
[----:B------:R-:W-:Y:S01]  /*17a0*/  IMAD.MOV.U32 R19, RZ, RZ, RZ ;  /* 0x000000ffff137224 */ /* 0x000fe200078e00ff */
[----:B------:R-:W1:Y:S01]  /*17b0*/  LDC.64 R12, c[0x3][0x78] ;  /* 0x00c01e00ff0c7b82 */ /* 0x000e620000000a00 */
[----:B------:R-:W-:Y:S02]  /*17c0*/  IMAD.X R23, RZ, RZ, RZ, P0 ;  /* 0x000000ffff177224 */ /* 0x000fe400000e06ff */
[----:B------:R-:W-:Y:S02]  /*17d0*/  IMAD.X R25, RZ, RZ, RZ, P1 ;  /* 0x000000ffff197224 */ /* 0x000fe400008e06ff */
[----:B------:R-:W-:-:S04]  /*17e0*/  IMAD.WIDE.U32 R18, R20, R9, R18 ;  /* 0x0000000914127225 */ /* 0x000fc800078e0012 */
[----:B------:R-:W-:-:S04]  /*17f0*/  IMAD.WIDE.U32 R22, R21, R17, R22 ;  /* 0x0000001115167225 */ /* 0x000fc800078e0016 */
[----:B------:R-:W-:Y:S01]  /*1800*/  IMAD.WIDE.U32 R24, R21, R16, R24 ;  /* 0x0000001015187225 */ /* 0x000fe200078e0018 */
[----:B------:R-:W-:-:S03]  /*1810*/  IADD3 R26, P0, PT, R18, R23, RZ ;  /* 0x00000017121a7210 */ /* 0x000fc60007f1e0ff */
[----:B------:R-:W-:Y:S01]  /*1820*/  IMAD.MOV.U32 R18, RZ, RZ, R24 ;  /* 0x000000ffff127224 */ /* 0x000fe200078e0018 */
[----:B------:R-:W-:Y:S01]  /*1830*/  IADD3 R28, P1, PT, R22, R25, RZ ;  /* 0x00000019161c7210 */ /* 0x000fe20007f3e0ff */
[----:B------:R-:W-:Y:S02]  /*1840*/  IMAD.X R27, RZ, RZ, RZ, P0 ;  /* 0x000000ffff1b7224 */ /* 0x000fe400000e06ff */
[----:B------:R-:W-:Y:S02]  /*1850*/  IMAD.MOV.U32 R22, RZ, RZ, R19 ;  /* 0x000000ffff167224 */ /* 0x000fe400078e0013 */
[----:B------:R-:W-:Y:S02]  /*1860*/  IMAD.X R29, RZ, RZ, RZ, P1 ;  /* 0x000000ffff1d7224 */ /* 0x000fe400008e06ff */
[----:B------:R-:W-:Y:S02]  /*1870*/  IMAD.MOV.U32 R19, RZ, RZ, RZ ;  /* 0x000000ffff137224 */ /* 0x000fe400078e00ff */
[----:B------:R-:W-:-:S02]  /*1880*/  IMAD.MOV.U32 R23, RZ, RZ, RZ ;  /* 0x000000ffff177224 */ /* 0x000fc400078e00ff */
[----:B------:R-:W-:-:S04]  /*1890*/  IMAD.WIDE.U32 R24, R21, R8, R26 ;  /* 0x0000000815187225 */ /* 0x000fc800078e001a */
[----:B------:R-:W-:-:S04]  /*18a0*/  IMAD.WIDE.U32 R26, R16, R16, R28 ;  /* 0x00000010101a7225 */ /* 0x000fc800078e001c */
[----:B------:R-:W-:Y:S01]  /*18b0*/  IMAD.WIDE.U32 R18, R20, R17, R18 ;  /* 0x0000001114127225 */ /* 0x000fe200078e0012 */
[----:B------:R-:W-:-:S03]  /*18c0*/  IADD3 R28, P1, PT, R24, R27, RZ ;  /* 0x0000001b181c7210 */ /* 0x000fc60007f3e0ff */
[----:B-1----:R-:W-:Y:S01]  /*18d0*/  IMAD.WIDE.U32 R22, R20, R12, R22 ;  /* 0x0000000c14167225 */ /* 0x002fe200078e0016 */
[----:B------:R-:W-:-:S03]  /*18e0*/  IADD3 R32, P2, PT, R26, R19, RZ ;  /* 0x000000131a207210 */ /* 0x000fc60007f5e0ff */
[----:B------:R-:W-:Y:S01]  /*18f0*/  IMAD.X R29, RZ, RZ, RZ, P1 ;  /* 0x000000ffff1d7224 */ /* 0x000fe200008e06ff */
[----:B------:R-:W-:Y:S01]  /*1900*/  IADD3 R30, P0, PT, R22, R25, RZ ;  /* 0x00000019161e7210 */ /* 0x000fe20007f1e0ff */
[----:B------:R-:W-:Y:S02]  /*1910*/  IMAD.X R33, RZ, RZ, RZ, P2 ;  /* 0x000000ffff217224 */ /* 0x000fe400010e06ff */
[----:B------:R-:W-:Y:S02]  /*1920*/  IMAD.MOV.U32 R24, RZ, RZ, R23 ;  /* 0x000000ffff187224 */ /* 0x000fe400078e0017 */
[----:B------:R-:W-:Y:S02]  /*1930*/  IMAD.X R31, RZ, RZ, RZ, P0 ;  /* 0x000000ffff1f7224 */ /* 0x000fe400000e06ff */
[----:B------:R-:W-:Y:S02]  /*1940*/  IMAD.MOV.U32 R25, RZ, RZ, RZ ;  /* 0x000000ffff197224 */ /* 0x000fe400078e00ff */
[----:B------:R-:W-:-:S04]  /*1950*/  IMAD.WIDE.U32 R26, R16, R17, R28 ;  /* 0x00000011101a7225 */ /* 0x000fc800078e001c */
[----:B------:R-:W-:-:S04]  /*1960*/  IMAD.WIDE.U32 R28, R21, R17, R32 ;  /* 0x00000011151c7225 */ /* 0x000fc800078e0020 */
[----:B------:R-:W-:-:S04]  /*1970*/  IMAD.WIDE.U32 R24, R20, R13, R24 ;  /* 0x0000000d14187225 */ /* 0x000fc800078e0018 */
[----:B------:R-:W-:Y:S01]  /*1980*/  IMAD.WIDE.U32 R22, R21, R9, R30 ;  /* 0x0000000915167225 */ /* 0x000fe200078e001e */
[----:B------:R-:W-:-:S03]  /*1990*/  IADD3 R30, P2, PT, R26, R29, RZ ;  /* 0x0000001d1a1e7210 */ /* 0x000fc60007f5e0ff */
[----:B------:R-:W-:Y:S01]  /*19a0*/  IMAD.MOV.U32 R15, RZ, RZ, RZ ;  /* 0x000000ffff0f7224 */ /* 0x000fe200078e00ff */
[----:B------:R-:W-:Y:S01]  /*19b0*/  IADD3 R26, P0, PT, R24, R23, RZ ;  /* 0x00000017181a7210 */ /* 0x000fe20007f1e0ff */
[----:B------:R-:W-:Y:S01]  /*19c0*/  IMAD.X R31, RZ, RZ, RZ, P2 ;  /* 0x000000ffff1f7224 */ /* 0x000fe200010e06ff */
[----:B------:R-:W-:Y:S01]  /*19d0*/  IADD3 R32, P1, PT, R22, R27, RZ ;  /* 0x0000001b16207210 */ /* 0x000fe20007f3e0ff */
[----:B------:R-:W-:Y:S02]  /*19e0*/  IMAD.MOV.U32 R22, RZ, RZ, R28 ;  /* 0x000000ffff167224 */ /* 0x000fe400078e001c */
[----:B------:R-:W-:Y:S02]  /*19f0*/  IMAD.X R27, RZ, RZ, RZ, P0 ;  /* 0x000000ffff1b7224 */ /* 0x000fe400000e06ff */
[----:B------:R-:W-:Y:S02]  /*1a00*/  IMAD.MOV.U32 R23, RZ, RZ, RZ ;  /* 0x000000ffff177224 */ /* 0x000fe400078e00ff */
[----:B------:R-:W-:-:S02]  /*1a10*/  IMAD.X R33, RZ, RZ, RZ, P1 ;  /* 0x000000ffff217224 */ /* 0x000fc400008e06ff */
[----:B------:R-:W-:-:S04]  /*1a20*/  IMAD.WIDE.U32 R22, R20, R8, R22 ;  /* 0x0000000814167225 */ /* 0x000fc800078e0016 */
[----:B------:R-:W-:-:S04]  /*1a30*/  IMAD.WIDE.U32 R30, R16, R17, R30 ;  /* 0x00000011101e7225 */ /* 0x000fc800078e001e */
[----:B------:R-:W-:-:S04]  /*1a40*/  IMAD.WIDE.U32 R26, R21, R12, R26 ;  /* 0x0000000c151a7225 */ /* 0x000fc800078e001a */
[----:B------:R-:W-:Y:S01]  /*1a50*/  IMAD.WIDE.U32 R28, R16, R8, R32 ;  /* 0x00000008101c7225 */ /* 0x000fe200078e0020 */
[----:B------:R-:W-:Y:S02]  /*1a60*/  IADD3 R32, P3, PT, R30, R23, RZ ;  /* 0x000000171e207210 */ /* 0x000fe40007f7e0ff */
[----:B------:R-:W-:Y:S02]  /*1a70*/  IADD3 R24, P0, PT, R25, R27, RZ ;  /* 0x0000001b19187210 */ /* 0x000fe40007f1e0ff */
[----:B------:R-:W-:Y:S01]  /*1a80*/  IADD3 R30, P1, PT, R26, R29, RZ ;  /* 0x0000001d1a1e7210 */ /* 0x000fe20007f3e0ff */
[----:B------:R-:W-:Y:S01]  /*1a90*/  IMAD.X R33, RZ, RZ, RZ, P3 ;  /* 0x000000ffff217224 */ /* 0x000fe200018e06ff */
[----:B------:R-:W-:Y:S01]  /*1aa0*/  IADD3 R28, P2, PT, R28, R31, RZ ;  /* 0x0000001f1c1c7210 */ /* 0x000fe20007f5e0ff */
[----:B------:R-:W-:Y:S02]  /*1ab0*/  IMAD.X R25, RZ, RZ, RZ, P0 ;  /* 0x000000ffff197224 */ /* 0x000fe400000e06ff */
[----:B------:R-:W-:-:S02]  /*1ac0*/  IMAD.X R31, RZ, RZ, RZ, P1 ;  /* 0x000000ffff1f7224 */ /* 0x000fc400008e06ff */
[----:B------:R-:W-:Y:S02]  /*1ad0*/  IMAD.X R29, RZ, RZ, RZ, P2 ;  /* 0x000000ffff1d7224 */ /* 0x000fe400010e06ff */
[----:B------:R-:W-:-:S04]  /*1ae0*/  IMAD.WIDE.U32 R26, R21, R13, R24 ;  /* 0x0000000d151a7225 */ /* 0x000fc800078e0018 */
[----:B------:R-:W-:-:S04]  /*1af0*/  IMAD.WIDE.U32 R24, R16, R9, R30 ;  /* 0x0000000910187225 */ /* 0x000fc800078e001e */
[----:B------:R-:W-:-:S04]  /*1b00*/  IMAD.WIDE.U32 R28, R17, R17, R28 ;  /* 0x00000011111c7225 */ /* 0x000fc800078e001c */
[----:B------:R-:W-:Y:S01]  /*1b10*/  IMAD.WIDE.U32 R30, R21, R8, R32 ;  /* 0x00000008151e7225 */ /* 0x000fe200078e0020 */
[----:B------:R-:W-:Y:S02]  /*1b20*/  IADD3 R32, P0, PT, R26, R25, RZ ;  /* 0x000000191a207210 */ /* 0x000fe40007f1e0ff */
[----:B------:R-:W-:Y:S01]  /*1b30*/  IADD3 R24, P1, PT, R24, R29, RZ ;  /* 0x0000001d18187210 */ /* 0x000fe20007f3e0ff */
[----:B------:R-:W-:Y:S01]  /*1b40*/  IMAD.MOV.U32 R36, RZ, RZ, R30 ;  /* 0x000000ffff247224 */ /* 0x000fe200078e001e */
[----:B------:R-:W-:Y:S01]  /*1b50*/  IADD3 R34, P2, PT, R28, R31, RZ ;  /* 0x0000001f1c227210 */ /* 0x000fe20007f5e0ff */
[----:B------:R-:W-:Y:S02]  /*1b60*/  IMAD.X R33, RZ, RZ, RZ, P0 ;  /* 0x000000ffff217224 */ /* 0x000fe400000e06ff */
[----:B------:R-:W-:Y:S02]  /*1b70*/  IMAD.X R25, RZ, RZ, RZ, P1 ;  /* 0x000000ffff197224 */ /* 0x000fe400008e06ff */
[----:B------:R-:W-:-:S02]  /*1b80*/  IMAD.X R35, RZ, RZ, RZ, P2 ;  /* 0x000000ffff237224 */ /* 0x000fc400010e06ff */
[----:B------:R-:W-:-:S04]  /*1b90*/  IMAD.WIDE.U32 R28, R16, R12, R32 ;  /* 0x0000000c101c7225 */ /* 0x000fc800078e0020 */
[----:B------:R-:W-:Y:S01]  /*1ba0*/  IMAD.WIDE.U32 R30, R17, R8, R24 ;  /* 0x00000008111e7225 */ /* 0x000fe200078e0018 */
[----:B------:R-:W-:-:S03]  /*1bb0*/  IADD3 R26, P0, PT, R27, R29, RZ ;  /* 0x0000001d1b1a7210 */ /* 0x000fc60007f1e0ff */
[----:B------:R-:W-:Y:S01]  /*1bc0*/  IMAD.WIDE.U32 R32, R16, R8, R34 ;  /* 0x0000000810207225 */ /* 0x000fe200078e0022 */
[----:B------:R-:W-:-:S03]  /*1bd0*/  IADD3 R34, P1, PT, R28, R31, RZ ;  /* 0x0000001f1c227210 */ /* 0x000fc60007f3e0ff */
[----:B------:R-:W-:Y:S01]  /*1be0*/  IMAD.WIDE.U32 R24, R20, R9, R36 ;  /* 0x0000000914187225 */ /* 0x000fe200078e0024 */
[----:B------:R-:W-:-:S03]  /*1bf0*/  IADD3 R30, P2, PT, R30, R33, RZ ;  /* 0x000000211e1e7210 */ /* 0x000fc60007f5e0ff */
[----:B------:R-:W-:Y:S01]  /*1c00*/  IMAD.X R27, RZ, RZ, RZ, P0 ;  /* 0x000000ffff1b7224 */ /* 0x000fe200000e06ff */
[----:B------:R-:W-:Y:S01]  /*1c10*/  IADD3 R32, P3, PT, R32, R25, RZ ;  /* 0x0000001920207210 */ /* 0x000fe20007f7e0ff */
[----:B------:R-:W-:Y:S02]  /*1c20*/  IMAD.X R35, RZ, RZ, RZ, P1 ;  /* 0x000000ffff237224 */ /* 0x000fe400008e06ff */
[----:B------:R-:W-:Y:S02]  /*1c30*/  IMAD.X R31, RZ, RZ, RZ, P2 ;  /* 0x000000ffff1f7224 */ /* 0x000fe400010e06ff */
[----:B------:R-:W-:Y:S02]  /*1c40*/  IMAD.X R33, RZ, RZ, RZ, P3 ;  /* 0x000000ffff217224 */ /* 0x000fe400018e06ff */
[----:B------:R-:W-:-:S04]  /*1c50*/  IMAD.WIDE.U32 R28, R16, R13, R26 ;  /* 0x0000000d101c7225 */ /* 0x000fc800078e001a */
[----:B------:R-:W-:-:S04]  /*1c60*/  IMAD.WIDE.U32 R26, R17, R9, R34 ;  /* 0x00000009111a7225 */ /* 0x000fc800078e0022 */
[----:B------:R-:W-:Y:S01]  /*1c70*/  IMAD.WIDE.U32 R30, R17, R8, R30 ;  /* 0x00000008111e7225 */ /* 0x000fe200078e001e */
[----:B------:R-:W-:-:S03]  /*1c80*/  IADD3 R34, P0, PT, R28, R27, RZ ;  /* 0x0000001b1c227210 */ /* 0x000fc60007f1e0ff */
[----:B------:R-:W-:Y:S01]  /*1c90*/  IMAD.WIDE.U32 R32, R21, R9, R32 ;  /* 0x0000000915207225 */ /* 0x000fe200078e0020 */
[----:B------:R-:W-:-:S03]  /*1ca0*/  IADD3 R26, P1, PT, R26, R31, RZ ;  /* 0x0000001f1a1a7210 */ /* 0x000fc60007f3e0ff */
[----:B------:R-:W-:Y:S01]  /*1cb0*/  IMAD.X R35, RZ, RZ, RZ, P0 ;  /* 0x000000ffff237224 */ /* 0x000fe200000e06ff */
[----:B------:R-:W-:Y:S01]  /*1cc0*/  IADD3 R36, P2, PT, R30, R33, RZ ;  /* 0x000000211e247210 */ /* 0x000fe20007f5e0ff */
[----:B------:R-:W-:Y:S02]  /*1cd0*/  IMAD.X R27, RZ, RZ, RZ, P1 ;  /* 0x000000ffff1b7224 */ /* 0x000fe400008e06ff */
[----:B------:R-:W-:Y:S02]  /*1ce0*/  IMAD.MOV.U32 R38, RZ, RZ, R32 ;  /* 0x000000ffff267224 */ /* 0x000fe400078e0020 */
[----:B------:R-:W-:Y:S02]  /*1cf0*/  IMAD.X R37, RZ, RZ, RZ, P2 ;  /* 0x000000ffff257224 */ /* 0x000fe400010e06ff */
        /* <DEDUP_REMOVED lines=14> */
[----:B------:R-:W-:-:S04]  /*1de0*/  IMAD.WIDE.U32 R34, R21, R12, R34 ;  /* 0x0000000c15227225 */ /* 0x000fc800078e0022 */
[----:B------:R-:W-:Y:S01]  /*1df0*/  IMAD.WIDE.U32 R28, R8, R9, R36 ;  /* 0x00000009081c7225 */ /* 0x000fe200078e0024 */
[----:B------:R-:W-:-:S04]  /*1e00*/  IADD3 R36, P2, PT, R32, R35, RZ ;  /* 0x0000002320247210 */ /* 0x000fc80007f5e0ff */
[----:B------:R-:W-:Y:S01]  /*1e10*/  IADD3 R38, P0, PT, R30, R29, RZ ;  /* 0x0000001d1e267210 */ /* 0x000fe20007f1e0ff */
[----:B------:R-:W-:Y:S01]  /*1e20*/  IMAD.X R37, RZ, RZ, RZ, P2 ;  /* 0x000000ffff257224 */ /* 0x000fe200010e06ff */
[----:B------:R-:W-:Y:S01]  /*1e30*/  IADD3 R40, P1, PT, R28, R33, RZ ;  /* 0x000000211c287210 */ /* 0x000fe20007f3e0ff */
[----:B------:R-:W-:Y:S02]  /*1e40*/  IMAD.MOV.U32 R28, RZ, RZ, R34 ;  /* 0x000000ffff1c7224 */ /* 0x000fe400078e0022 */
[----:B------:R-:W-:Y:S02]  /*1e50*/  IMAD.MOV.U32 R29, RZ, RZ, RZ ;  /* 0x000000ffff1d7224 */ /* 0x000fe400078e00ff */
        /* <DEDUP_REMOVED lines=10> */
[----:B------:R-:W-:Y:S01]  /*1f00*/  IMAD.X R31, RZ, RZ, RZ, P0 ;  /* 0x000000ffff1f7224 */ /* 0x000fe200000e06ff */
[----:B------:R-:W-:Y:S01]  /*1f10*/  IADD3 R32, P2, PT, R34, R37, RZ ;  /* 0x0000002522207210 */ /* 0x000fe20007f5e0ff */
[----:B------:R-:W-:-:S04]  /*1f20*/  IMAD.WIDE.U32 R34, R21, R13, R38 ;  /* 0x0000000d15227225 */ /* 0x000fc800078e0026 */
[----:B------:R-:W-:Y:S02]  /*1f30*/  IMAD.X R33, RZ, RZ, RZ, P2 ;  /* 0x000000ffff217224 */ /* 0x000fe400010e06ff */
[----:B------:R-:W-:Y:S02]  /*1f40*/  IMAD.X R37, RZ, RZ, RZ, P1 ;  /* 0x000000ffff257224 */ /* 0x000fe400008e06ff */
[----:B------:R-:W-:-:S04]  /*1f50*/  IMAD.WIDE.U32 R20, R8, R13, R30 ;  /* 0x0000000d08147225 */ /* 0x000fc800078e001e */
[----:B------:R-:W-:-:S04]  /*1f60*/  IMAD.WIDE.U32 R32, R17, R12, R32 ;  /* 0x0000000c11207225 */ /* 0x000fc800078e0020 */
[----:B------:R-:W-:Y:S01]  /*1f70*/  IMAD.WIDE.U32 R30, R9, R9, R36 ;  /* 0x00000009091e7225 */ /* 0x000fe200078e0024 */
[----:B------:R-:W-:Y:S02]  /*1f80*/  IADD3 R36, P2, PT, R32, R35, RZ ;  /* 0x0000002320247210 */ /* 0x000fe40007f5e0ff */
[----:B------:R-:W-:-:S03]  /*1f90*/  IADD3 R32, P1, PT, R30, R33, RZ ;  /* 0x000000211e207210 */ /* 0x000fc60007f3e0ff */
[----:B------:R-:W-:Y:S01]  /*1fa0*/  IMAD.X R37, RZ, RZ, RZ, P2 ;  /* 0x000000ffff257224 */ /* 0x000fe200010e06ff */
[----:B------:R-:W-:Y:S01]  /*1fb0*/  IADD3 R38, P0, PT, R20, R31, RZ ;  /* 0x0000001f14267210 */ /* 0x000fe20007f1e0ff */
[----:B------:R-:W-:-:S04]  /*1fc0*/  IMAD.X R33, RZ, RZ, RZ, P1 ;  /* 0x000000ffff217224 */ /* 0x000fc800008e06ff */
[----:B------:R-:W-:Y:S02]  /*1fd0*/  IMAD.X R39, RZ, RZ, RZ, P0 ;  /* 0x000000ffff277224 */ /* 0x000fe400000e06ff */
[----:B------:R-:W-:-:S04]  /*1fe0*/  IMAD.WIDE.U32 R36, R16, R13, R36 ;  /* 0x0000000d10247225 */ /* 0x000fc800078e0024 */
[----:B------:R-:W-:-:S04]  /*1ff0*/  IMAD.WIDE.U32 R32, R8, R12, R32 ;  /* 0x0000000c08207225 */ /* 0x000fc800078e0020 */
[----:B------:R-:W-:Y:S01]  /*2000*/  IMAD.WIDE.U32 R30, R9, R12, R38 ;  /* 0x0000000c091e7225 */ /* 0x000fe200078e0026 */
[----:B------:R-:W-:-:S04]  /*2010*/  IADD3 R38, P2, PT, R32, R37, RZ ;  /* 0x0000002520267210 */ /* 0x000fc80007f5e0ff */
[----:B------:R-:W-:Y:S01]  /*2020*/  IADD3 R32, P0, PT, R21, R31, RZ ;  /* 0x0000001f15207210 */ /* 0x000fe20007f1e0ff */
[----:B------:R-:W-:Y:S01]  /*2030*/  IMAD.X R39, RZ, RZ, RZ, P2 ;  /* 0x000000ffff277224 */ /* 0x000fe200010e06ff */
[----:B------:R-:W-:-:S03]  /*2040*/  IADD3 R20, P1, PT, R30, R33, RZ ;  /* 0x000000211e147210 */ /* 0x000fc60007f3e0ff */
[----:B------:R-:W-:Y:S02]  /*2050*/  IMAD.X R33, RZ, RZ, RZ, P0 ;  /* 0x000000ffff217224 */ /* 0x000fe400000e06ff */
[----:B------:R-:W-:Y:S02]  /*2060*/  IMAD.X R21, RZ, RZ, RZ, P1 ;  /* 0x000000ffff157224 */ /* 0x000fe400008e06ff */
[----:B------:R-:W-:-:S04]  /*2070*/  IMAD.WIDE.U32 R30, R17, R13, R38 ;  /* 0x0000000d111e7225 */ /* 0x000fc800078e0026 */
[----:B------:R-:W-:-:S04]  /*2080*/  IMAD.WIDE.U32 R20, R9, R12, R20 ;  /* 0x0000000c09147225 */ /* 0x000fc800078e0014 */
[----:B------:R-:W-:Y:S01]  /*2090*/  IMAD.WIDE.U32 R16, R9, R13, R32 ;  /* 0x0000000d09107225 */ /* 0x000fe200078e0020 */
[----:B------:R-:W-:-:S03]  /*20a0*/  IADD3 R20, P1, PT, R20, R31, RZ ;  /* 0x0000001f14147210 */ /* 0x000fc60007f3e0ff */
[----:B------:R-:W-:Y:S01]  /*20b0*/  IMAD.WIDE.U32 R38, R34, 0x3d1, RZ ;  /* 0x000003d122267825 */ /* 0x000fe200078e00ff */
[----:B------:R-:W-:-:S03]  /*20c0*/  IADD3 R32, P0, PT, R16, R21, RZ ;  /* 0x0000001510207210 */ /* 0x000fc60007f1e0ff */
[----:B------:R-:W-:Y:S02]  /*20d0*/  IMAD.IADD R5, R6, 0x1, R38 ;  /* 0x0000000106057824 */ /* 0x000fe400078e0226 */
[----:B------:R-:W-:Y:S02]  /*20e0*/  IMAD.X R21, RZ, RZ, RZ, P1 ;  /* 0x000000ffff157224 */ /* 0x000fe400008e06ff */
[----:B------:R-:W-:Y:S01]  /*20f0*/  IMAD.X R33, RZ, RZ, RZ, P0 ;  /* 0x000000ffff217224 */ /* 0x000fe200000e06ff */
[----:B------:R-:W-:Y:S01]  /*2100*/  ISETP.GE.U32.AND P0, PT, R5, R6, PT ;  /* 0x000000060500720c */ /* 0x000fe20003f06070 */
[----:B------:R-:W-:Y:S02]  /*2110*/  IMAD.IADD R38, R39, 0x1, R7 ;  /* 0x0000000127267824 */ /* 0x000fe400078e0207 */
[----:B------:R-:W-:Y:S01]  /*2120*/  IMAD.WIDE.U32 R20, R8, R13, R20 ;  /* 0x0000000d08147225 */ /* 0x000fe200078e0014 */
[----:B------:R-:W-:-:S03]  /*2130*/  SEL R11, RZ, 0x1, P0 ;  /* 0x00000001ff0b7807 */ /* 0x000fc60000000000 */
[----:B------:R-:W-:-:S04]  /*2140*/  IMAD.WIDE.U32 R6, R12, R12, R32 ;  /* 0x0000000c0c067225 */ /* 0x000fc800078e0020 */
[----:B------:R-:W-:Y:S01]  /*2150*/  IMAD.MOV.U32 R39, RZ, RZ, RZ ;  /* 0x000000ffff277224 */ /* 0x000fe200078e00ff */
[----:B------:R-:W-:Y:S01]  /*2160*/  IADD3 R32, P0, PT, R6, R21, RZ ;  /* 0x0000001506207210 */ /* 0x000fe20007f1e0ff */
[----:B------:R-:W-:Y:S02]  /*2170*/  IMAD.MOV.U32 R21, RZ, RZ, RZ ;  /* 0x000000ffff157224 */ /* 0x000fe400078e00ff */
[----:B------:R-:W-:-:S04]  /*2180*/  IMAD.WIDE.U32 R38, R36, 0x3d1, R38 ;  /* 0x000003d124267825 */ /* 0x000fc800078e0026 */
[----:B------:R-:W-:Y:S01]  /*2190*/  IMAD.X R33, RZ, RZ, RZ, P0 ;  /* 0x000000ffff217224 */ /* 0x000fe200000e06ff */
[----:B------:R-:W-:Y:S01]  /*21a0*/  IADD3 R11, P1, P2, R38, R10, R11 ;  /* 0x0000000a260b7210 */ /* 0x000fe20007a3e00b */
[----:B------:R-:W-:Y:S01]  /*21b0*/  IMAD.IADD R16, R39, 0x1, R15 ;  /* 0x0000000127107824 */ /* 0x000fe200078e020f */
[----:B------:R-:W-:Y:S01]  /*21c0*/  IADD3 R8, P0, PT, R17, R7, RZ ;  /* 0x0000000711087210 */ /* 0x000fe20007f1e0ff */
[----:B------:R-:W-:Y:S01]  /*21d0*/  IMAD.MOV.U32 R17, RZ, RZ, RZ ;  /* 0x000000ffff117224 */ /* 0x000fe200078e00ff */
[----:B------:R-:W-:Y:S01]  /*21e0*/  IADD3 R6, P3, PT, R34, R11, RZ ;  /* 0x0000000b22067210 */ /* 0x000fe20007f7e0ff */
[----:B------:R-:W-:Y:S01]  /*21f0*/  IMAD.WIDE.U32 R10, R9, R13, R32 ;  /* 0x0000000d090a7225 */ /* 0x000fe200078e0020 */
[----:B------:R-:W-:-:S03]  /*2200*/  IADD3.X R19, PT, PT, RZ, RZ, RZ, P1, P2 ;  /* 0x000000ffff137210 */ /* 0x000fc60000fe44ff */
[----:B------:R-:W-:Y:S02]  /*2210*/  IMAD.X R9, RZ, RZ, RZ, P0 ;  /* 0x000000ffff097224 */ /* 0x000fe400000e06ff */
[----:B------:R-:W-:-:S04]  /*2220*/  IMAD.WIDE.U32 R16, R30, 0x3d1, R16 ;  /* 0x000003d11e107825 */ /* 0x000fc800078e0010 */
[----:B------:R-:W-:Y:S01]  /*2230*/  IMAD.MOV.U32 R33, RZ, RZ, RZ ;  /* 0x000000ffff217224 */ /* 0x000fe200078e00ff */
[----:B------:R-:W-:Y:S01]  /*2240*/  IADD3 R19, P1, P2, R16, R19, R14 ;  /* 0x0000001310137210 */ /* 0x000fe20007a3e00e */
[----:B------:R-:W-:-:S04]  /*2250*/  IMAD.WIDE.U32 R8, R12, R13, R8 ;  /* 0x0000000d0c087225 */ /* 0x000fc800078e0008 */
[----:B------:R-:W-:Y:S01]  /*2260*/  IMAD.IADD R32, R17, 0x1, R33 ;  /* 0x0000000111207824 */ /* 0x000fe200078e0221 */
[----:B------:R-:W-:Y:S01]  /*2270*/  IADD3 R14, P0, PT, R8, R11, RZ ;  /* 0x0000000b080e7210 */ /* 0x000fe20007f1e0ff */
[----:B------:R-:W-:Y:S01]  /*2280*/  IMAD.MOV.U32 R33, RZ, RZ, RZ ;  /* 0x000000ffff217224 */ /* 0x000fe200078e00ff */
[----:B------:R-:W-:Y:S01]  /*2290*/  IADD3.X R11, PT, PT, RZ, RZ, RZ, P1, P2 ;  /* 0x000000ffff0b7210 */ /* 0x000fe20000fe44ff */
[----:B------:R-:W-:Y:S02]  /*22a0*/  IMAD.X R7, RZ, RZ, RZ, P3 ;  /* 0x000000ffff077224 */ /* 0x000fe400018e06ff */
[----:B------:R-:W-:-:S03]  /*22b0*/  IMAD.WIDE.U32 R16, R20, 0x3d1, R32 ;  /* 0x000003d114107825 */ /* 0x000fc600078e0020 */
[----:B------:R-:W-:Y:S01]  /*22c0*/  IADD3 R7, P2, P3, R36, R7, R19 ;  /* 0x0000000724077210 */ /* 0x000fe20007b5e013 */
[----:B------:R-:W-:Y:S01]  /*22d0*/  IMAD.X R15, RZ, RZ, RZ, P0 ;  /* 0x000000ffff0f7224 */ /* 0x000fe200000e06ff */
[----:B------:R-:W-:Y:S01]  /*22e0*/  IADD3 R8, P0, P1, R16, R11, R18 ;  /* 0x0000000b10087210 */ /* 0x000fe2000791e012 */
[----:B------:R-:W-:Y:S01]  /*22f0*/  IMAD.IADD R32, R17, 0x1, R21 ;  /* 0x0000000111207824 */ /* 0x000fe200078e0215 */
[----:B------:R-:W-:Y:S01]  /*2300*/  IADD3.X R11, PT, PT, RZ, RZ, RZ, P2, P3 ;  /* 0x000000ffff0b7210 */ /* 0x000fe200017e64ff */
[----:B------:R-:W-:Y:S01]  /*2310*/  IMAD.WIDE.U32 R14, R12, R13, R14 ;  /* 0x0000000d0c0e7225 */ /* 0x000fe200078e000e */
[----:B------:R-:W-:Y:S02]  /*2320*/  IADD3.X R19, PT, PT, RZ, RZ, RZ, P0, P1 ;  /* 0x000000ffff137210 */ /* 0x000fe400007e24ff */
[----:B------:R-:W-:Y:S01]  /*2330*/  IADD3 R8, P3, P4, R30, R11, R8 ;  /* 0x0000000b1e087210 */ /* 0x000fe20007c7e008 */
[----:B------:R-:W-:-:S04]  /*2340*/  IMAD.WIDE.U32 R16, R10, 0x3d1, R32 ;  /* 0x000003d10a107825 */ /* 0x000fc800078e0020 */
[----:B------:R-:W-:Y:S01]  /*2350*/  IMAD.IADD R18, R17, 0x1, R21 ;  /* 0x0000000111127824 */ /* 0x000fe200078e0215 */
[----:B------:R-:W-:Y:S01]  /*2360*/  IADD3 R22, P1, P2, R16, R19, R22 ;  /* 0x0000001310167210 */ /* 0x000fe20007a3e016 */
[----:B------:R-:W-:Y:S01]  /*2370*/  IMAD.MOV.U32 R19, RZ, RZ, RZ ;  /* 0x000000ffff137224 */ /* 0x000fe200078e00ff */
[----:B------:R-:W-:Y:S01]  /*2380*/  IADD3 R16, P0, PT, R9, R15, RZ ;  /* 0x0000000f09107210 */ /* 0x000fe20007f1e0ff */
[----:B------:R-:W-:Y:S01]  /*2390*/  IMAD.MOV.U32 R15, RZ, RZ, RZ ;  /* 0x000000ffff0f7224 */ /* 0x000fe200078e00ff */
[----:B------:R-:W-:Y:S01]  /*23a0*/  IADD3.X R9, PT, PT, RZ, RZ, RZ, P3, P4 ;  /* 0x000000ffff097210 */ /* 0x000fe20001fe84ff */
[----:B------:R-:W-:Y:S01]  /*23b0*/  IMAD.WIDE.U32 R18, R14, 0x3d1, R18 ;  /* 0x000003d10e127825 */ /* 0x000fe200078e0012 */
[----:B------:R-:W-:Y:S02]  /*23c0*/  IADD3.X R11, PT, PT, RZ, RZ, RZ, P1, P2 ;  /* 0x000000ffff0b7210 */ /* 0x000fe40000fe44ff */
[----:B------:R-:W-:Y:S01]  /*23d0*/  IADD3 R9, P2, P3, R20, R9, R22 ;  /* 0x0000000914097210 */ /* 0x000fe20007b5e016 */
[----:B------:R-:W-:Y:S01]  /*23e0*/  IMAD.X R17, RZ, RZ, RZ, P0 ;  /* 0x000000ffff117224 */ /* 0x000fe200000e06ff */
[----:B------:R-:W-:Y:S01]  /*23f0*/  IADD3 R24, P0, P1, R18, R11, R24 ;  /* 0x0000000b12187210 */ /* 0x000fe2000791e018 */
[----:B------:R-:W-:Y:S01]  /*2400*/  IMAD.IADD R18, R19, 0x1, R15 ;  /* 0x0000000113127824 */ /* 0x000fe200078e020f */
[----:B------:R-:W-:Y:S01]  /*2410*/  IADD3.X R11, PT, PT, RZ, RZ, RZ, P2, P3 ;  /* 0x000000ffff0b7210 */ /* 0x000fe200017e64ff */
[----:B------:R-:W-:Y:S01]  /*2420*/  IMAD.WIDE.U32 R12, R13, R13, R16 ;  /* 0x0000000d0d0c7225 */ /* 0x000fe200078e0010 */
[----:B------:R-:W-:-:S02]  /*2430*/  IADD3.X R15, PT, PT, RZ, RZ, RZ, P0, P1 ;  /* 0x000000ffff0f7210 */ /* 0x000fc400007e24ff */
[----:B------:R-:W-:Y:S01]  /*2440*/  IADD3 R10, P2, P3, R10, R11, R24 ;  /* 0x0000000b0a0a7210 */ /* 0x000fe20007b5e018 */
[----:B------:R-:W-:-:S03]  /*2450*/  IMAD.MOV.U32 R19, RZ, RZ, RZ ;  /* 0x000000ffff137224 */ /* 0x000fc600078e00ff */
[----:B------:R-:W-:Y:S01]  /*2460*/  IADD3.X R11, PT, PT, RZ, RZ, RZ, P2, P3 ;  /* 0x000000ffff0b7210 */ /* 0x000fe200017e64ff */
[----:B------:R-:W-:-:S04]  /*2470*/  IMAD.WIDE.U32 R16, R12, 0x3d1, R18 ;  /* 0x000003d10c107825 */ /* 0x000fc800078e0012 */
[----:B------:R-:W-:Y:S01]  /*2480*/  IMAD.MOV.U32 R19, RZ, RZ, RZ ;  /* 0x000000ffff137224 */ /* 0x000fe200078e00ff */
[----:B------:R-:W-:-:S03]  /*2490*/  IADD3 R26, P0, P1, R16, R15, R26 ;  /* 0x0000000f101a7210 */ /* 0x000fc6000791e01a */
[----:B------:R-:W-:Y:S01]  /*24a0*/  IMAD.IADD R16, R17, 0x1, R19 ;  /* 0x0000000111107824 */ /* 0x000fe200078e0213 */
[----:B------:R-:W-:Y:S01]  /*24b0*/  IADD3 R11, P2, P3, R14, R11, R26 ;  /* 0x0000000b0e0b7210 */ /* 0x000fe20007b5e01a */
[----:B------:R-:W-:Y:S01]  /*24c0*/  IMAD.MOV.U32 R17, RZ, RZ, RZ ;  /* 0x000000ffff117224 */ /* 0x000fe200078e00ff */
[----:B------:R-:W-:Y:S01]  /*24d0*/  IADD3.X R19, PT, PT, RZ, RZ, RZ, P0, P1 ;  /* 0x000000ffff137210 */ /* 0x000fe200007e24ff */
[----:B------:R-:W-:Y:S01]  /*24e0*/  IMAD.WIDE.U32 R14, R13, 0x3d1, R16 ;  /* 0x000003d10d0e7825 */ /* 0x000fe200078e0010 */
[----:B------:R-:W-:-:S03]  /*24f0*/  IADD3.X R17, PT, PT, RZ, RZ, RZ, P2, P3 ;  /* 0x000000ffff117210 */ /* 0x000fc600017e64ff */
[----:B------:R-:W-:Y:S01]  /*2500*/  VIADD R16, R15, UR4 ;  /* 0x000000040f107c36 */ /* 0x000fe20008000000 */
[----:B------:R-:W-:-:S04]  /*2510*/  IADD3 R28, P0, P1, R14, R19, R28 ;  /* 0x000000130e1c7210 */ /* 0x000fc8000791e01c */
[----:B------:R-:W-:Y:S02]  /*2520*/  IADD3 R12, P2, P3, R12, R17, R28 ;  /* 0x000000110c0c7210 */ /* 0x000fe40007b5e01c */
[----:B------:R-:W-:Y:S02]  /*2530*/  IADD3.X R14, PT, PT, RZ, RZ, RZ, P0, P1 ;  /* 0x000000ffff0e7210 */ /* 0x000fe400007e24ff */
[----:B------:R-:W-:-:S04]  /*2540*/  IADD3.X R15, PT, PT, RZ, RZ, RZ, P2, P3 ;  /* 0x000000ffff0f7210 */ /* 0x000fc800017e64ff */
[----:B------:R-:W-:-:S05]  /*2550*/  IADD3 R15, PT, PT, R15, R14, R16 ;  /* 0x0000000e0f0f7210 */ /* 0x000fca0007ffe010 */
[----:B------:R-:W-:-:S04]  /*2560*/  IMAD.IADD R13, R13, 0x1, R15 ;  /* 0x000000010d0d7824 */ /* 0x000fc800078e020f */
[----:B------:R-:W-:-:S04]  /*2570*/  IMAD.WIDE.U32 R14, R13, 0x3d1, RZ ;  /* 0x000003d10d0e7825 */ /* 0x000fc800078e00ff */
[----:B------:R-:W-:Y:S01]  /*2580*/  IMAD.IADD R14, R5, 0x1, R14 ;  /* 0x00000001050e7824 */ /* 0x000fe200078e020e */
[----:B------:R-:W-:-:S04]  /*2590*/  IADD3 R16, P1, PT, R13, R15, RZ ;  /* 0x0000000f0d107210 */ /* 0x000fc80007f3e0ff */
[----:B------:R-:W-:Y:S01]  /*25a0*/  ISETP.GE.U32.AND P0, PT, R14, R5, PT ;  /* 0x000000050e00720c */ /* 0x000fe20003f06070 */
[----:B------:R-:W-:-:S03]  /*25b0*/  IMAD.X R17, RZ, RZ, RZ, P1 ;  /* 0x000000ffff117224 */ /* 0x000fc600008e06ff */
[----:B------:R-:W-:-:S04]  /*25c0*/  SEL R15, RZ, 0x1, P0 ;  /* 0x00000001ff0f7807 */ /* 0x000fc80000000000 */
[----:B------:R-:W-:-:S04]  /*25d0*/  IADD3 R15, P0, P2, R16, R6, R15 ;  /* 0x00000006100f7210 */ /* 0x000fc80007a1e00f */
[----:B------:R-:W-:-:S04]  /*25e0*/  IADD3.X R16, PT, PT, RZ, RZ, RZ, P0, P2 ;  /* 0x000000ffff107210 */ /* 0x000fc800007e44ff */
[----:B------:R-:W-:-:S04]  /*25f0*/  IADD3 RZ, P0, P1, R17, R16, R7 ;  /* 0x0000001011ff7210 */ /* 0x000fc8000791e007 */
[----:B------:R-:W-:-:S04]  /*2600*/  IADD3.X R17, PT, PT, RZ, RZ, RZ, P0, P1 ;  /* 0x000000ffff117210 */ /* 0x000fc800007e24ff */
[----:B------:R-:W-:-:S05]  /*2610*/  IADD3 RZ, P0, PT, R17, R8, RZ ;  /* 0x0000000811ff7210 */ /* 0x000fca0007f1e0ff */
[----:B------:R-:W-:-:S05]  /*2620*/  IMAD.X R18, RZ, RZ, RZ, P0 ;  /* 0x000000ffff127224 */ /* 0x000fca00000e06ff */
[----:B------:R-:W-:-:S05]  /*2630*/  IADD3 RZ, P0, PT, R18, R9, RZ ;  /* 0x0000000912ff7210 */ /* 0x000fca0007f1e0ff */
[----:B------:R-:W-:-:S05]  /*2640*/  IMAD.X R17, RZ, RZ, RZ, P0 ;  /* 0x000000ffff117224 */ /* 0x000fca00000e06ff */
[----:B------:R-:W-:-:S05]  /*2650*/  IADD3 RZ, P0, PT, R17, R10, RZ ;  /* 0x0000000a11ff7210 */ /* 0x000fca0007f1e0ff */
[----:B------:R-:W-:-:S05]  /*2660*/  IMAD.X R18, RZ, RZ, RZ, P0 ;  /* 0x000000ffff127224 */ /* 0x000fca00000e06ff */
[----:B------:R-:W-:-:S05]  /*2670*/  IADD3 RZ, P0, PT, R18, R11, RZ ;  /* 0x0000000b12ff7210 */ /* 0x000fca0007f1e0ff */
[----:B------:R-:W-:-:S05]  /*2680*/  IMAD.X R17, RZ, RZ, RZ, P0 ;  /* 0x000000ffff117224 */ /* 0x000fca00000e06ff */
[----:B------:R-:W-:-:S04]  /*2690*/  IADD3 R17, P0, PT, R17, R12, RZ ;  /* 0x0000000c11117210 */ /* 0x000fc80007f1e0ff */
[----:B------:R-:W-:Y:S01]  /*26a0*/  ISETP.GT.U32.AND P1, PT, R17, -0x1, PT ;  /* 0xffffffff1100780c */ /* 0x000fe20003f24070 */
[----:B------:R-:W-:-:S05]  /*26b0*/  IMAD.X R17, RZ, RZ, RZ, P0 ;  /* 0x000000ffff117224 */ /* 0x000fca00000e06ff */
[----:B------:R-:W-:-:S13]  /*26c0*/  ISETP.GT.U32.AND.EX P1, PT, R17, RZ, PT, P1 ;  /* 0x000000ff1100720c */ /* 0x000fda0003f24110 */
.L_x_470:
[----:B------:R-:W-:Y:S01]  /*26d0*/  LOP3.LUT P2, RZ, R55, 0xff, RZ, 0xc0, !PT ;  /* 0x000000ff37ff7812 */ /* 0x000fe2000784c0ff */
[----:B------:R-:W-:Y:S01]  /*26e0*/  BSSY.RECONVERGENT B3, `(.L_x_10) ;  /* 0x0001282000037945 */ /* 0x000fe20003800200 */
[----:B------:R-:W-:Y:S01]  /*26f0*/  IMAD.MOV.U32 R57, RZ, RZ, 0x1 ;  /* 0x00000001ff397424 */ /* 0x000fe200078e00ff */
[----:B------:R-:W-:Y:S01]  /*2700*/  PLOP3.LUT P0, PT, PT, PT, PT, 0x8, 0x80 ;  /* 0x000000000080781c */ /* 0x000fe20003f0e170 */
[----:B------:R-:W-:Y:S02]  /*2710*/  IMAD.MOV.U32 R17, RZ, RZ, R46 ;  /* 0x000000ffff117224 */ /* 0x000fe400078e002e */
[----:B------:R-:W-:Y:S02]  /*2720*/  IMAD.MOV.U32 R18, RZ, RZ, R45 ;  /* 0x000000ffff127224 */ /* 0x000fe400078e002d */
[----:B------:R-:W-:Y:S02]  /*2730*/  IMAD.MOV.U32 R19, RZ, RZ, R48 ;  /* 0x000000ffff137224 */ /* 0x000fe400078e0030 */
[----:B------:R-:W-:-:S02]  /*2740*/  IMAD.MOV.U32 R20, RZ, RZ, R47 ;  /* 0x000000ffff147224 */ /* 0x000fc400078e002f */
[----:B------:R-:W-:Y:S02]  /*2750*/  IMAD.MOV.U32 R21, RZ, RZ, R50 ;  /* 0x000000ffff157224 */ /* 0x000fe400078e0032 */
[----:B------:R-:W-:Y:S02]  /*2760*/  IMAD.MOV.U32 R22, RZ, RZ, R52 ;  /* 0x000000ffff167224 */ /* 0x000fe400078e0034 */
        /* <DEDUP_REMOVED lines=17> */
[----:B------:R-:W-:Y:S01]  /*2880*/  IMAD.MOV.U32 R40, RZ, RZ, R42 ;  /* 0x000000ffff287224 */ /* 0x000fe200078e002a */
[----:B------:R-:W-:Y:S06]  /*2890*/  @P2 BRA `(.L_x_11) ;  /* 0x0000012400982947 */ /* 0x000fec0003800000 */
[--C-:B------:R-:W-:Y:S01]  /*28a0*/  LOP3.LUT R17, R66, R51, R63.reuse, 0xfe, !PT ;  /* 0x0000003342117212 */ /* 0x100fe200078efe3f */
[----:B------:R-:W-:Y:S01]  /*28b0*/  IMAD.MOV.U32 R41, RZ, RZ, R66 ;  /* 0x000000ffff297224 */ /* 0x000fe200078e0042 */
[----:B------:R-:W-:Y:S01]  /*28c0*/  CS2R R26, SRZ ;  /* 0x00000000001a7805 */ /* 0x000fe2000001ff00 */
[----:B------:R-:W-:Y:S01]  /*28d0*/  IMAD.MOV.U32 R66, RZ, RZ, R63 ;  /* 0x000000ffff427224 */ /* 0x000fe200078e003f */
[----:B------:R-:W-:Y:S01]  /*28e0*/  LOP3.LUT R17, R68, R17, R53, 0xfe, !PT ;  /* 0x0000001144117212 */ /* 0x000fe200078efe35 */
[--C-:B------:R-:W-:Y:S01]  /*28f0*/  IMAD.MOV.U32 R55, RZ, RZ, R65.reuse ;  /* 0x000000ffff377224 */ /* 0x100fe200078e0041 */
[----:B------:R-:W-:Y:S01]  /*2900*/  CS2R R28, SRZ ;  /* 0x00000000001c7805 */ /* 0x000fe2000001ff00 */
[----:B------:R-:W-:Y:S01]  /*2910*/  IMAD.MOV.U32 R25, RZ, RZ, RZ ;  /* 0x000000ffff197224 */ /* 0x000fe200078e00ff */
[----:B------:R-:W-:Y:S01]  /*2920*/  LOP3.LUT R17, R70, R17, R65, 0xfe, !PT ;  /* 0x0000001146117212 */ /* 0x000fe200078efe41 */
[----:B------:R-:W-:Y:S01]  /*2930*/  IMAD.MOV.U32 R18, RZ, RZ, R45 ;  /* 0x000000ffff127224 */ /* 0x000fe200078e002d */
[----:B------:R-:W-:Y:S01]  /*2940*/  CS2R R30, SRZ ;  /* 0x00000000001e7805 */ /* 0x000fe2000001ff00 */
[----:B------:R-:W-:Y:S01]  /*2950*/  IMAD.MOV.U32 R19, RZ, RZ, R48 ;  /* 0x000000ffff137224 */ /* 0x000fe200078e0030 */
[----:B------:R-:W-:Y:S01]  /*2960*/  LOP3.LUT P2, RZ, R17, R72, RZ, 0xfc, !PT ;  /* 0x0000004811ff7212 */ /* 0x000fe2000784fcff */
[----:B------:R-:W-:-:S02]  /*2970*/  IMAD.MOV.U32 R17, RZ, RZ, R46 ;  /* 0x000000ffff117224 */ /* 0x000fc400078e002e */
[----:B------:R-:W-:Y:S02]  /*2980*/  IMAD.MOV.U32 R20, RZ, RZ, R47 ;  /* 0x000000ffff147224 */ /* 0x000fe400078e002f */
[----:B------:R-:W-:Y:S02]  /*2990*/  IMAD.MOV.U32 R21, RZ, RZ, R50 ;  /* 0x000000ffff157224 */ /* 0x000fe400078e0032 */
[----:B------:R-:W-:Y:S02]  /*29a0*/  IMAD.MOV.U32 R22, RZ, RZ, R52 ;  /* 0x000000ffff167224 */ /* 0x000fe400078e0034 */
[----:B------:R-:W-:Y:S02]  /*29b0*/  IMAD.MOV.U32 R23, RZ, RZ, R49 ;  /* 0x000000ffff177224 */ /* 0x000fe400078e0031 */
[----:B------:R-:W-:Y:S02]  /*29c0*/  IMAD.MOV.U32 R24, RZ, RZ, R43 ;  /* 0x000000ffff187224 */ /* 0x000fe400078e002b */
[----:B------:R-:W-:-:S02]  /*29d0*/  IMAD.MOV.U32 R32, RZ, RZ, RZ ;  /* 0x000000ffff207224 */ /* 0x000fc400078e00ff */
        /* <DEDUP_REMOVED lines=8> */
[----:B------:R-:W-:Y:S06]  /*2a60*/  @!P2 BRA `(.L_x_11) ;  /* 0x000001240024a947 */ /* 0x000fec0003800000 */
[C---:B------:R-:W-:Y:S01]  /*2a70*/  IMAD.WIDE.U32 R18, R51.reuse, R51, RZ ;  /* 0x0000003333127225 */ /* 0x040fe200078e00ff */
[----:B------:R-:W-:Y:S01]  /*2a80*/  UMOV UR4, URZ ;  /* 0x000000ff00047c82 */ /* 0x000fe20008000000 */
[----:B------:R-:W-:Y:S02]  /*2a90*/  BSSY.RECONVERGENT B4, `(.L_x_12) ;  /* 0x000010f000047945 */ /* 0x000fe40003800200 */
[----:B------:R-:W-:Y:S02]  /*2aa0*/  IMAD.MOV.U32 R20, RZ, RZ, R19 ;  /* 0x000000ffff147224 */ /* 0x000fe400078e0013 */
[----:B------:R-:W-:Y:S02]  /*2ab0*/  IMAD.MOV.U32 R21, RZ, RZ, RZ ;  /* 0x000000ffff157224 */ /* 0x000fe400078e00ff */
[----:B------:R-:W-:Y:S02]  /*2ac0*/  IMAD.MOV.U32 R23, RZ, RZ, RZ ;  /* 0x000000ffff177224 */ /* 0x000fe400078e00ff */
[----:B------:R-:W-:-:S04]  /*2ad0*/  IMAD.WIDE.U32 R20, R51, R66, R20 ;  /* 0x0000004233147225 */ /* 0x000fc800078e0014 */
[----:B------:R-:W-:Y:S02]  /*2ae0*/  IMAD.MOV.U32 R22, RZ, RZ, R21 ;  /* 0x000000ffff167224 */ /* 0x000fe400078e0015 */
[----:B------:R-:W-:Y:S02]  /*2af0*/  IMAD.MOV.U32 R21, RZ, RZ, RZ ;  /* 0x000000ffff157224 */ /* 0x000fe400078e00ff */
[----:B------:R-:W-:-:S04]  /*2b00*/  IMAD.WIDE.U32 R22, R51, R41, R22 ;  /* 0x0000002933167225 */ /* 0x000fc800078e0016 */
[----:B------:R-:W-:-:S04]  /*2b10*/  IMAD.WIDE.U32 R20, R51, R66, R20 ;  /* 0x0000004233147225 */ /* 0x000fc800078e0014 */
[----:B------:R-:W-:Y:S01]  /*2b20*/  IMAD.MOV.U32 R25, RZ, RZ, RZ ;  /* 0x000000ffff197224 */ /* 0x000fe200078e00ff */
        /* <DEDUP_REMOVED lines=8> */
[----:B------:R-:W-:Y:S02]  /*2bb0*/  IMAD.MOV.U32 R22, RZ, RZ, R26 ;  /* 0x000000ffff167224 */ /* 0x000fe400078e001a */
[----:B------:R-:W-:Y:S02]  /*2bc0*/  IMAD.MOV.U32 R23, RZ, RZ, RZ ;  /* 0x000000ffff177224 */ /* 0x000fe400078e00ff */
        /* <DEDUP_REMOVED lines=8> */
[----:B------:R-:W-:Y:S02]  /*2c50*/  IMAD.MOV.U32 R25, RZ, RZ, RZ ;  /* 0x000000ffff197224 */ /* 0x000fe400078e00ff */
[----:B------:R-:W-:Y:S02]  /*2c60*/  IMAD.X R31, RZ, RZ, RZ, P2 ;  /* 0x000000ffff1f7224 */ /* 0x000fe400010e06ff */
[----:B------:R-:W-:-:S04]  /*2c70*/  IMAD.WIDE.U32 R24, R51, R55, R24 ;  /* 0x0000003733187225 */ /* 0x000fc800078e0018 */
[----:B------:R-:W-:-:S04]  /*2c80*/  IMAD.WIDE.U32 R26, R66, R53, R28 ;  /* 0x00000035421a7225 */ /* 0x000fc800078e001c */
[----:B------:R-:W-:Y:S01]  /*2c90*/  IMAD.WIDE.U32 R28, R66, R41, R30 ;  /* 0x00000029421c7225 */ /* 0x000fe200078e001e */
[----:B------:R-:W-:-:S03]  /*2ca0*/  IADD3 R30, P0, PT, R24, R27, RZ ;  /* 0x0000001b181e7210 */ /* 0x000fc60007f1e0ff */
[----:B------:R-:W-:Y:S01]  /*2cb0*/  IMAD.MOV.U32 R27, RZ, RZ, RZ ;  /* 0x000000ffff1b7224 */ /* 0x000fe200078e00ff */
[----:B------:R-:W-:Y:S01]  /*2cc0*/  IADD3 R32, P2, PT, R26, R29, RZ ;  /* 0x0000001d1a207210 */ /* 0x000fe20007f5e0ff */
[----:B------:R-:W-:Y:S02]  /*2cd0*/  IMAD.X R31, RZ, RZ, RZ, P0 ;  /* 0x000000ffff1f7224 */ /* 0x000fe400000e06ff */
[----:B------:R-:W-:Y:S02]  /*2ce0*/  IMAD.MOV.U32 R26, RZ, RZ, R25 ;  /* 0x000000ffff1a7224 */ /* 0x000fe400078e0019 */
[----:B------:R-:W-:Y:S02]  /*2cf0*/  IMAD.X R33, RZ, RZ, RZ, P2 ;  /* 0x000000ffff217224 */ /* 0x000fe400010e06ff */
[----:B------:R-:W-:Y:S02]  /*2d00*/  IMAD.MOV.U32 R24, RZ, RZ, R28 ;  /* 0x000000ffff187224 */ /* 0x000fe400078e001c */
[----:B------:R-:W-:-:S02]  /*2d10*/  IMAD.MOV.U32 R25, RZ, RZ, RZ ;  /* 0x000000ffff197224 */ /* 0x000fc400078e00ff */
        /* <DEDUP_REMOVED lines=117> */
[----:B------:R-:W-:-:S04]  /*3470*/  IMAD.WIDE.U32 R74, R55, R70, R76 ;  /* 0x00000046374a7225 */ /* 0x000fc800078e004c */
[----:B------:R-:W-:Y:S01]  /*3480*/  IMAD.X R79, RZ, RZ, RZ, P3 ;  /* 0x000000ffff4f7224 */ /* 0x000fe200018e06ff */
[----:B------:R-:W-:Y:S01]  /*3490*/  IADD3 R38, P0, PT, R39, R75, RZ ;  /* 0x0000004b27267210 */ /* 0x000fe20007f1e0ff */
[----:B------:R-:W-:-:S04]  /*34a0*/  IMAD.WIDE.U32 R76, R68, R70, R34 ;  /* 0x00000046444c7225 */ /* 0x000fc800078e0022 */
[----:B------:R-:W-:Y:S01]  /*34b0*/  IMAD.WIDE.U32 R34, R41, R72, R78 ;  /* 0x0000004829227225 */ /* 0x000fe200078e004e */
[----:B------:R-:W-:-:S03]  /*34c0*/  IADD3 R78, P2, PT, R74, R77, RZ ;  /* 0x0000004d4a4e7210 */ /* 0x000fc60007f5e0ff */
[----:B------:R-:W-:Y:S01]  /*34d0*/  IMAD.WIDE.U32 R82, R36, 0x3d1, RZ ;  /* 0x000003d124527825 */ /* 0x000fe200078e00ff */
[----:B------:R-:W-:-:S03]  /*34e0*/  IADD3 R80, P3, PT, R76, R35, RZ ;  /* 0x000000234c507210 */ /* 0x000fc60007f7e0ff */
[----:B------:R-:W-:Y:S02]  /*34f0*/  IMAD.X R39, RZ, RZ, RZ, P0 ;  /* 0x000000ffff277224 */ /* 0x000fe400000e06ff */
[----:B------:R-:W-:Y:S02]  /*3500*/  IMAD.X R79, RZ, RZ, RZ, P2 ;  /* 0x000000ffff4f7224 */ /* 0x000fe400010e06ff */
[----:B------:R-:W-:Y:S02]  /*3510*/  IMAD.X R81, RZ, RZ, RZ, P3 ;  /* 0x000000ffff517224 */ /* 0x000fe400018e06ff */
[----:B------:R-:W-:Y:S02]  /*3520*/  IMAD.IADD R61, R18, 0x1, R82 ;  /* 0x00000001123d7824 */ /* 0x000fe400078e0252 */
[----:B------:R-:W-:-:S03]  /*3530*/  IMAD.WIDE.U32 R74, R55, R72, R38 ;  /* 0x00000048374a7225 */ /* 0x000fc600078e0026 */
[----:B------:R-:W-:Y:S01]  /*3540*/  ISETP.GE.U32.AND P0, PT, R61, R18, PT ;  /* 0x000000123d00720c */ /* 0x000fe20003f06070 */
[----:B------:R-:W-:-:S03]  /*3550*/  IMAD.WIDE.U32 R76, R55, R70, R78 ;  /* 0x00000046374c7225 */ /* 0x000fc600078e004e */
[----:B------:R-:W-:Y:S01]  /*3560*/  SEL R17, RZ, 0x1, P0 ;  /* 0x00000001ff117807 */ /* 0x000fe20000000000 */
[----:B------:R-:W-:Y:S01]  /*3570*/  IMAD.WIDE.U32 R38, R53, R72, R80 ;  /* 0x0000004835267225 */ /* 0x000fe200078e0050 */
[----:B------:R-:W-:-:S03]  /*3580*/  IADD3 R18, P2, PT, R74, R77, RZ ;  /* 0x0000004d4a127210 */ /* 0x000fc60007f5e0ff */
[----:B------:R-:W-:Y:S01]  /*3590*/  VIADD R78, R83, UR4 ;  /* 0x00000004534e7c36 */ /* 0x000fe20008000000 */
[----:B------:R-:W-:Y:S01]  /*35a0*/  IADD3 R76, P3, PT, R76, R39, RZ ;  /* 0x000000274c4c7210 */ /* 0x000fe20007f7e0ff */
[----:B------:R-:W-:Y:S02]  /*35b0*/  IMAD.MOV.U32 R79, RZ, RZ, RZ ;  /* 0x000000ffff4f7224 */ /* 0x000fe400078e00ff */
[----:B------:R-:W-:Y:S02]  /*35c0*/  IMAD.X R19, RZ, RZ, RZ, P2 ;  /* 0x000000ffff137224 */ /* 0x000fe400010e06ff */
[----:B------:R-:W-:-:S04]  /*35d0*/  IMAD.WIDE.U32 R78, R34, 0x3d1, R78 ;  /* 0x000003d1224e7825 */ /* 0x000fc800078e004e */
[----:B------:R-:W-:Y:S01]  /*35e0*/  IMAD.X R77, RZ, RZ, RZ, P3 ;  /* 0x000000ffff4d7224 */ /* 0x000fe200018e06ff */
[----:B------:R-:W-:Y:S01]  /*35f0*/  IADD3 R17, P4, P5, R78, R20, R17 ;  /* 0x000000144e117210 */ /* 0x000fe20007d9e011 */
[----:B------:R-:W-:-:S03]  /*3600*/  IMAD.WIDE.U32 R20, R70, R70, R18 ;  /* 0x0000004646147225 */ /* 0x000fc600078e0012 */
[----:B------:R-:W-:Y:S01]  /*3610*/  IADD3 R36, P0, PT, R36, R17, RZ ;  /* 0x0000001124247210 */ /* 0x000fe20007f1e0ff */
[----:B------:R-:W-:Y:S01]  /*3620*/  IMAD.WIDE.U32 R18, R68, R72, R76 ;  /* 0x0000004844127225 */ /* 0x000fe200078e004c */
[----:B------:R-:W-:Y:S02]  /*3630*/  IADD3 R74, P2, PT, R75, R21, RZ ;  /* 0x000000154b4a7210 */ /* 0x000fe40007f5e0ff */
[----:B------:R-:W-:Y:S01]  /*3640*/  IADD3.X R17, PT, PT, RZ, RZ, RZ, P4, P5 ;  /* 0x000000ffff117210 */ /* 0x000fe200027ea4ff */
[----:B------:R-:W-:Y:S01]  /*3650*/  VIADD R78, R79, UR4 ;  /* 0x000000044f4e7c36 */ /* 0x000fe20008000000 */
[----:B------:R-:W-:Y:S01]  /*3660*/  IADD3 R20, P3, PT, R20, R19, RZ ;  /* 0x0000001314147210 */ /* 0x000fe20007f7e0ff */
[----:B------:R-:W-:Y:S02]  /*3670*/  IMAD.MOV.U32 R79, RZ, RZ, RZ ;  /* 0x000000ffff4f7224 */ /* 0x000fe400078e00ff */
[----:B------:R-:W-:Y:S02]  /*3680*/  IMAD.X R75, RZ, RZ, RZ, P2 ;  /* 0x000000ffff4b7224 */ /* 0x000fe400010e06ff */
[----:B------:R-:W-:-:S04]  /*3690*/  IMAD.WIDE.U32 R76, R38, 0x3d1, R78 ;  /* 0x000003d1264c7825 */ /* 0x000fc800078e004e */
[----:B------:R-:W-:Y:S01]  /*36a0*/  IMAD.X R21, RZ, RZ, RZ, P3 ;  /* 0x000000ffff157224 */ /* 0x000fe200018e06ff */
[----:B------:R-:W-:Y:S01]  /*36b0*/  IADD3 R22, P3, P4, R76, R17, R22 ;  /* 0x000000114c167210 */ /* 0x000fe20007c7e016 */
[----:B------:R-:W-:Y:S02]  /*36c0*/  IMAD.X R57, RZ, RZ, RZ, P0 ;  /* 0x000000ffff397224 */ /* 0x000fe400000e06ff */
[-C--:B------:R-:W-:Y:S01]  /*36d0*/  IMAD.WIDE.U32 R74, R70, R72.reuse, R74 ;  /* 0x00000048464a7225 */ /* 0x080fe200078e004a */
[----:B------:R-:W-:Y:S02]  /*36e0*/  IADD3.X R17, PT, PT, RZ, RZ, RZ, P3, P4 ;  /* 0x000000ffff117210 */ /* 0x000fe40001fe84ff */
[----:B------:R-:W-:Y:S01]  /*36f0*/  IADD3 R57, P0, P2, R34, R57, R22 ;  /* 0x0000003922397210 */ /* 0x000fe20007a1e016 */
[----:B------:R-:W-:-:S04]  /*3700*/  IMAD.WIDE.U32 R20, R55, R72, R20 ;  /* 0x0000004837147225 */ /* 0x000fc800078e0014 */
[----:B------:R-:W-:Y:S01]  /*3710*/  VIADD R78, R77, UR4 ;  /* 0x000000044d4e7c36 */ /* 0x000fe20008000000 */
[----:B------:R-:W-:Y:S01]  /*3720*/  IADD3 R22, P3, PT, R74, R21, RZ ;  /* 0x000000154a167210 */ /* 0x000fe20007f7e0ff */
[----:B------:R-:W-:Y:S02]  /*3730*/  IMAD.MOV.U32 R35, RZ, RZ, RZ ;  /* 0x000000ffff237224 */ /* 0x000fe400078e00ff */
[----:B------:R-:W-:-:S04]  /*3740*/  IMAD.WIDE.U32 R76, R18, 0x3d1, R78 ;  /* 0x000003d1124c7825 */ /* 0x000fc800078e004e */
[----:B------:R-:W-:Y:S01]  /*3750*/  IMAD.X R23, RZ, RZ, RZ, P3 ;  /* 0x000000ffff177224 */ /* 0x000fe200018e06ff */
[----:B------:R-:W-:Y:S01]  /*3760*/  IADD3 R76, P4, P5, R76, R17, R24 ;  /* 0x000000114c4c7210 */ /* 0x000fe20007d9e018 */
[----:B------:R-:W-:Y:S01]  /*3770*/  VIADD R34, R77, UR4 ;  /* 0x000000044d227c36 */ /* 0x000fe20008000000 */
[----:B------:R-:W-:Y:S01]  /*3780*/  IADD3.X R17, PT, PT, RZ, RZ, RZ, P0, P2 ;  /* 0x000000ffff117210 */ /* 0x000fe200007e44ff */
[----:B------:R-:W-:Y:S01]  /*3790*/  IMAD.WIDE.U32 R22, R70, R72, R22 ;  /* 0x0000004846167225 */ /* 0x000fe200078e0016 */
[----:B------:R-:W-:Y:S02]  /*37a0*/  IADD3.X R19, PT, PT, RZ, RZ, RZ, P4, P5 ;  /* 0x000000ffff137210 */ /* 0x000fe400027ea4ff */
[----:B------:R-:W-:Y:S01]  /*37b0*/  IADD3 R38, P4, P5, R38, R17, R76 ;  /* 0x0000001126267210 */ /* 0x000fe20007d9e04c */
[----:B------:R-:W-:Y:S01]  /*37c0*/  IMAD.WIDE.U32 R24, R20, 0x3d1, R34 ;  /* 0x000003d114187825 */ /* 0x000fe200078e0022 */
[----:B------:R-:W-:Y:S02]  /*37d0*/  IADD3 R74, P0, PT, R75, R23, RZ ;  /* 0x000000174b4a7210 */ /* 0x000fe40007f1e0ff */
[----:B------:R-:W-:Y:S01]  /*37e0*/  IADD3.X R81, PT, PT, RZ, RZ, RZ, P4, P5 ;  /* 0x000000ffff517210 */ /* 0x000fe200027ea4ff */
[----:B------:R-:W-:Y:S01]  /*37f0*/  VIADD R34, R25, UR4 ;  /* 0x0000000419227c36 */ /* 0x000fe20008000000 */
[----:B------:R-:W-:Y:S01]  /*3800*/  IADD3 R26, P2, P3, R24, R19, R26 ;  /* 0x00000013181a7210 */ /* 0x000fe20007b5e01a */
[----:B------:R-:W-:-:S02]  /*3810*/  IMAD.X R75, RZ, RZ, RZ, P0 ;  /* 0x000000ffff4b7224 */ /* 0x000fc400000e06ff */
[----:B------:R-:W-:Y:S01]  /*3820*/  IMAD.WIDE.U32 R24, R22, 0x3d1, R34 ;  /* 0x000003d116187825 */ /* 0x000fe200078e0022 */
[----:B------:R-:W-:Y:S02]  /*3830*/  IADD3.X R17, PT, PT, RZ, RZ, RZ, P2, P3 ;  /* 0x000000ffff117210 */ /* 0x000fe400017e64ff */
[----:B------:R-:W-:Y:S01]  /*3840*/  IADD3 R81, P3, P4, R18, R81, R26 ;  /* 0x0000005112517210 */ /* 0x000fe20007c7e01a */
[----:B------:R-:W-:Y:S01]  /*3850*/  IMAD.WIDE.U32 R18, R72, R72, R74 ;  /* 0x0000004848127225 */ /* 0x000fe200078e004a */
[----:B------:R-:W-:Y:S01]  /*3860*/  IADD3 R26, P0, P2, R24, R17, R28 ;  /* 0x00000011181a7210 */ /* 0x000fe20007a1e01c */
[----:B------:R-:W1:Y:S01]  /*3870*/  LDC R74, c[0x3][0x1c] ;  /* 0x00c00700ff4a7b82 */ /* 0x000e620000000800 */
[----:B------:R-:W-:Y:S01]  /*3880*/  IADD3.X R17, PT, PT, RZ, RZ, RZ, P3, P4 ;  /* 0x000000ffff117210 */ /* 0x000fe20001fe84ff */
[----:B------:R-:W-:Y:S02]  /*3890*/  VIADD R24, R25, UR4 ;  /* 0x0000000419187c36 */ /* 0x000fe40008000000 */
[----:B------:R-:W-:Y:S01]  /*38a0*/  IMAD.MOV.U32 R25, RZ, RZ, RZ ;  /* 0x000000ffff197224 */ /* 0x000fe200078e00ff */
[----:B------:R-:W-:Y:S01]  /*38b0*/  IADD3 R26, P3, P4, R20, R17, R26 ;  /* 0x00000011141a7210 */ /* 0x000fe20007c7e01a */
[----:B------:R-:W-:Y:S01]  /*38c0*/  IMAD.MOV.U32 R33, RZ, RZ, R62 ;  /* 0x000000ffff217224 */ /* 0x000fe200078e003e */
[----:B------:R-:W-:Y:S01]  /*38d0*/  IADD3.X R17, PT, PT, RZ, RZ, RZ, P0, P2 ;  /* 0x000000ffff117210 */ /* 0x000fe200007e44ff */
[----:B------:R-:W-:Y:S01]  /*38e0*/  IMAD.WIDE.U32 R20, R18, 0x3d1, R24 ;  /* 0x000003d112147825 */ /* 0x000fe200078e0018 */
[----:B------:R-:W-:-:S02]  /*38f0*/  IADD3.X R25, PT, PT, RZ, RZ, RZ, P3, P4 ;  /* 0x000000ffff197210 */ /* 0x000fc40001fe84ff */
[----:B------:R-:W-:Y:S01]  /*3900*/  IADD3 R30, P0, P2, R20, R17, R30 ;  /* 0x00000011141e7210 */ /* 0x000fe20007a1e01e */
[----:B------:R-:W-:Y:S02]  /*3910*/  VIADD R20, R21, UR4 ;  /* 0x0000000415147c36 */ /* 0x000fe40008000000 */
[----:B------:R-:W-:Y:S01]  /*3920*/  IMAD.MOV.U32 R21, RZ, RZ, RZ ;  /* 0x000000ffff157224 */ /* 0x000fe200078e00ff */
[----:B------:R-:W-:Y:S02]  /*3930*/  IADD3 R25, P3, P4, R22, R25, R30 ;  /* 0x0000001916197210 */ /* 0x000fe40007c7e01e */
[----:B------:R-:W-:Y:S01]  /*3940*/  IADD3.X R17, PT, PT, RZ, RZ, RZ, P0, P2 ;  /* 0x000000ffff117210 */ /* 0x000fe200007e44ff */
[----:B------:R-:W-:Y:S01]  /*3950*/  IMAD.WIDE.U32 R20, R19, 0x3d1, R20 ;  /* 0x000003d113147825 */ /* 0x000fe200078e0014 */
[----:B------:R-:W-:Y:S02]  /*3960*/  IADD3.X R79, PT, PT, RZ, RZ, RZ, P3, P4 ;  /* 0x000000ffff4f7210 */ /* 0x000fe40001fe84ff */
[----:B------:R-:W-:Y:S01]  /*3970*/  IADD3 R32, P0, P2, R20, R17, R32 ;  /* 0x0000001114207210 */ /* 0x000fe20007a1e020 */
[----:B------:R-:W-:-:S03]  /*3980*/  VIADD R20, R21, UR4 ;  /* 0x0000000415147c36 */ /* 0x000fc60008000000 */
[----:B------:R-:W-:Y:S02]  /*3990*/  IADD3 R79, P3, P4, R18, R79, R32 ;  /* 0x0000004f124f7210 */ /* 0x000fe40007c7e020 */
[----:B------:R-:W-:Y:S02]  /*39a0*/  IADD3.X R18, PT, PT, RZ, RZ, RZ, P0, P2 ;  /* 0x000000ffff127210 */ /* 0x000fe400007e44ff */
[----:B------:R-:W-:Y:S02]  /*39b0*/  IADD3.X R17, PT, PT, RZ, RZ, RZ, P3, P4 ;  /* 0x000000ffff117210 */ /* 0x000fe40001fe84ff */
[----:B------:R-:W-:Y:S02]  /*39c0*/  PLOP3.LUT P0, PT, PT, PT, PT, 0x8, 0x80 ;  /* 0x000000000080781c */ /* 0x000fe40003f0e170 */
[----:B------:R-:W-:-:S05]  /*39d0*/  IADD3 R17, PT, PT, R17, R18, R20 ;  /* 0x0000001211117210 */ /* 0x000fca0007ffe014 */
[----:B------:R-:W-:-:S05]  /*39e0*/  IMAD.IADD R17, R19, 0x1, R17 ;  /* 0x0000000113117824 */ /* 0x000fca00078e0211 */
[----:B------:R-:W-:-:S13]  /*39f0*/  ISETP.NE.AND P2, PT, R17, RZ, PT ;  /* 0x000000ff1100720c */ /* 0x000fda0003f45270 */
[----:B-1----:R-:W-:Y:S05]  /*3a00*/  @!P2 BRA `(.L_x_13) ;  /* 0x00000000005ca947 */ /* 0x002fea0003800000 */
[----:B------:R-:W-:-:S04]  /*3a10*/  IMAD.WIDE.U32 R18, R17, 0x3d1, RZ ;  /* 0x000003d111127825 */ /* 0x000fc800078e00ff */
[----:B------:R-:W-:Y:S01]  /*3a20*/  IMAD.IADD R18, R61, 0x1, R18 ;  /* 0x000000013d127824 */ /* 0x000fe200078e0212 */
[----:B------:R-:W-:-:S04]  /*3a30*/  IADD3 R19, P2, PT, R17, R19, RZ ;  /* 0x0000001311137210 */ /* 0x000fc80007f5e0ff */
[----:B------:R-:W-:Y:S01]  /*3a40*/  ISETP.GE.U32.AND P0, PT, R18, R61, PT ;  /* 0x0000003d1200720c */ /* 0x000fe20003f06070 */
[----:B------:R-:W-:-:S03]  /*3a50*/  IMAD.MOV.U32 R61, RZ, RZ, R18 ;  /* 0x000000ffff3d7224 */ /* 0x000fc600078e0012 */
[----:B------:R-:W-:-:S04]  /*3a60*/  SEL R17, RZ, 0x1, P0 ;  /* 0x00000001ff117807 */ /* 0x000fc80000000000 */
[----:B------:R-:W-:Y:S01]  /*3a70*/  IADD3 R36, P0, P3, R19, R36, R17 ;  /* 0x0000002413247210 */ /* 0x000fe20007b1e011 */
[----:B------:R-:W-:-:S03]  /*3a80*/  IMAD.X R17, RZ, RZ, RZ, P2 ;  /* 0x000000ffff117224 */ /* 0x000fc600010e06ff */
[----:B------:R-:W-:-:S04]  /*3a90*/  IADD3.X R20, PT, PT, RZ, RZ, RZ, P0, P3 ;  /* 0x000000ffff147210 */ /* 0x000fc800007e64ff */
[----:B------:R-:W-:-:S04]  /*3aa0*/  IADD3 R57, P0, P2, R17, R20, R57 ;  /* 0x0000001411397210 */ /* 0x000fc80007a1e039 */
[----:B------:R-:W-:-:S04]  /*3ab0*/  IADD3.X R17, PT, PT, RZ, RZ, RZ, P0, P2 ;  /* 0x000000ffff117210 */ /* 0x000fc800007e44ff */
[----:B------:R-:W-:-:S05]  /*3ac0*/  IADD3 R38, P0, PT, R17, R38, RZ ;  /* 0x0000002611267210 */ /* 0x000fca0007f1e0ff */
[----:B------:R-:W-:-:S05]  /*3ad0*/  IMAD.X R20, RZ, RZ, RZ, P0 ;  /* 0x000000ffff147224 */ /* 0x000fca00000e06ff */
[----:B------:R-:W-:-:S05]  /*3ae0*/  IADD3 R81, P0, PT, R20, R81, RZ ;  /* 0x0000005114517210 */ /* 0x000fca0007f1e0ff */
[----:B------:R-:W-:-:S05]  /*3af0*/  IMAD.X R17, RZ, RZ, RZ, P0 ;  /* 0x000000ffff117224 */ /* 0x000fca00000e06ff */
[----:B------:R-:W-:-:S05]  /*3b00*/  IADD3 R26, P0, PT, R17, R26, RZ ;  /* 0x0000001a111a7210 */ /* 0x000fca0007f1e0ff */
[----:B------:R-:W-:-:S05]  /*3b10*/  IMAD.X R17, RZ, RZ, RZ, P0 ;  /* 0x000000ffff117224 */ /* 0x000fca00000e06ff */
[----:B------:R-:W-:-:S05]  /*3b20*/  IADD3 R25, P0, PT, R17, R25, RZ ;  /* 0x0000001911197210 */ /* 0x000fca0007f1e0ff */
[----:B------:R-:W-:-:S05]  /*3b30*/  IMAD.X R17, RZ, RZ, RZ, P0 ;  /* 0x000000ffff117224 */ /* 0x000fca00000e06ff */
[----:B------:R-:W-:-:S04]  /*3b40*/  IADD3 R79, P2, PT, R17, R79, RZ ;  /* 0x0000004f114f7210 */ /* 0x000fc80007f5e0ff */
[----:B------:R-:W-:Y:S01]  /*3b50*/  ISETP.GT.U32.AND P0, PT, R79, -0x1, PT ;  /* 0xffffffff4f00780c */ /* 0x000fe20003f04070 */
[----:B------:R-:W-:-:S05]  /*3b60*/  IMAD.X R17, RZ, RZ, RZ, P2 ;  /* 0x000000ffff117224 */ /* 0x000fca00010e06ff */
[----:B------:R-:W-:-:S13]  /*3b70*/  ISETP.GT.U32.AND.EX P0, PT, R17, RZ, PT, P0 ;  /* 0x000000ff1100720c */ /* 0x000fda0003f04100 */
.L_x_13:
[----:B0-----:R-:W-:Y:S05]  /*3b80*/  BSYNC.RECONVERGENT B4 ;  /* 0x0000000000047941 */ /* 0x001fea0003800200 */
.L_x_12:
[----:B------:R-:W-:Y:S01]  /*3b90*/  ISETP.GT.U32.OR P0, PT, R79, R74, P0 ;  /* 0x0000004a4f00720c */ /* 0x000fe20000704470 */
[----:B------:R-:W-:Y:S04]  /*3ba0*/  BSSY.RECONVERGENT B4, `(.L_x_14) ;  /* 0x0000058000047945 */ /* 0x000fe80003800200 */
[----:B------:R-:W-:Y:S01]  /*3bb0*/  BSSY.RELIABLE B5, `(.L_x_15) ;  /* 0x000002d000057945 */ /* 0x000fe20003800100 */
[----:B------:R-:W-:Y:S02]  /*3bc0*/  IMAD.MOV.U32 R67, RZ, RZ, R60 ;  /* 0x000000ffff437224 */ /* 0x000fe400078e003c */
[----:B------:R-:W-:Y:S02]  /*3bd0*/  IMAD.MOV.U32 R24, RZ, RZ, R58 ;  /* 0x000000ffff187224 */ /* 0x000fe400078e003a */
[----:B------:R-:W-:-:S02]  /*3be0*/  IMAD.MOV.U32 R40, RZ, RZ, R56 ;  /* 0x000000ffff287224 */ /* 0x000fc400078e0038 */
[----:B------:R-:W-:Y:S01]  /*3bf0*/  IMAD.MOV.U32 R75, RZ, RZ, R64 ;  /* 0x000000ffff4b7224 */ /* 0x000fe200078e0040 */
[----:B------:R-:W-:Y:S06]  /*3c00*/  @P0 BRA `(.L_x_16) ;  /* 0x00000000009c0947 */ /* 0x000fec0003800000 */
[----:B------:R-:W-:Y:S01]  /*3c10*/  ISETP.GE.U32.AND P0, PT, R79, R74, PT ;  /* 0x0000004a4f00720c */ /* 0x000fe20003f06070 */
[----:B------:R-:W-:Y:S02]  /*3c20*/  IMAD.MOV.U32 R60, RZ, RZ, R36 ;  /* 0x000000ffff3c7224 */ /* 0x000fe400078e0024 */
[----:B------:R-:W-:Y:S02]  /*3c30*/  IMAD.MOV.U32 R56, RZ, RZ, R38 ;  /* 0x000000ffff387224 */ /* 0x000fe400078e0026 */
[----:B------:R-:W-:-:S08]  /*3c40*/  IMAD.MOV.U32 R32, RZ, RZ, R26 ;  /* 0x000000ffff207224 */ /* 0x000fd000078e001a */
[----:B------:R-:W-:Y:S05]  /*3c50*/  @!P0 BREAK.RELIABLE B5 ;  /* 0x0000000000058942 */ /* 0x000fea0003800100 */
[----:B------:R-:W-:Y:S05]  /*3c60*/  @!P0 BRA `(.L_x_17) ;  /* 0x00000004002c8947 */ /* 0x000fea0003800000 */
[----:B------:R-:W0:Y:S02]  /*3c70*/  LDC R18, c[0x3][0x18] ;  /* 0x00c00600ff127b82 */ /* 0x000e240000000800 */
[----:B0-----:R-:W-:-:S13]  /*3c80*/  ISETP.LE.U32.AND P0, PT, R25, R18, PT ;  /* 0x000000121900720c */ /* 0x001fda0003f03070 */
[----:B------:R-:W-:Y:S05]  /*3c90*/  @!P0 BRA `(.L_x_16) ;  /* 0x0000000000788947 */ /* 0x000fea0003800000 */
[----:B------:R-:W-:-:S13]  /*3ca0*/  ISETP.LT.U32.AND P0, PT, R25, R18, PT ;  /* 0x000000121900720c */ /* 0x000fda0003f01070 */
[----:B------:R-:W-:Y:S05]  /*3cb0*/  @P0 BREAK.RELIABLE B5 ;  /* 0x0000000000050942 */ /* 0x000fea0003800100 */
[----:B------:R-:W-:Y:S05]  /*3cc0*/  @P0 BRA `(.L_x_17) ;  /* 0x0000000400140947 */ /* 0x000fea0003800000 */
        /* <DEDUP_REMOVED lines=21> */
[----:B------:R-:W-:-:S04]  /*3e20*/  ISETP.GE.U32.AND P0, PT, R61, UR30, PT ;  /* 0x0000001e3d007c0c */ /* 0x000fc8000bf06070 */
[----:B------:R-:W-:-:S04]  /*3e30*/  ISETP.LT.U32.OR P0, PT, R60, UR31, !P0 ;  /* 0x0000001f3c007c0c */ /* 0x000fc8000c701470 */
[----:B------:R-:W-:-:S04]  /*3e40*/  ISETP.LE.U32.AND P0, PT, R60, UR31, P0 ;  /* 0x0000001f3c007c0c */ /* 0x000fc80008703070 */
[----:B------:R-:W-:-:S13]  /*3e50*/  ISETP.LT.U32.OR P0, PT, R57, R18, P0 ;  /* 0x000000123900720c */ /* 0x000fda0000701470 */
[----:B------:R-:W-:Y:S05]  /*3e60*/  @P0 BREAK.RELIABLE B5 ;  /* 0x0000000000050942 */ /* 0x000fea0003800100 */
[----:B------:R-:W-:Y:S05]  /*3e70*/  @P0 BRA `(.L_x_17) ;  /* 0x0000000000a80947 */ /* 0x000fea0003800000 */
.L_x_16:
[----:B------:R-:W-:Y:S05]  /*3e80*/  BSYNC.RELIABLE B5 ;  /* 0x0000000000057941 */ /* 0x000fea0003800100 */
.L_x_15:
[C---:B------:R-:W-:Y:S01]  /*3e90*/  ISETP.GE.U32.AND P0, PT, R61.reuse, UR8, PT ;  /* 0x000000083d007c0c */ /* 0x040fe2000bf06070 */
[----:B------:R-:W-:-:S03]  /*3ea0*/  VIADD R61, R61, -UR8 ;  /* 0x800000083d3d7c36 */ /* 0x000fc60008000000 */
[----:B------:R-:W-:-:S04]  /*3eb0*/  SEL R17, RZ, 0xffffffff, P0 ;  /* 0xffffffffff117807 */ /* 0x000fc80000000000 */
[----:B------:R-:W-:-:S05]  /*3ec0*/  IADD3 R36, P0, PT, R36, R17, RZ ;  /* 0x0000001124247210 */ /* 0x000fca0007f1e0ff */
[----:B------:R-:W-:Y:S01]  /*3ed0*/  IMAD.X R17, RZ, RZ, R17, P0 ;  /* 0x000000ffff117224 */ /* 0x000fe200000e0611 */
[C---:B------:R-:W-:Y:S01]  /*3ee0*/  ISETP.GE.U32.AND P0, PT, R36.reuse, UR9, PT ;  /* 0x0000000924007c0c */ /* 0x040fe2000bf06070 */
[----:B------:R-:W-:-:S03]  /*3ef0*/  VIADD R60, R36, -UR9 ;  /* 0x80000009243c7c36 */ /* 0x000fc60008000000 */
[----:B------:R-:W-:-:S04]  /*3f00*/  ISETP.GE.U32.AND.EX P0, PT, R17, RZ, PT, P0 ;  /* 0x000000ff1100720c */ /* 0x000fc80003f06100 */
        /* <DEDUP_REMOVED lines=29> */
[----:B------:R-:W-:Y:S01]  /*40e0*/  ISETP.GE.U32.AND.EX P0, PT, R17, RZ, PT, P0 ;  /* 0x000000ff1100720c */ /* 0x000fe20003f06100 */
[----:B------:R-:W-:-:S12]  /*40f0*/  VIADD R17, R79, 0xffffffff ;  /* 0xffffffff4f117836 */ /* 0x000fd80000000000 */
[----:B------:R-:W-:-:S04]  /*4100*/  @P0 IMAD.MOV R17, RZ, RZ, R79 ;  /* 0x000000ffff110224 */ /* 0x000fc800078e024f */
[----:B------:R-:W-:-:S07]  /*4110*/  IMAD.IADD R79, R17, 0x1, -R74 ;  /* 0x00000001114f7824 */ /* 0x000fce00078e0a4a */
.L_x_17:
[----:B------:R-:W-:Y:S05]  /*4120*/  BSYNC.RECONVERGENT B4 ;  /* 0x0000000000047941 */ /* 0x000fea0003800200 */
.L_x_14:
[----:B------:R-:W-:Y:S01]  /*4130*/  ISETP.GT.U32.AND P0, PT, R79, R74, PT ;  /* 0x0000004a4f00720c */ /* 0x000fe20003f04070 */
[----:B------:R-:W-:Y:S04]  /*4140*/  BSSY.RECONVERGENT B4, `(.L_x_18) ;  /* 0x0000051000047945 */ /* 0x000fe80003800200 */
[----:B------:R-:W-:Y:S08]  /*4150*/  BSSY.RELIABLE B5, `(.L_x_19) ;  /* 0x0000026000057945 */ /* 0x000ff00003800100 */
        /* <DEDUP_REMOVED lines=31> */
[----:B------:R-:W-:-:S04]  /*4350*/  ISETP.GE.U32.AND P0, PT, R61, UR30, PT ;  /* 0x0000001e3d007c0c */ /* 0x000fc8000bf06070 */
[----:B------:R-:W-:-:S04]  /*4360*/  ISETP.LT.U32.OR P0, PT, R60, UR31, !P0 ;  /* 0x0000001f3c007c0c */ /* 0x000fc8000c701470 */
[----:B------:R-:W-:-:S04]  /*4370*/  ISETP.LE.U32.AND P0, PT, R60, UR31, P0 ;  /* 0x0000001f3c007c0c */ /* 0x000fc80008703070 */
[----:B------:R-:W-:-:S13]  /*4380*/  ISETP.LT.U32.OR P0, PT, R57, R18, P0 ;  /* 0x000000123900720c */ /* 0x000fda0000701470 */
[----:B------:R-:W-:Y:S05]  /*4390*/  @P0 BREAK.RELIABLE B5 ;  /* 0x0000000000050942 */ /* 0x000fea0003800100 */
[----:B------:R-:W-:Y:S05]  /*43a0*/  @P0 BRA `(.L_x_21) ;  /* 0x0000000000a80947 */ /* 0x000fea0003800000 */
.L_x_20:
[----:B------:R-:W-:Y:S05]  /*43b0*/  BSYNC.RELIABLE B5 ;  /* 0x0000000000057941 */ /* 0x000fea0003800100 */
.L_x_19:
        /* <DEDUP_REMOVED lines=41> */
.L_x_21:
[----:B------:R-:W-:Y:S05]  /*4650*/  BSYNC.RECONVERGENT B4 ;  /* 0x0000000000047941 */ /* 0x000fea0003800200 */
.L_x_18:
[-C--:B------:R-:W-:Y:S01]  /*4660*/  IMAD.WIDE.U32 R64, R61, R42.reuse, RZ ;  /* 0x0000002a3d407225 */ /* 0x080fe200078e00ff */
[----:B------:R-:W-:Y:S01]  /*4670*/  UMOV UR4, URZ ;  /* 0x000000ff00047c82 */ /* 0x000fe20008000000 */
[----:B------:R-:W-:Y:S02]  /*4680*/  BSSY.RECONVERGENT B4, `(.L_x_22) ;  /* 0x000010d000047945 */ /* 0x000fe40003800200 */
[----:B------:R-:W-:Y:S02]  /*4690*/  IMAD.MOV.U32 R18, RZ, RZ, R65 ;  /* 0x000000ffff127224 */ /* 0x000fe400078e0041 */
[----:B------:R-:W-:Y:S02]  /*46a0*/  IMAD.MOV.U32 R19, RZ, RZ, RZ ;  /* 0x000000ffff137224 */ /* 0x000fe400078e00ff */
[----:B------:R-:W-:Y:S02]  /*46b0*/  IMAD.MOV.U32 R21, RZ, RZ, RZ ;  /* 0x000000ffff157224 */ /* 0x000fe400078e00ff */
[----:B------:R-:W-:-:S04]  /*46c0*/  IMAD.WIDE.U32 R18, R60, R42, R18 ;  /* 0x0000002a3c127225 */ /* 0x000fc800078e0012 */
[----:B------:R-:W-:Y:S02]  /*46d0*/  IMAD.MOV.U32 R20, RZ, RZ, R19 ;  /* 0x000000ffff147224 */ /* 0x000fe400078e0013 */
        /* <DEDUP_REMOVED lines=85> */
[----:B------:R-:W-:Y:S01]  /*4c30*/  IMAD.WIDE.U32 R36, R57, R24, R38 ;  /* 0x0000001839247225 */ /* 0x000fe200078e0026 */
[----:B------:R-:W-:Y:S02]  /*4c40*/  IADD3 R30, P2, PT, R30, R35, RZ ;  /* 0x000000231e1e7210 */ /* 0x000fe40007f5e0ff */
[----:B------:R-:W-:Y:S01]  /*4c50*/  IADD3 R38, P0, PT, R29, R31, RZ ;  /* 0x0000001f1d267210 */ /* 0x000fe20007f1e0ff */
        /* <DEDUP_REMOVED lines=16> */
[----:B------:R-:W-:Y:S02]  /*4d60*/  IMAD.MOV.U32 R29, RZ, RZ, RZ ;  /* 0x000000ffff1d7224 */ /* 0x000fe400078e00ff */
        /* <DEDUP_REMOVED lines=67> */
[----:B------:R-:W-:Y:S02]  /*51a0*/  IMAD.X R77, RZ, RZ, RZ, P3 ;  /* 0x000000ffff4d7224 */ /* 0x000fe400018e06ff */
[----:B------:R-:W-:-:S04]  /*51b0*/  IMAD.WIDE.U32 R62, R36, 0x3d1, R62 ;  /* 0x000003d1243e7825 */ /* 0x000fc800078e003e */
[----:B------:R-:W-:Y:S01]  /*51c0*/  IMAD.WIDE.U32 R64, R25, R33, R64 ;  /* 0x0000002119407225 */ /* 0x000fe200078e0040 */
[----:B------:R-:W-:-:S03]  /*51d0*/  IADD3 R23, P4, P5, R62, R82, R23 ;  /* 0x000000523e177210 */ /* 0x000fc60007d9e017 */
[----:B------:R-:W-:Y:S01]  /*51e0*/  IMAD.WIDE.U32 R76, R81, R75, R76 ;  /* 0x0000004b514c7225 */ /* 0x000fe200078e004c */
[----:B------:R-:W-:Y:S02]  /*51f0*/  IADD3 R38, P2, PT, R39, R65, RZ ;  /* 0x0000004127267210 */ /* 0x000fe40007f5e0ff */
[----:B------:R-:W-:Y:S01]  /*5200*/  IADD3 R23, P0, PT, R34, R23, RZ ;  /* 0x0000001722177210 */ /* 0x000fe20007f1e0ff */
[----:B------:R-:W-:Y:S01]  /*5210*/  VIADD R62, R63, UR4 ;  /* 0x000000043f3e7c36 */ /* 0x000fe20008000000 */
[----:B------:R-:W-:Y:S01]  /*5220*/  IADD3 R64, P3, PT, R64, R77, RZ ;  /* 0x0000004d40407210 */ /* 0x000fe20007f7e0ff */
[----:B------:R-:W-:Y:S01]  /*5230*/  IMAD.MOV.U32 R63, RZ, RZ, RZ ;  /* 0x000000ffff3f7224 */ /* 0x000fe200078e00ff */
[----:B------:R-:W-:Y:S01]  /*5240*/  IADD3.X R19, PT, PT, RZ, RZ, RZ, P4, P5 ;  /* 0x000000ffff137210 */ /* 0x000fe200027ea4ff */
[----:B------:R-:W-:Y:S02]  /*5250*/  IMAD.X R39, RZ, RZ, RZ, P2 ;  /* 0x000000ffff277224 */ /* 0x000fe400010e06ff */
[----:B------:R-:W-:-:S04]  /*5260*/  IMAD.WIDE.U32 R62, R58, 0x3d1, R62 ;  /* 0x000003d13a3e7825 */ /* 0x000fc800078e003e */
[----:B------:R-:W-:Y:S01]  /*5270*/  IMAD.X R65, RZ, RZ, RZ, P3 ;  /* 0x000000ffff417224 */ /* 0x000fe200018e06ff */
[----:B------:R-:W-:Y:S01]  /*5280*/  IADD3 R18, P3, P4, R62, R19, R18 ;  /* 0x000000133e127210 */ /* 0x000fe20007c7e012 */
[----:B------:R-:W-:Y:S02]  /*5290*/  IMAD.X R27, RZ, RZ, RZ, P0 ;  /* 0x000000ffff1b7224 */ /* 0x000fe400000e06ff */
[----:B------:R-:W-:Y:S01]  /*52a0*/  VIADD R34, R63, UR4 ;  /* 0x000000043f227c36 */ /* 0x000fe20008000000 */
[----:B------:R-:W-:Y:S01]  /*52b0*/  IADD3.X R19, PT, PT, RZ, RZ, RZ, P3, P4 ;  /* 0x000000ffff137210 */ /* 0x000fe20001fe84ff */
[----:B------:R-:W-:Y:S01]  /*52c0*/  IMAD.MOV.U32 R35, RZ, RZ, RZ ;  /* 0x000000ffff237224 */ /* 0x000fe200078e00ff */
[----:B------:R-:W-:Y:S01]  /*52d0*/  IADD3 R27, P0, P2, R36, R27, R18 ;  /* 0x0000001b241b7210 */ /* 0x000fe20007a1e012 */
[----:B------:R-:W-:-:S03]  /*52e0*/  IMAD.WIDE.U32 R38, R79, R33, R38 ;  /* 0x000000214f267225 */ /* 0x000fc600078e0026 */
[----:B------:R-:W-:Y:S01]  /*52f0*/  IADD3.X R21, PT, PT, RZ, RZ, RZ, P0, P2 ;  /* 0x000000ffff157210 */ /* 0x000fe200007e44ff */
[----:B------:R-:W-:-:S04]  /*5300*/  IMAD.WIDE.U32 R64, R32, R75, R64 ;  /* 0x0000004b20407225 */ /* 0x000fc800078e0040 */
[----:B------:R-:W-:Y:S01]  /*5310*/  IMAD.WIDE.U32 R34, R76, 0x3d1, R34 ;  /* 0x000003d14c227825 */ /* 0x000fe200078e0022 */
[----:B------:R-:W-:-:S03]  /*5320*/  IADD3 R18, P3, PT, R38, R65, RZ ;  /* 0x0000004126127210 */ /* 0x000fc60007f7e0ff */
[----:B------:R-:W-:Y:S01]  /*5330*/  VIADD R36, R35, UR4 ;  /* 0x0000000423247c36 */ /* 0x000fe20008000000 */
[----:B------:R-:W-:Y:S01]  /*5340*/  IADD3 R20, P4, P5, R34, R19, R20 ;  /* 0x0000001322147210 */ /* 0x000fe20007d9e014 */
[----:B------:R-:W-:Y:S02]  /*5350*/  IMAD.X R19, RZ, RZ, RZ, P3 ;  /* 0x000000ffff137224 */ /* 0x000fe400018e06ff */
[----:B------:R-:W-:Y:S01]  /*5360*/  IMAD.MOV.U32 R37, RZ, RZ, RZ ;  /* 0x000000ffff257224 */ /* 0x000fe200078e00ff */
[----:B------:R-:W-:Y:S01]  /*5370*/  IADD3.X R29, PT, PT, RZ, RZ, RZ, P4, P5 ;  /* 0x000000ffff1d7210 */ /* 0x000fe200027ea4ff */
[----:B------:R-:W-:Y:S01]  /*5380*/  IMAD.WIDE.U32 R18, R25, R75, R18 ;  /* 0x0000004b19127225 */ /* 0x000fe200078e0012 */
[----:B------:R-:W-:-:S03]  /*5390*/  IADD3 R58, P4, P5, R58, R21, R20 ;  /* 0x000000153a3a7210 */ /* 0x000fc60007d9e014 */
[----:B------:R-:W-:Y:S01]  /*53a0*/  IMAD.WIDE.U32 R36, R64, 0x3d1, R36 ;  /* 0x000003d140247825 */ /* 0x000fe200078e0024 */
[----:B------:R-:W-:Y:S02]  /*53b0*/  IADD3 R38, P0, PT, R39, R19, RZ ;  /* 0x0000001327267210 */ /* 0x000fe40007f1e0ff */
[----:B------:R-:W-:Y:S01]  /*53c0*/  IADD3.X R19, PT, PT, RZ, RZ, RZ, P4, P5 ;  /* 0x000000ffff137210 */ /* 0x000fe200027ea4ff */
[----:B------:R-:W-:Y:S01]  /*53d0*/  VIADD R20, R37, UR4 ;  /* 0x0000000425147c36 */ /* 0x000fe20008000000 */
[----:B------:R-:W-:Y:S01]  /*53e0*/  IADD3 R22, P2, P3, R36, R29, R22 ;  /* 0x0000001d24167210 */ /* 0x000fe20007b5e016 */
[----:B------:R-:W-:Y:S02]  /*53f0*/  IMAD.MOV.U32 R21, RZ, RZ, RZ ;  /* 0x000000ffff157224 */ /* 0x000fe400078e00ff */
[----:B------:R-:W-:Y:S01]  /*5400*/  IMAD.X R39, RZ, RZ, RZ, P0 ;  /* 0x000000ffff277224 */ /* 0x000fe200000e06ff */
[----:B------:R-:W-:Y:S01]  /*5410*/  IADD3.X R29, PT, PT, RZ, RZ, RZ, P2, P3 ;  /* 0x000000ffff1d7210 */ /* 0x000fe200017e64ff */
[----:B------:R-:W-:Y:S01]  /*5420*/  IMAD.WIDE.U32 R20, R18, 0x3d1, R20 ;  /* 0x000003d112147825 */ /* 0x000fe200078e0014 */
[----:B------:R-:W-:-:S03]  /*5430*/  IADD3 R76, P3, P4, R76, R19, R22 ;  /* 0x000000134c4c7210 */ /* 0x000fc60007c7e016 */
[----:B------:R-:W-:Y:S01]  /*5440*/  IMAD.WIDE.U32 R38, R79, R75, R38 ;  /* 0x0000004b4f267225 */ /* 0x000fe200078e0026 */
[----:B------:R-:W-:Y:S02]  /*5450*/  IADD3 R26, P0, P2, R20, R29, R26 ;  /* 0x0000001d141a7210 */ /* 0x000fe40007a1e01a */
[----:B------:R-:W-:Y:S01]  /*5460*/  IADD3.X R31, PT, PT, RZ, RZ, RZ, P3, P4 ;  /* 0x000000ffff1f7210 */ /* 0x000fe20001fe84ff */
[----:B------:R-:W-:Y:S01]  /*5470*/  VIADD R20, R21, UR4 ;  /* 0x0000000415147c36 */ /* 0x000fe20008000000 */
[----:B------:R-:W-:Y:S01]  /*5480*/  IADD3.X R19, PT, PT, RZ, RZ, RZ, P0, P2 ;  /* 0x000000ffff137210 */ /* 0x000fe200007e44ff */
[----:B------:R-:W-:Y:S01]  /*5490*/  IMAD.MOV.U32 R21, RZ, RZ, RZ ;  /* 0x000000ffff157224 */ /* 0x000fe200078e00ff */
[----:B------:R-:W-:Y:S01]  /*54a0*/  IADD3 R31, P3, P4, R64, R31, R26 ;  /* 0x0000001f401f7210 */ /* 0x000fe20007c7e01a */
[----:B------:R-:W-:-:S03]  /*54b0*/  IMAD.WIDE.U32 R20, R38, 0x3d1, R20 ;  /* 0x000003d126147825 */ /* 0x000fc600078e0014 */
[----:B------:R-:W-:Y:S02]  /*54c0*/  IADD3.X R37, PT, PT, RZ, RZ, RZ, P3, P4 ;  /* 0x000000ffff257210 */ /* 0x000fe40001fe84ff */
[----:B------:R-:W-:Y:S01]  /*54d0*/  IADD3 R28, P0, P2, R20, R19, R28 ;  /* 0x00000013141c7210 */ /* 0x000fe20007a1e01c */
[----:B------:R-:W-:Y:S02]  /*54e0*/  VIADD R20, R21, UR4 ;  /* 0x0000000415147c36 */ /* 0x000fe40008000000 */
[----:B------:R-:W-:Y:S01]  /*54f0*/  IMAD.MOV.U32 R21, RZ, RZ, RZ ;  /* 0x000000ffff157224 */ /* 0x000fe200078e00ff */
[----:B------:R-:W-:Y:S01]  /*5500*/  IADD3 R37, P3, P4, R18, R37, R28 ;  /* 0x0000002512257210 */ /* 0x000fe20007c7e01c */
[----:B------:R-:W-:Y:S01]  /*5510*/  IMAD.WIDE.U32 R18, R39, 0x3d1, R20 ;  /* 0x000003d127127825 */ /* 0x000fe200078e0014 */
[----:B------:R-:W-:Y:S02]  /*5520*/  IADD3.X R21, PT, PT, RZ, RZ, RZ, P0, P2 ;  /* 0x000000ffff157210 */ /* 0x000fe400007e44ff */
[----:B------:R-:W-:Y:S01]  /*5530*/  IADD3.X R29, PT, PT, RZ, RZ, RZ, P3, P4 ;  /* 0x000000ffff1d7210 */ /* 0x000fe20001fe84ff */
[----:B------:R-:W-:Y:S01]  /*5540*/  VIADD R20, R19, UR4 ;  /* 0x0000000413147c36 */ /* 0x000fe20008000000 */
[----:B------:R-:W-:-:S04]  /*5550*/  IADD3 R30, P0, P2, R18, R21, R30 ;  /* 0x00000015121e7210 */ /* 0x000fc80007a1e01e */
[----:B------:R-:W-:Y:S02]  /*5560*/  IADD3 R29, P3, P4, R38, R29, R30 ;  /* 0x0000001d261d7210 */ /* 0x000fe40007c7e01e */
[----:B------:R-:W-:Y:S02]  /*5570*/  IADD3.X R18, PT, PT, RZ, RZ, RZ, P0, P2 ;  /* 0x000000ffff127210 */ /* 0x000fe400007e44ff */
[----:B------:R-:W-:Y:S02]  /*5580*/  IADD3.X R19, PT, PT, RZ, RZ, RZ, P3, P4 ;  /* 0x000000ffff137210 */ /* 0x000fe40001fe84ff */
[----:B------:R-:W-:Y:S02]  /*5590*/  PLOP3.LUT P0, PT, PT, PT, PT, 0x8, 0x80 ;  /* 0x000000000080781c */ /* 0x000fe40003f0e170 */
[----:B------:R-:W-:-:S05]  /*55a0*/  IADD3 R19, PT, PT, R19, R18, R20 ;  /* 0x0000001213137210 */ /* 0x000fca0007ffe014 */
[----:B------:R-:W-:-:S05]  /*55b0*/  IMAD.IADD R39, R39, 0x1, R19 ;  /* 0x0000000127277824 */ /* 0x000fca00078e0213 */
[----:B------:R-:W-:-:S13]  /*55c0*/  ISETP.NE.AND P2, PT, R39, RZ, PT ;  /* 0x000000ff2700720c */ /* 0x000fda0003f45270 */
[----:B------:R-:W-:Y:S05]  /*55d0*/  @!P2 BRA `(.L_x_23) ;  /* 0x00000000005ca947 */ /* 0x000fea0003800000 */
        /* <DEDUP_REMOVED lines=21> */
[----:B------:R-:W-:Y:S01]  /*5730*/  ISETP.GT.U32.AND.EX P0, PT, R17, RZ, PT, P0 ;  /* 0x000000ff1100720c */ /* 0x000fe20003f04100 */
[----:B------:R-:W-:-:S12]  /*5740*/  IMAD.MOV.U32 R17, RZ, RZ, R18 ;  /* 0x000000ffff117224 */ /* 0x000fd800078e0012 */
.L_x_23:
[----:B------:R-:W-:Y:S05]  /*5750*/  BSYNC.RECONVERGENT B4 ;  /* 0x0000000000047941 */ /* 0x000fea0003800200 */
.L_x_22:
[----:B------:R-:W-:Y:S01]  /*5760*/  ISETP.GT.U32.OR P0, PT, R29, R74, P0 ;  /* 0x0000004a1d00720c */ /* 0x000fe20000704470 */
[----:B------:R-:W-:Y:S04]  /*5770*/  BSSY.RECONVERGENT B4, `(.L_x_24) ;  /* 0x0000053000047945 */ /* 0x000fe80003800200 */
[----:B------:R-:W-:Y:S08]  /*5780*/  BSSY.RELIABLE B5, `(.L_x_25) ;  /* 0x0000028000057945 */ /* 0x000ff00003800100 */
[----:B------:R-:W-:Y:S05]  /*5790*/  @P0 BRA `(.L_x_26) ;  /* 0x0000000000980947 */ /* 0x000fea0003800000 */
[----:B------:R-:W-:Y:S01]  /*57a0*/  ISETP.GE.U32.AND P0, PT, R29, R74, PT ;  /* 0x0000004a1d00720c */ /* 0x000fe20003f06070 */
[----:B------:R-:W-:Y:S02]  /*57b0*/  IMAD.MOV.U32 R34, RZ, RZ, R23 ;  /* 0x000000ffff227224 */ /* 0x000fe400078e0017 */
[----:B------:R-:W-:-:S10]  /*57c0*/  IMAD.MOV.U32 R35, RZ, RZ, R27 ;  /* 0x000000ffff237224 */ /* 0x000fd400078e001b */
        /* <DEDUP_REMOVED lines=35> */
.L_x_26:
[----:B------:R-:W-:Y:S05]  /*5a00*/  BSYNC.RELIABLE B5 ;  /* 0x0000000000057941 */ /* 0x000fea0003800100 */
.L_x_25:
        /* <DEDUP_REMOVED lines=24> */
[----:B------:R-:W-:Y:S02]  /*5b90*/  VIADD R19, R29, 0xffffffff ;  /* 0xffffffff1d137836 */ /* 0x000fe40000000000 */
[----:B------:R-:W-:Y:S01]  /*5ba0*/  VIADD R76, R76, -UR28 ;  /* 0x8000001c4c4c7c36 */ /* 0x000fe20008000000 */
        /* <DEDUP_REMOVED lines=12> */
[----:B------:R-:W-:-:S13]  /*5c70*/  ISETP.GE.U32.AND.EX P0, PT, R18, RZ, PT, P0 ;  /* 0x000000ff1200720c */ /* 0x000fda0003f06100 */
[----:B------:R-:W-:-:S04]  /*5c80*/  @P0 IMAD.MOV R19, RZ, RZ, R29 ;  /* 0x000000ffff130224 */ /* 0x000fc800078e021d */
[----:B------:R-:W-:-:S07]  /*5c90*/  IMAD.IADD R29, R19, 0x1, -R74 ;  /* 0x00000001131d7824 */ /* 0x000fce00078e0a4a */
.L_x_27:
[----:B------:R-:W-:Y:S05]  /*5ca0*/  BSYNC.RECONVERGENT B4 ;  /* 0x0000000000047941 */ /* 0x000fea0003800200 */
.L_x_24:
        /* <DEDUP_REMOVED lines=40> */
.L_x_30:
[----:B------:R-:W-:Y:S05]  /*5f30*/  BSYNC.RELIABLE B5 ;  /* 0x0000000000057941 */ /* 0x000fea0003800100 */
.L_x_29:
        /* <DEDUP_REMOVED lines=41> */
.L_x_31:
[----:B------:R-:W-:Y:S05]  /*61d0*/  BSYNC.RECONVERGENT B4 ;  /* 0x0000000000047941 */ /* 0x000fea0003800200 */
.L_x_28:
[----:B------:R-:W-:Y:S01]  /*61e0*/  IMAD.WIDE.U32 R18, R58, 0x4, RZ ;  /* 0x000000043a127825 */ /* 0x000fe200078e00ff */
[----:B------:R-:W-:Y:S03]  /*61f0*/  BSSY.RECONVERGENT B4, `(.L_x_32) ;  /* 0x0000049000047945 */ /* 0x000fe60003800200 */
[----:B------:R-:W-:Y:S02]  /*6200*/  IMAD.MOV.U32 R20, RZ, RZ, R19 ;  /* 0x000000ffff147224 */ /* 0x000fe400078e0013 */
[----:B------:R-:W-:Y:S02]  /*6210*/  IMAD.MOV.U32 R21, RZ, RZ, RZ ;  /* 0x000000ffff157224 */ /* 0x000fe400078e00ff */
[----:B------:R-:W-:Y:S02]  /*6220*/  IMAD.MOV.U32 R23, RZ, RZ, RZ ;  /* 0x000000ffff177224 */ /* 0x000fe400078e00ff */
[----:B------:R-:W-:-:S04]  /*6230*/  IMAD.WIDE.U32 R20, R76, 0x4, R20 ;  /* 0x000000044c147825 */ /* 0x000fc800078e0014 */
[----:B------:R-:W-:Y:S02]  /*6240*/  IMAD.MOV.U32 R22, RZ, RZ, R21 ;  /* 0x000000ffff167224 */ /* 0x000fe400078e0015 */
[----:B------:R-:W-:Y:S02]  /*6250*/  IMAD.MOV.U32 R27, RZ, RZ, RZ ;  /* 0x000000ffff1b7224 */ /* 0x000fe400078e00ff */
[----:B------:R-:W-:-:S04]  /*6260*/  IMAD.WIDE.U32 R22, R31, 0x4, R22 ;  /* 0x000000041f167825 */ /* 0x000fc800078e0016 */
[----:B------:R-:W-:Y:S02]  /*6270*/  IMAD.MOV.U32 R26, RZ, RZ, R23 ;  /* 0x000000ffff1a7224 */ /* 0x000fe400078e0017 */
[----:B------:R-:W-:Y:S02]  /*6280*/  IMAD.MOV.U32 R31, RZ, RZ, RZ ;  /* 0x000000ffff1f7224 */ /* 0x000fe400078e00ff */
[----:B------:R-:W-:-:S04]  /*6290*/  IMAD.WIDE.U32 R26, R37, 0x4, R26 ;  /* 0x00000004251a7825 */ /* 0x000fc800078e001a */
[----:B------:R-:W-:Y:S02]  /*62a0*/  IMAD.MOV.U32 R30, RZ, RZ, R27 ;  /* 0x000000ffff1e7224 */ /* 0x000fe400078e001b */
[----:B------:R-:W-:Y:S01]  /*62b0*/  IMAD.SHL.U32 R19, R17, 0x4, RZ ;  /* 0x0000000411137824 */ /* 0x000fe200078e00ff */
[----:B------:R-:W-:Y:S01]  /*62c0*/  SHF.R.U32.HI R17, RZ, 0x1e, R17 ;  /* 0x0000001eff117819 */ /* 0x000fe20000011611 */
[----:B------:R-:W-:-:S04]  /*62d0*/  IMAD.WIDE.U32 R28, R29, 0x4, R30 ;  /* 0x000000041d1c7825 */ /* 0x000fc800078e001e */
[----:B------:R-:W-:Y:S02]  /*62e0*/  IMAD R85, R29, 0x3d1, R19 ;  /* 0x000003d11d557824 */ /* 0x000fe400078e0213 */
[----:B------:R-:W-:-:S03]  /*62f0*/  IMAD.WIDE.U32 R30, R34, 0x4, RZ ;  /* 0x00000004221e7825 */ /* 0x000fc600078e00ff */
[----:B------:R-:W-:Y:S01]  /*6300*/  ISETP.GE.U32.AND P0, PT, R85, R19, PT ;  /* 0x000000135500720c */ /* 0x000fe20003f06070 */
[----:B------:R-:W-:Y:S01]  /*6310*/  IMAD.WIDE.U32 R34, R35, 0x4, RZ ;  /* 0x0000000423227825 */ /* 0x000fe200078e00ff */
[----:B------:R-:W-:Y:S02]  /*6320*/  LOP3.LUT R30, R30, R17, RZ, 0xfc, !PT ;  /* 0x000000111e1e7212 */ /* 0x000fe400078efcff */
[----:B------:R-:W-:Y:S02]  /*6330*/  SEL R17, RZ, 0x1, P0 ;  /* 0x00000001ff117807 */ /* 0x000fe40000000000 */
[----:B------:R-:W-:Y:S02]  /*6340*/  LOP3.LUT R31, R34, R31, RZ, 0xfc, !PT ;  /* 0x0000001f221f7212 */ /* 0x000fe400078efcff */
[----:B------:R-:W-:Y:S02]  /*6350*/  IADD3 R17, P0, PT, R17, R30, RZ ;  /* 0x0000001e11117210 */ /* 0x000fe40007f1e0ff */
[----:B------:R-:W-:-:S02]  /*6360*/  LOP3.LUT R18, R18, R35, RZ, 0xfc, !PT ;  /* 0x0000002312127212 */ /* 0x000fc400078efcff */
[----:B------:R-:W-:Y:S01]  /*6370*/  IADD3 R88, P2, PT, R29, R17, RZ ;  /* 0x000000111d587210 */ /* 0x000fe20007f5e0ff */
[----:B------:R-:W-:-:S04]  /*6380*/  IMAD.X R30, RZ, RZ, RZ, P0 ;  /* 0x000000ffff1e7224 */ /* 0x000fc800000e06ff */
[----:B------:R-:W-:Y:S01]  /*6390*/  IMAD.X R71, RZ, RZ, RZ, P2 ;  /* 0x000000ffff477224 */ /* 0x000fe200010e06ff */
[----:B------:R-:W-:-:S04]  /*63a0*/  IADD3 R30, P0, PT, R30, R31, RZ ;  /* 0x0000001f1e1e7210 */ /* 0x000fc80007f1e0ff */
        /* <DEDUP_REMOVED lines=20> */
[----:B------:R-:W-:-:S04]  /*64f0*/  IADD3 R73, P2, PT, R73, R28, RZ ;  /* 0x0000001c49497210 */ /* 0x000fc80007f5e0ff */
[----:B------:R-:W-:Y:S02]  /*6500*/  IADD3.X R20, PT, PT, RZ, RZ, RZ, P2, P0 ;  /* 0x000000ffff147210 */ /* 0x000fe400017e04ff */
[----:B------:R-:W-:Y:S02]  /*6510*/  PLOP3.LUT P0, PT, PT, PT, PT, 0x8, 0x80 ;  /* 0x000000000080781c */ /* 0x000fe40003f0e170 */
[----:B------:R-:W-:-:S13]  /*6520*/  ISETP.NE.AND P2, PT, R20, RZ, PT ;  /* 0x000000ff1400720c */ /* 0x000fda0003f45270 */
[----:B------:R-:W-:Y:S05]  /*6530*/  @!P2 BRA `(.L_x_33) ;  /* 0x000000000050a947 */ /* 0x000fea0003800000 */
[----:B------:R-:W-:-:S05]  /*6540*/  IMAD R18, R20, 0x3d1, R85 ;  /* 0x000003d114127824 */ /* 0x000fca00078e0255 */
[----:B------:R-:W-:Y:S01]  /*6550*/  ISETP.GE.U32.AND P0, PT, R18, R85, PT ;  /* 0x000000551200720c */ /* 0x000fe20003f06070 */
[----:B------:R-:W-:-:S03]  /*6560*/  IMAD.MOV.U32 R85, RZ, RZ, R18 ;  /* 0x000000ffff557224 */ /* 0x000fc600078e0012 */
[----:B------:R-:W-:-:S04]  /*6570*/  SEL R17, RZ, 0x1, P0 ;  /* 0x00000001ff117807 */ /* 0x000fc80000000000 */
        /* <DEDUP_REMOVED lines=16> */
.L_x_33:
[----:B------:R-:W-:Y:S05]  /*6680*/  BSYNC.RECONVERGENT B4 ;  /* 0x0000000000047941 */ /* 0x000fea0003800200 */
.L_x_32:
[----:B------:R-:W-:Y:S01]  /*6690*/  ISETP.GT.U32.OR P0, PT, R73, R74, P0 ;  /* 0x0000004a4900720c */ /* 0x000fe20000704470 */
[----:B------:R-:W-:Y:S04]  /*66a0*/  BSSY.RECONVERGENT B4, `(.L_x_34) ;  /* 0x0000052000047945 */ /* 0x000fe80003800200 */
[----:B------:R-:W-:Y:S08]  /*66b0*/  BSSY.RELIABLE B5, `(.L_x_35) ;  /* 0x0000027000057945 */ /* 0x000ff00003800100 */
[----:B------:R-:W-:Y:S05]  /*66c0*/  @P0 BRA `(.L_x_36) ;  /* 0x0000000000940947 */ /* 0x000fea0003800000 */
[----:B------:R-:W-:Y:S01]  /*66d0*/  ISETP.GE.U32.AND P0, PT, R73, R74, PT ;  /* 0x0000004a4900720c */ /* 0x000fe20003f06070 */
[----:B------:R-:W-:-:S12]  /*66e0*/  IMAD.MOV.U32 R17, RZ, RZ, R19 ;  /* 0x000000ffff117224 */ /* 0x000fd800078e0013 */
        /* <DEDUP_REMOVED lines=35> */
.L_x_36:
[----:B------:R-:W-:Y:S05]  /*6920*/  BSYNC.RELIABLE B5 ;  /* 0x0000000000057941 */ /* 0x000fea0003800100 */
.L_x_35:
        /* <DEDUP_REMOVED lines=33> */
[----:B------:R-:W-:Y:S01]  /*6b40*/  IADD3 R17, P0, PT, R19, R18, RZ ;  /* 0x0000001213117210 */ /* 0x000fe20007f1e0ff */
[----:B------:R-:W-:-:S04]  /*6b50*/  VIADD R19, R73, 0xffffffff ;  /* 0xffffffff49137836 */ /* 0x000fc80000000000 */
[----:B------:R-:W-:Y:S01]  /*6b60*/  IMAD.X R18, RZ, RZ, R18, P0 ;  /* 0x000000ffff127224 */ /* 0x000fe200000e0612 */
[C---:B------:R-:W-:Y:S01]  /*6b70*/  ISETP.GE.U32.AND P0, PT, R17.reuse, UR5, PT ;  /* 0x0000000511007c0c */ /* 0x040fe2000bf06070 */
[----:B------:R-:W-:-:S03]  /*6b80*/  VIADD R17, R17, -UR5 ;  /* 0x8000000511117c36 */ /* 0x000fc60008000000 */
[----:B------:R-:W-:-:S13]  /*6b90*/  ISETP.GE.U32.AND.EX P0, PT, R18, RZ, PT, P0 ;  /* 0x000000ff1200720c */ /* 0x000fda0003f06100 */
[----:B------:R-:W-:-:S04]  /*6ba0*/  @P0 IMAD.MOV R19, RZ, RZ, R73 ;  /* 0x000000ffff130224 */ /* 0x000fc800078e0249 */
[----:B------:R-:W-:-:S07]  /*6bb0*/  IMAD.IADD R73, R19, 0x1, -R74 ;  /* 0x0000000113497824 */ /* 0x000fce00078e0a4a */
.L_x_37:
[----:B------:R-:W-:Y:S05]  /*6bc0*/  BSYNC.RECONVERGENT B4 ;  /* 0x0000000000047941 */ /* 0x000fea0003800200 */
.L_x_34:
        /* <DEDUP_REMOVED lines=40> */
.L_x_40:
[----:B------:R-:W-:Y:S05]  /*6e50*/  BSYNC.RELIABLE B5 ;  /* 0x0000000000057941 */ /* 0x000fea0003800100 */
.L_x_39:
        /* <DEDUP_REMOVED lines=41> */
.L_x_41:
[----:B------:R-:W-:Y:S05]  /*70f0*/  BSYNC.RECONVERGENT B4 ;  /* 0x0000000000047941 */ /* 0x000fea0003800200 */
.L_x_38:
        /* <DEDUP_REMOVED lines=12> */
[----:B------:R-:W-:Y:S01]  /*71c0*/  IMAD.MOV.U32 R22, RZ, RZ, R21 ;  /* 0x000000ffff167224 */ /* 0x000fe200078e0015 */
[----:B------:R-:W-:Y:S01]  /*71d0*/  IADD3 R18, P0, PT, R20, R65, RZ ;  /* 0x0000004114127210 */ /* 0x000fe20007f1e0ff */
[----:B------:R-:W-:Y:S02]  /*71e0*/  IMAD.MOV.U32 R23, RZ, RZ, RZ ;  /* 0x000000ffff177224 */ /* 0x000fe400078e00ff */
[----:B------:R-:W-:Y:S02]  /*71f0*/  IMAD.MOV.U32 R37, RZ, RZ, RZ ;  /* 0x000000ffff257224 */ /* 0x000fe400078e00ff */
[----:B------:R-:W-:Y:S02]  /*7200*/  IMAD.X R19, RZ, RZ, RZ, P0 ;  /* 0x000000ffff137224 */ /* 0x000fe400000e06ff */
[----:B------:R-:W-:-:S04]  /*7210*/  IMAD.WIDE.U32 R22, R56, R61, R22 ;  /* 0x0000003d38167225 */ /* 0x000fc800078e0016 */
[----:B------:R-:W-:-:S04]  /*7220*/  IMAD.WIDE.U32 R18, R60, R60, R18 ;  /* 0x0000003c3c127225 */ /* 0x000fc800078e0012 */
[----:B------:R-:W-:Y:S01]  /*7230*/  IMAD.MOV.U32 R36, RZ, RZ, R23 ;  /* 0x000000ffff247224 */ /* 0x000fe200078e0017 */
[----:B------:R-:W-:Y:S01]  /*7240*/  IADD3 R20, P0, PT, R22, R19, RZ ;  /* 0x0000001316147210 */ /* 0x000fe20007f1e0ff */
[----:B------:R-:W-:Y:S02]  /*7250*/  IMAD.MOV.U32 R19, RZ, RZ, RZ ;  /* 0x000000ffff137224 */ /* 0x000fe400078e00ff */
[----:B------:R-:W-:-:S04]  /*7260*/  IMAD.WIDE.U32 R36, R81, R61, R36 ;  /* 0x0000003d51247225 */ /* 0x000fc800078e0024 */
[----:B------:R-:W-:Y:S02]  /*7270*/  IMAD.X R21, RZ, RZ, RZ, P0 ;  /* 0x000000ffff157224 */ /* 0x000fe400000e06ff */
[----:B------:R-:W-:-:S04]  /*7280*/  IMAD.WIDE.U32 R18, R57, R61, R18 ;  /* 0x0000003d39127225 */ /* 0x000fc800078e0012 */
[----:B------:R-:W-:-:S05]  /*7290*/  IMAD.WIDE.U32 R20, R57, R60, R20 ;  /* 0x0000003c39147225 */ /* 0x000fca00078e0014 */
[----:B------:R-:W-:Y:S01]  /*72a0*/  IADD3 R22, P0, PT, R36, R21, RZ ;  /* 0x0000001524167210 */ /* 0x000fe20007f1e0ff */
[----:B------:R-:W-:Y:S01]  /*72b0*/  IMAD.MOV.U32 R36, RZ, RZ, R37 ;  /* 0x000000ffff247224 */ /* 0x000fe200078e0025 */
[----:B------:R-:W-:Y:S01]  /*72c0*/  IADD3 R20, P2, PT, R20, R19, RZ ;  /* 0x0000001314147210 */ /* 0x000fe20007f5e0ff */
[----:B------:R-:W-:Y:S02]  /*72d0*/  IMAD.MOV.U32 R37, RZ, RZ, RZ ;  /* 0x000000ffff257224 */ /* 0x000fe400078e00ff */
        /* <DEDUP_REMOVED lines=11> */
[----:B------:R-:W-:Y:S02]  /*7390*/  IMAD.MOV.U32 R21, RZ, RZ, RZ ;  /* 0x000000ffff157224 */ /* 0x000fe400078e00ff */
[----:B------:R-:W-:-:S04]  /*73a0*/  IMAD.WIDE.U32 R36, R25, R61, R36 ;  /* 0x0000003d19247225 */ /* 0x000fc800078e0024 */
[----:B------:R-:W-:-:S04]  /*73b0*/  IMAD.WIDE.U32 R26, R81, R60, R26 ;  /* 0x0000003c511a7225 */ /* 0x000fc800078e001a */
[----:B------:R-:W-:Y:S01]  /*73c0*/  IMAD.WIDE.U32 R22, R57, R57, R22 ;  /* 0x0000003939167225 */ /* 0x000fe200078e0016 */
[----:B------:R-:W-:-:S03]  /*73d0*/  IADD3 R28, P0, PT, R36, R27, RZ ;  /* 0x0000001b241c7210 */ /* 0x000fc60007f1e0ff */
[----:B------:R-:W-:Y:S01]  /*73e0*/  IMAD.WIDE.U32 R20, R56, R61, R20 ;  /* 0x0000003d38147225 */ /* 0x000fe200078e0014 */
[----:B------:R-:W-:-:S03]  /*73f0*/  IADD3 R26, P2, PT, R26, R23, RZ ;  /* 0x000000171a1a7210 */ /* 0x000fc60007f5e0ff */
[----:B------:R-:W-:Y:S01]  /*7400*/  IMAD.MOV.U32 R36, RZ, RZ, R37 ;  /* 0x000000ffff247224 */ /* 0x000fe200078e0025 */
[----:B------:R-:W-:Y:S01]  /*7410*/  IADD3 R22, P3, PT, R22, R21, RZ ;  /* 0x0000001516167210 */ /* 0x000fe20007f7e0ff */
[----:B------:R-:W-:Y:S02]  /*7420*/  IMAD.X R29, RZ, RZ, RZ, P0 ;  /* 0x000000ffff1d7224 */ /* 0x000fe400000e06ff */
[----:B------:R-:W-:Y:S02]  /*7430*/  IMAD.X R27, RZ, RZ, RZ, P2 ;  /* 0x000000ffff1b7224 */ /* 0x000fe400010e06ff */
        /* <DEDUP_REMOVED lines=54> */
[----:B------:R-:W-:Y:S01]  /*77a0*/  IMAD.MOV.U32 R29, RZ, RZ, RZ ;  /* 0x000000ffff1d7224 */ /* 0x000fe200078e00ff */
        /* <DEDUP_REMOVED lines=8> */
[-C--:B------:R-:W-:Y:S01]  /*7830*/  IMAD.WIDE.U32 R62, R25, R56.reuse, R62 ;  /* 0x00000038193e7225 */ /* 0x080fe200078e003e */
[----:B------:R-:W-:Y:S02]  /*7840*/  IADD3 R30, P4, PT, R30, R29, RZ ;  /* 0x0000001d1e1e7210 */ /* 0x000fe40007f9e0ff */
[----:B------:R-:W-:Y:S01]  /*7850*/  IADD3 R62, P2, PT, R62, R35, RZ ;  /* 0x000000233e3e7210 */ /* 0x000fe20007f5e0ff */
[----:B------:R-:W-:Y:S01]  /*7860*/  IMAD.X R35, RZ, RZ, RZ, P3 ;  /* 0x000000ffff237224 */ /* 0x000fe200018e06ff */
[----:B------:R-:W-:Y:S01]  /*7870*/  IADD3 R36, P0, PT, R37, R63, RZ ;  /* 0x0000003f25247210 */ /* 0x000fe20007f1e0ff */
[----:B------:R-:W-:Y:S02]  /*7880*/  IMAD.X R31, RZ, RZ, RZ, P4 ;  /* 0x000000ffff1f7224 */ /* 0x000fe400020e06ff */
[----:B------:R-:W-:Y:S02]  /*7890*/  IMAD.X R63, RZ, RZ, RZ, P2 ;  /* 0x000000ffff3f7224 */ /* 0x000fe400010e06ff */
[----:B------:R-:W-:-:S04]  /*78a0*/  IMAD.WIDE.U32 R34, R32, R56, R34 ;  /* 0x0000003820227225 */ /* 0x000fc800078e0022 */
[----:B------:R-:W-:-:S04]  /*78b0*/  IMAD.WIDE.U32 R30, R25, R60, R30 ;  /* 0x0000003c191e7225 */ /* 0x000fc800078e001e */
[----:B------:R-:W-:Y:S01]  /*78c0*/  IMAD.X R37, RZ, RZ, RZ, P0 ;  /* 0x000000ffff257224 */ /* 0x000fe200000e06ff */
[----:B------:R-:W-:Y:S01]  /*78d0*/  IADD3 R38, P3, PT, R34, R31, RZ ;  /* 0x0000001f22267210 */ /* 0x000fe20007f7e0ff */
[----:B------:R-:W-:-:S04]  /*78e0*/  IMAD.WIDE.U32 R62, R32, R81, R62 ;  /* 0x00000051203e7225 */ /* 0x000fc800078e003e */
[----:B------:R-:W-:Y:S01]  /*78f0*/  IMAD.WIDE.U32 R36, R79, R56, R36 ;  /* 0x000000384f247225 */ /* 0x000fe200078e0024 */
[----:B------:R-:W-:-:S03]  /*7900*/  IADD3 R62, P2, PT, R62, R35, RZ ;  /* 0x000000233e3e7210 */ /* 0x000fc60007f5e0ff */
[----:B------:R-:W-:Y:S01]  /*7910*/  IMAD.X R39, RZ, RZ, RZ, P3 ;  /* 0x000000ffff277224 */ /* 0x000fe200018e06ff */
[----:B------:R-:W-:Y:S01]  /*7920*/  IADD3 R58, P0, PT, R36, R63, RZ ;  /* 0x0000003f243a7210 */ /* 0x000fe20007f1e0ff */
[----:B------:R-:W-:Y:S02]  /*7930*/  IMAD.MOV.U32 R31, RZ, RZ, RZ ;  /* 0x000000ffff1f7224 */ /* 0x000fe400078e00ff */
        /* <DEDUP_REMOVED lines=24> */
[----:B------:R-:W-:Y:S02]  /*7ac0*/  IMAD.X R63, RZ, RZ, RZ, P0 ;  /* 0x000000ffff3f7224 */ /* 0x000fe400000e06ff */
[----:B------:R-:W-:-:S04]  /*7ad0*/  IMAD.WIDE.U32 R38, R25, R81, R38 ;  /* 0x0000005119267225 */ /* 0x000fc800078e0026 */
[----:B------:R-:W-:Y:S01]  /*7ae0*/  IMAD.WIDE.U32 R62, R25, R32, R62 ;  /* 0x00000020193e7225 */ /* 0x000fe200078e003e */
[----:B------:R-:W-:-:S03]  /*7af0*/  IADD3 R38, P3, PT, R38, R37, RZ ;  /* 0x0000002526267210 */ /* 0x000fc60007f7e0ff */
[----:B------:R-:W-:Y:S01]  /*7b00*/  IMAD.MOV.U32 R61, RZ, RZ, RZ ;  /* 0x000000ffff3d7224 */ /* 0x000fe200078e00ff */
[----:B------:R-:W-:Y:S01]  /*7b10*/  IADD3 R62, P2, PT, R62, R39, RZ ;  /* 0x000000273e3e7210 */ /* 0x000fe20007f5e0ff */
[----:B------:R-:W-:Y:S01]  /*7b20*/  IMAD.X R39, RZ, RZ, RZ, P3 ;  /* 0x000000ffff277224 */ /* 0x000fe200018e06ff */
[----:B------:R-:W-:Y:S01]  /*7b30*/  IADD3 R58, P0, PT, R59, R63, RZ ;  /* 0x0000003f3b3a7210 */ /* 0x000fe20007f1e0ff */
[----:B------:R-:W-:Y:S02]  /*7b40*/  IMAD.MOV.U32 R37, RZ, RZ, RZ ;  /* 0x000000ffff257224 */ /* 0x000fe400078e00ff */
[----:B------:R-:W-:Y:S02]  /*7b50*/  IMAD.X R63, RZ, RZ, RZ, P2 ;  /* 0x000000ffff3f7224 */ /* 0x000fe400010e06ff */
[----:B------:R-:W-:Y:S02]  /*7b60*/  IMAD.X R59, RZ, RZ, RZ, P0 ;  /* 0x000000ffff3b7224 */ /* 0x000fe400000e06ff */
[----:B------:R-:W-:-:S04]  /*7b70*/  IMAD.WIDE.U32 R38, R79, R56, R38 ;  /* 0x000000384f267225 */ /* 0x000fc800078e0026 */
[----:B------:R-:W-:-:S04]  /*7b80*/  IMAD.WIDE.U32 R62, R25, R32, R62 ;  /* 0x00000020193e7225 */ /* 0x000fc800078e003e */
[----:B------:R-:W-:Y:S01]  /*7b90*/  IMAD.WIDE.U32 R56, R34, 0x3d1, RZ ;  /* 0x000003d122387825 */ /* 0x000fe200078e00ff */
[----:B------:R-:W-:-:S03]  /*7ba0*/  IADD3 R62, P0, PT, R62, R39, RZ ;  /* 0x000000273e3e7210 */ /* 0x000fc60007f1e0ff */
[----:B------:R-:W-:-:S04]  /*7bb0*/  IMAD.WIDE.U32 R58, R79, R32, R58 ;  /* 0x000000204f3a7225 */ /* 0x000fc800078e003a */
[----:B------:R-:W-:Y:S01]  /*7bc0*/  IMAD.IADD R21, R76, 0x1, R56 ;  /* 0x000000014c157824 */ /* 0x000fe200078e0238 */
[----:B------:R-:W-:Y:S01]  /*7bd0*/  IADD3 R56, P2, PT, R58, R63, RZ ;  /* 0x0000003f3a387210 */ /* 0x000fe20007f5e0ff */
[----:B------:R-:W-:Y:S02]  /*7be0*/  VIADD R60, R57, UR4 ;  /* 0x00000004393c7c36 */ /* 0x000fe40008000000 */
[----:B------:R-:W-:Y:S01]  /*7bf0*/  IMAD.X R63, RZ, RZ, RZ, P0 ;  /* 0x000000ffff3f7224 */ /* 0x000fe200000e06ff */
[----:B------:R-:W-:Y:S01]  /*7c00*/  ISETP.GE.U32.AND P0, PT, R21, R76, PT ;  /* 0x0000004c1500720c */ /* 0x000fe20003f06070 */
[----:B------:R-:W-:-:S03]  /*7c10*/  IMAD.WIDE.U32 R60, R36, 0x3d1, R60 ;  /* 0x000003d1243c7825 */ /* 0x000fc600078e003c */
[----:B------:R-:W-:Y:S01]  /*7c20*/  SEL R23, RZ, 0x1, P0 ;  /* 0x00000001ff177807 */ /* 0x000fe20000000000 */
[----:B------:R-:W-:Y:S02]  /*7c30*/  IMAD.X R57, RZ, RZ, RZ, P2 ;  /* 0x000000ffff397224 */ /* 0x000fe400010e06ff */
[----:B------:R-:W-:Y:S01]  /*7c40*/  IMAD.WIDE.U32 R76, R79, R81, R62 ;  /* 0x000000514f4c7225 */ /* 0x000fe200078e003e */
[----:B------:R-:W-:-:S03]  /*7c50*/  IADD3 R23, P0, P3, R60, R64, R23 ;  /* 0x000000403c177210 */ /* 0x000fc60007b1e017 */
[----:B------:R-:W-:Y:S01]  /*7c60*/  IMAD.WIDE.U32 R56, R25, R25, R56 ;  /* 0x0000001919387225 */ /* 0x000fe200078e0038 */
[----:B------:R-:W-:Y:S02]  /*7c70*/  IADD3.X R19, PT, PT, RZ, RZ, RZ, P0, P3 ;  /* 0x000000ffff137210 */ /* 0x000fe400007e64ff */
[----:B------:R-:W-:Y:S01]  /*7c80*/  IADD3 R23, P5, PT, R34, R23, RZ ;  /* 0x0000001722177210 */ /* 0x000fe20007fbe0ff */
[----:B------:R-:W-:Y:S01]  /*7c90*/  VIADD R62, R61, UR4 ;  /* 0x000000043d3e7c36 */ /* 0x000fe20008000000 */
[----:B------:R-:W-:Y:S01]  /*7ca0*/  IADD3 R56, P2, PT, R56, R77, RZ ;  /* 0x0000004d38387210 */ /* 0x000fe20007f5e0ff */
[----:B------:R-:W-:Y:S01]  /*7cb0*/  IMAD.MOV.U32 R63, RZ, RZ, RZ ;  /* 0x000000ffff3f7224 */ /* 0x000fe200078e00ff */
[----:B------:R-:W-:Y:S01]  /*7cc0*/  IADD3 R58, P0, PT, R59, R57, RZ ;  /* 0x000000393b3a7210 */ /* 0x000fe20007f1e0ff */
[----:B------:R-:W-:Y:S02]  /*7cd0*/  IMAD.X R27, RZ, RZ, RZ, P5 ;  /* 0x000000ffff1b7224 */ /* 0x000fe400028e06ff */
[----:B------:R-:W-:-:S04]  /*7ce0*/  IMAD.WIDE.U32 R62, R38, 0x3d1, R62 ;  /* 0x000003d1263e7825 */ /* 0x000fc800078e003e */
[----:B------:R-:W-:Y:S01]  /*7cf0*/  IMAD.X R57, RZ, RZ, RZ, P2 ;  /* 0x000000ffff397224 */ /* 0x000fe200010e06ff */
[----:B------:R-:W-:Y:S01]  /*7d00*/  IADD3 R18, P3, P4, R62, R19, R18 ;  /* 0x000000133e127210 */ /* 0x000fe20007c7e012 */
[----:B------:R-:W-:Y:S02]  /*7d10*/  IMAD.X R59, RZ, RZ, RZ, P0 ;  /* 0x000000ffff3b7224 */ /* 0x000fe400000e06ff */
[----:B------:R-:W-:Y:S01]  /*7d20*/  VIADD R62, R63, UR4 ;  /* 0x000000043f3e7c36 */ /* 0x000fe20008000000 */
[----:B------:R-:W-:Y:S01]  /*7d30*/  IADD3.X R19, PT, PT, RZ, RZ, RZ, P3, P4 ;  /* 0x000000ffff137210 */ /* 0x000fe20001fe84ff */
[----:B------:R-:W-:Y:S01]  /*7d40*/  IMAD.WIDE.U32 R56, R79, R32, R56 ;  /* 0x000000204f387225 */ /* 0x000fe200078e0038 */
[----:B------:R-:W-:-:S03]  /*7d50*/  IADD3 R27, P2, P0, R36, R27, R18 ;  /* 0x0000001b241b7210 */ /* 0x000fc6000785e012 */
[----:B------:R-:W-:Y:S01]  /*7d60*/  IMAD.WIDE.U32 R58, R79, R25, R58 ;  /* 0x000000194f3a7225 */ /* 0x000fe200078e003a */
[----:B------:R-:W-:-:S03]  /*7d70*/  IADD3.X R29, PT, PT, RZ, RZ, RZ, P2, P0 ;  /* 0x000000ffff1d7210 */ /* 0x000fc600017e04ff */
[----:B------:R-:W-:Y:S01]  /*7d80*/  IMAD.MOV.U32 R63, RZ, RZ, RZ ;  /* 0x000000ffff3f7224 */ /* 0x000fe200078e00ff */
[----:B------:R-:W-:Y:S01]  /*7d90*/  IADD3 R34, P5, PT, R58, R57, RZ ;  /* 0x000000393a227210 */ /* 0x000fe20007fbe0ff */
[----:B------:R-:W-:-:S04]  /*7da0*/  IMAD.WIDE.U32 R62, R76, 0x3d1, R62 ;  /* 0x000003d14c3e7825 */ /* 0x000fc800078e003e */
[----:B------:R-:W-:Y:S01]  /*7db0*/  IMAD.X R35, RZ, RZ, RZ, P5 ;  /* 0x000000ffff237224 */ /* 0x000fe200028e06ff */
[----:B------:R-:W-:Y:S01]  /*7dc0*/  IADD3 R20, P3, P4, R62, R19, R20 ;  /* 0x000000133e147210 */ /* 0x000fe20007c7e014 */
[----:B------:R-:W-:Y:S02]  /*7dd0*/  VIADD R18, R63, UR4 ;  /* 0x000000043f127c36 */ /* 0x000fe40008000000 */
[----:B------:R-:W-:Y:S02]  /*7de0*/  IMAD.MOV.U32 R19, RZ, RZ, RZ ;  /* 0x000000ffff137224 */ /* 0x000fe400078e00ff */
[----:B------:R-:W-:Y:S01]  /*7df0*/  IMAD.WIDE.U32 R34, R79, R25, R34 ;  /* 0x000000194f227225 */ /* 0x000fe200078e0022 */
[----:B------:R-:W-:Y:S02]  /*7e00*/  IADD3.X R25, PT, PT, RZ, RZ, RZ, P3, P4 ;  /* 0x000000ffff197210 */ /* 0x000fe40001fe84ff */
[----:B------:R-:W-:Y:S01]  /*7e10*/  IADD3 R38, P4, P5, R38, R29, R20 ;  /* 0x0000001d26267210 */ /* 0x000fe20007d9e014 */
[----:B------:R-:W-:Y:S01]  /*7e20*/  IMAD.WIDE.U32 R18, R56, 0x3d1, R18 ;  /* 0x000003d138127825 */ /* 0x000fe200078e0012 */
[----:B------:R-:W-:-:S03]  /*7e30*/  IADD3 R58, P0, PT, R59, R35, RZ ;  /* 0x000000233b3a7210 */ /* 0x000fc60007f1e0ff */
[----:B------:R-:W-:Y:S01]  /*7e40*/  VIADD R36, R19, UR4 ;  /* 0x0000000413247c36 */ /* 0x000fe20008000000 */
[----:B------:R-:W-:Y:S01]  /*7e50*/  IADD3 R18, P2, P3, R18, R25, R22 ;  /* 0x0000001912127210 */ /* 0x000fe20007b5e016 */
[----:B------:R-:W-:Y:S01]  /*7e60*/  IMAD.X R59, RZ, RZ, RZ, P0 ;  /* 0x000000ffff3b7224 */ /* 0x000fe200000e06ff */
[----:B------:R-:W-:Y:S01]  /*7e70*/  IADD3.X R19, PT, PT, RZ, RZ, RZ, P4, P5 ;  /* 0x000000ffff137210 */ /* 0x000fe200027ea4ff */
[----:B------:R-:W-:Y:S01]  /*7e80*/  IMAD.WIDE.U32 R36, R34, 0x3d1, R36 ;  /* 0x000003d122247825 */ /* 0x000fe200078e0024 */
[----:B------:R-:W-:Y:S02]  /*7e90*/  IADD3.X R25, PT, PT, RZ, RZ, RZ, P2, P3 ;  /* 0x000000ffff197210 */ /* 0x000fe400017e64ff */
[----:B------:R-:W-:Y:S01]  /*7ea0*/  IADD3 R76, P3, P4, R76, R19, R18 ;  /* 0x000000134c4c7210 */ /* 0x000fe20007c7e012 */
        /* <DEDUP_REMOVED lines=8> */
[----:B------:R-:W-:Y:S01]  /*7f30*/  IADD3.X R35, PT, PT, RZ, RZ, RZ, P3, P4 ;  /* 0x000000ffff237210 */ /* 0x000fe20001fe84ff */
[----:B------:R-:W-:Y:S01]  /*7f40*/  VIADD R18, R37, UR4 ;  /* 0x0000000425127c36 */ /* 0x000fe20008000000 */
[----:B------:R-:W-:Y:S01]  /*7f50*/  IADD3 R28, P0, P2, R36, R19, R28 ;  /* 0x00000013241c7210 */ /* 0x000fe20007a1e01c */
[----:B------:R-:W-:-:S03]  /*7f60*/  IMAD.MOV.U32 R19, RZ, RZ, RZ ;  /* 0x000000ffff137224 */ /* 0x000fc600078e00ff */
        /* <DEDUP_REMOVED lines=37> */
.L_x_43:
[----:B------:R-:W-:Y:S05]  /*81c0*/  BSYNC.RECONVERGENT B4 ;  /* 0x0000000000047941 */ /* 0x000fea0003800200 */
.L_x_42:
        /* <DEDUP_REMOVED lines=42> */
.L_x_46:
[----:B------:R-:W-:Y:S05]  /*8470*/  BSYNC.RELIABLE B5 ;  /* 0x0000000000057941 */ /* 0x000fea0003800100 */
.L_x_45:
        /* <DEDUP_REMOVED lines=41> */
.L_x_47:
[----:B------:R-:W-:Y:S05]  /*8710*/  BSYNC.RECONVERGENT B4 ;  /* 0x0000000000047941 */ /* 0x000fea0003800200 */
.L_x_44:
        /* <DEDUP_REMOVED lines=40> */
.L_x_50:
[----:B------:R-:W-:Y:S05]  /*89a0*/  BSYNC.RELIABLE B5 ;  /* 0x0000000000057941 */ /* 0x000fea0003800100 */
.L_x_49:
        /* <DEDUP_REMOVED lines=41> */
.L_x_51:
[----:B------:R-:W-:Y:S05]  /*8c40*/  BSYNC.RECONVERGENT B4 ;  /* 0x0000000000047941 */ /* 0x000fea0003800200 */
.L_x_48:
[----:B------:R-:W-:Y:S01]  /*8c50*/  IMAD.WIDE.U32 R18, R38, 0x8, RZ ;  /* 0x0000000826127825 */ /* 0x000fe200078e00ff */
[----:B------:R-:W-:Y:S03]  /*8c60*/  BSSY.RECONVERGENT B4, `(.L_x_52) ;  /* 0x0000049000047945 */ /* 0x000fe60003800200 */
[----:B------:R-:W-:Y:S02]  /*8c70*/  IMAD.MOV.U32 R22, RZ, RZ, R19 ;  /* 0x000000ffff167224 */ /* 0x000fe400078e0013 */
[----:B------:R-:W-:Y:S02]  /*8c80*/  IMAD.MOV.U32 R23, RZ, RZ, RZ ;  /* 0x000000ffff177224 */ /* 0x000fe400078e00ff */
[----:B------:R-:W-:Y:S02]  /*8c90*/  IMAD.MOV.U32 R27, RZ, RZ, RZ ;  /* 0x000000ffff1b7224 */ /* 0x000fe400078e00ff */
[----:B------:R-:W-:-:S04]  /*8ca0*/  IMAD.WIDE.U32 R22, R76, 0x8, R22 ;  /* 0x000000084c167825 */ /* 0x000fc800078e0016 */
[----:B------:R-:W-:Y:S02]  /*8cb0*/  IMAD.MOV.U32 R26, RZ, RZ, R23 ;  /* 0x000000ffff1a7224 */ /* 0x000fe400078e0017 */
[----:B------:R-:W-:Y:S01]  /*8cc0*/  IMAD.SHL.U32 R19, R21, 0x8, RZ ;  /* 0x0000000815137824 */ /* 0x000fe200078e00ff */
[----:B------:R-:W-:Y:S01]  /*8cd0*/  SHF.R.U32.HI R21, RZ, 0x1d, R21 ;  /* 0x0000001dff157819 */ /* 0x000fe20000011615 */
[----:B------:R-:W-:-:S04]  /*8ce0*/  IMAD.WIDE.U32 R26, R29, 0x8, R26 ;  /* 0x000000081d1a7825 */ /* 0x000fc800078e001a */
[----:B------:R-:W-:Y:S02]  /*8cf0*/  IMAD.MOV.U32 R28, RZ, RZ, R27 ;  /* 0x000000ffff1c7224 */ /* 0x000fe400078e001b */
[----:B------:R-:W-:Y:S02]  /*8d00*/  IMAD.MOV.U32 R29, RZ, RZ, RZ ;  /* 0x000000ffff1d7224 */ /* 0x000fe400078e00ff */
[----:B------:R-:W-:-:S04]  /*8d10*/  IMAD.WIDE.U32 R28, R35, 0x8, R28 ;  /* 0x00000008231c7825 */ /* 0x000fc800078e001c */
[----:B------:R-:W-:Y:S02]  /*8d20*/  IMAD.MOV.U32 R34, RZ, RZ, R29 ;  /* 0x000000ffff227224 */ /* 0x000fe400078e001d */
[----:B------:R-:W-:Y:S02]  /*8d30*/  IMAD.MOV.U32 R35, RZ, RZ, RZ ;  /* 0x000000ffff237224 */ /* 0x000fe400078e00ff */
[----:B------:R-:W-:-:S04]  /*8d40*/  IMAD.WIDE.U32 R30, R31, 0x8, R34 ;  /* 0x000000081f1e7825 */ /* 0x000fc800078e0022 */
[----:B------:R-:W-:Y:S02]  /*8d50*/  IMAD R32, R31, 0x3d1, R19 ;  /* 0x000003d11f207824 */ /* 0x000fe400078e0213 */
[----:B------:R-:W-:-:S03]  /*8d60*/  IMAD.WIDE.U32 R34, R20, 0x8, RZ ;  /* 0x0000000814227825 */ /* 0x000fc600078e00ff */
[----:B------:R-:W-:Y:S02]  /*8d70*/  ISETP.GE.U32.AND P0, PT, R32, R19, PT ;  /* 0x000000132000720c */ /* 0x000fe40003f06070 */
[----:B------:R-:W-:Y:S01]  /*8d80*/  LOP3.LUT R34, R34, R21, RZ, 0xfc, !PT ;  /* 0x0000001522227212 */ /* 0x000fe200078efcff */
[----:B------:R-:W-:Y:S01]  /*8d90*/  IMAD.WIDE.U32 R20, R25, 0x8, RZ ;  /* 0x0000000819147825 */ /* 0x000fe200078e00ff */
[----:B------:R-:W-:-:S04]  /*8da0*/  SEL R19, RZ, 0x1, P0 ;  /* 0x00000001ff137807 */ /* 0x000fc80000000000 */
[----:B------:R-:W-:Y:S02]  /*8db0*/  IADD3 R19, P0, PT, R19, R34, RZ ;  /* 0x0000002213137210 */ /* 0x000fe40007f1e0ff */
[----:B------:R-:W-:Y:S02]  /*8dc0*/  LOP3.LUT R35, R20, R35, RZ, 0xfc, !PT ;  /* 0x0000002314237212 */ /* 0x000fe400078efcff */
[----:B------:R-:W-:Y:S01]  /*8dd0*/  IADD3 R31, P2, PT, R31, R19, RZ ;  /* 0x000000131f1f7210 */ /* 0x000fe20007f5e0ff */
[----:B------:R-:W-:Y:S01]  /*8de0*/  IMAD.X R20, RZ, RZ, RZ, P0 ;  /* 0x000000ffff147224 */ /* 0x000fe200000e06ff */
[----:B------:R-:W-:-:S03]  /*8df0*/  LOP3.LUT R19, R18, R21, RZ, 0xfc, !PT ;  /* 0x0000001512137212 */ /* 0x000fc600078efcff */
        /* <DEDUP_REMOVED lines=19> */
[----:B------:R-:W-:-:S05]  /*8f30*/  IMAD.X R25, RZ, RZ, RZ, P0 ;  /* 0x000000ffff197224 */ /* 0x000fca00000e06ff */
[----:B------:R-:W-:Y:S01]  /*8f40*/  IADD3 R30, P0, PT, R30, R25, RZ ;  /* 0x000000191e1e7210 */ /* 0x000fe20007f1e0ff */
[----:B------:R-:W-:-:S05]  /*8f50*/  IMAD.X R25, RZ, RZ, RZ, P2 ;  /* 0x000000ffff197224 */ /* 0x000fca00010e06ff */
        /* <DEDUP_REMOVED lines=25> */
.L_x_53:
[----:B------:R-:W-:Y:S05]  /*90f0*/  BSYNC.RECONVERGENT B4 ;  /* 0x0000000000047941 */ /* 0x000fea0003800200 */
.L_x_52:
        /* <DEDUP_REMOVED lines=42> */
.L_x_56:
[----:B------:R-:W-:Y:S05]  /*93a0*/  BSYNC.RELIABLE B5 ;  /* 0x0000000000057941 */ /* 0x000fea0003800100 */
.L_x_55:
[C---:B------:R-:W-:Y:S01]  /*93b0*/  ISETP.GE.U32.AND P0, PT, R32.reuse, UR8, PT ;  /* 0x0000000820007c0c */ /* 0x040fe2000bf06070 */
[----:B------:R-:W-:Y:S02]  /*93c0*/  VIADD R19, R25, 0xffffffff ;  /* 0xffffffff19137836 */ /* 0x000fe40000000000 */
[----:B------:R-:W-:Y:S01]  /*93d0*/  VIADD R32, R32, -UR8 ;  /* 0x8000000820207c36 */ /* 0x000fe20008000000 */
        /* <DEDUP_REMOVED lines=38> */
.L_x_57:
[----:B------:R-:W-:Y:S05]  /*9640*/  BSYNC.RECONVERGENT B4 ;  /* 0x0000000000047941 */ /* 0x000fea0003800200 */
.L_x_54:
        /* <DEDUP_REMOVED lines=40> */
.L_x_60:
[----:B------:R-:W-:Y:S05]  /*98d0*/  BSYNC.RELIABLE B5 ;  /* 0x0000000000057941 */ /* 0x000fea0003800100 */
.L_x_59:
        /* <DEDUP_REMOVED lines=38> */
[----:B------:R-:W-:-:S13]  /*9b40*/  ISETP.GE.U32.AND.EX P0, PT, R18, RZ, PT, P0 ;  /* 0x000000ff1200720c */ /* 0x000fda0003f06100 */
[----:B------:R-:W-:-:S04]  /*9b50*/  @P0 IMAD.MOV R19, RZ, RZ, R25 ;  /* 0x000000ffff130224 */ /* 0x000fc800078e0219 */
[----:B------:R-:W-:-:S07]  /*9b60*/  IMAD.IADD R25, R19, 0x1, -R74 ;  /* 0x0000000113197824 */ /* 0x000fce00078e0a4a */
.L_x_61:
[----:B------:R-:W-:Y:S05]  /*9b70*/  BSYNC.RECONVERGENT B4 ;  /* 0x0000000000047941 */ /* 0x000fea0003800200 */
.L_x_58:
        /* <DEDUP_REMOVED lines=25> */
[----:B------:R-:W-:-:S04]  /*9d10*/  IMAD.WIDE.U32 R20, R44, R54, R20 ;  /* 0x000000362c147225 */ /* 0x000fc800078e0014 */
[----:B------:R-:W-:Y:S01]  /*9d20*/  IMAD.MOV.U32 R77, RZ, RZ, RZ ;  /* 0x000000ffff4d7224 */ /* 0x000fe200078e00ff */
        /* <DEDUP_REMOVED lines=134> */
[----:B------:R-:W-:Y:S01]  /*a590*/  IMAD.WIDE.U32 R62, R56, 0x3d1, RZ ;  /* 0x000003d1383e7825 */ /* 0x000fe200078e00ff */
[----:B------:R-:W-:Y:S02]  /*a5a0*/  IADD3 R78, P2, PT, R78, R61, RZ ;  /* 0x0000003d4e4e7210 */ /* 0x000fe40007f5e0ff */
        /* <DEDUP_REMOVED lines=25> */
[----:B------:R-:W-:Y:S02]  /*a740*/  IMAD.MOV.U32 R59, RZ, RZ, RZ ;  /* 0x000000ffff3b7224 */ /* 0x000fe400078e00ff */
[----:B------:R-:W-:-:S04]  /*a750*/  IMAD.WIDE.U32 R78, R60, 0x3d1, R78 ;  /* 0x000003d13c4e7825 */ /* 0x000fc800078e004e */
[----:B------:R-:W-:Y:S01]  /*a760*/  IMAD.X R63, RZ, RZ, RZ, P2 ;  /* 0x000000ffff3f7224 */ /* 0x000fe200010e06ff */
[----:B------:R-:W-:Y:S01]  /*a770*/  IADD3 R18, P3, P4, R78, R19, R18 ;  /* 0x000000134e127210 */ /* 0x000fe20007c7e012 */
[----:B------:R-:W-:Y:S02]  /*a780*/  IMAD.X R65, RZ, RZ, RZ, P0 ;  /* 0x000000ffff417224 */ /* 0x000fe400000e06ff */
[----:B------:R-:W-:Y:S02]  /*a790*/  VIADD R78, R79, UR4 ;  /* 0x000000044f4e7c36 */ /* 0x000fe40008000000 */
[----:B------:R-:W-:-:S04]  /*a7a0*/  IMAD.WIDE.U32 R62, R67, R75, R62 ;  /* 0x0000004b433e7225 */ /* 0x000fc800078e003e */
[----:B------:R-:W-:Y:S02]  /*a7b0*/  IMAD.X R19, RZ, RZ, RZ, P5 ;  /* 0x000000ffff137224 */ /* 0x000fe400028e06ff */
[----:B------:R-:W-:-:S03]  /*a7c0*/  IMAD.WIDE.U32 R64, R33, R75, R64 ;  /* 0x0000004b21407225 */ /* 0x000fc600078e0040 */
[----:B------:R-:W-:Y:S01]  /*a7d0*/  IADD3 R24, P2, P0, R58, R19, R18 ;  /* 0x000000133a187210 */ /* 0x000fe2000785e012 */
[----:B------:R-:W-:Y:S01]  /*a7e0*/  IMAD.MOV.U32 R79, RZ, RZ, RZ ;  /* 0x000000ffff4f7224 */ /* 0x000fe200078e00ff */
[----:B------:R-:W-:Y:S02]  /*a7f0*/  IADD3 R56, P5, PT, R64, R63, RZ ;  /* 0x0000003f40387210 */ /* 0x000fe40007fbe0ff */
[----:B------:R-:W-:Y:S01]  /*a800*/  IADD3.X R19, PT, PT, RZ, RZ, RZ, P3, P4 ;  /* 0x000000ffff137210 */ /* 0x000fe20001fe84ff */
[----:B------:R-:W-:Y:S01]  /*a810*/  IMAD.WIDE.U32 R78, R82, 0x3d1, R78 ;  /* 0x000003d1524e7825 */ /* 0x000fe200078e004e */
[----:B------:R-:W-:-:S03]  /*a820*/  IADD3.X R35, PT, PT, RZ, RZ, RZ, P2, P0 ;  /* 0x000000ffff237210 */ /* 0x000fc600017e04ff */
        /* <DEDUP_REMOVED lines=65> */
.L_x_63:
[----:B------:R-:W-:Y:S05]  /*ac40*/  BSYNC.RECONVERGENT B4 ;  /* 0x0000000000047941 */ /* 0x000fea0003800200 */
.L_x_62:
[----:B------:R-:W-:Y:S01]  /*ac50*/  ISETP.GT.U32.OR P0, PT, R59, R74, P0 ;  /* 0x0000004a3b00720c */ /* 0x000fe20000704470 */
[----:B------:R-:W-:Y:S04]  /*ac60*/  BSSY.RECONVERGENT B4, `(.L_x_64) ;  /* 0x0000051000047945 */ /* 0x000fe80003800200 */
[----:B------:R-:W-:Y:S08]  /*ac70*/  BSSY.RELIABLE B5, `(.L_x_65) ;  /* 0x0000026000057945 */ /* 0x000ff00003800100 */
[----:B------:R-:W-:Y:S05]  /*ac80*/  @P0 BRA `(.L_x_66) ;  /* 0x0000000000900947 */ /* 0x000fea0003800000 */
[----:B------:R-:W-:-:S13]  /*ac90*/  ISETP.GE.U32.AND P0, PT, R59, R74, PT ;  /* 0x0000004a3b00720c */ /* 0x000fda0003f06070 */
        /* <DEDUP_REMOVED lines=35> */
.L_x_66:
[----:B------:R-:W-:Y:S05]  /*aed0*/  BSYNC.RELIABLE B5 ;  /* 0x0000000000057941 */ /* 0x000fea0003800100 */
.L_x_65:
        /* <DEDUP_REMOVED lines=41> */
.L_x_67:
[----:B------:R-:W-:Y:S05]  /*b170*/  BSYNC.RECONVERGENT B4 ;  /* 0x0000000000047941 */ /* 0x000fea0003800200 */
.L_x_64:
        /* <DEDUP_REMOVED lines=40> */
.L_x_70:
[----:B------:R-:W-:Y:S05]  /*b400*/  BSYNC.RELIABLE B5 ;  /* 0x0000000000057941 */ /* 0x000fea0003800100 */
.L_x_69:
        /* <DEDUP_REMOVED lines=41> */
.L_x_71:
[----:B------:R-:W-:Y:S05]  /*b6a0*/  BSYNC.RECONVERGENT B4 ;  /* 0x0000000000047941 */ /* 0x000fea0003800200 */
.L_x_68:
        /* <DEDUP_REMOVED lines=16> */
[----:B------:R-:W-:-:S04]  /*b7b0*/  IMAD.MOV.U32 R38, RZ, RZ, R37 ;  /* 0x000000ffff267224 */ /* 0x000fc800078e0025 */
[----:B------:R-:W-:-:S04]  /*b7c0*/  IMAD.WIDE.U32 R38, R33, 0x3, R38 ;  /* 0x0000000321267825 */ /* 0x000fc800078e0026 */
[----:B------:R-:W-:-:S04]  /*b7d0*/  IMAD.MOV.U32 R56, RZ, RZ, R39 ;  /* 0x000000ffff387224 */ /* 0x000fc800078e0027 */
[----:B------:R-:W-:-:S04]  /*b7e0*/  IMAD.WIDE.U32 R56, R61, 0x3, R56 ;  /* 0x000000033d387825 */ /* 0x000fc800078e0038 */
[----:B------:R-:W-:Y:S02]  /*b7f0*/  IMAD.MOV.U32 R60, RZ, RZ, R57 ;  /* 0x000000ffff3c7224 */ /* 0x000fe400078e0039 */
[----:B------:R-:W-:Y:S02]  /*b800*/  IMAD.MOV.U32 R61, RZ, RZ, RZ ;  /* 0x000000ffff3d7224 */ /* 0x000fe400078e00ff */
[----:B------:R-:W-:-:S04]  /*b810*/  IMAD.WIDE.U32 R58, R59, 0x3, R60 ;  /* 0x000000033b3a7825 */ /* 0x000fc800078e003c */
[----:B------:R-:W-:-:S04]  /*b820*/  IMAD R19, R59, 0x3d1, RZ ;  /* 0x000003d13b137824 */ /* 0x000fc800078e02ff */
[----:B------:R-:W-:-:S05]  /*b830*/  IMAD.IADD R77, R18, 0x1, R19 ;  /* 0x00000001124d7824 */ /* 0x000fca00078e0213 */
[----:B------:R-:W-:-:S04]  /*b840*/  ISETP.GE.U32.AND P0, PT, R77, R19, PT ;  /* 0x000000134d00720c */ /* 0x000fc80003f06070 */
[----:B------:R-:W-:-:S04]  /*b850*/  SEL R21, RZ, 0x1, P0 ;  /* 0x00000001ff157807 */ /* 0x000fc80000000000 */
        /* <DEDUP_REMOVED lines=50> */
.L_x_73:
[----:B------:R-:W-:Y:S05]  /*bb80*/  BSYNC.RECONVERGENT B4 ;  /* 0x0000000000047941 */ /* 0x000fea0003800200 */
.L_x_72:
        /* <DEDUP_REMOVED lines=40> */
.L_x_76:
[----:B------:R-:W-:Y:S05]  /*be10*/  BSYNC.RELIABLE B5 ;  /* 0x0000000000057941 */ /* 0x000fea0003800100 */
.L_x_75:
[----:B------:R-:W-:Y:S01]  /*be20*/  ISETP.GE.U32.AND P0, PT, R77, UR8, PT ;  /* 0x000000084d007c0c */ /* 0x000fe2000bf06070 */
        /* <DEDUP_REMOVED lines=40> */
.L_x_77:
[----:B------:R-:W-:Y:S05]  /*c0b0*/  BSYNC.RECONVERGENT B4 ;  /* 0x0000000000047941 */ /* 0x000fea0003800200 */
.L_x_74:
        /* <DEDUP_REMOVED lines=40> */
.L_x_80:
[----:B------:R-:W-:Y:S05]  /*c340*/  BSYNC.RELIABLE B5 ;  /* 0x0000000000057941 */ /* 0x000fea0003800100 */
.L_x_79:
        /* <DEDUP_REMOVED lines=41> */
.L_x_81:
[----:B------:R-:W-:Y:S05]  /*c5e0*/  BSYNC.RECONVERGENT B4 ;  /* 0x0000000000047941 */ /* 0x000fea0003800200 */
.L_x_78:
        /* <DEDUP_REMOVED lines=183> */
[----:B------:R-:W-:Y:S01]  /*d160*/  IADD3.X R21, PT, PT, RZ, RZ, RZ, P4, P5 ;  /* 0x000000ffff157210 */ /* 0x000fe200027ea4ff */
        /* <DEDUP_REMOVED lines=8> */
[----:B------:R-:W-:Y:S02]  /*d1f0*/  VIADD R56, R65, UR4 ;  /* 0x0000000441387c36 */ /* 0x000fe40008000000 */
[----:B------:R-:W-:Y:S01]  /*d200*/  IMAD.MOV.U32 R57, RZ, RZ, RZ ;  /* 0x000000ffff397224 */ /* 0x000fe200078e00ff */
[----:B------:R-:W-:Y:S01]  /*d210*/  IADD3.X R21, PT, PT, RZ, RZ, RZ, P3, P4 ;  /* 0x000000ffff157210 */ /* 0x000fe20001fe84ff */
[----:B------:R-:W-:-:S04]  /*d220*/  IMAD.WIDE.U32 R60, R67, R24, R60 ;  /* 0x00000018433c7225 */ /* 0x000fc800078e003c */
[----:B------:R-:W-:-:S04]  /*d230*/  IMAD.WIDE.U32 R78, R67, R42, R78 ;  /* 0x0000002a434e7225 */ /* 0x000fc800078e004e */
[----:B------:R-:W-:Y:S01]  /*d240*/  IMAD.X R63, RZ, RZ, RZ, P0 ;  /* 0x000000ffff3f7224 */ /* 0x000fe200000e06ff */
[----:B------:R-:W-:Y:S01]  /*d250*/  IADD3 R64, P3, PT, R60, R79, RZ ;  /* 0x0000004f3c407210 */ /* 0x000fe20007f7e0ff */
[----:B------:R-:W-:-:S03]  /*d260*/  IMAD.WIDE.U32 R56, R80, 0x3d1, R56 ;  /* 0x000003d150387825 */ /* 0x000fc600078e0038 */
[----:B------:R-:W-:Y:S01]  /*d270*/  IADD3 R63, P0, P2, R58, R63, R18 ;  /* 0x0000003f3a3f7210 */ /* 0x000fe20007a1e012 */
[----:B------:R-:W-:Y:S01]  /*d280*/  VIADD R58, R57, UR4 ;  /* 0x00000004393a7c36 */ /* 0x000fe20008000000 */
[----:B------:R-:W-:Y:S01]  /*d290*/  IADD3 R20, P4, P5, R56, R21, R20 ;  /* 0x0000001538147210 */ /* 0x000fe20007d9e014 */
[----:B------:R-:W-:Y:S01]  /*d2a0*/  IMAD.MOV.U32 R59, RZ, RZ, RZ ;  /* 0x000000ffff3b7224 */ /* 0x000fe200078e00ff */
[----:B------:R-:W-:Y:S01]  /*d2b0*/  IADD3.X R21, PT, PT, RZ, RZ, RZ, P0, P2 ;  /* 0x000000ffff157210 */ /* 0x000fe200007e44ff */
        /* <DEDUP_REMOVED lines=8> */
[----:B------:R-:W-:Y:S01]  /*d340*/  IADD3 R60, P0, PT, R61, R65, RZ ;  /* 0x000000413d3c7210 */ /* 0x000fe20007f1e0ff */
[----:B------:R-:W-:Y:S01]  /*d350*/  IMAD.MOV.U32 R21, RZ, RZ, RZ ;  /* 0x000000ffff157224 */ /* 0x000fe200078e00ff */
[----:B------:R-:W-:Y:S02]  /*d360*/  IADD3.X R35, PT, PT, RZ, RZ, RZ, P2, P3 ;  /* 0x000000ffff237210 */ /* 0x000fe400017e64ff */
[----:B------:R-:W-:Y:S01]  /*d370*/  IADD3 R80, P3, P4, R80, R33, R22 ;  /* 0x0000002150507210 */ /* 0x000fe20007c7e016 */
        /* <DEDUP_REMOVED lines=8> */
[----:B------:R-:W-:-:S03]  /*d400*/  IMAD.MOV.U32 R21, RZ, RZ, RZ ;  /* 0x000000ffff157224 */ /* 0x000fc600078e00ff */
[----:B------:R-:W-:Y:S01]  /*d410*/  IADD3.X R65, PT, PT, RZ, RZ, RZ, P3, P4 ;  /* 0x000000ffff417210 */ /* 0x000fe20001fe84ff */
[----:B------:R-:W-:-:S03]  /*d420*/  IMAD.WIDE.U32 R20, R60, 0x3d1, R20 ;  /* 0x000003d13c147825 */ /* 0x000fc600078e0014 */
        /* <DEDUP_REMOVED lines=40> */
.L_x_83:
[----:B------:R-:W-:Y:S05]  /*d6b0*/  BSYNC.RECONVERGENT B4 ;  /* 0x0000000000047941 */ /* 0x000fea0003800200 */
.L_x_82:
[----:B------:R-:W-:Y:S01]  /*d6c0*/  ISETP.GT.U32.OR P0, PT, R33, R74, P0 ;  /* 0x0000004a2100720c */ /* 0x000fe20000704470 */
[----:B------:R-:W-:Y:S04]  /*d6d0*/  BSSY.RECONVERGENT B4, `(.L_x_84) ;  /* 0x0000055000047945 */ /* 0x000fe80003800200 */
[----:B------:R-:W-:Y:S08]  /*d6e0*/  BSSY.RELIABLE B5, `(.L_x_85) ;  /* 0x000002a000057945 */ /* 0x000ff00003800100 */
[----:B------:R-:W-:Y:S05]  /*d6f0*/  @P0 BRA `(.L_x_86) ;  /* 0x0000000000a00947 */ /* 0x000fea0003800000 */
[----:B------:R-:W-:Y:S01]  /*d700*/  ISETP.GE.U32.AND P0, PT, R33, R74, PT ;  /* 0x0000004a2100720c */ /* 0x000fe20003f06070 */
[----:B------:R-:W-:Y:S02]  /*d710*/  IMAD.MOV.U32 R64, RZ, RZ, R23 ;  /* 0x000000ffff407224 */ /* 0x000fe400078e0017 */
[----:B------:R-:W-:Y:S02]  /*d720*/  IMAD.MOV.U32 R61, RZ, RZ, R80 ;  /* 0x000000ffff3d7224 */ /* 0x000fe400078e0050 */
[----:B------:R-:W-:Y:S02]  /*d730*/  IMAD.MOV.U32 R60, RZ, RZ, R78 ;  /* 0x000000ffff3c7224 */ /* 0x000fe400078e004e */
[----:B------:R-:W-:-:S06]  /*d740*/  IMAD.MOV.U32 R18, RZ, RZ, R65 ;  /* 0x000000ffff127224 */ /* 0x000fcc00078e0041 */
        /* <DEDUP_REMOVED lines=35> */
.L_x_86:
[----:B------:R-:W-:Y:S05]  /*d980*/  BSYNC.RELIABLE B5 ;  /* 0x0000000000057941 */ /* 0x000fea0003800100 */
.L_x_85:
        /* <DEDUP_REMOVED lines=41> */
.L_x_87:
[----:B------:R-:W-:Y:S05]  /*dc20*/  BSYNC.RECONVERGENT B4 ;  /* 0x0000000000047941 */ /* 0x000fea0003800200 */
.L_x_84:
        /* <DEDUP_REMOVED lines=40> */
.L_x_90:
[----:B------:R-:W-:Y:S05]  /*deb0*/  BSYNC.RELIABLE B5 ;  /* 0x0000000000057941 */ /* 0x000fea0003800100 */
.L_x_89:
        /* <DEDUP_REMOVED lines=41> */
.L_x_91:
[----:B------:R-:W-:Y:S05]  /*e150*/  BSYNC.RECONVERGENT B4 ;  /* 0x0000000000047941 */ /* 0x000fea0003800200 */
.L_x_88:
        /* <DEDUP_REMOVED lines=9> */
[----:B------:R-:W-:Y:S01]  /*e1f0*/  IMAD.MOV.U32 R34, RZ, RZ, R23 ;  /* 0x000000ffff227224 */ /* 0x000fe200078e0017 */
[----:B------:R-:W-:Y:S01]  /*e200*/  SHF.R.U32.HI R23, RZ, 0x1f, R85 ;  /* 0x0000001fff177819 */ /* 0x000fe20000011655 */
[----:B------:R-:W-:Y:S02]  /*e210*/  IMAD.MOV.U32 R37, RZ, RZ, RZ ;  /* 0x000000ffff257224 */ /* 0x000fe400078e00ff */
[----:B------:R-:W-:-:S04]  /*e220*/  IMAD.WIDE.U32 R34, R17, 0x2, R34 ;  /* 0x0000000211227825 */ /* 0x000fc800078e0022 */
[----:B------:R-:W-:Y:S02]  /*e230*/  IMAD.MOV.U32 R36, RZ, RZ, R35 ;  /* 0x000000ffff247224 */ /* 0x000fe400078e0023 */
[----:B------:R-:W-:Y:S02]  /*e240*/  IMAD.SHL.U32 R21, R85, 0x2, RZ ;  /* 0x0000000255157824 */ /* 0x000fe400078e00ff */
        /* <DEDUP_REMOVED lines=59> */
.L_x_93:
[----:B------:R-:W-:Y:S05]  /*e600*/  BSYNC.RECONVERGENT B4 ;  /* 0x0000000000047941 */ /* 0x000fea0003800200 */
.L_x_92:
[----:B------:R-:W-:Y:S01]  /*e610*/  ISETP.GT.U32.OR P0, PT, R23, R74, P0 ;  /* 0x0000004a1700720c */ /* 0x000fe20000704470 */
[----:B------:R-:W-:Y:S04]  /*e620*/  BSSY.RECONVERGENT B4, `(.L_x_94) ;  /* 0x0000054000047945 */ /* 0x000fe80003800200 */
[----:B------:R-:W-:Y:S01]  /*e630*/  BSSY.RELIABLE B5, `(.L_x_95) ;  /* 0x0000029000057945 */ /* 0x000fe20003800100 */
[----:B------:R-:W-:-:S07]  /*e640*/  IMAD.MOV.U32 R21, RZ, RZ, R23 ;  /* 0x000000ffff157224 */ /* 0x000fce00078e0017 */
        /* <DEDUP_REMOVED lines=39> */
.L_x_96:
[----:B------:R-:W-:Y:S05]  /*e8c0*/  BSYNC.RELIABLE B5 ;  /* 0x0000000000057941 */ /* 0x000fea0003800100 */
.L_x_95:
        /* <DEDUP_REMOVED lines=41> */
.L_x_97:
[----:B------:R-:W-:Y:S05]  /*eb60*/  BSYNC.RECONVERGENT B4 ;  /* 0x0000000000047941 */ /* 0x000fea0003800200 */
.L_x_94:
        /* <DEDUP_REMOVED lines=40> */
.L_x_100:
[----:B------:R-:W-:Y:S05]  /*edf0*/  BSYNC.RELIABLE B5 ;  /* 0x0000000000057941 */ /* 0x000fea0003800100 */
.L_x_99:
[C---:B------:R-:W-:Y:S01]  /*ee00*/  ISETP.GE.U32.AND P0, PT, R40.reuse, UR8, PT ;  /* 0x0000000828007c0c */ /* 0x040fe2000bf06070 */
[----:B------:R-:W-:Y:S02]  /*ee10*/  VIADD R57, R21, 0xffffffff ;  /* 0xffffffff15397836 */ /* 0x000fe40000000000 */
[----:B------:R-:W-:Y:S01]  /*ee20*/  VIADD R40, R40, -UR8 ;  /* 0x8000000828287c36 */ /* 0x000fe20008000000 */
        /* <DEDUP_REMOVED lines=8> */
[----:B------:R-:W-:Y:S01]  /*eeb0*/  ISETP.GE.U32.AND P0, PT, R38, UR10, PT ;  /* 0x0000000a26007c0c */ /* 0x000fe2000bf06070 */
[----:B------:R-:W-:Y:S02]  /*eec0*/  VIADD R39, R34, -UR9 ;  /* 0x8000000922277c36 */ /* 0x000fe40008000000 */
[----:B------:R-:W-:Y:S01]  /*eed0*/  VIADD R38, R38, -UR10 ;  /* 0x8000000a26267c36 */ /* 0x000fe20008000000 */
        /* <DEDUP_REMOVED lines=27> */
.L_x_101:
[----:B------:R-:W-:Y:S05]  /*f090*/  BSYNC.RECONVERGENT B4 ;  /* 0x0000000000047941 */ /* 0x000fea0003800200 */
.L_x_98:
[----:B------:R-:W-:Y:S01]  /*f0a0*/  ISETP.GT.U32.AND P0, PT, R33, R21, PT ;  /* 0x000000152100720c */ /* 0x000fe20003f04070 */
[----:B------:R-:W-:-:S12]  /*f0b0*/  BSSY.RECONVERGENT B4, `(.L_x_102) ;  /* 0x0000077000047945 */ /* 0x000fd80003800200 */
[----:B------:R-:W-:Y:S05]  /*f0c0*/  @P0 BRA `(.L_x_103) ;  /* 0x0000000000800947 */ /* 0x000fea0003800000 */
[----:B------:R-:W-:Y:S01]  /*f0d0*/  ISETP.GE.U32.AND P0, PT, R33, R21, PT ;  /* 0x000000152100720c */ /* 0x000fe20003f06070 */
[----:B------:R-:W-:-:S12]  /*f0e0*/  BSSY.RELIABLE B5, `(.L_x_104) ;  /* 0x0000041000057945 */ /* 0x000fd80003800100 */
[----:B------:R-:W-:Y:S05]  /*f0f0*/  @!P0 BRA `(.L_x_105) ;  /* 0x0000000000fc8947 */ /* 0x000fea0003800000 */
[----:B------:R-:W-:-:S13]  /*f100*/  ISETP.GT.U32.AND P0, PT, R18, R23, PT ;  /* 0x000000171200720c */ /* 0x000fda0003f04070 */
[----:B------:R-:W-:Y:S05]  /*f110*/  @P0 BREAK.RELIABLE B5 ;  /* 0x0000000000050942 */ /* 0x000fea0003800100 */
[----:B------:R-:W-:Y:S05]  /*f120*/  @P0 BRA `(.L_x_103) ;  /* 0x0000000000680947 */ /* 0x000fea0003800000 */
[----:B------:R-:W-:-:S13]  /*f130*/  ISETP.GE.U32.AND P0, PT, R18, R23, PT ;  /* 0x000000171200720c */ /* 0x000fda0003f06070 */
        /* <DEDUP_REMOVED lines=19> */
[----:B------:R-:W-:-:S04]  /*f270*/  ISETP.GE.U32.AND P0, PT, R19, R40, PT ;  /* 0x000000281300720c */ /* 0x000fc80003f06070 */
[----:B------:R-:W-:-:S04]  /*f280*/  ISETP.LT.U32.OR P0, PT, R64, R39, !P0 ;  /* 0x000000274000720c */ /* 0x000fc80004701470 */
[----:B------:R-:W-:-:S04]  /*f290*/  ISETP.LE.U32.AND P0, PT, R64, R39, P0 ;  /* 0x000000274000720c */ /* 0x000fc80000703070 */
[----:B------:R-:W-:-:S13]  /*f2a0*/  ISETP.LT.U32.OR P0, PT, R63, R38, P0 ;  /* 0x000000263f00720c */ /* 0x000fda0000701470 */
[----:B------:R-:W-:Y:S05]  /*f2b0*/  @!P0 BREAK.RELIABLE B5 ;  /* 0x0000000000058942 */ /* 0x000fea0003800100 */
[----:B------:R-:W-:Y:S05]  /*f2c0*/  @P0 BRA `(.L_x_105) ;  /* 0x0000000000880947 */ /* 0x000fea0003800000 */
.L_x_103:
[----:B------:R-:W-:-:S04]  /*f2d0*/  ISETP.GE.U32.AND P0, PT, R19, R40, PT ;  /* 0x000000281300720c */ /* 0x000fc80003f06070 */
[----:B------:R-:W-:-:S04]  /*f2e0*/  SEL R57, RZ, 0xffffffff, P0 ;  /* 0xffffffffff397807 */ /* 0x000fc80000000000 */
[----:B------:R-:W-:-:S05]  /*f2f0*/  IADD3 R64, P0, PT, R64, R57, RZ ;  /* 0x0000003940407210 */ /* 0x000fca0007f1e0ff */
[----:B------:R-:W-:Y:S01]  /*f300*/  IMAD.X R20, RZ, RZ, R57, P0 ;  /* 0x000000ffff147224 */ /* 0x000fe200000e0639 */
[----:B------:R-:W-:-:S04]  /*f310*/  ISETP.GE.U32.AND P0, PT, R64, R39, PT ;  /* 0x000000274000720c */ /* 0x000fc80003f06070 */
[----:B------:R-:W-:-:S04]  /*f320*/  ISETP.GE.U32.AND.EX P0, PT, R20, RZ, PT, P0 ;  /* 0x000000ff1400720c */ /* 0x000fc80003f06100 */
        /* <DEDUP_REMOVED lines=24> */
[----:B------:R-:W-:Y:S01]  /*f4b0*/  ISETP.GE.U32.AND.EX P0, PT, R18, RZ, PT, P0 ;  /* 0x000000ff1200720c */ /* 0x000fe20003f06100 */
[----:B------:R-:W-:-:S12]  /*f4c0*/  VIADD R18, R33, 0xffffffff ;  /* 0xffffffff21127836 */ /* 0x000fd80000000000 */
[----:B------:R-:W-:Y:S01]  /*f4d0*/  @P0 IMAD.MOV R18, RZ, RZ, R33 ;  /* 0x000000ffff120224 */ /* 0x000fe200078e0221 */
[----:B------:R-:W-:Y:S06]  /*f4e0*/  BRA `(.L_x_106) ;  /* 0x0000000000cc7947 */ /* 0x000fec0003800000 */
.L_x_105:
[----:B------:R-:W-:Y:S05]  /*f4f0*/  BSYNC.RELIABLE B5 ;  /* 0x0000000000057941 */ /* 0x000fea0003800100 */
.L_x_104:
[----:B------:R-:W-:-:S05]  /*f500*/  VIADD R20, R19, UR8 ;  /* 0x0000000813147c36 */ /* 0x000fca0008000000 */
[C---:B------:R-:W-:Y:S02]  /*f510*/  ISETP.GE.U32.AND P0, PT, R20.reuse, R19, PT ;  /* 0x000000131400720c */ /* 0x040fe40003f06070 */
[----:B------:R-:W-:Y:S02]  /*f520*/  ISETP.GE.U32.AND P2, PT, R20, R40, PT ;  /* 0x000000281400720c */ /* 0x000fe40003f46070 */
[----:B------:R-:W-:Y:S02]  /*f530*/  SEL R57, RZ, 0x1, P0 ;  /* 0x00000001ff397807 */ /* 0x000fe40000000000 */
[----:B------:R-:W-:Y:S02]  /*f540*/  SEL R19, RZ, 0xffffffff, P2 ;  /* 0xffffffffff137807 */ /* 0x000fe40001000000 */
[----:B------:R-:W-:-:S04]  /*f550*/  IADD3 R64, P2, P3, R57, UR9, R64 ;  /* 0x0000000939407c10 */ /* 0x000fc8000fb5e040 */
[----:B------:R-:W-:Y:S02]  /*f560*/  IADD3 R64, P0, PT, R19, R64, RZ ;  /* 0x0000004013407210 */ /* 0x000fe40007f1e0ff */
[----:B------:R-:W-:-:S03]  /*f570*/  IADD3.X R22, PT, PT, RZ, RZ, RZ, P2, P3 ;  /* 0x000000ffff167210 */ /* 0x000fc600017e64ff */
[----:B------:R-:W-:Y:S01]  /*f580*/  IMAD.X R19, RZ, RZ, R19, P0 ;  /* 0x000000ffff137224 */ /* 0x000fe200000e0613 */
[----:B------:R-:W-:Y:S02]  /*f590*/  ISETP.GE.U32.AND P0, PT, R64, R39, PT ;  /* 0x000000274000720c */ /* 0x000fe40003f06070 */
[----:B------:R-:W-:Y:S02]  /*f5a0*/  IADD3 R22, P2, P3, R22, UR10, R63 ;  /* 0x0000000a16167c10 */ /* 0x000fe4000fb5e03f */
[----:B------:R-:W-:Y:S02]  /*f5b0*/  ISETP.GE.U32.AND.EX P0, PT, R19, RZ, PT, P0 ;  /* 0x000000ff1300720c */ /* 0x000fe40003f06100 */
[----:B------:R-:W-:Y:S02]  /*f5c0*/  IADD3.X R57, PT, PT, RZ, RZ, RZ, P2, P3 ;  /* 0x000000ffff397210 */ /* 0x000fe400017e64ff */
[----:B------:R-:W-:Y:S02]  /*f5d0*/  SEL R19, RZ, 0xffffffff, P0 ;  /* 0xffffffffff137807 */ /* 0x000fe40000000000 */
[----:B------:R-:W-:-:S02]  /*f5e0*/  IADD3 R62, P2, P3, R57, UR11, R62 ;  /* 0x0000000b393e7c10 */ /* 0x000fc4000fb5e03e */
        /* <DEDUP_REMOVED lines=23> */
[----:B------:R-:W-:Y:S02]  /*f760*/  ISETP.GE.U32.AND.EX P0, PT, R19, RZ, PT, P0 ;  /* 0x000000ff1300720c */ /* 0x000fe40003f06100 */
[----:B------:R-:W-:Y:S02]  /*f770*/  IADD3 R19, P2, P3, R57, UR5, R18 ;  /* 0x0000000539137c10 */ /* 0x000fe4000fb5e012 */
[----:B------:R-:W-:-:S04]  /*f780*/  SEL R18, RZ, 0xffffffff, P0 ;  /* 0xffffffffff127807 */ /* 0x000fc80000000000 */
[----:B------:R-:W-:Y:S01]  /*f790*/  IADD3 R34, P0, PT, R18, R19, RZ ;  /* 0x0000001312227210 */ /* 0x000fe20007f1e0ff */
[----:B------:R-:W-:-:S04]  /*f7a0*/  IMAD.MOV.U32 R19, RZ, RZ, R20 ;  /* 0x000000ffff137224 */ /* 0x000fc800078e0014 */
[----:B------:R-:W-:Y:S01]  /*f7b0*/  IMAD.X R18, RZ, RZ, R18, P0 ;  /* 0x000000ffff127224 */ /* 0x000fe200000e0612 */
[----:B------:R-:W-:-:S04]  /*f7c0*/  ISETP.GE.U32.AND P0, PT, R34, R23, PT ;  /* 0x000000172200720c */ /* 0x000fc80003f06070 */
[----:B------:R-:W-:Y:S02]  /*f7d0*/  ISETP.GE.U32.AND.EX P0, PT, R18, RZ, PT, P0 ;  /* 0x000000ff1200720c */ /* 0x000fe40003f06100 */
[----:B------:R-:W-:-:S04]  /*f7e0*/  IADD3.X R18, PT, PT, RZ, RZ, RZ, P2, P3 ;  /* 0x000000ffff127210 */ /* 0x000fc800017e64ff */
[----:B------:R-:W-:-:S05]  /*f7f0*/  IADD3 R33, PT, PT, R33, R74, R18 ;  /* 0x0000004a21217210 */ /* 0x000fca0007ffe012 */
[----:B------:R-:W-:Y:S02]  /*f800*/  VIADD R18, R33, 0xffffffff ;  /* 0xffffffff21127836 */ /* 0x000fe40000000000 */
[----:B------:R-:W-:-:S07]  /*f810*/  @P0 IMAD.MOV R18, RZ, RZ, R33 ;  /* 0x000000ffff120224 */ /* 0x000fce00078e0221 */
.L_x_106:
[----:B------:R-:W-:Y:S05]  /*f820*/  BSYNC.RECONVERGENT B4 ;  /* 0x0000000000047941 */ /* 0x000fea0003800200 */
.L_x_102:
[----:B------:R-:W-:Y:S01]  /*f830*/  IMAD.IADD R33, R18, 0x1, -R21 ;  /* 0x0000000112217824 */ /* 0x000fe200078e0a15 */
[----:B------:R-:W-:Y:S01]  /*f840*/  BSSY.RECONVERGENT B4, `(.L_x_107) ;  /* 0x000007f000047945 */ /* 0x000fe20003800200 */
[----:B------:R-:W-:Y:S02]  /*f850*/  IMAD.IADD R34, R34, 0x1, -R23 ;  /* 0x0000000122227824 */ /* 0x000fe400078e0a17 */
[----:B------:R-:W-:Y:S01]  /*f860*/  IMAD.IADD R35, R60, 0x1, -R35 ;  /* 0x000000013c237824 */ /* 0x000fe200078e0a23 */
[----:B------:R-:W-:Y:S01]  /*f870*/  ISETP.GT.U32.AND P0, PT, R73, R33, PT ;  /* 0x000000214900720c */ /* 0x000fe20003f04070 */
[----:B------:R-:W-:Y:S02]  /*f880*/  IMAD.IADD R36, R61, 0x1, -R36 ;  /* 0x000000013d247824 */ /* 0x000fe400078e0a24 */
[----:B------:R-:W-:Y:S02]  /*f890*/  IMAD.IADD R37, R62, 0x1, -R37 ;  /* 0x000000013e257824 */ /* 0x000fe400078e0a25 */
[----:B------:R-:W-:-:S02]  /*f8a0*/  IMAD.IADD R38, R63, 0x1, -R38 ;  /* 0x000000013f267824 */ /* 0x000fc400078e0a26 */
[----:B------:R-:W-:Y:S02]  /*f8b0*/  IMAD.IADD R39, R64, 0x1, -R39 ;  /* 0x0000000140277824 */ /* 0x000fe400078e0a27 */
[----:B------:R-:W-:-:S04]  /*f8c0*/  IMAD.IADD R40, R19, 0x1, -R40 ;  /* 0x0000000113287824 */ /* 0x000fc800078e0a28 */
        /* <DEDUP_REMOVED lines=33> */
.L_x_108:
[----:B------:R-:W-:Y:S01]  /*fae0*/  ISETP.GE.U32.AND P0, PT, R85, R40, PT ;  /* 0x000000285500720c */ /* 0x000fe20003f06070 */
[----:B------:R-:W-:-:S03]  /*faf0*/  VIADD R78, R73, 0xffffffff ;  /* 0xffffffff494e7836 */ /* 0x000fc60000000000 */
        /* <DEDUP_REMOVED lines=29> */
[----:B------:R-:W-:-:S13]  /*fcd0*/  ISETP.GE.U32.AND.EX P0, PT, R17, RZ, PT, P0 ;  /* 0x000000ff1100720c */ /* 0x000fda0003f06100 */
[----:B------:R-:W-:Y:S01]  /*fce0*/  @P0 IMAD.MOV R78, RZ, RZ, R73 ;  /* 0x000000ffff4e0224 */ /* 0x000fe200078e0249 */
[----:B------:R-:W-:Y:S06]  /*fcf0*/  BRA `(.L_x_111) ;  /* 0x0000000000cc7947 */ /* 0x000fec0003800000 */
.L_x_110:
[----:B------:R-:W-:Y:S05]  /*fd00*/  BSYNC.RELIABLE B5 ;  /* 0x0000000000057941 */ /* 0x000fea0003800100 */
.L_x_109:
[----:B------:R-:W-:-:S05]  /*fd10*/  VIADD R18, R85, UR8 ;  /* 0x0000000855127c36 */ /* 0x000fca0008000000 */
[C---:B------:R-:W-:Y:S01]  /*fd20*/  ISETP.GE.U32.AND P0, PT, R18.reuse, R85, PT ;  /* 0x000000551200720c */ /* 0x040fe20003f06070 */
[----:B------:R-:W-:Y:S01]  /*fd30*/  IMAD.MOV.U32 R85, RZ, RZ, R18 ;  /* 0x000000ffff557224 */ /* 0x000fe200078e0012 */
        /* <DEDUP_REMOVED lines=22> */
[----:B------:R-:W-:-:S05]  /*fea0*/  IADD3 R86, P0, PT, R19, R86, RZ ;  /* 0x0000005613567210 */ /* 0x000fca0007f1e0ff */
[----:B------:R-:W-:Y:S01]  /*feb0*/  IMAD.X R19, RZ, RZ, R19, P0 ;  /* 0x000000ffff137224 */ /* 0x000fe200000e0613 */
[----:B------:R-:W-:-:S04]  /*fec0*/  ISETP.GE.U32.AND P0, PT, R86, R37, PT ;  /* 0x000000255600720c */ /* 0x000fc80003f06070 */
[----:B------:R-:W-:-:S04]  /*fed0*/  ISETP.GE.U32.AND.EX P0, PT, R19, RZ, PT, P0 ;  /* 0x000000ff1300720c */ /* 0x000fc80003f06100 */
[----:B------:R-:W-:-:S04]  /*fee0*/  SEL R19, RZ, 0xffffffff, P0 ;  /* 0xffffffffff137807 */ /* 0x000fc80000000000 */
[----:B------:R-:W-:Y:S02]  /*fef0*/  IADD3 R69, P0, PT, R19, R20, RZ ;  /* 0x0000001413457210 */ /* 0x000fe40007f1e0ff */
[----:B------:R-:W-:-:S03]  /*ff00*/  IADD3.X R20, PT, PT, RZ, RZ, RZ, P2, P3 ;  /* 0x000000ffff147210 */ /* 0x000fc600017e64ff */
[----:B------:R-:W-:Y:S01]  /*ff10*/  IMAD.X R19, RZ, RZ, R19, P0 ;  /* 0x000000ffff137224 */ /* 0x000fe200000e0613 */
[----:B------:R-:W-:Y:S02]  /*ff20*/  ISETP.GE.U32.AND P0, PT, R69, R36, PT ;  /* 0x000000244500720c */ /* 0x000fe40003f06070 */
[----:B------:R-:W-:Y:S02]  /*ff30*/  IADD3 R20, P2, P3, R20, UR5, R17 ;  /* 0x0000000514147c10 */ /* 0x000fe4000fb5e011 */
        /* <DEDUP_REMOVED lines=11> */
[----:B------:R-:W-:-:S04]  /*fff0*/  IADD3.X R17, PT, PT, RZ, RZ, RZ, P2, P3 ;  /* 0x000000ffff117210 */ /* 0x000fc800017e64ff */
[----:B------:R-:W-:-:S05]  /*10000*/  IADD3 R73, PT, PT, R73, R74, R17 ;  /* 0x0000004a49497210 */ /* 0x000fca0007ffe011 */
[----:B------:R-:W-:Y:S02]  /*10010*/  VIADD R78, R73, 0xffffffff ;  /* 0xffffffff494e7836 */ /* 0x000fe40000000000 */
[----:B------:R-:W-:-:S07]  /*10020*/  @P0 IMAD.MOV R78, RZ, RZ, R73 ;  /* 0x000000ffff4e0224 */ /* 0x000fce00078e0249 */
.L_x_111:
[----:B------:R-:W-:Y:S05]  /*10030*/  BSYNC.RECONVERGENT B4 ;  /* 0x0000000000047941 */ /* 0x000fea0003800200 */
.L_x_107:
[----:B------:R-:W-:Y:S01]  /*10040*/  IMAD.IADD R73, R85, 0x1, -R40 ;  /* 0x0000000155497824 */ /* 0x000fe200078e0a28 */
[----:B------:R-:W-:Y:S01]  /*10050*/  UMOV UR4, URZ ;  /* 0x000000ff00047c82 */ /* 0x000fe20008000000 */
[----:B------:R-:W-:Y:S01]  /*10060*/  IMAD.IADD R71, R88, 0x1, -R39 ;  /* 0x0000000158477824 */ /* 0x000fe200078e0a27 */
[----:B------:R-:W-:Y:S01]  /*10070*/  BSSY.RECONVERGENT B4, `(.L_x_112) ;  /* 0x0000110000047945 */ /* 0x000fe20003800200 */
[----:B------:R-:W-:-:S04]  /*10080*/  IMAD.WIDE.U32 R62, R73, R77, RZ ;  /* 0x0000004d493e7225 */ /* 0x000fc800078e00ff */
[----:B------:R-:W-:Y:S02]  /*10090*/  IMAD.MOV.U32 R20, RZ, RZ, R63 ;  /* 0x000000ffff147224 */ /* 0x000fe400078e003f */
[----:B------:R-:W-:Y:S02]  /*100a0*/  IMAD.MOV.U32 R21, RZ, RZ, RZ ;  /* 0x000000ffff157224 */ /* 0x000fe400078e00ff */
[----:B------:R-:W-:Y:S02]  /*100b0*/  IMAD.IADD R17, R57, 0x1, -R38 ;  /* 0x0000000139117824 */ /* 0x000fe400078e0a26 */
[----:B------:R-:W-:-:S04]  /*100c0*/  IMAD.WIDE.U32 R20, R71, R77, R20 ;  /* 0x0000004d47147225 */ /* 0x000fc800078e0014 */
[----:B------:R-:W-:Y:S02]  /*100d0*/  IMAD.MOV.U32 R18, RZ, RZ, R21 ;  /* 0x000000ffff127224 */ /* 0x000fe400078e0015 */
[----:B------:R-:W-:Y:S02]  /*100e0*/  IMAD.MOV.U32 R19, RZ, RZ, RZ ;  /* 0x000000ffff137224 */ /* 0x000fe400078e00ff */
[----:B------:R-:W-:Y:S02]  /*100f0*/  IMAD.MOV.U32 R21, RZ, RZ, RZ ;  /* 0x000000ffff157224 */ /* 0x000fe400078e00ff */
[----:B------:R-:W-:-:S04]  /*10100*/  IMAD.WIDE.U32 R18, R17, R77, R18 ;  /* 0x0000004d11127225 */ /* 0x000fc800078e0012 */
[----:B------:R-:W-:-:S04]  /*10110*/  IMAD.WIDE.U32 R20, R73, R76, R20 ;  /* 0x0000004c49147225 */ /* 0x000fc800078e0014 */
[----:B------:R-:W-:Y:S01]  /*10120*/  IMAD.IADD R63, R86, 0x1, -R37 ;  /* 0x00000001563f7824 */ /* 0x000fe200078e0a25 */
[----:B------:R-:W-:Y:S01]  /*10130*/  IADD3 R64, P0, PT, R18, R21, RZ ;  /* 0x0000001512407210 */ /* 0x000fe20007f1e0ff */
[----:B------:R-:W-:Y:S02]  /*10140*/  IMAD.MOV.U32 R18, RZ, RZ, R19 ;  /* 0x000000ffff127224 */ /* 0x000fe400078e0013 */
[----:B------:R-:W-:Y:S02]  /*10150*/  IMAD.MOV.U32 R19, RZ, RZ, RZ ;  /* 0x000000ffff137224 */ /* 0x000fe400078e00ff */
[----:B------:R-:W-:Y:S02]  /*10160*/  IMAD.X R65, RZ, RZ, RZ, P0 ;  /* 0x000000ffff417224 */ /* 0x000fe400000e06ff */
[----:B------:R-:W-:-:S04]  /*10170*/  IMAD.WIDE.U32 R18, R63, R77, R18 ;  /* 0x0000004d3f127225 */ /* 0x000fc800078e0012 */
[----:B------:R-:W-:-:S04]  /*10180*/  IMAD.WIDE.U32 R64, R71, R76, R64 ;  /* 0x0000004c47407225 */ /* 0x000fc800078e0040 */
[----:B------:R-:W-:Y:S01]  /*10190*/  IMAD.IADD R69, R69, 0x1, -R36 ;  /* 0x0000000145457824 */ /* 0x000fe200078e0a24 */
[----:B------:R-:W-:Y:S01]  /*101a0*/  IADD3 R60, P0, PT, R18, R65, RZ ;  /* 0x00000041123c7210 */ /* 0x000fe20007f1e0ff */
[----:B------:R-:W-:Y:S02]  /*101b0*/  IMAD.MOV.U32 R18, RZ, RZ, R19 ;  /* 0x000000ffff127224 */ /* 0x000fe400078e0013 */
[----:B------:R-:W-:Y:S02]  /*101c0*/  IMAD.MOV.U32 R19, RZ, RZ, RZ ;  /* 0x000000ffff137224 */ /* 0x000fe400078e00ff */
[----:B------:R-:W-:Y:S02]  /*101d0*/  IMAD.X R61, RZ, RZ, RZ, P0 ;  /* 0x000000ffff3d7224 */ /* 0x000fe400000e06ff */
[----:B------:R-:W-:Y:S02]  /*101e0*/  IMAD.MOV.U32 R65, RZ, RZ, RZ ;  /* 0x000000ffff417224 */ /* 0x000fe400078e00ff */
[----:B------:R-:W-:-:S04]  /*101f0*/  IMAD.WIDE.U32 R18, R69, R77, R18 ;  /* 0x0000004d45127225 */ /* 0x000fc800078e0012 */
[----:B------:R-:W-:-:S04]  /*10200*/  IMAD.WIDE.U32 R60, R17, R76, R60 ;  /* 0x0000004c113c7225 */ /* 0x000fc800078e003c */
[----:B------:R-:W-:Y:S01]  /*10210*/  IMAD.WIDE.U32 R64, R73, R75, R64 ;  /* 0x0000004b49407225 */ /* 0x000fe200078e0040 */
[----:B------:R-:W-:-:S03]  /*10220*/  IADD3 R58, P0, PT, R18, R61, RZ ;  /* 0x0000003d123a7210 */ /* 0x000fc60007f1e0ff */
[----:B------:R-:W-:Y:S01]  /*10230*/  IMAD.MOV.U32 R18, RZ, RZ, R19 ;  /* 0x000000ffff127224 */ /* 0x000fe200078e0013 */
[----:B------:R-:W-:Y:S01]  /*10240*/  IADD3 R60, P2, PT, R60, R65, RZ ;  /* 0x000000413c3c7210 */ /* 0x000fe20007f5e0ff */
[----:B------:R-:W-:Y:S02]  /*10250*/  IMAD.IADD R65, R84, 0x1, -R35 ;  /* 0x0000000154417824 */ /* 0x000fe400078e0a23 */
[----:B------:R-:W-:Y:S02]  /*10260*/  IMAD.X R59, RZ, RZ, RZ, P0 ;  /* 0x000000ffff3b7224 */ /* 0x000fe400000e06ff */
[----:B------:R-:W-:Y:S02]  /*10270*/  IMAD.X R61, RZ, RZ, RZ, P2 ;  /* 0x000000ffff3d7224 */ /* 0x000fe400010e06ff */
[----:B------:R-:W-:Y:S02]  /*10280*/  IMAD.MOV.U32 R19, RZ, RZ, RZ ;  /* 0x000000ffff137224 */ /* 0x000fe400078e00ff */
[----:B------:R-:W-:-:S04]  /*10290*/  IMAD.WIDE.U32 R58, R63, R76, R58 ;  /* 0x0000004c3f3a7225 */ /* 0x000fc800078e003a */
[----:B------:R-:W-:-:S04]  /*102a0*/  IMAD.WIDE.U32 R18, R65, R77, R18 ;  /* 0x0000004d41127225 */ /* 0x000fc800078e0012 */
[----:B------:R-:W-:Y:S01]  /*102b0*/  IMAD.WIDE.U32 R60, R71, R75, R60 ;  /* 0x0000004b473c7225 */ /* 0x000fe200078e003c */
[----:B------:R-:W-:-:S03]  /*102c0*/  IADD3 R22, P0, PT, R18, R59, RZ ;  /* 0x0000003b12167210 */ /* 0x000fc60007f1e0ff */
[----:B------:R-:W-:Y:S01]  /*102d0*/  IMAD.IADD R21, R23, 0x1, -R34 ;  /* 0x0000000117157824 */ /* 0x000fe200078e0a22 */
[----:B------:R-:W-:Y:S01]  /*102e0*/  IADD3 R58, P2, PT, R58, R61, RZ ;  /* 0x0000003d3a3a7210 */ /* 0x000fe20007f5e0ff */
[----:B------:R-:W-:Y:S02]  /*102f0*/  IMAD.MOV.U32 R18, RZ, RZ, R19 ;  /* 0x000000ffff127224 */ /* 0x000fe400078e0013 */
[----:B------:R-:W-:Y:S02]  /*10300*/  IMAD.X R23, RZ, RZ, RZ, P0 ;  /* 0x000000ffff177224 */ /* 0x000fe400000e06ff */
[----:B------:R-:W-:Y:S02]  /*10310*/  IMAD.X R59, RZ, RZ, RZ, P2 ;  /* 0x000000ffff3b7224 */ /* 0x000fe400010e06ff */
[----:B------:R-:W-:Y:S02]  /*10320*/  IMAD.MOV.U32 R19, RZ, RZ, RZ ;  /* 0x000000ffff137224 */ /* 0x000fe400078e00ff */
[----:B------:R-:W-:-:S02]  /*10330*/  IMAD.MOV.U32 R61, RZ, RZ, RZ ;  /* 0x000000ffff3d7224 */ /* 0x000fc400078e00ff */
        /* <DEDUP_REMOVED lines=8> */
[----:B------:R-:W-:Y:S02]  /*103c0*/  IMAD.IADD R61, R78, 0x1, -R33 ;  /* 0x000000014e3d7824 */ /* 0x000fe400078e0a21 */
[----:B------:R-:W-:Y:S02]  /*103d0*/  IMAD.X R57, RZ, RZ, RZ, P0 ;  /* 0x000000ffff397224 */ /* 0x000fe400000e06ff */
[----:B------:R-:W-:Y:S02]  /*103e0*/  IMAD.X R23, RZ, RZ, RZ, P2 ;  /* 0x000000ffff177224 */ /* 0x000fe400010e06ff */
[----:B------:R-:W-:Y:S02]  /*103f0*/  IMAD.X R59, RZ, RZ, RZ, P3 ;  /* 0x000000ffff3b7224 */ /* 0x000fe400018e06ff */
        /* <DEDUP_REMOVED lines=86> */
[----:B------:R-:W-:-:S04]  /*10960*/  IMAD.WIDE.U32 R76, R17, R24, R76 ;  /* 0x00000018114c7225 */ /* 0x000fc800078e004c */
        /* <DEDUP_REMOVED lines=10> */
[----:B------:R-:W-:-:S04]  /*10a10*/  IMAD.WIDE.U32 R82, R63, R24, R82 ;  /* 0x000000183f527225 */ /* 0x000fc800078e0052 */
[----:B------:R-:W-:Y:S01]  /*10a20*/  IMAD.X R85, RZ, RZ, RZ, P0 ;  /* 0x000000ffff557224 */ /* 0x000fe200000e06ff */
[----:B------:R-:W-:Y:S02]  /*10a30*/  IADD3 R82, P3, PT, R82, R77, RZ ;  /* 0x0000004d52527210 */ /* 0x000fe40007f7e0ff */
[----:B------:R-:W-:Y:S01]  /*10a40*/  IADD3 R80, P2, PT, R80, R83, RZ ;  /* 0x0000005350507210 */ /* 0x000fe20007f5e0ff */
[----:B------:R-:W-:-:S04]  /*10a50*/  IMAD.WIDE.U32 R84, R21, R42, R84 ;  /* 0x0000002a15547225 */ /* 0x000fc800078e0054 */
[----:B------:R-:W-:Y:S01]  /*10a60*/  IMAD.X R83, RZ, RZ, RZ, P3 ;  /* 0x000000ffff537224 */ /* 0x000fe200018e06ff */
[----:B------:R-:W-:Y:S01]  /*10a70*/  IADD3 R18, P0, PT, R19, R85, RZ ;  /* 0x0000005513127210 */ /* 0x000fe20007f1e0ff */
[----:B------:R-:W-:Y:S02]  /*10a80*/  IMAD.X R81, RZ, RZ, RZ, P2 ;  /* 0x000000ffff517224 */ /* 0x000fe400010e06ff */
[----:B------:R-:W-:-:S04]  /*10a90*/  IMAD.WIDE.U32 R82, R17, R67, R82 ;  /* 0x0000004311527225 */ /* 0x000fc800078e0052 */
[----:B------:R-:W-:-:S04]  /*10aa0*/  IMAD.WIDE.U32 R80, R69, R24, R80 ;  /* 0x0000001845507225 */ /* 0x000fc800078e0050 */
[----:B------:R-:W-:Y:S01]  /*10ab0*/  IMAD.X R19, RZ, RZ, RZ, P0 ;  /* 0x000000ffff137224 */ /* 0x000fe200000e06ff */
[----:B------:R-:W-:Y:S02]  /*10ac0*/  IADD3 R84, P2, PT, R84, R81, RZ ;  /* 0x0000005154547210 */ /* 0x000fe40007f5e0ff */
[----:B------:R-:W-:Y:S01]  /*10ad0*/  IADD3 R80, P3, PT, R80, R83, RZ ;  /* 0x0000005350507210 */ /* 0x000fe20007f7e0ff */
[----:B------:R-:W-:-:S04]  /*10ae0*/  IMAD.WIDE.U32 R86, R61, R42, R18 ;  /* 0x0000002a3d567225 */ /* 0x000fc800078e0012 */
[----:B------:R-:W-:Y:S02]  /*10af0*/  IMAD.X R81, RZ, RZ, RZ, P3 ;  /* 0x000000ffff517224 */ /* 0x000fe400018e06ff */
[----:B------:R-:W-:Y:S02]  /*10b00*/  IMAD.X R85, RZ, RZ, RZ, P2 ;  /* 0x000000ffff557224 */ /* 0x000fe400010e06ff */
[----:B------:R-:W-:-:S04]  /*10b10*/  IMAD.WIDE.U32 R18, R76, 0x3d1, RZ ;  /* 0x000003d14c127825 */ /* 0x000fc800078e00ff */
[----:B------:R-:W-:-:S04]  /*10b20*/  IMAD.WIDE.U32 R80, R63, R67, R80 ;  /* 0x000000433f507225 */ /* 0x000fc800078e0050 */
[----:B------:R-:W-:-:S04]  /*10b30*/  IMAD.WIDE.U32 R84, R65, R24, R84 ;  /* 0x0000001841547225 */ /* 0x000fc800078e0054 */
[----:B------:R-:W-:Y:S01]  /*10b40*/  IMAD.IADD R17, R62, 0x1, R18 ;  /* 0x000000013e117824 */ /* 0x000fe200078e0212 */
[----:B------:R-:W-:Y:S01]  /*10b50*/  IADD3 R88, P2, PT, R86, R85, RZ ;  /* 0x0000005556587210 */ /* 0x000fe20007f5e0ff */
[----:B------:R-:W-:Y:S01]  /*10b60*/  VIADD R18, R19, UR4 ;  /* 0x0000000413127c36 */ /* 0x000fe20008000000 */
[----:B------:R-:W-:Y:S01]  /*10b70*/  IADD3 R84, P3, PT, R84, R81, RZ ;  /* 0x0000005154547210 */ /* 0x000fe20007f7e0ff */
[----:B------:R-:W-:Y:S01]  /*10b80*/  IMAD.MOV.U32 R19, RZ, RZ, RZ ;  /* 0x000000ffff137224 */ /* 0x000fe200078e00ff */
[----:B------:R-:W-:Y:S01]  /*10b90*/  ISETP.GE.U32.AND P0, PT, R17, R62, PT ;  /* 0x0000003e1100720c */ /* 0x000fe20003f06070 */
[----:B------:R-:W-:Y:S02]  /*10ba0*/  IMAD.X R89, RZ, RZ, RZ, P2 ;  /* 0x000000ffff597224 */ /* 0x000fe400010e06ff */
[----:B------:R-:W-:Y:S01]  /*10bb0*/  IMAD.WIDE.U32 R18, R82, 0x3d1, R18 ;  /* 0x000003d152127825 */ /* 0x000fe200078e0012 */
[----:B------:R-:W-:-:S03]  /*10bc0*/  SEL R23, RZ, 0x1, P0 ;  /* 0x00000001ff177807 */ /* 0x000fc60000000000 */
[----:B------:R-:W-:Y:S02]  /*10bd0*/  IMAD.X R85, RZ, RZ, RZ, P3 ;  /* 0x000000ffff557224 */ /* 0x000fe400018e06ff */
[----:B------:R-:W-:Y:S01]  /*10be0*/  VIADD R62, R19, UR4 ;  /* 0x00000004133e7c36 */ /* 0x000fe20008000000 */
[----:B------:R-:W-:Y:S01]  /*10bf0*/  IADD3 R19, P2, P3, R18, R20, R23 ;  /* 0x0000001412137210 */ /* 0x000fe20007b5e017 */
[----:B------:R-:W-:-:S03]  /*10c00*/  IMAD.WIDE.U32 R88, R21, R24, R88 ;  /* 0x0000001815587225 */ /* 0x000fc600078e0058 */
[----:B------:R-:W-:Y:S01]  /*10c10*/  IADD3.X R23, PT, PT, RZ, RZ, RZ, P2, P3 ;  /* 0x000000ffff177210 */ /* 0x000fe200017e64ff */
[----:B------:R-:W-:Y:S01]  /*10c20*/  IMAD.WIDE.U32 R84, R69, R67, R84 ;  /* 0x0000004345547225 */ /* 0x000fe200078e0054 */
[----:B------:R-:W-:Y:S02]  /*10c30*/  IADD3 R86, P0, PT, R87, R89, RZ ;  /* 0x0000005957567210 */ /* 0x000fe40007f1e0ff */
        /* <DEDUP_REMOVED lines=8> */
[----:B------:R-:W-:Y:S02]  /*10cc0*/  IMAD.X R19, RZ, RZ, RZ, P5 ;  /* 0x000000ffff137224 */ /* 0x000fe400028e06ff */
[----:B------:R-:W-:-:S03]  /*10cd0*/  IMAD.WIDE.U32 R86, R61, R24, R86 ;  /* 0x000000183d567225 */ /* 0x000fc600078e0056 */
[----:B------:R-:W-:Y:S01]  /*10ce0*/  IADD3 R82, P2, P0, R82, R19, R64 ;  /* 0x0000001352527210 */ /* 0x000fe2000785e040 */
[----:B------:R-:W-:Y:S01]  /*10cf0*/  IMAD.WIDE.U32 R88, R65, R67, R88 ;  /* 0x0000004341587225 */ /* 0x000fe200078e0058 */
[----:B------:R-:W-:Y:S02]  /*10d00*/  IADD3.X R19, PT, PT, RZ, RZ, RZ, P3, P4 ;  /* 0x000000ffff137210 */ /* 0x000fe40001fe84ff */
[----:B------:R-:W-:Y:S01]  /*10d10*/  IADD3.X R23, PT, PT, RZ, RZ, RZ, P2, P0 ;  /* 0x000000ffff177210 */ /* 0x000fe200017e04ff */
[----:B------:R-:W-:Y:S01]  /*10d20*/  IMAD.MOV.U32 R63, RZ, RZ, RZ ;  /* 0x000000ffff3f7224 */ /* 0x000fe200078e00ff */
[----:B------:R-:W-:Y:S01]  /*10d30*/  IADD3 R64, P5, PT, R86, R89, RZ ;  /* 0x0000005956407210 */ /* 0x000fe20007fbe0ff */
[----:B------:R-:W-:-:S04]  /*10d40*/  IMAD.WIDE.U32 R62, R84, 0x3d1, R62 ;  /* 0x000003d1543e7825 */ /* 0x000fc800078e003e */
[----:B------:R-:W-:Y:S01]  /*10d50*/  VIADD R18, R63, UR4 ;  /* 0x000000043f127c36 */ /* 0x000fe20008000000 */
[----:B------:R-:W-:Y:S01]  /*10d60*/  IADD3 R60, P3, P4, R62, R19, R60 ;  /* 0x000000133e3c7210 */ /* 0x000fe20007c7e03c */
[----:B------:R-:W-:Y:S02]  /*10d70*/  IMAD.X R65, RZ, RZ, RZ, P5 ;  /* 0x000000ffff417224 */ /* 0x000fe400028e06ff */
        /* <DEDUP_REMOVED lines=24> */
[----:B------:R-:W-:-:S04]  /*10f00*/  IADD3 R56, P0, P2, R20, R23, R56 ;  /* 0x0000001714387210 */ /* 0x000fc80007a1e038 */
[----:B------:R-:W-:Y:S01]  /*10f10*/  IADD3 R64, P3, P4, R64, R19, R56 ;  /* 0x0000001340407210 */ /* 0x000fe20007c7e038 */
[----:B------:R-:W-:Y:S01]  /*10f20*/  IMAD.MOV.U32 R19, RZ, RZ, RZ ;  /* 0x000000ffff137224 */ /* 0x000fe200078e00ff */
[----:B------:R-:W-:Y:S02]  /*10f30*/  IADD3.X R23, PT, PT, RZ, RZ, RZ, P0, P2 ;  /* 0x000000ffff177210 */ /* 0x000fe400007e44ff */
[----:B------:R-:W-:Y:S01]  /*10f40*/  IADD3.X R21, PT, PT, RZ, RZ, RZ, P3, P4 ;  /* 0x000000ffff157210 */ /* 0x000fe20001fe84ff */
[----:B------:R-:W-:-:S03]  /*10f50*/  IMAD.WIDE.U32 R18, R87, 0x3d1, R18 ;  /* 0x000003d157127825 */ /* 0x000fc600078e0012 */
[----:B------:R-:W-:-:S04]  /*10f60*/  IADD3 R20, P0, P2, R18, R23, R78 ;  /* 0x0000001712147210 */ /* 0x000fc80007a1e04e */
[----:B------:R-:W-:Y:S01]  /*10f70*/  IADD3 R20, P3, P4, R86, R21, R20 ;  /* 0x0000001556147210 */ /* 0x000fe20007c7e014 */
[----:B------:R-:W-:Y:S01]  /*10f80*/  VIADD R21, R19, UR4 ;  /* 0x0000000413157c36 */ /* 0x000fe20008000000 */
        /* <DEDUP_REMOVED lines=10> */
[----:B------:R-:W-:-:S04]  /*11030*/  ISETP.GE.U32.AND P0, PT, R18, R17, PT ;  /* 0x000000111200720c */ /* 0x000fc80003f06070 */
        /* <DEDUP_REMOVED lines=19> */
.L_x_113:
[----:B------:R-:W-:Y:S05]  /*11170*/  BSYNC.RECONVERGENT B4 ;  /* 0x0000000000047941 */ /* 0x000fea0003800200 */
.L_x_112:
[----:B------:R-:W-:Y:S01]  /*11180*/  ISETP.GT.U32.OR P0, PT, R20, R74, P0 ;  /* 0x0000004a1400720c */ /* 0x000fe20000704470 */
[----:B------:R-:W-:Y:S04]  /*11190*/  BSSY.RECONVERGENT B4, `(.L_x_114) ;  /* 0x0000053000047945 */ /* 0x000fe80003800200 */
[----:B------:R-:W-:Y:S01]  /*111a0*/  BSSY.RELIABLE B5, `(.L_x_115) ;  /* 0x0000028000057945 */ /* 0x000fe20003800100 */
[----:B------:R-:W-:-:S07]  /*111b0*/  IMAD.MOV.U32 R19, RZ, RZ, R20 ;  /* 0x000000ffff137224 */ /* 0x000fce00078e0014 */
        /* <DEDUP_REMOVED lines=38> */
.L_x_116:
[----:B------:R-:W-:Y:S05]  /*11420*/  BSYNC.RELIABLE B5 ;  /* 0x0000000000057941 */ /* 0x000fea0003800100 */
.L_x_115:
        /* <DEDUP_REMOVED lines=41> */
.L_x_117:
[----:B------:R-:W-:Y:S05]  /*116c0*/  BSYNC.RECONVERGENT B4 ;  /* 0x0000000000047941 */ /* 0x000fea0003800200 */
.L_x_114:
        /* <DEDUP_REMOVED lines=40> */
.L_x_120:
[----:B------:R-:W-:Y:S05]  /*11950*/  BSYNC.RELIABLE B5 ;  /* 0x0000000000057941 */ /* 0x000fea0003800100 */
.L_x_119:
        /* <DEDUP_REMOVED lines=41> */
.L_x_121:
[----:B------:R-:W-:Y:S05]  /*11bf0*/  BSYNC.RECONVERGENT B4 ;  /* 0x0000000000047941 */ /* 0x000fea0003800200 */
.L_x_118:
        /* <DEDUP_REMOVED lines=35> */
.L_x_123:
        /* <DEDUP_REMOVED lines=34> */
.L_x_125:
[----:B------:R-:W-:Y:S05]  /*12050*/  BSYNC.RELIABLE B5 ;  /* 0x0000000000057941 */ /* 0x000fea0003800100 */
.L_x_124:
        /* <DEDUP_REMOVED lines=46> */
[----:B------:R-:W-:Y:S01]  /*12340*/  IADD3 R19, PT, PT, R19, R74, R17 ;  /* 0x0000004a13137210 */ /* 0x000fe20007ffe011 */
[----:B------:R-:W-:-:S04]  /*12350*/  IMAD.MOV.U32 R17, RZ, RZ, R18 ;  /* 0x000000ffff117224 */ /* 0x000fc800078e0012 */
[----:B------:R-:W-:Y:S02]  /*12360*/  VIADD R44, R19, 0xffffffff ;  /* 0xffffffff132c7836 */ /* 0x000fe40000000000 */
[----:B------:R-:W-:-:S07]  /*12370*/  @P0 IMAD.MOV R44, RZ, RZ, R19 ;  /* 0x000000ffff2c0224 */ /* 0x000fce00078e0213 */
.L_x_126:
[----:B------:R-:W-:Y:S05]  /*12380*/  BSYNC.RECONVERGENT B4 ;  /* 0x0000000000047941 */ /* 0x000fea0003800200 */
.L_x_122:
[----:B------:R-:W-:Y:S01]  /*12390*/  IMAD.WIDE.U32 R18, R53, 0x2, RZ ;  /* 0x0000000235127825 */ /* 0x000fe200078e00ff */
[----:B------:R-:W-:Y:S03]  /*123a0*/  BSSY.RECONVERGENT B4, `(.L_x_127) ;  /* 0x000004a000047945 */ /* 0x000fe60003800200 */
[----:B------:R-:W-:Y:S02]  /*123b0*/  IMAD.MOV.U32 R20, RZ, RZ, R19 ;  /* 0x000000ffff147224 */ /* 0x000fe400078e0013 */
[----:B------:R-:W-:Y:S02]  /*123c0*/  IMAD.MOV.U32 R21, RZ, RZ, RZ ;  /* 0x000000ffff157224 */ /* 0x000fe400078e00ff */
[----:B------:R-:W-:Y:S01]  /*123d0*/  IMAD.SHL.U32 R19, R51, 0x2, RZ ;  /* 0x0000000233137824 */ /* 0x000fe200078e00ff */
[----:B------:R-:W-:Y:S01]  /*123e0*/  SHF.R.U32.HI R51, RZ, 0x1f, R51 ;  /* 0x0000001fff337819 */ /* 0x000fe20000011633 */
[----:B------:R-:W-:-:S04]  /*123f0*/  IMAD.WIDE.U32 R68, R68, 0x2, R20 ;  /* 0x0000000244447825 */ /* 0x000fc800078e0014 */
[----:B------:R-:W-:Y:S02]  /*12400*/  IMAD.MOV.U32 R20, RZ, RZ, R69 ;  /* 0x000000ffff147224 */ /* 0x000fe400078e0045 */
[----:B------:R-:W-:-:S04]  /*12410*/  IMAD.WIDE.U32 R66, R66, 0x2, RZ ;  /* 0x0000000242427825 */ /* 0x000fc800078e00ff */
[----:B------:R-:W-:Y:S01]  /*12420*/  IMAD.WIDE.U32 R20, R55, 0x2, R20 ;  /* 0x0000000237147825 */ /* 0x000fe200078e0014 */
[----:B------:R-:W-:-:S03]  /*12430*/  LOP3.LUT R56, R66, R51, RZ, 0xfc, !PT ;  /* 0x0000003342387212 */ /* 0x000fc600078efcff */
[----:B------:R-:W-:Y:S02]  /*12440*/  IMAD.MOV.U32 R54, RZ, RZ, R21 ;  /* 0x000000ffff367224 */ /* 0x000fe400078e0015 */
[----:B------:R-:W-:Y:S02]  /*12450*/  IMAD.MOV.U32 R55, RZ, RZ, RZ ;  /* 0x000000ffff377224 */ /* 0x000fe400078e00ff */
[----:B------:R-:W-:Y:S02]  /*12460*/  IMAD.IADD R25, R44, 0x1, -R25 ;  /* 0x000000012c197824 */ /* 0x000fe400078e0a19 */
[----:B------:R-:W-:-:S04]  /*12470*/  IMAD.WIDE.U32 R70, R70, 0x2, R54 ;  /* 0x0000000246467825 */ /* 0x000fc800078e0036 */
[----:B------:R-:W-:Y:S02]  /*12480*/  IMAD.MOV.U32 R54, RZ, RZ, R71 ;  /* 0x000000ffff367224 */ /* 0x000fe400078e0047 */
[----:B------:R-:W-:Y:S02]  /*12490*/  IMAD.IADD R26, R59, 0x1, -R26 ;  /* 0x000000013b1a7824 */ /* 0x000fe400078e0a1a */
[----:B------:R-:W-:-:S04]  /*124a0*/  IMAD.WIDE.U32 R72, R72, 0x2, R54 ;  /* 0x0000000248487825 */ /* 0x000fc800078e0036 */
[----:B------:R-:W-:Y:S02]  /*124b0*/  IMAD R53, R73, 0x3d1, R19 ;  /* 0x000003d149357824 */ /* 0x000fe400078e0213 */
[----:B------:R-:W-:-:S03]  /*124c0*/  IMAD.WIDE.U32 R54, R41, 0x2, RZ ;  /* 0x0000000229367825 */ /* 0x000fc600078e00ff */
[----:B------:R-:W-:Y:S01]  /*124d0*/  ISETP.GE.U32.AND P0, PT, R53, R19, PT ;  /* 0x000000133500720c */ /* 0x000fe20003f06070 */
[----:B------:R-:W-:Y:S01]  /*124e0*/  IMAD.IADD R27, R42, 0x1, -R27 ;  /* 0x000000012a1b7824 */ /* 0x000fe200078e0a1b */
[----:B------:R-:W-:Y:S02]  /*124f0*/  LOP3.LUT R67, R67, R54, RZ, 0xfc, !PT ;  /* 0x0000003643437212 */ /* 0x000fe400078efcff */
[----:B------:R-:W-:-:S04]  /*12500*/  SEL R19, RZ, 0x1, P0 ;  /* 0x00000001ff137807 */ /* 0x000fc80000000000 */
[----:B------:R-:W-:-:S04]  /*12510*/  IADD3 R19, P0, PT, R19, R56, RZ ;  /* 0x0000003813137210 */ /* 0x000fc80007f1e0ff */
        /* <DEDUP_REMOVED lines=50> */
.L_x_128:
[----:B------:R-:W-:Y:S05]  /*12840*/  BSYNC.RECONVERGENT B4 ;  /* 0x0000000000047941 */ /* 0x000fea0003800200 */
.L_x_127:
[----:B------:R-:W-:Y:S01]  /*12850*/  ISETP.GT.U32.OR P0, PT, R20, R74, P0 ;  /* 0x0000004a1400720c */ /* 0x000fe20000704470 */
[----:B------:R-:W-:Y:S04]  /*12860*/  BSSY.RECONVERGENT B4, `(.L_x_129) ;  /* 0x000005a000047945 */ /* 0x000fe80003800200 */
[----:B------:R-:W-:Y:S01]  /*12870*/  BSSY.RELIABLE B5, `(.L_x_130) ;  /* 0x000002f000057945 */ /* 0x000fe20003800100 */
[----:B------:R-:W-:Y:S02]  /*12880*/  IMAD.IADD R32, R17, 0x1, -R32 ;  /* 0x0000000111207824 */ /* 0x000fe400078e0a20 */
[----:B------:R-:W-:Y:S02]  /*12890*/  IMAD.IADD R28, R57, 0x1, -R28 ;  /* 0x00000001391c7824 */ /* 0x000fe400078e0a1c */
[----:B------:R-:W-:-:S02]  /*128a0*/  IMAD.IADD R29, R24, 0x1, -R29 ;  /* 0x00000001181d7824 */ /* 0x000fc400078e0a1d */
[----:B------:R-:W-:Y:S02]  /*128b0*/  IMAD.IADD R30, R23, 0x1, -R30 ;  /* 0x00000001171e7824 */ /* 0x000fe400078e0a1e */
[----:B------:R-:W-:Y:S02]  /*128c0*/  IMAD.IADD R31, R22, 0x1, -R31 ;  /* 0x00000001161f7824 */ /* 0x000fe400078e0a1f */
        /* <DEDUP_REMOVED lines=41> */
.L_x_131:
[----:B------:R-:W-:Y:S05]  /*12b60*/  BSYNC.RELIABLE B5 ;  /* 0x0000000000057941 */ /* 0x000fea0003800100 */
.L_x_130:
        /* <DEDUP_REMOVED lines=41> */
.L_x_132:
[----:B------:R-:W-:Y:S05]  /*12e00*/  BSYNC.RECONVERGENT B4 ;  /* 0x0000000000047941 */ /* 0x000fea0003800200 */
.L_x_129:
        /* <DEDUP_REMOVED lines=40> */
.L_x_135:
[----:B------:R-:W-:Y:S05]  /*13090*/  BSYNC.RELIABLE B5 ;  /* 0x0000000000057941 */ /* 0x000fea0003800100 */
.L_x_134:
        /* <DEDUP_REMOVED lines=41> */
.L_x_136:
[----:B------:R-:W-:Y:S05]  /*13330*/  BSYNC.RECONVERGENT B4 ;  /* 0x0000000000047941 */ /* 0x000fea0003800200 */
.L_x_133:
[----:B------:R-:W-:Y:S01]  /*13340*/  IMAD.WIDE.U32 R22, R43, R53, RZ ;  /* 0x000000352b167225 */ /* 0x000fe200078e00ff */
        /* <DEDUP_REMOVED lines=17> */
[----:B------:R-:W-:Y:S01]  /*13460*/  IMAD.MOV.U32 R73, RZ, RZ, RZ ;  /* 0x000000ffff497224 */ /* 0x000fe200078e00ff */
        /* <DEDUP_REMOVED lines=147> */
[----:B------:R-:W-:-:S04]  /*13da0*/  IMAD.WIDE.U32 R70, R62, 0x3d1, RZ ;  /* 0x000003d13e467825 */ /* 0x000fc800078e00ff */
        /* <DEDUP_REMOVED lines=8> */
[----:B------:R-:W-:Y:S01]  /*13e30*/  IMAD.MOV.U32 R71, RZ, RZ, RZ ;  /* 0x000000ffff477224 */ /* 0x000fe200078e00ff */
[----:B------:R-:W-:Y:S01]  /*13e40*/  ISETP.GE.U32.AND P0, PT, R24, R22, PT ;  /* 0x000000161800720c */ /* 0x000fe20003f06070 */
[----:B------:R-:W-:Y:S02]  /*13e50*/  IMAD.X R69, RZ, RZ, RZ, P2 ;  /* 0x000000ffff457224 */ /* 0x000fe400010e06ff */
[----:B------:R-:W-:Y:S01]  /*13e60*/  IMAD.WIDE.U32 R70, R52, 0x3d1, R70 ;  /* 0x000003d134467825 */ /* 0x000fe200078e0046 */
[----:B------:R-:W-:-:S03]  /*13e70*/  SEL R19, RZ, 0x1, P0 ;  /* 0x00000001ff137807 */ /* 0x000fc60000000000 */
[----:B------:R-:W-:Y:S02]  /*13e80*/  IMAD.X R67, RZ, RZ, RZ, P3 ;  /* 0x000000ffff437224 */ /* 0x000fe400018e06ff */
[----:B------:R-:W-:-:S04]  /*13e90*/  IMAD.WIDE.U32 R22, R41, R45, R68 ;  /* 0x0000002d29167225 */ /* 0x000fc800078e0044 */
[----:B------:R-:W-:Y:S01]  /*13ea0*/  VIADD R68, R71, UR4 ;  /* 0x0000000447447c36 */ /* 0x000fe20008000000 */
[----:B------:R-:W-:Y:S01]  /*13eb0*/  IADD3 R71, P2, P3, R70, R18, R19 ;  /* 0x0000001246477210 */ /* 0x000fe20007b5e013 */
[----:B------:R-:W-:Y:S01]  /*13ec0*/  IMAD.WIDE.U32 R18, R17, R47, R66 ;  /* 0x0000002f11127225 */ /* 0x000fe200078e0042 */
[----:B------:R-:W-:Y:S02]  /*13ed0*/  IADD3 R64, P0, PT, R65, R23, RZ ;  /* 0x0000001741407210 */ /* 0x000fe40007f1e0ff */
[----:B------:R-:W-:Y:S01]  /*13ee0*/  IADD3.X R21, PT, PT, RZ, RZ, RZ, P2, P3 ;  /* 0x000000ffff157210 */ /* 0x000fe200017e64ff */
[----:B------:R-:W-:Y:S01]  /*13ef0*/  IMAD.MOV.U32 R69, RZ, RZ, RZ ;  /* 0x000000ffff457224 */ /* 0x000fe200078e00ff */
[----:B------:R-:W-:Y:S01]  /*13f00*/  IADD3 R23, P5, PT, R62, R71, RZ ;  /* 0x000000473e177210 */ /* 0x000fe20007fbe0ff */
[----:B------:R-:W-:Y:S01]  /*13f10*/  IMAD.X R65, RZ, RZ, RZ, P0 ;  /* 0x000000ffff417224 */ /* 0x000fe200000e06ff */
[----:B------:R-:W-:Y:S01]  /*13f20*/  IADD3 R62, P2, PT, R22, R19, RZ ;  /* 0x00000013163e7210 */ /* 0x000fe20007f5e0ff */
[----:B------:R-:W-:-:S04]  /*13f30*/  IMAD.WIDE.U32 R66, R50, 0x3d1, R68 ;  /* 0x000003d132427825 */ /* 0x000fc800078e0044 */
[----:B------:R-:W-:Y:S01]  /*13f40*/  IMAD.X R63, RZ, RZ, RZ, P2 ;  /* 0x000000ffff3f7224 */ /* 0x000fe200010e06ff */
[----:B------:R-:W-:Y:S01]  /*13f50*/  IADD3 R22, P3, P4, R66, R21, R54 ;  /* 0x0000001542167210 */ /* 0x000fe20007c7e036 */
[----:B------:R-:W-:Y:S02]  /*13f60*/  IMAD.X R19, RZ, RZ, RZ, P5 ;  /* 0x000000ffff137224 */ /* 0x000fe400028e06ff */
[----:B------:R-:W-:-:S03]  /*13f70*/  IMAD.WIDE.U32 R54, R41, R46, R64 ;  /* 0x0000002e29367225 */ /* 0x000fc600078e0040 */
[----:B------:R-:W-:Y:S01]  /*13f80*/  IADD3 R22, P2, P0, R52, R19, R22 ;  /* 0x0000001334167210 */ /* 0x000fe2000785e016 */
[----:B------:R-:W-:Y:S01]  /*13f90*/  IMAD.WIDE.U32 R48, R17, R48, R62 ;  /* 0x0000003011307225 */ /* 0x000fe200078e003e */
[----:B------:R-:W-:Y:S02]  /*13fa0*/  IADD3.X R19, PT, PT, RZ, RZ, RZ, P3, P4 ;  /* 0x000000ffff137210 */ /* 0x000fe40001fe84ff */
[----:B------:R-:W-:Y:S01]  /*13fb0*/  IADD3.X R51, PT, PT, RZ, RZ, RZ, P2, P0 ;  /* 0x000000ffff337210 */ /* 0x000fe200017e04ff */
[----:B------:R-:W-:Y:S01]  /*13fc0*/  VIADD R66, R67, UR4 ;  /* 0x0000000443427c36 */ /* 0x000fe20008000000 */
[----:B------:R-:W-:Y:S01]  /*13fd0*/  IADD3 R52, P5, PT, R54, R49, RZ ;  /* 0x0000003136347210 */ /* 0x000fe20007fbe0ff */
[----:B------:R-:W-:Y:S02]  /*13fe0*/  IMAD.MOV.U32 R67, RZ, RZ, RZ ;  /* 0x000000ffff437224 */ /* 0x000fe400078e00ff */
[----:B------:R-:W-:Y:S02]  /*13ff0*/  IMAD.MOV.U32 R65, RZ, RZ, RZ ;  /* 0x000000ffff417224 */ /* 0x000fe400078e00ff */
[----:B------:R-:W-:-:S04]  /*14000*/  IMAD.WIDE.U32 R62, R18, 0x3d1, R66 ;  /* 0x000003d1123e7825 */ /* 0x000fc800078e0042 */
[----:B------:R-:W-:Y:S01]  /*14010*/  IMAD.X R53, RZ, RZ, RZ, P5 ;  /* 0x000000ffff357224 */ /* 0x000fe200028e06ff */
[----:B------:R-:W-:Y:S01]  /*14020*/  IADD3 R19, P3, P4, R62, R19, R20 ;  /* 0x000000133e137210 */ /* 0x000fe20007c7e014 */
[----:B------:R-:W-:Y:S02]  /*14030*/  VIADD R64, R63, UR4 ;  /* 0x000000043f407c36 */ /* 0x000fe40008000000 */
        /* <DEDUP_REMOVED lines=8> */
[----:B------:R-:W-:-:S02]  /*140c0*/  IMAD.MOV.U32 R45, RZ, RZ, RZ ;  /* 0x000000ffff2d7224 */ /* 0x000fc400078e00ff */
        /* <DEDUP_REMOVED lines=16> */
[----:B------:R-:W-:Y:S02]  /*141d0*/  IADD3 R41, P3, P4, R20, R41, R60 ;  /* 0x0000002914297210 */ /* 0x000fe40007c7e03c */
[----:B------:R-:W-:Y:S01]  /*141e0*/  IADD3.X R17, PT, PT, RZ, RZ, RZ, P0, P2 ;  /* 0x000000ffff117210 */ /* 0x000fe200007e44ff */
[----:B------:R-:W-:Y:S01]  /*141f0*/  IMAD.WIDE.U32 R18, R47, 0x3d1, R18 ;  /* 0x000003d12f127825 */ /* 0x000fe200078e0012 */
[----:B------:R-:W-:-:S03]  /*14200*/  IADD3.X R21, PT, PT, RZ, RZ, RZ, P3, P4 ;  /* 0x000000ffff157210 */ /* 0x000fc60001fe84ff */
        /* <DEDUP_REMOVED lines=33> */
.L_x_138:
[----:B------:R-:W-:Y:S05]  /*14420*/  BSYNC.RECONVERGENT B4 ;  /* 0x0000000000047941 */ /* 0x000fea0003800200 */
.L_x_137:
[----:B------:R-:W-:Y:S01]  /*14430*/  ISETP.GT.U32.OR P0, PT, R21, R74, P0 ;  /* 0x0000004a1500720c */ /* 0x000fe20000704470 */
[----:B------:R-:W-:Y:S04]  /*14440*/  BSSY.RECONVERGENT B4, `(.L_x_139) ;  /* 0x0000056000047945 */ /* 0x000fe80003800200 */
[----:B------:R-:W-:Y:S01]  /*14450*/  BSSY.RELIABLE B5, `(.L_x_140) ;  /* 0x000002b000057945 */ /* 0x000fe20003800100 */
[----:B------:R-:W-:-:S07]  /*14460*/  IMAD.MOV.U32 R17, RZ, RZ, R21 ;  /* 0x000000ffff117224 */ /* 0x000fce00078e0015 */
        /* <DEDUP_REMOVED lines=41> */
.L_x_141:
[----:B------:R-:W-:Y:S05]  /*14700*/  BSYNC.RELIABLE B5 ;  /* 0x0000000000057941 */ /* 0x000fea0003800100 */
.L_x_140:
        /* <DEDUP_REMOVED lines=35> */
[C---:B------:R-:W-:Y:S01]  /*14940*/  ISETP.GE.U32.AND P0, PT, R18.reuse, UR5, PT ;  /* 0x0000000512007c0c */ /* 0x040fe2000bf06070 */
[----:B------:R-:W-:-:S03]  /*14950*/  VIADD R18, R18, -UR5 ;  /* 0x8000000512127c36 */ /* 0x000fc60008000000 */
[----:B------:R-:W-:Y:S01]  /*14960*/  ISETP.GE.U32.AND.EX P0, PT, R19, RZ, PT, P0 ;  /* 0x000000ff1300720c */ /* 0x000fe20003f06100 */
[----:B------:R-:W-:-:S12]  /*14970*/  VIADD R19, R42, -UR29 ;  /* 0x8000001d2a137c36 */ /* 0x000fd80008000000 */
[----:B------:R-:W-:-:S04]  /*14980*/  @P0 IMAD.MOV R41, RZ, RZ, R17 ;  /* 0x000000ffff290224 */ /* 0x000fc800078e0211 */
[----:B------:R-:W-:-:S07]  /*14990*/  IMAD.IADD R17, R41, 0x1, -R74 ;  /* 0x0000000129117824 */ /* 0x000fce00078e0a4a */
.L_x_142:
[----:B------:R-:W-:Y:S05]  /*149a0*/  BSYNC.RECONVERGENT B4 ;  /* 0x0000000000047941 */ /* 0x000fea0003800200 */
.L_x_139:
[----:B------:R-:W-:Y:S01]  /*149b0*/  ISETP.GT.U32.AND P0, PT, R17, R74, PT ;  /* 0x0000004a1100720c */ /* 0x000fe20003f04070 */
[----:B------:R-:W-:-:S12]  /*149c0*/  BSSY.RELIABLE B4, `(.L_x_143) ;  /* 0x0000028000047945 */ /* 0x000fd80003800100 */
[----:B------:R-:W-:Y:S05]  /*149d0*/  @P0 BRA `(.L_x_144) ;  /* 0x0000000000980947 */ /* 0x000fea0003800000 */
[----:B------:R-:W-:Y:S02]  /*149e0*/  ISETP.GE.U32.AND P2, PT, R17, R74, PT ;  /* 0x0000004a1100720c */ /* 0x000fe40003f46070 */
[----:B------:R-:W-:Y:S02]  /*149f0*/  PLOP3.LUT P0, PT, PT, PT, PT, 0x80, 0x8 ;  /* 0x000000000008781c */ /* 0x000fe40003f0f070 */
[----:B------:R-:W-:-:S09]  /*14a00*/  PRMT R57, RZ, 0x7610, R57 ;  /* 0x00007610ff397816 */ /* 0x000fd20000000039 */
        /* <DEDUP_REMOVED lines=35> */
.L_x_144:
[----:B------:R-:W-:Y:S05]  /*14c40*/  BSYNC.RELIABLE B4 ;  /* 0x0000000000047941 */ /* 0x000fea0003800100 */
.L_x_143:
[C---:B------:R-:W-:Y:S01]  /*14c50*/  ISETP.GE.U32.AND P0, PT, R24.reuse, UR8, PT ;  /* 0x0000000818007c0c */ /* 0x040fe2000bf06070 */
[----:B------:R-:W-:Y:S01]  /*14c60*/  VIADD R24, R24, -UR8 ;  /* 0x8000000818187c36 */ /* 0x000fe20008000000 */
[----:B------:R-:W-:Y:S02]  /*14c70*/  PRMT R57, RZ, 0x7610, R57 ;  /* 0x00007610ff397816 */ /* 0x000fe40000000039 */
        /* <DEDUP_REMOVED lines=9> */
[----:B------:R-:W-:-:S03]  /*14d10*/  VIADD R23, R45, -UR9 ;  /* 0x800000092d177c36 */ /* 0x000fc60008000000 */
        /* <DEDUP_REMOVED lines=26> */
[----:B------:R-:W-:Y:S01]  /*14ec0*/  @P0 IMAD.MOV R19, RZ, RZ, R17 ;  /* 0x000000ffff130224 */ /* 0x000fe200078e0211 */
[----:B------:R-:W-:-:S03]  /*14ed0*/  PLOP3.LUT P0, PT, PT, PT, PT, 0x80, 0x8 ;  /* 0x000000000008781c */ /* 0x000fc60003f0f070 */
[----:B------:R-:W-:Y:S02]  /*14ee0*/  IMAD.IADD R17, R19, 0x1, -R74 ;  /* 0x0000000113117824 */ /* 0x000fe400078e0a4a */
[----:B------:R-:W-:-:S08]  /*14ef0*/  VIADD R19, R41, -UR29 ;  /* 0x8000001d29137c36 */ /* 0x000fd00008000000 */
.L_x_11:
[----:B0-----:R-:W-:Y:S05]  /*14f00*/  BSYNC.RECONVERGENT B3 ;  /* 0x0000000000037941 */ /* 0x001fea0003800200 */
.L_x_10:
[----:B------:R-:W-:-:S05]  /*14f10*/  SHF.R.U32.HI R41, RZ, 0x5, R4 ;  /* 0x00000005ff297819 */ /* 0x000fca0000011604 */
[----:B------:R-:W-:-:S06]  /*14f20*/  IMAD R41, R41, 0x4, R2 ;  /* 0x0000000429297824 */ /* 0x000fcc00078e0202 */
[----:B------:R-:W2:Y:S01]  /*14f30*/  LDL R41, [R41] ;  /* 0x0000000029297983 */ /* 0x000ea20000100800 */
[----:B------:R-:W-:Y:S01]  /*14f40*/  BSSY.RECONVERGENT B3, `(.L_x_145) ;  /* 0x0003124000037945 */ /* 0x000fe20003800200 */
[----:B------:R-:W-:Y:S01]  /*14f50*/  PRMT R55, R57, 0x7610, R55 ;  /* 0x0000761039377816 */ /* 0x000fe20000000037 */
        /* <DEDUP_REMOVED lines=22> */
[----:B------:R-:W-:Y:S01]  /*150c0*/  IMAD.MOV.U32 R44, RZ, RZ, R39 ;  /* 0x000000ffff2c7224 */ /* 0x000fe200078e0027 */
[----:B--2---:R-:W-:-:S04]  /*150d0*/  SHF.R.W.U32.HI R42, RZ, R4, R41 ;  /* 0x00000004ff2a7219 */ /* 0x004fc80000011e29 */
[----:B------:R-:W-:-:S04]  /*150e0*/  LOP3.LUT R42, R42, 0x1, RZ, 0xc0, !PT ;  /* 0x000000012a2a7812 */ /* 0x000fc800078ec0ff */
[----:B------:R-:W-:Y:S01]  /*150f0*/  ISETP.NE.U32.AND P2, PT, R42, 0x1, PT ;  /* 0x000000012a00780c */ /* 0x000fe20003f45070 */
[----:B------:R-:W-:-:S12]  /*15100*/  IMAD.MOV.U32 R42, RZ, RZ, R40 ;  /* 0x000000ffff2a7224 */ /* 0x000fd800078e0028 */
[----:B------:R-:W-:Y:S05]  /*15110*/  @P2 BRA `(.L_x_146) ;  /* 0x0000031000182947 */ /* 0x000fea0003800000 */
[----:B------:R-:W0:Y:S01]  /*15120*/  LDCU.64 UR40, c[0x3][0x70] ;  /* 0x00c00e00ff2877ac */ /* 0x000e220008000a00 */
[----:B------:R-:W-:Y:S01]  /*15130*/  IMAD.U32 R55, RZ, RZ, UR36 ;  /* 0x00000024ff377e24 */ /* 0x000fe2000f8e00ff */
[----:B------:R-:W1:Y:S01]  /*15140*/  LDCU.64 UR38, c[0x3][0x78] ;  /* 0x00c00f00ff2677ac */ /* 0x000e620008000a00 */
[----:B------:R-:W2:Y:S01]  /*15150*/  LDCU.64 UR42, c[0x3][0x68] ;  /* 0x00c00d00ff2a77ac */ /* 0x000ea20008000a00 */
[----:B------:R-:W3:Y:S01]  /*15160*/  LDCU.64 UR44, c[0x3][0x60] ;  /* 0x00c00c00ff2c77ac */ /* 0x000ee20008000a00 */
[----:B------:R-:W4:Y:S01]  /*15170*/  LDCU.64 UR46, c[0x3][0x38] ;  /* 0x00c00700ff2e77ac */ /* 0x000f220008000a00 */
[----:B0-----:R-:W-:Y:S02]  /*15180*/  IMAD.U32 R47, RZ, RZ, UR40 ;  /* 0x00000028ff2f7e24 */ /* 0x001fe4000f8e00ff */
[----:B------:R-:W-:Y:S01]  /*15190*/  IMAD.U32 R48, RZ, RZ, UR41 ;  /* 0x00000029ff307e24 */ /* 0x000fe2000f8e00ff */
[----:B------:R-:W0:Y:S01]  /*151a0*/  LDCU.64 UR48, c[0x3][0x30] ;  /* 0x00c00600ff3077ac */ /* 0x000e220008000a00 */
[----:B-1----:R-:W-:-:S02]  /*151b0*/  IMAD.U32 R45, RZ, RZ, UR38 ;  /* 0x00000026ff2d7e24 */ /* 0x002fc4000f8e00ff */
[----:B------:R-:W-:Y:S01]  /*151c0*/  IMAD.U32 R46, RZ, RZ, UR39 ;  /* 0x00000027ff2e7e24 */ /* 0x000fe2000f8e00ff */
[----:B------:R-:W1:Y:S01]  /*151d0*/  LDCU.64 UR50, c[0x3][0x28] ;  /* 0x00c00500ff3277ac */ /* 0x000e620008000a00 */
[----:B--2---:R-:W-:Y:S02]  /*151e0*/  IMAD.U32 R52, RZ, RZ, UR42 ;  /* 0x0000002aff347e24 */ /* 0x004fe4000f8e00ff */
[----:B------:R-:W-:Y:S01]  /*151f0*/  IMAD.U32 R50, RZ, RZ, UR43 ;  /* 0x0000002bff327e24 */ /* 0x000fe2000f8e00ff */
[----:B------:R-:W2:Y:S01]  /*15200*/  LDCU.64 UR52, c[0x3][0x58] ;  /* 0x00c00b00ff3477ac */ /* 0x000ea20008000a00 */
[----:B---3--:R-:W-:Y:S02]  /*15210*/  IMAD.U32 R43, RZ, RZ, UR44 ;  /* 0x0000002cff2b7e24 */ /* 0x008fe4000f8e00ff */
[----:B------:R-:W-:Y:S01]  /*15220*/  IMAD.U32 R49, RZ, RZ, UR45 ;  /* 0x0000002dff317e24 */ /* 0x000fe2000f8e00ff */
[----:B------:R-:W3:Y:S01]  /*15230*/  LDCU.64 UR54, c[0x3][0x50] ;  /* 0x00c00a00ff3677ac */ /* 0x000ee20008000a00 */
[----:B----4-:R-:W-:-:S02]  /*15240*/  IMAD.U32 R62, RZ, RZ, UR46 ;  /* 0x0000002eff3e7e24 */ /* 0x010fc4000f8e00ff */
[----:B------:R-:W-:Y:S01]  /*15250*/  IMAD.U32 R64, RZ, RZ, UR47 ;  /* 0x0000002fff407e24 */ /* 0x000fe2000f8e00ff */
[----:B------:R-:W4:Y:S01]  /*15260*/  LDCU.64 UR56, c[0x3][0x48] ;  /* 0x00c00900ff3877ac */ /* 0x000f220008000a00 */
[----:B0-----:R-:W-:Y:S01]  /*15270*/  IMAD.U32 R60, RZ, RZ, UR49 ;  /* 0x00000031ff3c7e24 */ /* 0x001fe2000f8e00ff */
[----:B------:R-:W0:Y:S01]  /*15280*/  LDCU.64 UR40, c[0x3][0x40] ;  /* 0x00c00800ff2877ac */ /* 0x000e220008000a00 */
[----:B------:R-:W-:Y:S02]  /*15290*/  IMAD.U32 R58, RZ, RZ, UR48 ;  /* 0x00000030ff3a7e24 */ /* 0x000fe4000f8e00ff */
[----:B-1----:R-:W-:Y:S01]  /*152a0*/  IMAD.U32 R54, RZ, RZ, UR50 ;  /* 0x00000032ff367e24 */ /* 0x002fe2000f8e00ff */
[----:B------:R-:W1:Y:S01]  /*152b0*/  LDCU.64 UR38, c[0x3][0x20] ;  /* 0x00c00400ff2677ac */ /* 0x000e620008000a00 */
[----:B------:R-:W-:Y:S02]  /*152c0*/  IMAD.U32 R56, RZ, RZ, UR51 ;  /* 0x00000033ff387e24 */ /* 0x000fe4000f8e00ff */
[----:B--2---:R-:W-:-:S02]  /*152d0*/  IMAD.U32 R70, RZ, RZ, UR52 ;  /* 0x00000034ff467e24 */ /* 0x004fc4000f8e00ff */
[----:B------:R-:W-:Y:S02]  /*152e0*/  IMAD.U32 R72, RZ, RZ, UR53 ;  /* 0x00000035ff487e24 */ /* 0x000fe4000f8e00ff */
[----:B---3--:R-:W-:Y:S02]  /*152f0*/  IMAD.U32 R68, RZ, RZ, UR54 ;  /* 0x00000036ff447e24 */ /* 0x008fe4000f8e00ff */
[----:B------:R-:W-:Y:S02]  /*15300*/  IMAD.U32 R65, RZ, RZ, UR55 ;  /* 0x00000037ff417e24 */ /* 0x000fe4000f8e00ff */
[----:B----4-:R-:W-:Y:S02]  /*15310*/  IMAD.U32 R66, RZ, RZ, UR56 ;  /* 0x00000038ff427e24 */ /* 0x010fe4000f8e00ff */
[----:B------:R-:W-:Y:S02]  /*15320*/  IMAD.U32 R53, RZ, RZ, UR57 ;  /* 0x00000039ff357e24 */ /* 0x000fe4000f8e00ff */
[----:B0-----:R-:W-:-:S02]  /*15330*/  IMAD.U32 R51, RZ, RZ, UR40 ;  /* 0x00000028ff337e24 */ /* 0x001fc4000f8e00ff */
[----:B------:R-:W-:Y:S02]  /*15340*/  IMAD.U32 R63, RZ, RZ, UR41 ;  /* 0x00000029ff3f7e24 */ /* 0x000fe4000f8e00ff */
[----:B-1----:R-:W-:Y:S02]  /*15350*/  IMAD.U32 R44, RZ, RZ, UR39 ;  /* 0x00000027ff2c7e24 */ /* 0x002fe4000f8e00ff */
[----:B------:R-:W-:Y:S01]  /*15360*/  IMAD.U32 R42, RZ, RZ, UR38 ;  /* 0x00000026ff2a7e24 */ /* 0x000fe2000f8e00ff */
[----:B------:R-:W-:Y:S06]  /*15370*/  @!P0 BRA `(.L_x_146) ;  /* 0x0000030c00808947 */ /* 0x000fec0003800000 */
[----:B------:R-:W-:Y:S01]  /*15380*/  PRMT R41, R55, 0x9910, RZ ;  /* 0x0000991037297816 */ /* 0x000fe200000000ff */
[----:B------:R-:W-:Y:S01]  /*15390*/  IMAD.MOV.U32 R46, RZ, RZ, R17 ;  /* 0x000000ffff2e7224 */ /* 0x000fe200078e0011 */
[----:B------:R-:W-:Y:S01]  /*153a0*/  PRMT R55, R57, 0x7610, R55 ;  /* 0x0000761039377816 */ /* 0x000fe20000000037 */
[----:B------:R-:W-:Y:S01]  /*153b0*/  IMAD.MOV.U32 R45, RZ, RZ, R18 ;  /* 0x000000ffff2d7224 */ /* 0x000fe200078e0012 */
[----:B------:R-:W-:Y:S01]  /*153c0*/  ISETP.NE.AND P0, PT, R41, RZ, PT ;  /* 0x000000ff2900720c */ /* 0x000fe20003f05270 */
        /* <DEDUP_REMOVED lines=22> */
[----:B------:R-:W-:Y:S06]  /*15530*/  @P0 BRA `(.L_x_146) ;  /* 0x0000030c00100947 */ /* 0x000fec0003800000 */
        /* <DEDUP_REMOVED lines=185> */
[----:B------:R-:W-:-:S04]  /*160d0*/  IMAD.WIDE.U32 R44, R18, R18, R42 ;  /* 0x00000012122c7225 */ /* 0x000fc800078e002a */
[----:B------:R-:W-:-:S04]  /*160e0*/  IMAD.WIDE.U32 R42, R20, R17, R66 ;  /* 0x00000011142a7225 */ /* 0x000fc800078e0042 */
[----:B------:R-:W-:Y:S01]  /*160f0*/  VIADD R70, R69, UR4 ;  /* 0x0000000445467c36 */ /* 0x000fe20008000000 */
[----:B------:R-:W-:Y:S01]  /*16100*/  IADD3 R69, P0, PT, R60, R41, RZ ;  /* 0x000000293c457210 */ /* 0x000fe20007f1e0ff */
[----:B------:R-:W-:Y:S01]  /*16110*/  IMAD.MOV.U32 R71, RZ, RZ, RZ ;  /* 0x000000ffff477224 */ /* 0x000fe200078e00ff */
[----:B------:R-:W-:Y:S01]  /*16120*/  IADD3 R60, P2, PT, R65, R45, RZ ;  /* 0x0000002d413c7210 */ /* 0x000fe20007f5e0ff */
[----:B------:R-:W-:Y:S01]  /*16130*/  IMAD.MOV.U32 R65, RZ, RZ, RZ ;  /* 0x000000ffff417224 */ /* 0x000fe200078e00ff */
[----:B------:R-:W-:Y:S01]  /*16140*/  IADD3 R44, P3, PT, R44, R43, RZ ;  /* 0x0000002b2c2c7210 */ /* 0x000fe20007f7e0ff */
[----:B------:R-:W-:Y:S01]  /*16150*/  IMAD.WIDE.U32 R66, R62, 0x3d1, R70 ;  /* 0x000003d13e427825 */ /* 0x000fe200078e0046 */
[----:B------:R-:W-:-:S03]  /*16160*/  IADD3.X R41, PT, PT, RZ, RZ, RZ, P4, P5 ;  /* 0x000000ffff297210 */ /* 0x000fc600027ea4ff */
[----:B------:R-:W-:Y:S02]  /*16170*/  IMAD.X R61, RZ, RZ, RZ, P2 ;  /* 0x000000ffff3d7224 */ /* 0x000fe400010e06ff */
[----:B------:R-:W-:Y:S01]  /*16180*/  IMAD.X R45, RZ, RZ, RZ, P3 ;  /* 0x000000ffff2d7224 */ /* 0x000fe200018e06ff */
[----:B------:R-:W-:Y:S01]  /*16190*/  IADD3 R46, P3, P4, R66, R41, R46 ;  /* 0x00000029422e7210 */ /* 0x000fe20007c7e02e */
[----:B------:R-:W-:Y:S02]  /*161a0*/  VIADD R64, R67, UR4 ;  /* 0x0000000443407c36 */ /* 0x000fe40008000000 */
[----:B------:R-:W-:Y:S01]  /*161b0*/  IMAD.X R67, RZ, RZ, RZ, P0 ;  /* 0x000000ffff437224 */ /* 0x000fe200000e06ff */
[----:B------:R-:W-:Y:S01]  /*161c0*/  IADD3.X R41, PT, PT, RZ, RZ, RZ, P3, P4 ;  /* 0x000000ffff297210 */ /* 0x000fe20001fe84ff */
[----:B------:R-:W-:-:S03]  /*161d0*/  IMAD.WIDE.U32 R60, R18, R17, R60 ;  /* 0x00000011123c7225 */ /* 0x000fc600078e003c */
[----:B------:R-:W-:Y:S01]  /*161e0*/  IADD3 R67, P0, P2, R58, R67, R46 ;  /* 0x000000433a437210 */ /* 0x000fe20007a1e02e */
[----:B------:R-:W-:-:S04]  /*161f0*/  IMAD.WIDE.U32 R44, R19, R17, R44 ;  /* 0x00000011132c7225 */ /* 0x000fc800078e002c */
[----:B------:R-:W-:Y:S01]  /*16200*/  IMAD.WIDE.U32 R64, R42, 0x3d1, R64 ;  /* 0x000003d12a407825 */ /* 0x000fe200078e0040 */
[----:B------:R-:W-:-:S03]  /*16210*/  IADD3 R46, P3, PT, R60, R45, RZ ;  /* 0x0000002d3c2e7210 */ /* 0x000fc60007f7e0ff */
[----:B------:R-:W-:Y:S01]  /*16220*/  VIADD R58, R65, UR4 ;  /* 0x00000004413a7c36 */ /* 0x000fe20008000000 */
[----:B------:R-:W-:Y:S01]  /*16230*/  IADD3 R64, P4, P5, R64, R41, R48 ;  /* 0x0000002940407210 */ /* 0x000fe20007d9e030 */
[----:B------:R-:W-:Y:S01]  /*16240*/  IMAD.X R47, RZ, RZ, RZ, P3 ;  /* 0x000000ffff2f7224 */ /* 0x000fe200018e06ff */
[----:B------:R-:W-:Y:S01]  /*16250*/  IADD3.X R41, PT, PT, RZ, RZ, RZ, P0, P2 ;  /* 0x000000ffff297210 */ /* 0x000fe200007e44ff */
[----:B------:R-:W-:Y:S01]  /*16260*/  IMAD.MOV.U32 R59, RZ, RZ, RZ ;  /* 0x000000ffff3b7224 */ /* 0x000fe200078e00ff */
[----:B------:R-:W-:Y:S01]  /*16270*/  IADD3.X R43, PT, PT, RZ, RZ, RZ, P4, P5 ;  /* 0x000000ffff2b7210 */ /* 0x000fe200027ea4ff */
[----:B------:R-:W-:-:S04]  /*16280*/  IMAD.WIDE.U32 R46, R18, R17, R46 ;  /* 0x00000011122e7225 */ /* 0x000fc800078e002e */
[----:B------:R-:W-:Y:S01]  /*16290*/  IMAD.WIDE.U32 R48, R44, 0x3d1, R58 ;  /* 0x000003d12c307825 */ /* 0x000fe200078e003a */
[----:B------:R-:W-:Y:S02]  /*162a0*/  IADD3 R59, P4, P5, R62, R41, R64 ;  /* 0x000000293e3b7210 */ /* 0x000fe40007d9e040 */
[----:B------:R-:W-:Y:S01]  /*162b0*/  IADD3 R60, P0, PT, R61, R47, RZ ;  /* 0x0000002f3d3c7210 */ /* 0x000fe20007f1e0ff */
        /* <DEDUP_REMOVED lines=23> */
[----:B------:R-:W-:-:S02]  /*16430*/  IADD3.X R41, PT, PT, RZ, RZ, RZ, P3, P4 ;  /* 0x000000ffff297210 */ /* 0x000fc40001fe84ff */
[----:B------:R-:W-:Y:S01]  /*16440*/  IADD3 R56, P0, P2, R44, R47, R56 ;  /* 0x0000002f2c387210 */ /* 0x000fe20007a1e038 */
[----:B------:R-:W-:-:S03]  /*16450*/  VIADD R44, R45, UR4 ;  /* 0x000000042d2c7c36 */ /* 0x000fc60008000000 */
[----:B------:R-:W-:Y:S02]  /*16460*/  IADD3 R60, P3, P4, R42, R41, R56 ;  /* 0x000000292a3c7210 */ /* 0x000fe40007c7e038 */
[----:B------:R-:W-:Y:S01]  /*16470*/  IADD3.X R45, PT, PT, RZ, RZ, RZ, P0, P2 ;  /* 0x000000ffff2d7210 */ /* 0x000fe200007e44ff */
[----:B------:R-:W0:Y:S01]  /*16480*/  LDC R41, c[0x3][0x1c] ;  /* 0x00c00700ff297b82 */ /* 0x000e220000000800 */
        /* <DEDUP_REMOVED lines=29> */
.L_x_148:
[----:B------:R-:W-:Y:S05]  /*16660*/  BSYNC.RECONVERGENT B4 ;  /* 0x0000000000047941 */ /* 0x000fea0003800200 */
.L_x_147:
[----:B0-----:R-:W-:Y:S01]  /*16670*/  ISETP.GT.U32.OR P0, PT, R60, R41, P0 ;  /* 0x000000293c00720c */ /* 0x001fe20000704470 */
        /* <DEDUP_REMOVED lines=39> */
.L_x_151:
[----:B------:R-:W-:Y:S05]  /*168f0*/  BSYNC.RELIABLE B5 ;  /* 0x0000000000057941 */ /* 0x000fea0003800100 */
.L_x_150:
        /* <DEDUP_REMOVED lines=41> */
.L_x_152:
[----:B------:R-:W-:Y:S05]  /*16b90*/  BSYNC.RECONVERGENT B4 ;  /* 0x0000000000047941 */ /* 0x000fea0003800200 */
.L_x_149:
        /* <DEDUP_REMOVED lines=40> */
.L_x_155:
[----:B------:R-:W-:Y:S05]  /*16e20*/  BSYNC.RELIABLE B5 ;  /* 0x0000000000057941 */ /* 0x000fea0003800100 */
.L_x_154:
        /* <DEDUP_REMOVED lines=41> */
.L_x_156:
[----:B------:R-:W-:Y:S05]  /*170c0*/  BSYNC.RECONVERGENT B4 ;  /* 0x0000000000047941 */ /* 0x000fea0003800200 */
.L_x_153:
[----:B------:R-:W-:Y:S01]  /*170d0*/  ISETP.NE.AND P2, PT, R13, RZ, PT ;  /* 0x000000ff0d00720c */ /* 0x000fe20003f45270 */
[----:B------:R-:W-:Y:S01]  /*170e0*/  IMAD.MOV.U32 R81, RZ, RZ, R5 ;  /* 0x000000ffff517224 */ /* 0x000fe200078e0005 */
[----:B------:R-:W-:Y:S01]  /*170f0*/  PLOP3.LUT P0, PT, PT, PT, PT, 0x8, 0x80 ;  /* 0x000000000080781c */ /* 0x000fe20003f0e170 */
        /* <DEDUP_REMOVED lines=8> */
[----:B------:R-:W-:Y:S02]  /*17180*/  IMAD.MOV.U32 R42, RZ, RZ, RZ ;  /* 0x000000ffff2a7224 */ /* 0x000fe400078e00ff */
[----:B------:R-:W-:Y:S02]  /*17190*/  IMAD.MOV.U32 R43, RZ, RZ, R13 ;  /* 0x000000ffff2b7224 */ /* 0x000fe400078e000d */
[----:B------:R-:W-:Y:S02]  /*171a0*/  IMAD.MOV.U32 R81, RZ, RZ, R14 ;  /* 0x000000ffff517224 */ /* 0x000fe400078e000e */
[----:B------:R-:W-:-:S04]  /*171b0*/  IMAD.HI.U32 RZ, P0, R13, 0x3d1, R42 ;  /* 0x000003d10dff7827 */ /* 0x000fc8000780002a */
[----:B------:R-:W-:Y:S02]  /*171c0*/  IMAD.X R42, RZ, RZ, RZ, P0 ;  /* 0x000000ffff2a7224 */ /* 0x000fe400000e06ff */
[----:B------:R-:W-:-:S03]  /*171d0*/  IMAD.MOV.U32 R79, RZ, RZ, R15 ;  /* 0x000000ffff4f7224 */ /* 0x000fc600078e000f */
[----:B------:R-:W-:-:S04]  /*171e0*/  IADD3 R65, P0, P2, R42, R16, R7 ;  /* 0x000000102a417210 */ /* 0x000fc80007a1e007 */
[----:B------:R-:W-:-:S04]  /*171f0*/  IADD3.X R43, PT, PT, RZ, RZ, RZ, P0, P2 ;  /* 0x000000ffff2b7210 */ /* 0x000fc800007e44ff */
[----:B------:R-:W-:-:S05]  /*17200*/  IADD3 R71, P0, PT, R43, R8, RZ ;  /* 0x000000082b477210 */ /* 0x000fca0007f1e0ff */
[----:B------:R-:W-:-:S05]  /*17210*/  IMAD.X R42, RZ, RZ, RZ, P0 ;  /* 0x000000ffff2a7224 */ /* 0x000fca00000e06ff */
[----:B------:R-:W-:-:S05]  /*17220*/  IADD3 R63, P0, PT, R42, R9, RZ ;  /* 0x000000092a3f7210 */ /* 0x000fca0007f1e0ff */
[----:B------:R-:W-:-:S05]  /*17230*/  IMAD.X R43, RZ, RZ, RZ, P0 ;  /* 0x000000ffff2b7224 */ /* 0x000fca00000e06ff */
[----:B------:R-:W-:-:S05]  /*17240*/  IADD3 R57, P0, PT, R43, R10, RZ ;  /* 0x0000000a2b397210 */ /* 0x000fca0007f1e0ff */
[----:B------:R-:W-:Y:S01]  /*17250*/  IMAD.X R42, RZ, RZ, RZ, P0 ;  /* 0x000000ffff2a7224 */ /* 0x000fe200000e06ff */
[----:B------:R-:W-:-:S04]  /*17260*/  PLOP3.LUT P0, PT, P1, PT, PT, 0x80, 0x8 ;  /* 0x000000000008781c */ /* 0x000fc80000f0f070 */
[----:B------:R-:W-:-:S05]  /*17270*/  IADD3 R61, P2, PT, R42, R11, RZ ;  /* 0x0000000b2a3d7210 */ /* 0x000fca0007f5e0ff */
[----:B------:R-:W-:-:S08]  /*17280*/  IMAD.X R54, RZ, RZ, R12, P2 ;  /* 0x000000ffff367224 */ /* 0x000fd000010e060c */
.L_x_157:
[----:B------:R-:W-:-:S13]  /*17290*/  ISETP.GT.U32.OR P0, PT, R54, R41, P0 ;  /* 0x000000293600720c */ /* 0x000fda0000704470 */
[----:B------:R-:W-:Y:S05]  /*172a0*/  @P0 BRA `(.L_x_158) ;  /* 0x0000000000640947 */ /* 0x000fea0003800000 */
[----:B------:R-:W-:-:S13]  /*172b0*/  ISETP.GE.U32.AND P0, PT, R54, R41, PT ;  /* 0x000000293600720c */ /* 0x000fda0003f06070 */
[----:B------:R-:W-:Y:S05]  /*172c0*/  @!P0 BRA `(.L_x_159) ;  /* 0x0000000400008947 */ /* 0x000fea0003800000 */
[----:B------:R-:W-:-:S13]  /*172d0*/  ISETP.LE.U32.AND P0, PT, R61, UR5, PT ;  /* 0x000000053d007c0c */ /* 0x000fda000bf03070 */
[----:B------:R-:W-:Y:S05]  /*172e0*/  @!P0 BRA `(.L_x_158) ;  /* 0x0000000000548947 */ /* 0x000fea0003800000 */
[----:B------:R-:W-:-:S13]  /*172f0*/  ISETP.LT.U32.AND P0, PT, R61, UR5, PT ;  /* 0x000000053d007c0c */ /* 0x000fda000bf01070 */
[----:B------:R-:W-:Y:S05]  /*17300*/  @P0 BRA `(.L_x_159) ;  /* 0x0000000000f00947 */ /* 0x000fea0003800000 */
        /* <DEDUP_REMOVED lines=14> */
[----:B------:R-:W-:-:S04]  /*173f0*/  ISETP.GE.U32.AND P0, PT, R81, UR30, PT ;  /* 0x0000001e51007c0c */ /* 0x000fc8000bf06070 */
[----:B------:R-:W-:-:S04]  /*17400*/  ISETP.LT.U32.OR P0, PT, R79, UR31, !P0 ;  /* 0x0000001f4f007c0c */ /* 0x000fc8000c701470 */
[----:B------:R-:W-:-:S04]  /*17410*/  ISETP.LE.U32.AND P0, PT, R79, UR31, P0 ;  /* 0x0000001f4f007c0c */ /* 0x000fc80008703070 */
[----:B------:R-:W-:-:S13]  /*17420*/  ISETP.LT.U32.OR P0, PT, R65, UR35, P0 ;  /* 0x0000002341007c0c */ /* 0x000fda0008701470 */
[----:B------:R-:W-:Y:S05]  /*17430*/  @P0 BRA `(.L_x_159) ;  /* 0x0000000000a40947 */ /* 0x000fea0003800000 */
.L_x_158:
        /* <DEDUP_REMOVED lines=41> */
.L_x_159:
[----:B------:R-:W-:-:S13]  /*176d0*/  ISETP.GT.U32.AND P0, PT, R54, R41, PT ;  /* 0x000000293600720c */ /* 0x000fda0003f04070 */
[----:B------:R-:W-:Y:S05]  /*176e0*/  @P0 BRA `(.L_x_160) ;  /* 0x0000000000640947 */ /* 0x000fea0003800000 */
[----:B------:R-:W-:-:S13]  /*176f0*/  ISETP.GE.U32.AND P0, PT, R54, R41, PT ;  /* 0x000000293600720c */ /* 0x000fda0003f06070 */
[----:B------:R-:W-:Y:S05]  /*17700*/  @!P0 BRA `(.L_x_161) ;  /* 0x0000000400008947 */ /* 0x000fea0003800000 */
[----:B------:R-:W-:-:S13]  /*17710*/  ISETP.GT.U32.AND P0, PT, R61, UR5, PT ;  /* 0x000000053d007c0c */ /* 0x000fda000bf04070 */
[----:B------:R-:W-:Y:S05]  /*17720*/  @P0 BRA `(.L_x_160) ;  /* 0x0000000000540947 */ /* 0x000fea0003800000 */
[----:B------:R-:W-:-:S13]  /*17730*/  ISETP.GE.U32.AND P0, PT, R61, UR5, PT ;  /* 0x000000053d007c0c */ /* 0x000fda000bf06070 */
        /* <DEDUP_REMOVED lines=15> */
[----:B------:R-:W-:-:S04]  /*17830*/  ISETP.GE.U32.AND P0, PT, R81, UR30, PT ;  /* 0x0000001e51007c0c */ /* 0x000fc8000bf06070 */
[----:B------:R-:W-:-:S04]  /*17840*/  ISETP.LT.U32.OR P0, PT, R79, UR31, !P0 ;  /* 0x0000001f4f007c0c */ /* 0x000fc8000c701470 */
[----:B------:R-:W-:-:S04]  /*17850*/  ISETP.LE.U32.AND P0, PT, R79, UR31, P0 ;  /* 0x0000001f4f007c0c */ /* 0x000fc80008703070 */
[----:B------:R-:W-:-:S13]  /*17860*/  ISETP.LT.U32.OR P0, PT, R65, UR35, P0 ;  /* 0x0000002341007c0c */ /* 0x000fda0008701470 */
[----:B------:R-:W-:Y:S05]  /*17870*/  @P0 BRA `(.L_x_161) ;  /* 0x0000000000a40947 */ /* 0x000fea0003800000 */
.L_x_160:
        /* <DEDUP_REMOVED lines=41> */
.L_x_161:
        /* <DEDUP_REMOVED lines=193> */
[----:B------:R-:W-:Y:S01]  /*18720*/  IMAD.WIDE.U32 R86, R54, R34, R86 ;  /* 0x0000002236567225 */ /* 0x000fe200078e0056 */
[----:B------:R-:W-:Y:S02]  /*18730*/  IADD3.X R43, PT, PT, RZ, RZ, RZ, P3, P4 ;  /* 0x000000ffff2b7210 */ /* 0x000fe40001fe84ff */
[----:B------:R-:W-:Y:S01]  /*18740*/  IADD3 R51, P0, P2, R52, R51, R46 ;  /* 0x0000003334337210 */ /* 0x000fe20007a1e02e */
[----:B------:R-:W-:-:S03]  /*18750*/  IMAD.WIDE.U32 R76, R57, R33, R76 ;  /* 0x00000021394c7225 */ /* 0x000fc600078e004c */
        /* <DEDUP_REMOVED lines=71> */
.L_x_163:
[----:B------:R-:W-:Y:S05]  /*18bd0*/  BSYNC.RECONVERGENT B4 ;  /* 0x0000000000047941 */ /* 0x000fea0003800200 */
.L_x_162:
        /* <DEDUP_REMOVED lines=9> */
[----:B------:R-:W-:Y:S02]  /*18c70*/  IMAD.MOV.U32 R86, RZ, RZ, R51 ;  /* 0x000000ffff567224 */ /* 0x000fe400078e0033 */
[----:B------:R-:W-:-:S04]  /*18c80*/  IMAD.MOV.U32 R87, RZ, RZ, R56 ;  /* 0x000000ffff577224 */ /* 0x000fc800078e0038 */
        /* <DEDUP_REMOVED lines=35> */
.L_x_166:
[----:B------:R-:W-:Y:S05]  /*18ec0*/  BSYNC.RELIABLE B5 ;  /* 0x0000000000057941 */ /* 0x000fea0003800100 */
.L_x_165:
        /* <DEDUP_REMOVED lines=36> */
[----:B------:R-:W-:-:S03]  /*19110*/  VIADD R43, R43, -UR5 ;  /* 0x800000052b2b7c36 */ /* 0x000fc60008000000 */
[----:B------:R-:W-:Y:S01]  /*19120*/  ISETP.GE.U32.AND.EX P0, PT, R45, RZ, PT, P0 ;  /* 0x000000ff2d00720c */ /* 0x000fe20003f06100 */
[----:B------:R-:W-:-:S12]  /*19130*/  VIADD R45, R76, -UR29 ;  /* 0x8000001d4c2d7c36 */ /* 0x000fd80008000000 */
[----:B------:R-:W-:-:S04]  /*19140*/  @P0 IMAD.MOV R46, RZ, RZ, R44 ;  /* 0x000000ffff2e0224 */ /* 0x000fc800078e022c */
[----:B------:R-:W-:-:S07]  /*19150*/  IMAD.IADD R44, R46, 0x1, -R41 ;  /* 0x000000012e2c7824 */ /* 0x000fce00078e0a29 */
.L_x_167:
[----:B------:R-:W-:Y:S05]  /*19160*/  BSYNC.RECONVERGENT B4 ;  /* 0x0000000000047941 */ /* 0x000fea0003800200 */
.L_x_164:
        /* <DEDUP_REMOVED lines=40> */
.L_x_170:
[----:B------:R-:W-:Y:S05]  /*193f0*/  BSYNC.RELIABLE B5 ;  /* 0x0000000000057941 */ /* 0x000fea0003800100 */
.L_x_169:
        /* <DEDUP_REMOVED lines=35> */
[----:B------:R-:W-:Y:S02]  /*19630*/  VIADD R46, R44, 0xffffffff ;  /* 0xffffffff2c2e7836 */ /* 0x000fe40000000000 */
[----:B------:R-:W-:Y:S01]  /*19640*/  VIADD R43, R43, -UR5 ;  /* 0x800000052b2b7c36 */ /* 0x000fe20008000000 */
[----:B------:R-:W-:Y:S01]  /*19650*/  ISETP.GE.U32.AND.EX P0, PT, R45, RZ, PT, P0 ;  /* 0x000000ff2d00720c */ /* 0x000fe20003f06100 */
[----:B------:R-:W-:-:S12]  /*19660*/  VIADD R45, R47, -UR29 ;  /* 0x8000001d2f2d7c36 */ /* 0x000fd80008000000 */
[----:B------:R-:W-:-:S04]  /*19670*/  @P0 IMAD.MOV R46, RZ, RZ, R44 ;  /* 0x000000ffff2e0224 */ /* 0x000fc800078e022c */
[----:B------:R-:W-:-:S07]  /*19680*/  IMAD.IADD R44, R46, 0x1, -R41 ;  /* 0x000000012e2c7824 */ /* 0x000fce00078e0a29 */
.L_x_171:
[----:B------:R-:W-:Y:S05]  /*19690*/  BSYNC.RECONVERGENT B4 ;  /* 0x0000000000047941 */ /* 0x000fea0003800200 */
.L_x_168:
[----:B------:R-:W-:Y:S01]  /*196a0*/  IMAD.WIDE.U32 R50, R111, UR12, RZ ;  /* 0x0000000c6f327c25 */ /* 0x000fe2000f8e00ff */
[----:B------:R-:W-:Y:S01]  /*196b0*/  UMOV UR4, URZ ;  /* 0x000000ff00047c82 */ /* 0x000fe20008000000 */
[----:B------:R-:W-:Y:S02]  /*196c0*/  BSSY.RECONVERGENT B4, `(.L_x_172) ;  /* 0x0000109000047945 */ /* 0x000fe40003800200 */
[----:B------:R-:W-:Y:S02]  /*196d0*/  IMAD.MOV.U32 R102, RZ, RZ, R51 ;  /* 0x000000ffff667224 */ /* 0x000fe400078e0033 */
[----:B------:R-:W-:Y:S02]  /*196e0*/  IMAD.MOV.U32 R103, RZ, RZ, RZ ;  /* 0x000000ffff677224 */ /* 0x000fe400078e00ff */
[----:B------:R-:W-:Y:S02]  /*196f0*/  IMAD.MOV.U32 R93, RZ, RZ, RZ ;  /* 0x000000ffff5d7224 */ /* 0x000fe400078e00ff */
[----:B------:R-:W-:-:S04]  /*19700*/  IMAD.WIDE.U32 R102, R69, UR12, R102 ;  /* 0x0000000c45667c25 */ /* 0x000fc8000f8e0066 */
[----:B------:R-:W-:Y:S02]  /*19710*/  IMAD.MOV.U32 R92, RZ, RZ, R103 ;  /* 0x000000ffff5c7224 */ /* 0x000fe400078e0067 */
[----:B------:R-:W-:Y:S02]  /*19720*/  IMAD.MOV.U32 R103, RZ, RZ, RZ ;  /* 0x000000ffff677224 */ /* 0x000fe400078e00ff */
[----:B------:R-:W-:-:S04]  /*19730*/  IMAD.WIDE.U32 R92, R67, UR12, R92 ;  /* 0x0000000c435c7c25 */ /* 0x000fc8000f8e005c */
[----:B------:R-:W-:-:S05]  /*19740*/  IMAD.WIDE.U32 R102, R111, UR13, R102 ;  /* 0x0000000d6f667c25 */ /* 0x000fca000f8e0066 */
[----:B------:R-:W-:Y:S01]  /*19750*/  IADD3 R100, P0, PT, R92, R103, RZ ;  /* 0x000000675c647210 */ /* 0x000fe20007f1e0ff */
[----:B------:R-:W-:Y:S02]  /*19760*/  IMAD.MOV.U32 R92, RZ, RZ, R93 ;  /* 0x000000ffff5c7224 */ /* 0x000fe400078e005d */
[----:B------:R-:W-:Y:S02]  /*19770*/  IMAD.MOV.U32 R93, RZ, RZ, RZ ;  /* 0x000000ffff5d7224 */ /* 0x000fe400078e00ff */
[----:B------:R-:W-:Y:S02]  /*19780*/  IMAD.X R101, RZ, RZ, RZ, P0 ;  /* 0x000000ffff657224 */ /* 0x000fe400000e06ff */
[----:B------:R-:W-:-:S04]  /*19790*/  IMAD.WIDE.U32 R92, R59, UR12, R92 ;  /* 0x0000000c3b5c7c25 */ /* 0x000fc8000f8e005c */
[----:B------:R-:W-:-:S05]  /*197a0*/  IMAD.WIDE.U32 R100, R69, UR13, R100 ;  /* 0x0000000d45647c25 */ /* 0x000fca000f8e0064 */
[----:B------:R-:W-:Y:S01]  /*197b0*/  IADD3 R98, P0, PT, R92, R101, RZ ;  /* 0x000000655c627210 */ /* 0x000fe20007f1e0ff */
[----:B------:R-:W-:Y:S02]  /*197c0*/  IMAD.MOV.U32 R92, RZ, RZ, R93 ;  /* 0x000000ffff5c7224 */ /* 0x000fe400078e005d */
[----:B------:R-:W-:Y:S02]  /*197d0*/  IMAD.MOV.U32 R93, RZ, RZ, RZ ;  /* 0x000000ffff5d7224 */ /* 0x000fe400078e00ff */
[----:B------:R-:W-:Y:S02]  /*197e0*/  IMAD.X R99, RZ, RZ, RZ, P0 ;  /* 0x000000ffff637224 */ /* 0x000fe400000e06ff */
[----:B------:R-:W-:Y:S02]  /*197f0*/  IMAD.MOV.U32 R101, RZ, RZ, RZ ;  /* 0x000000ffff657224 */ /* 0x000fe400078e00ff */
[----:B------:R-:W-:-:S04]  /*19800*/  IMAD.WIDE.U32 R92, R73, UR12, R92 ;  /* 0x0000000c495c7c25 */ /* 0x000fc8000f8e005c */
[----:B------:R-:W-:-:S04]  /*19810*/  IMAD.WIDE.U32 R98, R67, UR13, R98 ;  /* 0x0000000d43627c25 */ /* 0x000fc8000f8e0062 */
[----:B------:R-:W-:Y:S01]  /*19820*/  IMAD.WIDE.U32 R100, R111, UR14, R100 ;  /* 0x0000000e6f647c25 */ /* 0x000fe2000f8e0064 */
[----:B------:R-:W-:-:S03]  /*19830*/  IADD3 R96, P0, PT, R92, R99, RZ ;  /* 0x000000635c607210 */ /* 0x000fc60007f1e0ff */
[----:B------:R-:W-:Y:S01]  /*19840*/  IMAD.MOV.U32 R92, RZ, RZ, R93 ;  /* 0x000000ffff5c7224 */ /* 0x000fe200078e005d */
[----:B------:R-:W-:Y:S01]  /*19850*/  IADD3 R98, P2, PT, R98, R101, RZ ;  /* 0x0000006562627210 */ /* 0x000fe20007f5e0ff */
[----:B------:R-:W-:Y:S02]  /*19860*/  IMAD.X R97, RZ, RZ, RZ, P0 ;  /* 0x000000ffff617224 */ /* 0x000fe400000e06ff */
[----:B------:R-:W-:Y:S02]  /*19870*/  IMAD.MOV.U32 R93, RZ, RZ, RZ ;  /* 0x000000ffff5d7224 */ /* 0x000fe400078e00ff */
[----:B------:R-:W-:Y:S02]  /*19880*/  IMAD.X R99, RZ, RZ, RZ, P2 ;  /* 0x000000ffff637224 */ /* 0x000fe400010e06ff */
        /* <DEDUP_REMOVED lines=9> */
[----:B------:R-:W-:Y:S02]  /*19920*/  IMAD.MOV.U32 R99, RZ, RZ, RZ ;  /* 0x000000ffff637224 */ /* 0x000fe400078e00ff */
[----:B------:R-:W-:-:S04]  /*19930*/  IMAD.WIDE.U32 R92, R75, UR12, R92 ;  /* 0x0000000c4b5c7c25 */ /* 0x000fc8000f8e005c */
[----:B------:R-:W-:-:S04]  /*19940*/  IMAD.WIDE.U32 R94, R73, UR13, R94 ;  /* 0x0000000d495e7c25 */ /* 0x000fc8000f8e005e */
[----:B------:R-:W-:Y:S01]  /*19950*/  IMAD.WIDE.U32 R96, R67, UR14, R96 ;  /* 0x0000000e43607c25 */ /* 0x000fe2000f8e0060 */
[----:B------:R-:W-:-:S03]  /*19960*/  IADD3 R90, P0, PT, R92, R95, RZ ;  /* 0x0000005f5c5a7210 */ /* 0x000fc60007f1e0ff */
[----:B------:R-:W-:Y:S01]  /*19970*/  IMAD.WIDE.U32 R98, R111, UR15, R98 ;  /* 0x0000000f6f627c25 */ /* 0x000fe2000f8e0062 */
[----:B------:R-:W-:-:S03]  /*19980*/  IADD3 R94, P2, PT, R94, R97, RZ ;  /* 0x000000615e5e7210 */ /* 0x000fc60007f5e0ff */
[----:B------:R-:W-:Y:S01]  /*19990*/  IMAD.MOV.U32 R92, RZ, RZ, R93 ;  /* 0x000000ffff5c7224 */ /* 0x000fe200078e005d */
[----:B------:R-:W-:Y:S01]  /*199a0*/  IADD3 R96, P3, PT, R96, R99, RZ ;  /* 0x0000006360607210 */ /* 0x000fe20007f7e0ff */
[----:B------:R-:W-:Y:S02]  /*199b0*/  IMAD.X R91, RZ, RZ, RZ, P0 ;  /* 0x000000ffff5b7224 */ /* 0x000fe400000e06ff */
[----:B------:R-:W-:Y:S02]  /*199c0*/  IMAD.X R95, RZ, RZ, RZ, P2 ;  /* 0x000000ffff5f7224 */ /* 0x000fe400010e06ff */
        /* <DEDUP_REMOVED lines=8> */
[----:B------:R-:W-:Y:S01]  /*19a50*/  IMAD.X R89, RZ, RZ, RZ, P0 ;  /* 0x000000ffff597224 */ /* 0x000fe200000e06ff */
[----:B------:R-:W-:Y:S01]  /*19a60*/  IADD3 R94, P3, PT, R94, R97, RZ ;  /* 0x000000615e5e7210 */ /* 0x000fe20007f7e0ff */
[----:B------:R-:W-:Y:S02]  /*19a70*/  IMAD.X R91, RZ, RZ, RZ, P2 ;  /* 0x000000ffff5b7224 */ /* 0x000fe400010e06ff */
[----:B------:R-:W-:Y:S02]  /*19a80*/  IMAD.MOV.U32 R97, RZ, RZ, RZ ;  /* 0x000000ffff617224 */ /* 0x000fe400078e00ff */
[----:B------:R-:W-:Y:S02]  /*19a90*/  IMAD.X R95, RZ, RZ, RZ, P3 ;  /* 0x000000ffff5f7224 */ /* 0x000fe400018e06ff */
[----:B------:R-:W-:-:S04]  /*19aa0*/  IMAD.WIDE.U32 R88, R75, UR13, R88 ;  /* 0x0000000d4b587c25 */ /* 0x000fc8000f8e0058 */
[----:B------:R-:W-:Y:S01]  /*19ab0*/  IMAD.WIDE.U32 R90, R73, UR14, R90 ;  /* 0x0000000e495a7c25 */ /* 0x000fe2000f8e005a */
[----:B------:R-:W-:-:S03]  /*19ac0*/  IADD3 R92, P0, PT, R93, R89, RZ ;  /* 0x000000595d5c7210 */ /* 0x000fc60007f1e0ff */
[----:B------:R-:W-:Y:S01]  /*19ad0*/  IMAD.WIDE.U32 R94, R67, UR15, R94 ;  /* 0x0000000f435e7c25 */ /* 0x000fe2000f8e005e */
[----:B------:R-:W-:-:S03]  /*19ae0*/  IADD3 R88, P2, PT, R88, R91, RZ ;  /* 0x0000005b58587210 */ /* 0x000fc60007f5e0ff */
[----:B------:R-:W-:Y:S01]  /*19af0*/  IMAD.WIDE.U32 R96, R111, UR16, R96 ;  /* 0x000000106f607c25 */ /* 0x000fe2000f8e0060 */
[----:B------:R-:W-:-:S03]  /*19b00*/  IADD3 R90, P3, PT, R90, R95, RZ ;  /* 0x0000005f5a5a7210 */ /* 0x000fc60007f7e0ff */
[----:B------:R-:W-:Y:S01]  /*19b10*/  IMAD.X R93, RZ, RZ, RZ, P0 ;  /* 0x000000ffff5d7224 */ /* 0x000fe200000e06ff */
[----:B------:R-:W-:Y:S01]  /*19b20*/  IADD3 R94, P4, PT, R94, R97, RZ ;  /* 0x000000615e5e7210 */ /* 0x000fe20007f9e0ff */
[----:B------:R-:W-:Y:S02]  /*19b30*/  IMAD.X R89, RZ, RZ, RZ, P2 ;  /* 0x000000ffff597224 */ /* 0x000fe400010e06ff */
[----:B------:R-:W-:Y:S02]  /*19b40*/  IMAD.X R91, RZ, RZ, RZ, P3 ;  /* 0x000000ffff5b7224 */ /* 0x000fe400018e06ff */
[----:B------:R-:W-:Y:S02]  /*19b50*/  IMAD.X R95, RZ, RZ, RZ, P4 ;  /* 0x000000ffff5f7224 */ /* 0x000fe400020e06ff */
        /* <DEDUP_REMOVED lines=78> */
[----:B------:R-:W-:-:S04]  /*1a040*/  IMAD.WIDE.U32 R48, R75, UR17, R48 ;  /* 0x000000114b307c25 */ /* 0x000fc8000f8e0030 */
[----:B------:R-:W-:Y:S01]  /*1a050*/  IMAD.X R77, RZ, RZ, RZ, P3 ;  /* 0x000000ffff4d7224 */ /* 0x000fe200018e06ff */
[----:B------:R-:W-:Y:S01]  /*1a060*/  IADD3 R92, P0, PT, R93, R49, RZ ;  /* 0x000000315d5c7210 */ /* 0x000fe20007f1e0ff */
[----:B------:R-:W-:-:S04]  /*1a070*/  IMAD.WIDE.U32 R52, R73, UR18, R52 ;  /* 0x0000001249347c25 */ /* 0x000fc8000f8e0034 */
[----:B------:R-:W-:Y:S01]  /*1a080*/  IMAD.WIDE.U32 R76, R67, UR19, R76 ;  /* 0x00000013434c7c25 */ /* 0x000fe2000f8e004c */
[----:B------:R-:W-:-:S03]  /*1a090*/  IADD3 R48, P2, PT, R48, R53, RZ ;  /* 0x0000003530307210 */ /* 0x000fc60007f5e0ff */
[----:B------:R-:W-:Y:S01]  /*1a0a0*/  IMAD.WIDE.U32 R46, R82, 0x3d1, RZ ;  /* 0x000003d1522e7825 */ /* 0x000fe200078e00ff */
[----:B------:R-:W-:-:S03]  /*1a0b0*/  IADD3 R52, P3, PT, R52, R77, RZ ;  /* 0x0000004d34347210 */ /* 0x000fc60007f7e0ff */
[----:B------:R-:W-:Y:S02]  /*1a0c0*/  IMAD.X R93, RZ, RZ, RZ, P0 ;  /* 0x000000ffff5d7224 */ /* 0x000fe400000e06ff */
[----:B------:R-:W-:Y:S02]  /*1a0d0*/  IMAD.X R49, RZ, RZ, RZ, P2 ;  /* 0x000000ffff317224 */ /* 0x000fe400010e06ff */
[----:B------:R-:W-:Y:S02]  /*1a0e0*/  IMAD.X R53, RZ, RZ, RZ, P3 ;  /* 0x000000ffff357224 */ /* 0x000fe400018e06ff */
[----:B------:R-:W-:Y:S02]  /*1a0f0*/  IMAD.IADD R89, R50, 0x1, R46 ;  /* 0x0000000132597824 */ /* 0x000fe400078e022e */
[----:B------:R-:W-:-:S03]  /*1a100*/  IMAD.WIDE.U32 R92, R60, UR17, R92 ;  /* 0x000000113c5c7c25 */ /* 0x000fc6000f8e005c */
[----:B------:R-:W-:Y:S01]  /*1a110*/  ISETP.GE.U32.AND P0, PT, R89, R50, PT ;  /* 0x000000325900720c */ /* 0x000fe20003f06070 */
[----:B------:R-:W-:-:S04]  /*1a120*/  IMAD.WIDE.U32 R48, R55, UR18, R48 ;  /* 0x0000001237307c25 */ /* 0x000fc8000f8e0030 */
[----:B------:R-:W-:Y:S01]  /*1a130*/  IMAD.WIDE.U32 R52, R59, UR19, R52 ;  /* 0x000000133b347c25 */ /* 0x000fe2000f8e0034 */
[----:B------:R-:W-:-:S03]  /*1a140*/  IADD3 R50, P2, PT, R92, R49, RZ ;  /* 0x000000315c327210 */ /* 0x000fc60007f5e0ff */
[----:B------:R-:W-:Y:S01]  /*1a150*/  VIADD R46, R47, UR4 ;  /* 0x000000042f2e7c36 */ /* 0x000fe20008000000 */
[----:B------:R-:W-:Y:S01]  /*1a160*/  IADD3 R48, P3, PT, R48, R53, RZ ;  /* 0x0000003530307210 */ /* 0x000fe20007f7e0ff */
[----:B------:R-:W-:Y:S01]  /*1a170*/  IMAD.MOV.U32 R47, RZ, RZ, RZ ;  /* 0x000000ffff2f7224 */ /* 0x000fe200078e00ff */
[----:B------:R-:W-:Y:S01]  /*1a180*/  SEL R53, RZ, 0x1, P0 ;  /* 0x00000001ff357807 */ /* 0x000fe20000000000 */
[----:B------:R-:W-:Y:S02]  /*1a190*/  IMAD.X R51, RZ, RZ, RZ, P2 ;  /* 0x000000ffff337224 */ /* 0x000fe400010e06ff */
[----:B------:R-:W-:-:S04]  /*1a1a0*/  IMAD.WIDE.U32 R46, R76, 0x3d1, R46 ;  /* 0x000003d14c2e7825 */ /* 0x000fc800078e002e */
[----:B------:R-:W-:Y:S01]  /*1a1b0*/  IMAD.X R49, RZ, RZ, RZ, P3 ;  /* 0x000000ffff317224 */ /* 0x000fe200018e06ff */
[----:B------:R-:W-:Y:S01]  /*1a1c0*/  IADD3 R53, P4, P5, R46, R102, R53 ;  /* 0x000000662e357210 */ /* 0x000fe20007d9e035 */
[----:B------:R-:W-:-:S03]  /*1a1d0*/  IMAD.WIDE.U32 R50, R75, UR18, R50 ;  /* 0x000000124b327c25 */ /* 0x000fc6000f8e0032 */
[----:B------:R-:W-:Y:S01]  /*1a1e0*/  IADD3 R53, P0, PT, R82, R53, RZ ;  /* 0x0000003552357210 */ /* 0x000fe20007f1e0ff */
[----:B------:R-:W-:Y:S01]  /*1a1f0*/  IMAD.WIDE.U32 R48, R73, UR19, R48 ;  /* 0x0000001349307c25 */ /* 0x000fe2000f8e0030 */
[----:B------:R-:W-:-:S03]  /*1a200*/  IADD3 R92, P2, PT, R93, R51, RZ ;  /* 0x000000335d5c7210 */ /* 0x000fc60007f5e0ff */
        /* <DEDUP_REMOVED lines=9> */
[----:B------:R-:W-:-:S03]  /*1a2a0*/  IMAD.WIDE.U32 R92, R60, UR18, R92 ;  /* 0x000000123c5c7c25 */ /* 0x000fc6000f8e005c */
[----:B------:R-:W-:Y:S01]  /*1a2b0*/  IADD3 R49, P0, P2, R76, R49, R46 ;  /* 0x000000314c317210 */ /* 0x000fe20007a1e02e */
[----:B------:R-:W-:-:S04]  /*1a2c0*/  IMAD.WIDE.U32 R82, R55, UR19, R82 ;  /* 0x0000001337527c25 */ /* 0x000fc8000f8e0052 */
[----:B------:R-:W-:Y:S01]  /*1a2d0*/  VIADD R50, R47, UR4 ;  /* 0x000000042f327c36 */ /* 0x000fe20008000000 */
[----:B------:R-:W-:Y:S01]  /*1a2e0*/  IADD3.X R47, PT, PT, RZ, RZ, RZ, P3, P4 ;  /* 0x000000ffff2f7210 */ /* 0x000fe20001fe84ff */
[----:B------:R-:W-:Y:S01]  /*1a2f0*/  IMAD.MOV.U32 R51, RZ, RZ, RZ ;  /* 0x000000ffff337224 */ /* 0x000fe200078e00ff */
[----:B------:R-:W-:Y:S01]  /*1a300*/  IADD3 R76, P3, PT, R92, R83, RZ ;  /* 0x000000535c4c7210 */ /* 0x000fe20007f7e0ff */
[----:B------:R-:W-:-:S04]  /*1a310*/  IMAD.WIDE.U32 R50, R48, 0x3d1, R50 ;  /* 0x000003d130327825 */ /* 0x000fc800078e0032 */
[----:B------:R-:W-:Y:S01]  /*1a320*/  IMAD.X R77, RZ, RZ, RZ, P3 ;  /* 0x000000ffff4d7224 */ /* 0x000fe200018e06ff */
[----:B------:R-:W-:Y:S01]  /*1a330*/  IADD3 R50, P4, P5, R50, R47, R98 ;  /* 0x0000002f32327210 */ /* 0x000fe20007d9e062 */
[----:B------:R-:W-:Y:S01]  /*1a340*/  VIADD R46, R51, UR4 ;  /* 0x00000004332e7c36 */ /* 0x000fe20008000000 */
[----:B------:R-:W-:Y:S01]  /*1a350*/  IADD3.X R51, PT, PT, RZ, RZ, RZ, P0, P2 ;  /* 0x000000ffff337210 */ /* 0x000fe200007e44ff */
[----:B------:R-:W-:Y:S01]  /*1a360*/  IMAD.MOV.U32 R47, RZ, RZ, RZ ;  /* 0x000000ffff2f7224 */ /* 0x000fe200078e00ff */
[----:B------:R-:W-:Y:S01]  /*1a370*/  IADD3.X R83, PT, PT, RZ, RZ, RZ, P4, P5 ;  /* 0x000000ffff537210 */ /* 0x000fe200027ea4ff */
[----:B------:R-:W-:Y:S01]  /*1a380*/  IMAD.WIDE.U32 R76, R75, UR19, R76 ;  /* 0x000000134b4c7c25 */ /* 0x000fe2000f8e004c */
        /* <DEDUP_REMOVED lines=11> */
[----:B------:R-:W-:Y:S01]  /*1a440*/  IMAD.WIDE.U32 R92, R60, UR19, R92 ;  /* 0x000000133c5c7c25 */ /* 0x000fe2000f8e005c */
        /* <DEDUP_REMOVED lines=48> */
.L_x_173:
[----:B------:R-:W-:Y:S05]  /*1a750*/  BSYNC.RECONVERGENT B4 ;  /* 0x0000000000047941 */ /* 0x000fea0003800200 */
.L_x_172:
        /* <DEDUP_REMOVED lines=44> */
.L_x_176:
[----:B------:R-:W-:Y:S05]  /*1aa20*/  BSYNC.RELIABLE B5 ;  /* 0x0000000000057941 */ /* 0x000fea0003800100 */
.L_x_175:
        /* <DEDUP_REMOVED lines=41> */
.L_x_177:
[----:B------:R-:W-:Y:S05]  /*1acc0*/  BSYNC.RECONVERGENT B4 ;  /* 0x0000000000047941 */ /* 0x000fea0003800200 */
.L_x_174:
        /* <DEDUP_REMOVED lines=40> */
.L_x_180:
[----:B------:R-:W-:Y:S05]  /*1af50*/  BSYNC.RELIABLE B5 ;  /* 0x0000000000057941 */ /* 0x000fea0003800100 */
.L_x_179:
        /* <DEDUP_REMOVED lines=41> */
.L_x_181:
[----:B------:R-:W-:Y:S05]  /*1b1f0*/  BSYNC.RECONVERGENT B4 ;  /* 0x0000000000047941 */ /* 0x000fea0003800200 */
.L_x_178:
[----:B------:R-:W0:Y:S01]  /*1b200*/  LDC.64 R46, c[0x3][0x60] ;  /* 0x00c01800ff2e7b82 */ /* 0x000e220000000a00 */
[----:B------:R-:W-:Y:S01]  /*1b210*/  IMAD.MOV.U32 R109, RZ, RZ, RZ ;  /* 0x000000ffff6d7224 */ /* 0x000fe200078e00ff */
[----:B------:R-:W-:Y:S01]  /*1b220*/  UMOV UR4, URZ ;  /* 0x000000ff00047c82 */ /* 0x000fe20008000000 */
[----:B------:R-:W-:-:S05]  /*1b230*/  IMAD.MOV.U32 R99, RZ, RZ, RZ ;  /* 0x000000ffff637224 */ /* 0x000fca00078e00ff */
[----:B------:R-:W1:Y:S08]  /*1b240*/  LDC.64 R48, c[0x3][0x68] ;  /* 0x00c01a00ff307b82 */ /* 0x000e700000000a00 */
[----:B------:R-:W2:Y:S01]  /*1b250*/  LDC.64 R50, c[0x3][0x70] ;  /* 0x00c01c00ff327b82 */ /* 0x000ea20000000a00 */
[----:B0-----:R-:W-:-:S07]  /*1b260*/  IMAD.WIDE.U32 R112, R81, R46, RZ ;  /* 0x0000002e51707225 */ /* 0x001fce00078e00ff */
[----:B------:R-:W0:Y:S01]  /*1b270*/  LDC.64 R52, c[0x3][0x78] ;  /* 0x00c01e00ff347b82 */ /* 0x000e220000000a00 */
[----:B------:R-:W-:-:S04]  /*1b280*/  IMAD.MOV.U32 R108, RZ, RZ, R113 ;  /* 0x000000ffff6c7224 */ /* 0x000fc800078e0071 */
[----:B------:R-:W-:-:S04]  /*1b290*/  IMAD.WIDE.U32 R108, R81, R47, R108 ;  /* 0x0000002f516c7225 */ /* 0x000fc800078e006c */
[----:B------:R-:W-:Y:S02]  /*1b2a0*/  IMAD.MOV.U32 R98, RZ, RZ, R109 ;  /* 0x000000ffff627224 */ /* 0x000fe400078e006d */
[----:B------:R-:W-:Y:S02]  /*1b2b0*/  IMAD.MOV.U32 R109, RZ, RZ, RZ ;  /* 0x000000ffff6d7224 */ /* 0x000fe400078e00ff */
[----:B-1----:R-:W-:-:S04]  /*1b2c0*/  IMAD.WIDE.U32 R98, R81, R48, R98 ;  /* 0x0000003051627225 */ /* 0x002fc800078e0062 */
[----:B------:R-:W-:-:S05]  /*1b2d0*/  IMAD.WIDE.U32 R108, R79, R46, R108 ;  /* 0x0000002e4f6c7225 */ /* 0x000fca00078e006c */
[----:B------:R-:W-:Y:S01]  /*1b2e0*/  IADD3 R106, P0, PT, R98, R109, RZ ;  /* 0x0000006d626a7210 */ /* 0x000fe20007f1e0ff */
[----:B------:R-:W-:Y:S02]  /*1b2f0*/  IMAD.MOV.U32 R98, RZ, RZ, R99 ;  /* 0x000000ffff627224 */ /* 0x000fe400078e0063 */
[----:B------:R-:W-:Y:S02]  /*1b300*/  IMAD.MOV.U32 R99, RZ, RZ, RZ ;  /* 0x000000ffff637224 */ /* 0x000fe400078e00ff */
[----:B------:R-:W-:Y:S02]  /*1b310*/  IMAD.X R107, RZ, RZ, RZ, P0 ;  /* 0x000000ffff6b7224 */ /* 0x000fe400000e06ff */
[----:B------:R-:W-:-:S04]  /*1b320*/  IMAD.WIDE.U32 R98, R81, R49, R98 ;  /* 0x0000003151627225 */ /* 0x000fc800078e0062 */
[----:B------:R-:W-:-:S05]  /*1b330*/  IMAD.WIDE.U32 R106, R79, R47, R106 ;  /* 0x0000002f4f6a7225 */ /* 0x000fca00078e006a */
[----:B------:R-:W-:Y:S01]  /*1b340*/  IADD3 R102, P0, PT, R98, R107, RZ ;  /* 0x0000006b62667210 */ /* 0x000fe20007f1e0ff */
[----:B------:R-:W-:Y:S02]  /*1b350*/  IMAD.MOV.U32 R98, RZ, RZ, R99 ;  /* 0x000000ffff627224 */ /* 0x000fe400078e0063 */
[----:B------:R-:W-:Y:S02]  /*1b360*/  IMAD.MOV.U32 R107, RZ, RZ, RZ ;  /* 0x000000ffff6b7224 */ /* 0x000fe400078e00ff */
[----:B------:R-:W-:Y:S02]  /*1b370*/  IMAD.X R103, RZ, RZ, RZ, P0 ;  /* 0x000000ffff677224 */ /* 0x000fe400000e06ff */
[----:B------:R-:W-:Y:S02]  /*1b380*/  IMAD.MOV.U32 R99, RZ, RZ, RZ ;  /* 0x000000ffff637224 */ /* 0x000fe400078e00ff */
[----:B------:R-:W-:-:S04]  /*1b390*/  IMAD.WIDE.U32 R106, R65, R46, R106 ;  /* 0x0000002e416a7225 */ /* 0x000fc800078e006a */
[----:B------:R-:W-:-:S04]  /*1b3a0*/  IMAD.WIDE.U32 R102, R79, R48, R102 ;  /* 0x000000304f667225 */ /* 0x000fc800078e0066 */
[----:B--2---:R-:W-:Y:S01]  /*1b3b0*/  IMAD.WIDE.U32 R98, R81, R50, R98 ;  /* 0x0000003251627225 */ /* 0x004fe200078e0062 */
[----:B------:R-:W-:Y:S02]  /*1b3c0*/  IADD3 R104, P2, PT, R102, R107, RZ ;  /* 0x0000006b66687210 */ /* 0x000fe40007f5e0ff */
[----:B------:R-:W-:Y:S01]  /*1b3d0*/  IADD3 R102, P0, PT, R98, R103, RZ ;  /* 0x0000006762667210 */ /* 0x000fe20007f1e0ff */
[----:B------:R-:W-:Y:S02]  /*1b3e0*/  IMAD.MOV.U32 R98, RZ, RZ, R99 ;  /* 0x000000ffff627224 */ /* 0x000fe400078e0063 */
[----:B------:R-:W-:Y:S02]  /*1b3f0*/  IMAD.X R105, RZ, RZ, RZ, P2 ;  /* 0x000000ffff697224 */ /* 0x000fe400010e06ff */
[----:B------:R-:W-:Y:S02]  /*1b400*/  IMAD.X R103, RZ, RZ, RZ, P0 ;  /* 0x000000ffff677224 */ /* 0x000fe400000e06ff */
[----:B------:R-:W-:-:S02]  /*1b410*/  IMAD.MOV.U32 R99, RZ, RZ, RZ ;  /* 0x000000ffff637224 */ /* 0x000fc400078e00ff */
        /* <DEDUP_REMOVED lines=14> */
[----:B0-----:R-:W-:Y:S01]  /*1b500*/  IMAD.WIDE.U32 R98, R81, R52, R98 ;  /* 0x0000003451627225 */ /* 0x001fe200078e0062 */
[----:B------:R-:W-:-:S03]  /*1b510*/  IADD3 R102, P3, PT, R102, R105, RZ ;  /* 0x0000006966667210 */ /* 0x000fc60007f7e0ff */
[----:B------:R-:W-:Y:S01]  /*1b520*/  IMAD.X R77, RZ, RZ, RZ, P2 ;  /* 0x000000ffff4d7224 */ /* 0x000fe200010e06ff */
[----:B------:R-:W-:Y:S01]  /*1b530*/  IADD3 R82, P0, PT, R98, R83, RZ ;  /* 0x0000005362527210 */ /* 0x000fe20007f1e0ff */
[----:B------:R-:W-:Y:S02]  /*1b540*/  IMAD.MOV.U32 R98, RZ, RZ, R99 ;  /* 0x000000ffff627224 */ /* 0x000fe400078e0063 */
[----:B------:R-:W-:Y:S02]  /*1b550*/  IMAD.X R103, RZ, RZ, RZ, P3 ;  /* 0x000000ffff677224 */ /* 0x000fe400018e06ff */
        /* <DEDUP_REMOVED lines=86> */
[----:B------:R-:W-:Y:S01]  /*1bac0*/  IMAD.MOV.U32 R81, RZ, RZ, RZ ;  /* 0x000000ffff517224 */ /* 0x000fe200078e00ff */
[----:B------:R-:W-:Y:S01]  /*1bad0*/  IADD3 R64, P3, PT, R64, R79, RZ ;  /* 0x0000004f40407210 */ /* 0x000fe20007f7e0ff */
[----:B------:R-:W-:Y:S02]  /*1bae0*/  IMAD.X R99, RZ, RZ, RZ, P0 ;  /* 0x000000ffff637224 */ /* 0x000fe400000e06ff */
[----:B------:R-:W-:-:S04]  /*1baf0*/  IMAD.WIDE.U32 R80, R54, R46, R80 ;  /* 0x0000002e36507225 */ /* 0x000fc800078e0050 */
[----:B------:R-:W-:Y:S01]  /*1bb00*/  IMAD.X R77, RZ, RZ, RZ, P2 ;  /* 0x000000ffff4d7224 */ /* 0x000fe200010e06ff */
[----:B------:R-:W-:Y:S01]  /*1bb10*/  IADD3 R78, P0, PT, R78, R81, RZ ;  /* 0x000000514e4e7210 */ /* 0x000fe20007f1e0ff */
[----:B------:R-:W-:Y:S02]  /*1bb20*/  IMAD.X R65, RZ, RZ, RZ, P3 ;  /* 0x000000ffff417224 */ /* 0x000fe400018e06ff */
[----:B------:R-:W-:-:S04]  /*1bb30*/  IMAD.WIDE.U32 R98, R63, R53, R98 ;  /* 0x000000353f627225 */ /* 0x000fc800078e0062 */
[----:B------:R-:W-:-:S04]  /*1bb40*/  IMAD.WIDE.U32 R76, R57, R51, R76 ;  /* 0x00000033394c7225 */ /* 0x000fc800078e004c */
[----:B------:R-:W-:-:S04]  /*1bb50*/  IMAD.WIDE.U32 R64, R61, R49, R64 ;  /* 0x000000313d407225 */ /* 0x000fc800078e0040 */
[----:B------:R-:W-:Y:S01]  /*1bb60*/  IMAD.X R79, RZ, RZ, RZ, P0 ;  /* 0x000000ffff4f7224 */ /* 0x000fe200000e06ff */
[----:B------:R-:W-:Y:S01]  /*1bb70*/  IADD3 R62, P0, PT, R98, R77, RZ ;  /* 0x0000004d623e7210 */ /* 0x000fe20007f1e0ff */
[----:B------:R-:W-:Y:S01]  /*1bb80*/  IMAD.MOV.U32 R71, RZ, RZ, RZ ;  /* 0x000000ffff477224 */ /* 0x000fe200078e00ff */
[----:B------:R-:W-:Y:S01]  /*1bb90*/  IADD3 R76, P2, PT, R76, R65, RZ ;  /* 0x000000414c4c7210 */ /* 0x000fe20007f5e0ff */
[----:B------:R-:W-:-:S04]  /*1bba0*/  IMAD.WIDE.U32 R78, R54, R47, R78 ;  /* 0x0000002f364e7225 */ /* 0x000fc800078e004e */
[----:B------:R-:W-:Y:S01]  /*1bbb0*/  IMAD.X R63, RZ, RZ, RZ, P0 ;  /* 0x000000ffff3f7224 */ /* 0x000fe200000e06ff */
[----:B------:R-:W-:Y:S01]  /*1bbc0*/  IADD3 R64, P3, PT, R64, R79, RZ ;  /* 0x0000004f40407210 */ /* 0x000fe20007f7e0ff */
[----:B------:R-:W-:Y:S02]  /*1bbd0*/  IMAD.X R77, RZ, RZ, RZ, P2 ;  /* 0x000000ffff4d7224 */ /* 0x000fe400010e06ff */
[----:B------:R-:W-:-:S04]  /*1bbe0*/  IMAD.WIDE.U32 R62, R57, R52, R62 ;  /* 0x00000034393e7225 */ /* 0x000fc800078e003e */
        /* <DEDUP_REMOVED lines=9> */
[----:B------:R-:W-:-:S04]  /*1bc80*/  IMAD.WIDE.U32 R62, R61, R51, R62 ;  /* 0x000000333d3e7225 */ /* 0x000fc800078e003e */
[----:B------:R-:W-:Y:S01]  /*1bc90*/  IMAD.WIDE.U32 R56, R78, 0x3d1, RZ ;  /* 0x000003d14e387825 */ /* 0x000fe200078e00ff */
[----:B------:R-:W-:-:S03]  /*1bca0*/  IADD3 R70, P2, PT, R98, R63, RZ ;  /* 0x0000003f62467210 */ /* 0x000fc60007f5e0ff */
[----:B------:R-:W-:Y:S02]  /*1bcb0*/  IMAD.X R77, RZ, RZ, RZ, P3 ;  /* 0x000000ffff4d7224 */ /* 0x000fe400018e06ff */
[----:B------:R-:W-:Y:S02]  /*1bcc0*/  IMAD.IADD R65, R112, 0x1, R56 ;  /* 0x0000000170417824 */ /* 0x000fe400078e0238 */
[----:B------:R-:W-:-:S03]  /*1bcd0*/  IMAD.WIDE.U32 R76, R54, R49, R76 ;  /* 0x00000031364c7225 */ /* 0x000fc600078e004c */
[----:B------:R-:W-:Y:S01]  /*1bce0*/  ISETP.GE.U32.AND P0, PT, R65, R112, PT ;  /* 0x000000704100720c */ /* 0x000fe20003f06070 */
[----:B------:R-:W-:Y:S01]  /*1bcf0*/  IMAD.IADD R56, R57, 0x1, R71 ;  /* 0x0000000139387824 */ /* 0x000fe200078e0247 */
[----:B------:R-:W-:Y:S01]  /*1bd00*/  IADD3 R62, P3, PT, R62, R77, RZ ;  /* 0x0000004d3e3e7210 */ /* 0x000fe20007f7e0ff */
[----:B------:R-:W-:Y:S01]  /*1bd10*/  IMAD.MOV.U32 R57, RZ, RZ, RZ ;  /* 0x000000ffff397224 */ /* 0x000fe200078e00ff */
[----:B------:R-:W-:Y:S01]  /*1bd20*/  SEL R109, RZ, 0x1, P0 ;  /* 0x00000001ff6d7807 */ /* 0x000fe20000000000 */
[----:B------:R-:W-:Y:S02]  /*1bd30*/  IMAD.X R71, RZ, RZ, RZ, P2 ;  /* 0x000000ffff477224 */ /* 0x000fe400010e06ff */
[----:B------:R-:W-:-:S04]  /*1bd40*/  IMAD.WIDE.U32 R56, R64, 0x3d1, R56 ;  /* 0x000003d140387825 */ /* 0x000fc800078e0038 */
[----:B------:R-:W-:-:S04]  /*1bd50*/  IMAD.WIDE.U32 R70, R61, R52, R70 ;  /* 0x000000343d467225 */ /* 0x000fc800078e0046 */
[----:B------:R-:W-:Y:S02]  /*1bd60*/  IMAD.MOV.U32 R77, RZ, RZ, RZ ;  /* 0x000000ffff4d7224 */ /* 0x000fe400078e00ff */
[----:B------:R-:W-:Y:S01]  /*1bd70*/  IMAD.X R63, RZ, RZ, RZ, P3 ;  /* 0x000000ffff3f7224 */ /* 0x000fe200018e06ff */
[----:B------:R-:W-:Y:S01]  /*1bd80*/  IADD3 R109, P3, P4, R56, R108, R109 ;  /* 0x0000006c386d7210 */ /* 0x000fe20007c7e06d */
[----:B------:R-:W-:Y:S01]  /*1bd90*/  IMAD.IADD R98, R57, 0x1, R77 ;  /* 0x0000000139627824 */ /* 0x000fe200078e024d */
[----:B------:R-:W-:Y:S01]  /*1bda0*/  IADD3 R56, P2, PT, R99, R71, RZ ;  /* 0x0000004763387210 */ /* 0x000fe20007f5e0ff */
[----:B------:R-:W-:Y:S01]  /*1bdb0*/  IMAD.WIDE.U32 R62, R54, R50, R62 ;  /* 0x00000032363e7225 */ /* 0x000fe200078e003e */
[----:B------:R-:W-:-:S03]  /*1bdc0*/  IADD3.X R71, PT, PT, RZ, RZ, RZ, P3, P4 ;  /* 0x000000ffff477210 */ /* 0x000fc60001fe84ff */
[----:B------:R-:W-:Y:S01]  /*1bdd0*/  IMAD.MOV.U32 R99, RZ, RZ, RZ ;  /* 0x000000ffff637224 */ /* 0x000fe200078e00ff */
[----:B------:R-:W-:Y:S01]  /*1bde0*/  IADD3 R70, P0, PT, R70, R63, RZ ;  /* 0x0000003f46467210 */ /* 0x000fe20007f1e0ff */
[----:B------:R-:W-:Y:S01]  /*1bdf0*/  IMAD.X R57, RZ, RZ, RZ, P2 ;  /* 0x000000ffff397224 */ /* 0x000fe200010e06ff */
[----:B------:R-:W-:Y:S01]  /*1be00*/  IADD3 R63, P4, PT, R78, R109, RZ ;  /* 0x0000006d4e3f7210 */ /* 0x000fe20007f9e0ff */
[----:B------:R-:W-:-:S04]  /*1be10*/  IMAD.WIDE.U32 R98, R76, 0x3d1, R98 ;  /* 0x000003d14c627825 */ /* 0x000fc800078e0062 */
[----:B------:R-:W-:Y:S01]  /*1be20*/  IMAD.WIDE.U32 R56, R61, R53, R56 ;  /* 0x000000353d387225 */ /* 0x000fe200078e0038 */
[----:B------:R-:W-:-:S03]  /*1be30*/  IADD3 R106, P2, P3, R98, R71, R106 ;  /* 0x00000047626a7210 */ /* 0x000fc60007b5e06a */
[----:B------:R-:W-:Y:S01]  /*1be40*/  IMAD.X R71, RZ, RZ, RZ, P0 ;  /* 0x000000ffff477224 */ /* 0x000fe200000e06ff */
[----:B------:R-:W-:Y:S01]  /*1be50*/  IADD3.X R61, PT, PT, RZ, RZ, RZ, P2, P3 ;  /* 0x000000ffff3d7210 */ /* 0x000fe200017e64ff */
[----:B------:R-:W-:Y:S02]  /*1be60*/  IMAD.IADD R98, R99, 0x1, R77 ;  /* 0x0000000163627824 */ /* 0x000fe400078e024d */
[----:B------:R-:W-:-:S04]  /*1be70*/  IMAD.WIDE.U32 R70, R54, R51, R70 ;  /* 0x0000003336467225 */ /* 0x000fc800078e0046 */
[----:B------:R-:W-:Y:S01]  /*1be80*/  IMAD.MOV.U32 R99, RZ, RZ, RZ ;  /* 0x000000ffff637224 */ /* 0x000fe200078e00ff */
[----:B------:R-:W-:Y:S01]  /*1be90*/  IADD3 R78, P0, PT, R56, R71, RZ ;  /* 0x00000047384e7210 */ /* 0x000fe20007f1e0ff */
[----:B------:R-:W-:Y:S02]  /*1bea0*/  IMAD.X R95, RZ, RZ, RZ, P4 ;  /* 0x000000ffff5f7224 */ /* 0x000fe400020e06ff */
[----:B------:R-:W-:-:S03]  /*1beb0*/  IMAD.WIDE.U32 R98, R62, 0x3d1, R98 ;  /* 0x000003d13e627825 */ /* 0x000fc600078e0062 */
[----:B------:R-:W-:Y:S01]  /*1bec0*/  IADD3 R95, P4, P5, R64, R95, R106 ;  /* 0x0000005f405f7210 */ /* 0x000fe20007d9e06a */
[----:B------:R-:W-:Y:S01]  /*1bed0*/  IMAD.X R79, RZ, RZ, RZ, P0 ;  /* 0x000000ffff4f7224 */ /* 0x000fe200000e06ff */
[----:B------:R-:W-:Y:S01]  /*1bee0*/  IADD3 R104, P2, P3, R98, R61, R104 ;  /* 0x0000003d62687210 */ /* 0x000fe20007b5e068 */
[----:B------:R-:W-:Y:S01]  /*1bef0*/  IMAD.IADD R98, R99, 0x1, R77 ;  /* 0x0000000163627824 */ /* 0x000fe200078e024d */
[----:B------:R-:W-:Y:S01]  /*1bf00*/  IADD3.X R61, PT, PT, RZ, RZ, RZ, P4, P5 ;  /* 0x000000ffff3d7210 */ /* 0x000fe200027ea4ff */
[----:B------:R-:W-:Y:S01]  /*1bf10*/  IMAD.MOV.U32 R99, RZ, RZ, RZ ;  /* 0x000000ffff637224 */ /* 0x000fe200078e00ff */
[----:B------:R-:W-:Y:S01]  /*1bf20*/  IADD3.X R71, PT, PT, RZ, RZ, RZ, P2, P3 ;  /* 0x000000ffff477210 */ /* 0x000fe200017e64ff */
[----:B------:R-:W-:Y:S01]  /*1bf30*/  IMAD.WIDE.U32 R78, R54, R52, R78 ;  /* 0x00000034364e7225 */ /* 0x000fe200078e004e */
[----:B------:R-:W-:-:S03]  /*1bf40*/  IADD3 R61, P4, P5, R76, R61, R104 ;  /* 0x0000003d4c3d7210 */ /* 0x000fc60007d9e068 */
[----:B------:R-:W-:Y:S01]  /*1bf50*/  IMAD.WIDE.U32 R98, R70, 0x3d1, R98 ;  /* 0x000003d146627825 */ /* 0x000fe200078e0062 */
[----:B------:R-:W-:Y:S02]  /*1bf60*/  IADD3 R76, P0, PT, R57, R79, RZ ;  /* 0x0000004f394c7210 */ /* 0x000fe40007f1e0ff */
[----:B------:R-:W-:Y:S01]  /*1bf70*/  IADD3.X R113, PT, PT, RZ, RZ, RZ, P4, P5 ;  /* 0x000000ffff717210 */ /* 0x000fe200027ea4ff */
[----:B------:R-:W-:Y:S01]  /*1bf80*/  IMAD.IADD R56, R99, 0x1, R77 ;  /* 0x0000000163387824 */ /* 0x000fe200078e024d */
[----:B------:R-:W-:Y:S01]  /*1bf90*/  IADD3 R98, P2, P3, R98, R71, R102 ;  /* 0x0000004762627210 */ /* 0x000fe20007b5e066 */
[----:B------:R-:W-:Y:S02]  /*1bfa0*/  IMAD.MOV.U32 R57, RZ, RZ, RZ ;  /* 0x000000ffff397224 */ /* 0x000fe400078e00ff */
[----:B------:R-:W-:Y:S01]  /*1bfb0*/  IMAD.X R77, RZ, RZ, RZ, P0 ;  /* 0x000000ffff4d7224 */ /* 0x000fe200000e06ff */
[----:B------:R-:W-:Y:S01]  /*1bfc0*/  IADD3.X R71, PT, PT, RZ, RZ, RZ, P2, P3 ;  /* 0x000000ffff477210 */ /* 0x000fe200017e64ff */
[----:B------:R-:W-:Y:S01]  /*1bfd0*/  IMAD.WIDE.U32 R56, R78, 0x3d1, R56 ;  /* 0x000003d14e387825 */ /* 0x000fe200078e0038 */
[----:B------:R-:W-:-:S03]  /*1bfe0*/  IADD3 R113, P3, P4, R62, R113, R98 ;  /* 0x000000713e717210 */ /* 0x000fc60007c7e062 */
[----:B------:R-:W-:Y:S01]  /*1bff0*/  IMAD.MOV.U32 R79, RZ, RZ, RZ ;  /* 0x000000ffff4f7224 */ /* 0x000fe200078e00ff */
[----:B------:R-:W-:Y:S01]  /*1c000*/  IADD3 R100, P0, P2, R56, R71, R100 ;  /* 0x0000004738647210 */ /* 0x000fe20007a1e064 */
[----:B------:R-:W-:Y:S01]  /*1c010*/  IMAD.WIDE.U32 R76, R54, R53, R76 ;  /* 0x00000035364c7225 */ /* 0x000fe200078e004c */
[----:B------:R-:W-:Y:S02]  /*1c020*/  IADD3.X R115, PT, PT, RZ, RZ, RZ, P3, P4 ;  /* 0x000000ffff737210 */ /* 0x000fe40001fe84ff */
[----:B------:R-:W-:Y:S01]  /*1c030*/  IADD3.X R71, PT, PT, RZ, RZ, RZ, P0, P2 ;  /* 0x000000ffff477210 */ /* 0x000fe200007e44ff */
[----:B------:R-:W-:Y:S01]  /*1c040*/  IMAD.IADD R56, R57, 0x1, R79 ;  /* 0x0000000139387824 */ /* 0x000fe200078e024f */
[----:B------:R-:W-:Y:S01]  /*1c050*/  IADD3 R115, P3, P4, R70, R115, R100 ;  /* 0x0000007346737210 */ /* 0x000fe20007c7e064 */
[----:B------:R-:W-:-:S03]  /*1c060*/  IMAD.MOV.U32 R57, RZ, RZ, RZ ;  /* 0x000000ffff397224 */ /* 0x000fc600078e00ff */
[----:B------:R-:W-:Y:S01]  /*1c070*/  IADD3.X R97, PT, PT, RZ, RZ, RZ, P3, P4 ;  /* 0x000000ffff617210 */ /* 0x000fe20001fe84ff */
[----:B------:R-:W-:-:S03]  /*1c080*/  IMAD.WIDE.U32 R56, R76, 0x3d1, R56 ;  /* 0x000003d14c387825 */ /* 0x000fc600078e0038 */
[----:B------:R-:W-:Y:S01]  /*1c090*/  IADD3 R82, P0, P2, R56, R71, R82 ;  /* 0x0000004738527210 */ /* 0x000fe20007a1e052 */
[----:B------:R-:W-:Y:S02]  /*1c0a0*/  IMAD.IADD R56, R57, 0x1, R79 ;  /* 0x0000000139387824 */ /* 0x000fe400078e024f */
        /* <DEDUP_REMOVED lines=38> */
.L_x_182:
        /* <DEDUP_REMOVED lines=27> */
.L_x_183:
        /* <DEDUP_REMOVED lines=41> */
.L_x_184:
        /* <DEDUP_REMOVED lines=27> */
.L_x_185:
        /* <DEDUP_REMOVED lines=41> */
.L_x_186:
        /* <DEDUP_REMOVED lines=134> */
[----:B------:R-:W-:Y:S02]  /*1d3f0*/  IMAD.MOV.U32 R71, RZ, RZ, RZ ;  /* 0x000000ffff477224 */ /* 0x000fe400078e00ff */
        /* <DEDUP_REMOVED lines=29> */
[----:B------:R-:W-:Y:S02]  /*1d5d0*/  IMAD.IADD R111, R56, 0x1, R104 ;  /* 0x00000001386f7824 */ /* 0x000fe400078e0268 */
[----:B------:R-:W-:Y:S02]  /*1d5e0*/  IMAD.X R59, RZ, RZ, RZ, P3 ;  /* 0x000000ffff3b7224 */ /* 0x000fe400018e06ff */
[----:B------:R-:W-:Y:S01]  /*1d5f0*/  IMAD.WIDE.U32 R78, R55, R17, R78 ;  /* 0x00000011374e7225 */ /* 0x000fe200078e004e */
[----:B------:R-:W-:-:S03]  /*1d600*/  ISETP.GE.U32.AND P0, PT, R111, R56, PT ;  /* 0x000000386f00720c */ /* 0x000fc60003f06070 */
[----:B------:R-:W-:Y:S01]  /*1d610*/  IMAD.WIDE.U32 R72, R75, R19, R72 ;  /* 0x000000134b487225 */ /* 0x000fe200078e0048 */
[----:B------:R-:W-:-:S03]  /*1d620*/  SEL R103, RZ, 0x1, P0 ;  /* 0x00000001ff677807 */ /* 0x000fc60000000000 */
        /* <DEDUP_REMOVED lines=11> */
[----:B------:R-:W-:Y:S01]  /*1d6e0*/  VIADD R54, R55, UR4 ;  /* 0x0000000437367c36 */ /* 0x000fe20008000000 */
[----:B------:R-:W-:Y:S01]  /*1d6f0*/  IADD3 R78, P2, PT, R79, R57, RZ ;  /* 0x000000394f4e7210 */ /* 0x000fe20007f5e0ff */
[----:B------:R-:W-:Y:S01]  /*1d700*/  IMAD.WIDE.U32 R72, R60, R20, R72 ;  /* 0x000000143c487225 */ /* 0x000fe200078e0048 */
[----:B------:R-:W-:-:S03]  /*1d710*/  IADD3.X R57, PT, PT, RZ, RZ, RZ, P3, P4 ;  /* 0x000000ffff397210 */ /* 0x000fc60001fe84ff */
        /* <DEDUP_REMOVED lines=8> */
[----:B------:R-:W-:Y:S01]  /*1d7a0*/  IADD3 R83, P0, P2, R66, R83, R100 ;  /* 0x0000005342537210 */ /* 0x000fe20007a1e064 */
[----:B------:R-:W-:Y:S01]  /*1d7b0*/  IMAD.WIDE.U32 R78, R75, R17, R78 ;  /* 0x000000114b4e7225 */ /* 0x000fe200078e004e */
[----:B------:R-:W-:Y:S02]  /*1d7c0*/  IADD3.X R59, PT, PT, RZ, RZ, RZ, P4, P5 ;  /* 0x000000ffff3b7210 */ /* 0x000fe400027ea4ff */
[----:B------:R-:W-:Y:S01]  /*1d7d0*/  IADD3.X R81, PT, PT, RZ, RZ, RZ, P0, P2 ;  /* 0x000000ffff517210 */ /* 0x000fe200007e44ff */
[----:B------:R-:W-:-:S04]  /*1d7e0*/  IMAD.WIDE.U32 R56, R60, R19, R56 ;  /* 0x000000133c387225 */ /* 0x000fc800078e0038 */
[----:B------:R-:W-:Y:S01]  /*1d7f0*/  IMAD.MOV.U32 R55, RZ, RZ, RZ ;  /* 0x000000ffff377224 */ /* 0x000fe200078e00ff */
[----:B------:R-:W-:Y:S01]  /*1d800*/  IADD3 R100, P3, PT, R78, R57, RZ ;  /* 0x000000394e647210 */ /* 0x000fe20007f7e0ff */
[----:B------:R-:W-:Y:S02]  /*1d810*/  IMAD.MOV.U32 R67, RZ, RZ, RZ ;  /* 0x000000ffff437224 */ /* 0x000fe400078e00ff */
[----:B------:R-:W-:-:S04]  /*1d820*/  IMAD.WIDE.U32 R54, R72, 0x3d1, R54 ;  /* 0x000003d148367825 */ /* 0x000fc800078e0036 */
[----:B------:R-:W-:Y:S01]  /*1d830*/  VIADD R66, R55, UR4 ;  /* 0x0000000437427c36 */ /* 0x000fe20008000000 */
[----:B------:R-:W-:Y:S01]  /*1d840*/  IADD3 R54, P4, P5, R54, R59, R98 ;  /* 0x0000003b36367210 */ /* 0x000fe20007d9e062 */
[----:B------:R-:W-:Y:S02]  /*1d850*/  IMAD.X R101, RZ, RZ, RZ, P3 ;  /* 0x000000ffff657224 */ /* 0x000fe400018e06ff */
[----:B------:R-:W-:Y:S01]  /*1d860*/  IMAD.WIDE.U32 R66, R56, 0x3d1, R66 ;  /* 0x000003d138427825 */ /* 0x000fe200078e0042 */
[----:B------:R-:W-:Y:S02]  /*1d870*/  IADD3.X R55, PT, PT, RZ, RZ, RZ, P4, P5 ;  /* 0x000000ffff377210 */ /* 0x000fe400027ea4ff */
[----:B------:R-:W-:Y:S01]  /*1d880*/  IADD3 R81, P4, P5, R58, R81, R54 ;  /* 0x000000513a517210 */ /* 0x000fe20007d9e036 */
[----:B------:R-:W-:Y:S01]  /*1d890*/  IMAD.WIDE.U32 R100, R60, R18, R100 ;  /* 0x000000123c647225 */ /* 0x000fe200078e0064 */
[----:B------:R-:W-:Y:S02]  /*1d8a0*/  IADD3 R66, P2, P3, R66, R55, R82 ;  /* 0x0000003742427210 */ /* 0x000fe40007b5e052 */
[----:B------:R-:W-:Y:S01]  /*1d8b0*/  IADD3.X R107, PT, PT, RZ, RZ, RZ, P4, P5 ;  /* 0x000000ffff6b7210 */ /* 0x000fe200027ea4ff */
[----:B------:R-:W-:Y:S01]  /*1d8c0*/  VIADD R54, R67, UR4 ;  /* 0x0000000443367c36 */ /* 0x000fe20008000000 */
[----:B------:R-:W-:Y:S01]  /*1d8d0*/  IADD3 R78, P0, PT, R79, R101, RZ ;  /* 0x000000654f4e7210 */ /* 0x000fe20007f1e0ff */
[----:B------:R-:W-:Y:S01]  /*1d8e0*/  IMAD.MOV.U32 R55, RZ, RZ, RZ ;  /* 0x000000ffff377224 */ /* 0x000fe200078e00ff */
[----:B------:R-:W-:-:S02]  /*1d8f0*/  IADD3.X R57, PT, PT, RZ, RZ, RZ, P2, P3 ;  /* 0x000000ffff397210 */ /* 0x000fc400017e64ff */
[----:B------:R-:W-:Y:S01]  /*1d900*/  IADD3 R107, P3, P4, R72, R107, R66 ;  /* 0x0000006b486b7210 */ /* 0x000fe20007c7e042 */
[----:B------:R-:W-:-:S03]  /*1d910*/  IMAD.WIDE.U32 R54, R100, 0x3d1, R54 ;  /* 0x000003d164367825 */ /* 0x000fc600078e0036 */
[----:B------:R-:W-:Y:S01]  /*1d920*/  IADD3.X R109, PT, PT, RZ, RZ, RZ, P3, P4 ;  /* 0x000000ffff6d7210 */ /* 0x000fe20001fe84ff */
[----:B------:R-:W-:Y:S01]  /*1d930*/  IMAD.X R79, RZ, RZ, RZ, P0 ;  /* 0x000000ffff4f7224 */ /* 0x000fe200000e06ff */
[----:B------:R-:W-:Y:S01]  /*1d940*/  IADD3 R80, P0, P2, R54, R57, R80 ;  /* 0x0000003936507210 */ /* 0x000fe20007a1e050 */
[----:B------:R-:W-:Y:S02]  /*1d950*/  VIADD R54, R55, UR4 ;  /* 0x0000000437367c36 */ /* 0x000fe40008000000 */
        /* <DEDUP_REMOVED lines=46> */
.L_x_188:
[----:B------:R-:W-:Y:S05]  /*1dc40*/  BSYNC.RECONVERGENT B4 ;  /* 0x0000000000047941 */ /* 0x000fea0003800200 */
.L_x_187:
        /* <DEDUP_REMOVED lines=41> */
.L_x_191:
[----:B------:R-:W-:Y:S05]  /*1dee0*/  BSYNC.RELIABLE B5 ;  /* 0x0000000000057941 */ /* 0x000fea0003800100 */
.L_x_190:
        /* <DEDUP_REMOVED lines=41> */
.L_x_192:
[----:B------:R-:W-:Y:S05]  /*1e180*/  BSYNC.RECONVERGENT B4 ;  /* 0x0000000000047941 */ /* 0x000fea0003800200 */
.L_x_189:
        /* <DEDUP_REMOVED lines=40> */
.L_x_195:
[----:B------:R-:W-:Y:S05]  /*1e410*/  BSYNC.RELIABLE B5 ;  /* 0x0000000000057941 */ /* 0x000fea0003800100 */
.L_x_194:
        /* <DEDUP_REMOVED lines=41> */
.L_x_196:
[----:B------:R-:W-:Y:S05]  /*1e6b0*/  BSYNC.RECONVERGENT B4 ;  /* 0x0000000000047941 */ /* 0x000fea0003800200 */
.L_x_193:
        /* <DEDUP_REMOVED lines=174> */
[----:B------:R-:W-:Y:S02]  /*1f1a0*/  IMAD.MOV.U32 R55, RZ, RZ, RZ ;  /* 0x000000ffff377224 */ /* 0x000fe400078e00ff */
[----:B------:R-:W-:Y:S02]  /*1f1b0*/  IMAD.X R59, RZ, RZ, RZ, P2 ;  /* 0x000000ffff3b7224 */ /* 0x000fe400010e06ff */
[----:B------:R-:W-:-:S04]  /*1f1c0*/  IMAD.WIDE.U32 R54, R62, 0x3d1, R54 ;  /* 0x000003d13e367825 */ /* 0x000fc800078e0036 */
[----:B------:R-:W-:Y:S01]  /*1f1d0*/  IMAD.WIDE.U32 R102, R113, R25, R56 ;  /* 0x0000001971667225 */ /* 0x000fe200078e0038 */
[----:B------:R-:W-:-:S03]  /*1f1e0*/  SEL R57, RZ, 0x1, P0 ;  /* 0x00000001ff397807 */ /* 0x000fc60000000000 */
[----:B------:R-:W-:Y:S01]  /*1f1f0*/  VIADD R56, R55, UR4 ;  /* 0x0000000437387c36 */ /* 0x000fe20008000000 */
[----:B------:R-:W-:Y:S01]  /*1f200*/  IADD3 R55, P0, P3, R54, R100, R57 ;  /* 0x0000006436377210 */ /* 0x000fe20007b1e039 */
[----:B------:R-:W-:-:S03]  /*1f210*/  IMAD.WIDE.U32 R58, R97, R26, R58 ;  /* 0x0000001a613a7225 */ /* 0x000fc600078e003a */
[----:B------:R-:W-:Y:S01]  /*1f220*/  IADD3.X R61, PT, PT, RZ, RZ, RZ, P0, P3 ;  /* 0x000000ffff3d7210 */ /* 0x000fe200007e64ff */
[----:B------:R-:W-:Y:S01]  /*1f230*/  IMAD.MOV.U32 R57, RZ, RZ, RZ ;  /* 0x000000ffff397224 */ /* 0x000fe200078e00ff */
[----:B------:R-:W-:Y:S01]  /*1f240*/  IADD3 R54, P2, PT, R58, R103, RZ ;  /* 0x000000673a367210 */ /* 0x000fe20007f5e0ff */
[----:B------:R-:W-:Y:S01]  /*1f250*/  IMAD.MOV.U32 R63, RZ, RZ, RZ ;  /* 0x000000ffff3f7224 */ /* 0x000fe200078e00ff */
[----:B------:R-:W-:Y:S01]  /*1f260*/  IADD3 R58, P0, PT, R71, R59, RZ ;  /* 0x0000003b473a7210 */ /* 0x000fe20007f1e0ff */
[----:B------:R-:W-:Y:S01]  /*1f270*/  IMAD.WIDE.U32 R56, R60, 0x3d1, R56 ;  /* 0x000003d13c387825 */ /* 0x000fe200078e0038 */
[----:B------:R-:W-:-:S03]  /*1f280*/  IADD3 R103, P5, PT, R64, R55, RZ ;  /* 0x0000003740677210 */ /* 0x000fc60007fbe0ff */
[----:B------:R-:W-:Y:S01]  /*1f290*/  IMAD.X R55, RZ, RZ, RZ, P2 ;  /* 0x000000ffff377224 */ /* 0x000fe200010e06ff */
[----:B------:R-:W-:Y:S01]  /*1f2a0*/  IADD3 R98, P3, P4, R56, R61, R98 ;  /* 0x0000003d38627210 */ /* 0x000fe20007c7e062 */
[----:B------:R-:W-:Y:S02]  /*1f2b0*/  IMAD.X R59, RZ, RZ, RZ, P0 ;  /* 0x000000ffff3b7224 */ /* 0x000fe400000e06ff */
[----:B------:R-:W-:-:S04]  /*1f2c0*/  IMAD.WIDE.U32 R54, R115, R25, R54 ;  /* 0x0000001973367225 */ /* 0x000fc800078e0036 */
[----:B------:R-:W-:-:S04]  /*1f2d0*/  IMAD.WIDE.U32 R58, R74, R26, R58 ;  /* 0x0000001a4a3a7225 */ /* 0x000fc800078e003a */
[----:B------:R-:W-:Y:S02]  /*1f2e0*/  VIADD R56, R57, UR4 ;  /* 0x0000000439387c36 */ /* 0x000fe40008000000 */
[----:B------:R-:W-:Y:S02]  /*1f2f0*/  IMAD.MOV.U32 R57, RZ, RZ, RZ ;  /* 0x000000ffff397224 */ /* 0x000fe400078e00ff */
[----:B------:R-:W-:Y:S01]  /*1f300*/  IMAD.X R61, RZ, RZ, RZ, P5 ;  /* 0x000000ffff3d7224 */ /* 0x000fe200028e06ff */
[----:B------:R-:W-:Y:S01]  /*1f310*/  IADD3 R64, P5, PT, R58, R55, RZ ;  /* 0x000000373a407210 */ /* 0x000fe20007fbe0ff */
[----:B------:R-:W-:Y:S01]  /*1f320*/  IMAD.WIDE.U32 R56, R102, 0x3d1, R56 ;  /* 0x000003d166387825 */ /* 0x000fe200078e0038 */
[----:B------:R-:W-:Y:S02]  /*1f330*/  IADD3.X R55, PT, PT, RZ, RZ, RZ, P3, P4 ;  /* 0x000000ffff377210 */ /* 0x000fe40001fe84ff */
[----:B------:R-:W-:Y:S01]  /*1f340*/  IADD3 R61, P2, P0, R62, R61, R98 ;  /* 0x0000003d3e3d7210 */ /* 0x000fe2000785e062 */
[----:B------:R-:W-:Y:S01]  /*1f350*/  IMAD.X R65, RZ, RZ, RZ, P5 ;  /* 0x000000ffff417224 */ /* 0x000fe200028e06ff */
[----:B------:R-:W-:Y:S01]  /*1f360*/  IADD3 R56, P3, P4, R56, R55, R78 ;  /* 0x0000003738387210 */ /* 0x000fe20007c7e04e */
[----:B------:R-:W-:Y:S01]  /*1f370*/  VIADD R62, R57, UR4 ;  /* 0x00000004393e7c36 */ /* 0x000fe20008000000 */
[----:B------:R-:W-:Y:S01]  /*1f380*/  IADD3.X R101, PT, PT, RZ, RZ, RZ, P2, P0 ;  /* 0x000000ffff657210 */ /* 0x000fe200017e04ff */
[----:B------:R-:W-:Y:S01]  /*1f390*/  IMAD.WIDE.U32 R64, R97, R25, R64 ;  /* 0x0000001961407225 */ /* 0x000fe200078e0040 */
[----:B------:R-:W-:-:S02]  /*1f3a0*/  IADD3.X R55, PT, PT, RZ, RZ, RZ, P3, P4 ;  /* 0x000000ffff377210 */ /* 0x000fc40001fe84ff */
        /* <DEDUP_REMOVED lines=60> */
.L_x_198:
[----:B------:R-:W-:Y:S05]  /*1f770*/  BSYNC.RECONVERGENT B4 ;  /* 0x0000000000047941 */ /* 0x000fea0003800200 */
.L_x_197:
        /* <DEDUP_REMOVED lines=41> */
.L_x_201:
[----:B------:R-:W-:Y:S05]  /*1fa10*/  BSYNC.RELIABLE B5 ;  /* 0x0000000000057941 */ /* 0x000fea0003800100 */
.L_x_200:
        /* <DEDUP_REMOVED lines=41> */
.L_x_202:
[----:B------:R-:W-:Y:S05]  /*1fcb0*/  BSYNC.RECONVERGENT B4 ;  /* 0x0000000000047941 */ /* 0x000fea0003800200 */
.L_x_199:
        /* <DEDUP_REMOVED lines=40> */
.L_x_205:
[----:B------:R-:W-:Y:S05]  /*1ff40*/  BSYNC.RELIABLE B5 ;  /* 0x0000000000057941 */ /* 0x000fea0003800100 */
.L_x_204:
        /* <DEDUP_REMOVED lines=41> */
.L_x_206:
[----:B------:R-:W-:Y:S05]  /*201e0*/  BSYNC.RECONVERGENT B4 ;  /* 0x0000000000047941 */ /* 0x000fea0003800200 */
.L_x_203:
        /* <DEDUP_REMOVED lines=10> */
[----:B------:R-:W-:-:S04]  /*20290*/  IMAD.WIDE.U32 R54, R111, UR21, R54 ;  /* 0x000000156f367c25 */ /* 0x000fc8000f8e0036 */
[----:B------:R-:W-:Y:S01]  /*202a0*/  IMAD.MOV.U32 R77, RZ, RZ, RZ ;  /* 0x000000ffff4d7224 */ /* 0x000fe200078e00ff */
        /* <DEDUP_REMOVED lines=94> */
[----:B------:R-:W-:Y:S01]  /*20890*/  IMAD.MOV.U32 R63, RZ, RZ, RZ ;  /* 0x000000ffff3f7224 */ /* 0x000fe200078e00ff */
        /* <DEDUP_REMOVED lines=12> */
[----:B------:R-:W-:Y:S01]  /*20960*/  IMAD.X R73, RZ, RZ, RZ, P3 ;  /* 0x000000ffff497224 */ /* 0x000fe200018e06ff */
[----:B------:R-:W-:Y:S01]  /*20970*/  IADD3 R56, P0, PT, R57, R61, RZ ;  /* 0x0000003d39387210 */ /* 0x000fe20007f1e0ff */
[----:B------:R-:W-:Y:S02]  /*20980*/  IMAD.X R65, RZ, RZ, RZ, P4 ;  /* 0x000000ffff417224 */ /* 0x000fe400020e06ff */
[----:B------:R-:W-:Y:S02]  /*20990*/  IMAD.X R61, RZ, RZ, RZ, P2 ;  /* 0x000000ffff3d7224 */ /* 0x000fe400010e06ff */
[----:B------:R-:W-:-:S04]  /*209a0*/  IMAD.WIDE.U32 R72, R81, UR25, R72 ;  /* 0x0000001951487c25 */ /* 0x000fc8000f8e0048 */
[----:B------:R-:W-:-:S04]  /*209b0*/  IMAD.WIDE.U32 R64, R75, UR26, R64 ;  /* 0x0000001a4b407c25 */ /* 0x000fc8000f8e0040 */
[----:B------:R-:W-:Y:S01]  /*209c0*/  IMAD.X R57, RZ, RZ, RZ, P0 ;  /* 0x000000ffff397224 */ /* 0x000fe200000e06ff */
[----:B------:R-:W-:Y:S01]  /*209d0*/  IADD3 R72, P3, PT, R72, R65, RZ ;  /* 0x0000004148487210 */ /* 0x000fe20007f7e0ff */
[----:B------:R-:W-:-:S04]  /*209e0*/  IMAD.WIDE.U32 R60, R109, UR24, R60 ;  /* 0x000000186d3c7c25 */ /* 0x000fc8000f8e003c */
[----:B------:R-:W-:Y:S01]  /*209f0*/  IMAD.WIDE.U32 R56, R104, UR23, R56 ;  /* 0x0000001768387c25 */ /* 0x000fe2000f8e0038 */
[----:B------:R-:W-:-:S03]  /*20a00*/  IADD3 R60, P2, PT, R60, R73, RZ ;  /* 0x000000493c3c7210 */ /* 0x000fc60007f5e0ff */
[----:B------:R-:W-:Y:S01]  /*20a10*/  IMAD.X R73, RZ, RZ, RZ, P3 ;  /* 0x000000ffff497224 */ /* 0x000fe200018e06ff */
[----:B------:R-:W-:Y:S01]  /*20a20*/  IADD3 R78, P0, PT, R56, R61, RZ ;  /* 0x0000003d384e7210 */ /* 0x000fe20007f1e0ff */
[----:B------:R-:W-:Y:S02]  /*20a30*/  IMAD.MOV.U32 R65, RZ, RZ, RZ ;  /* 0x000000ffff417224 */ /* 0x000fe400078e00ff */
        /* <DEDUP_REMOVED lines=9> */
[----:B------:R-:W-:Y:S02]  /*20ad0*/  IADD3 R60, P2, PT, R78, R61, RZ ;  /* 0x0000003d4e3c7210 */ /* 0x000fe40007f5e0ff */
        /* <DEDUP_REMOVED lines=14> */
[----:B------:R-:W-:Y:S02]  /*20bc0*/  IMAD.X R61, RZ, RZ, RZ, P0 ;  /* 0x000000ffff3d7224 */ /* 0x000fe400000e06ff */
[----:B------:R-:W-:-:S04]  /*20bd0*/  IMAD.WIDE.U32 R56, R107, UR26, R56 ;  /* 0x0000001a6b387c25 */ /* 0x000fc8000f8e0038 */
[----:B------:R-:W-:Y:S01]  /*20be0*/  IMAD.WIDE.U32 R60, R105, UR25, R60 ;  /* 0x00000019693c7c25 */ /* 0x000fe2000f8e003c */
[----:B------:R-:W-:Y:S02]  /*20bf0*/  IADD3 R56, P3, PT, R56, R75, RZ ;  /* 0x0000004b38387210 */ /* 0x000fe40007f7e0ff */
[----:B------:R-:W-:-:S03]  /*20c00*/  IADD3 R82, P2, PT, R60, R57, RZ ;  /* 0x000000393c527210 */ /* 0x000fc60007f5e0ff */
[----:B------:R-:W-:Y:S01]  /*20c10*/  IMAD.X R57, RZ, RZ, RZ, P3 ;  /* 0x000000ffff397224 */ /* 0x000fe200018e06ff */
[----:B------:R-:W-:Y:S01]  /*20c20*/  IADD3 R78, P0, PT, R79, R61, RZ ;  /* 0x0000003d4f4e7210 */ /* 0x000fe20007f1e0ff */
[----:B------:R-:W-:-:S04]  /*20c30*/  IMAD.WIDE.U32 R60, R72, 0x3d1, RZ ;  /* 0x000003d1483c7825 */ /* 0x000fc800078e00ff */
[----:B------:R-:W-:Y:S02]  /*20c40*/  IMAD.X R83, RZ, RZ, RZ, P2 ;  /* 0x000000ffff537224 */ /* 0x000fe400010e06ff */
[----:B------:R-:W-:Y:S02]  /*20c50*/  IMAD.X R79, RZ, RZ, RZ, P0 ;  /* 0x000000ffff4f7224 */ /* 0x000fe400000e06ff */
[----:B------:R-:W-:-:S04]  /*20c60*/  IMAD.WIDE.U32 R56, R81, UR27, R56 ;  /* 0x0000001b51387c25 */ /* 0x000fc8000f8e0038 */
[----:B------:R-:W-:-:S04]  /*20c70*/  IMAD.WIDE.U32 R82, R109, UR26, R82 ;  /* 0x0000001a6d527c25 */ /* 0x000fc8000f8e0052 */
[----:B------:R-:W-:Y:S01]  /*20c80*/  IMAD.WIDE.U32 R78, R104, UR25, R78 ;  /* 0x00000019684e7c25 */ /* 0x000fe2000f8e004e */
[----:B------:R-:W-:-:S03]  /*20c90*/  IADD3 R82, P0, PT, R82, R57, RZ ;  /* 0x0000003952527210 */ /* 0x000fc60007f1e0ff */
[----:B------:R-:W-:Y:S01]  /*20ca0*/  IMAD.IADD R106, R76, 0x1, R60 ;  /* 0x000000014c6a7824 */ /* 0x000fe200078e023c */
[----:B------:R-:W-:Y:S01]  /*20cb0*/  IADD3 R60, P2, PT, R78, R83, RZ ;  /* 0x000000534e3c7210 */ /* 0x000fe20007f5e0ff */
[----:B------:R-:W-:Y:S02]  /*20cc0*/  VIADD R80, R61, UR4 ;  /* 0x000000043d507c36 */ /* 0x000fe40008000000 */
[----:B------:R-:W-:Y:S01]  /*20cd0*/  IMAD.X R83, RZ, RZ, RZ, P0 ;  /* 0x000000ffff537224 */ /* 0x000fe200000e06ff */
[----:B------:R-:W-:Y:S01]  /*20ce0*/  ISETP.GE.U32.AND P0, PT, R106, R76, PT ;  /* 0x0000004c6a00720c */ /* 0x000fe20003f06070 */
[----:B------:R-:W-:Y:S02]  /*20cf0*/  IMAD.MOV.U32 R81, RZ, RZ, RZ ;  /* 0x000000ffff517224 */ /* 0x000fe400078e00ff */
[----:B------:R-:W-:Y:S01]  /*20d00*/  IMAD.X R61, RZ, RZ, RZ, P2 ;  /* 0x000000ffff3d7224 */ /* 0x000fe200010e06ff */
[----:B------:R-:W-:Y:S01]  /*20d10*/  SEL R55, RZ, 0x1, P0 ;  /* 0x00000001ff377807 */ /* 0x000fe20000000000 */
[----:B------:R-:W-:-:S04]  /*20d20*/  IMAD.WIDE.U32 R80, R74, 0x3d1, R80 ;  /* 0x000003d14a507825 */ /* 0x000fc800078e0050 */
[----:B------:R-:W-:Y:S01]  /*20d30*/  IMAD.WIDE.U32 R82, R107, UR27, R82 ;  /* 0x0000001b6b527c25 */ /* 0x000fe2000f8e0052 */
[----:B------:R-:W-:-:S03]  /*20d40*/  IADD3 R55, P0, P3, R80, R54, R55 ;  /* 0x0000003650377210 */ /* 0x000fc60007b1e037 */
[----:B------:R-:W-:Y:S01]  /*20d50*/  IMAD.WIDE.U32 R60, R105, UR26, R60 ;  /* 0x0000001a693c7c25 */ /* 0x000fe2000f8e003c */
[----:B------:R-:W-:Y:S02]  /*20d60*/  IADD3.X R57, PT, PT, RZ, RZ, RZ, P0, P3 ;  /* 0x000000ffff397210 */ /* 0x000fe400007e64ff */
[----:B------:R-:W-:Y:S01]  /*20d70*/  IADD3 R59, P5, PT, R72, R55, RZ ;  /* 0x00000037483b7210 */ /* 0x000fe20007fbe0ff */
[----:B------:R-:W-:Y:S01]  /*20d80*/  VIADD R76, R81, UR4 ;  /* 0x00000004514c7c36 */ /* 0x000fe20008000000 */
[----:B------:R-:W-:Y:S02]  /*20d90*/  IADD3 R54, P2, PT, R60, R83, RZ ;  /* 0x000000533c367210 */ /* 0x000fe40007f5e0ff */
[----:B------:R-:W-:Y:S01]  /*20da0*/  IADD3 R60, P0, PT, R79, R61, RZ ;  /* 0x0000003d4f3c7210 */ /* 0x000fe20007f1e0ff */
[----:B------:R-:W-:-:S04]  /*20db0*/  IMAD.WIDE.U32 R76, R56, 0x3d1, R76 ;  /* 0x000003d1384c7825 */ /* 0x000fc800078e004c */
[----:B------:R-:W-:Y:S01]  /*20dc0*/  IMAD.X R55, RZ, RZ, RZ, P2 ;  /* 0x000000ffff377224 */ /* 0x000fe200010e06ff */
[----:B------:R-:W-:Y:S01]  /*20dd0*/  IADD3 R70, P3, P4, R76, R57, R70 ;  /* 0x000000394c467210 */ /* 0x000fe20007c7e046 */
[----:B------:R-:W-:Y:S02]  /*20de0*/  IMAD.X R61, RZ, RZ, RZ, P0 ;  /* 0x000000ffff3d7224 */ /* 0x000fe400000e06ff */
[----:B------:R-:W-:-:S04]  /*20df0*/  IMAD.WIDE.U32 R54, R109, UR27, R54 ;  /* 0x0000001b6d367c25 */ /* 0x000fc8000f8e0036 */
[----:B------:R-:W-:-:S04]  /*20e00*/  IMAD.WIDE.U32 R60, R104, UR26, R60 ;  /* 0x0000001a683c7c25 */ /* 0x000fc8000f8e003c */
        /* <DEDUP_REMOVED lines=11> */
[----:B------:R-:W-:Y:S01]  /*20ec0*/  IMAD.WIDE.U32 R72, R105, UR27, R72 ;  /* 0x0000001b69487c25 */ /* 0x000fe2000f8e0048 */
[----:B------:R-:W-:-:S02]  /*20ed0*/  IADD3.X R55, PT, PT, RZ, RZ, RZ, P3, P4 ;  /* 0x000000ffff377210 */ /* 0x000fc40001fe84ff */
[----:B------:R-:W-:Y:S01]  /*20ee0*/  IADD3 R63, P4, P5, R56, R63, R68 ;  /* 0x0000003f383f7210 */ /* 0x000fe20007d9e044 */
        /* <DEDUP_REMOVED lines=59> */
.L_x_208:
[----:B------:R-:W-:Y:S05]  /*212a0*/  BSYNC.RECONVERGENT B4 ;  /* 0x0000000000047941 */ /* 0x000fea0003800200 */
.L_x_207:
        /* <DEDUP_REMOVED lines=42> */
.L_x_211:
[----:B------:R-:W-:Y:S05]  /*21550*/  BSYNC.RELIABLE B5 ;  /* 0x0000000000057941 */ /* 0x000fea0003800100 */
.L_x_210:
        /* <DEDUP_REMOVED lines=41> */
.L_x_212:
[----:B------:R-:W-:Y:S05]  /*217f0*/  BSYNC.RECONVERGENT B4 ;  /* 0x0000000000047941 */ /* 0x000fea0003800200 */
.L_x_209:
        /* <DEDUP_REMOVED lines=40> */
.L_x_215:
[----:B------:R-:W-:Y:S05]  /*21a80*/  BSYNC.RELIABLE B5 ;  /* 0x0000000000057941 */ /* 0x000fea0003800100 */
.L_x_214:
        /* <DEDUP_REMOVED lines=41> */
.L_x_216:
[----:B------:R-:W-:Y:S05]  /*21d20*/  BSYNC.RECONVERGENT B4 ;  /* 0x0000000000047941 */ /* 0x000fea0003800200 */
.L_x_213:
[----:B------:R-:W-:Y:S01]  /*21d30*/  ISETP.GT.U32.AND P0, PT, R44, R88, PT ;  /* 0x000000582c00720c */ /* 0x000fe20003f04070 */
[----:B------:R-:W-:-:S12]  /*21d40*/  BSSY.RELIABLE B4, `(.L_x_217) ;  /* 0x00012a4000047945 */ /* 0x000fd80003800100 */
[----:B------:R-:W-:Y:S05]  /*21d50*/  @P0 BRA `(.L_x_218) ;  /* 0x0000012800880947 */ /* 0x000fea0003800000 */
[----:B------:R-:W-:-:S04]  /*21d60*/  ISETP.NE.AND P0, PT, R45, R92, PT ;  /* 0x0000005c2d00720c */ /* 0x000fc80003f05270 */
[----:B------:R-:W-:-:S04]  /*21d70*/  ISETP.NE.OR P0, PT, R43, R90, P0 ;  /* 0x0000005a2b00720c */ /* 0x000fc80000705670 */
[----:B------:R-:W-:-:S04]  /*21d80*/  ISETP.LT.U32.OR P0, PT, R44, R88, P0 ;  /* 0x000000582c00720c */ /* 0x000fc80000701470 */
[----:B------:R-:W-:-:S04]  /*21d90*/  ISETP.NE.OR P0, PT, R84, R91, P0 ;  /* 0x0000005b5400720c */ /* 0x000fc80000705670 */
[----:B------:R-:W-:-:S04]  /*21da0*/  ISETP.NE.OR P0, PT, R85, R94, P0 ;  /* 0x0000005e5500720c */ /* 0x000fc80000705670 */
[----:B------:R-:W-:-:S04]  /*21db0*/  ISETP.NE.OR P0, PT, R86, R93, P0 ;  /* 0x0000005d5600720c */ /* 0x000fc80000705670 */
[----:B------:R-:W-:-:S04]  /*21dc0*/  ISETP.NE.OR P0, PT, R87, R96, P0 ;  /* 0x000000605700720c */ /* 0x000fc80000705670 */
[----:B------:R-:W-:-:S13]  /*21dd0*/  ISETP.NE.OR P0, PT, R42, R89, P0 ;  /* 0x000000592a00720c */ /* 0x000fda0000705670 */
[----:B------:R-:W-:Y:S05]  /*21de0*/  @!P0 BREAK.RELIABLE B4 ;  /* 0x0000000000048942 */ /* 0x000fea0003800100 */
[----:B------:R-:W-:Y:S05]  /*21df0*/  @P0 BRA `(.L_x_218) ;  /* 0x0000012800600947 */ /* 0x000fea0003800000 */
[----:B------:R-:W-:Y:S01]  /*21e00*/  ISETP.GT.U32.AND P0, PT, R98, R57, PT ;  /* 0x000000396200720c */ /* 0x000fe20003f04070 */
[----:B------:R-:W-:Y:S02]  /*21e10*/  IMAD.MOV.U32 R55, RZ, RZ, 0x1 ;  /* 0x00000001ff377424 */ /* 0x000fe400078e00ff */
        /* <DEDUP_REMOVED lines=23> */
[----:B------:R-:W-:Y:S01]  /*21f90*/  IMAD.MOV.U32 R42, RZ, RZ, R40 ;  /* 0x000000ffff2a7224 */ /* 0x000fe200078e0028 */
[----:B------:R-:W-:Y:S06]  /*21fa0*/  @P0 BRA `(.L_x_146) ;  /* 0x0000024000740947 */ /* 0x000fec0003800000 */
[----:B------:R-:W-:Y:S01]  /*21fb0*/  ISETP.NE.AND P0, PT, R99, R76, PT ;  /* 0x0000004c6300720c */ /* 0x000fe20003f05270 */
[----:B------:R-:W-:Y:S02]  /*21fc0*/  IMAD.MOV.U32 R46, RZ, RZ, R17 ;  /* 0x000000ffff2e7224 */ /* 0x000fe400078e0011 */
[----:B------:R-:W-:Y:S01]  /*21fd0*/  IMAD.MOV.U32 R45, RZ, RZ, R18 ;  /* 0x000000ffff2d7224 */ /* 0x000fe200078e0012 */
[----:B------:R-:W-:Y:S01]  /*21fe0*/  ISETP.NE.OR P0, PT, R97, R80, P0 ;  /* 0x000000506100720c */ /* 0x000fe20000705670 */
[----:B------:R-:W-:Y:S02]  /*21ff0*/  IMAD.MOV.U32 R48, RZ, RZ, R19 ;  /* 0x000000ffff307224 */ /* 0x000fe400078e0013 */
[----:B------:R-:W-:Y:S01]  /*22000*/  IMAD.MOV.U32 R47, RZ, RZ, R20 ;  /* 0x000000ffff2f7224 */ /* 0x000fe200078e0014 */
[----:B------:R-:W-:Y:S01]  /*22010*/  ISETP.LT.U32.OR P0, PT, R98, R57, P0 ;  /* 0x000000396200720c */ /* 0x000fe20000701470 */
[----:B------:R-:W-:Y:S02]  /*22020*/  IMAD.MOV.U32 R50, RZ, RZ, R21 ;  /* 0x000000ffff327224 */ /* 0x000fe400078e0015 */
[----:B------:R-:W-:Y:S01]  /*22030*/  IMAD.MOV.U32 R52, RZ, RZ, R22 ;  /* 0x000000ffff347224 */ /* 0x000fe200078e0016 */
[----:B------:R-:W-:Y:S01]  /*22040*/  ISETP.NE.OR P0, PT, R100, R79, P0 ;  /* 0x0000004f6400720c */ /* 0x000fe20000705670 */
[----:B------:R-:W-:-:S02]  /*22050*/  IMAD.MOV.U32 R49, RZ, RZ, R23 ;  /* 0x000000ffff317224 */ /* 0x000fc400078e0017 */
[----:B------:R-:W-:Y:S01]  /*22060*/  IMAD.MOV.U32 R43, RZ, RZ, R24 ;  /* 0x000000ffff2b7224 */ /* 0x000fe200078e0018 */
[----:B------:R-:W-:Y:S01]  /*22070*/  ISETP.NE.OR P0, PT, R101, R104, P0 ;  /* 0x000000686500720c */ /* 0x000fe20000705670 */
[----:B------:R-:W-:Y:S02]  /*22080*/  IMAD.MOV.U32 R72, RZ, RZ, R25 ;  /* 0x000000ffff487224 */ /* 0x000fe400078e0019 */
[----:B------:R-:W-:Y:S01]  /*22090*/  IMAD.MOV.U32 R70, RZ, RZ, R26 ;  /* 0x000000ffff467224 */ /* 0x000fe200078e001a */
[----:B------:R-:W-:Y:S01]  /*220a0*/  ISETP.NE.OR P0, PT, R102, R74, P0 ;  /* 0x0000004a6600720c */ /* 0x000fe20000705670 */
[----:B------:R-:W-:Y:S02]  /*220b0*/  IMAD.MOV.U32 R65, RZ, RZ, R27 ;  /* 0x000000ffff417224 */ /* 0x000fe400078e001b */
[----:B------:R-:W-:Y:S01]  /*220c0*/  IMAD.MOV.U32 R68, RZ, RZ, R28 ;  /* 0x000000ffff447224 */ /* 0x000fe200078e001c */
[----:B------:R-:W-:Y:S01]  /*220d0*/  ISETP.NE.OR P0, PT, R103, R59, P0 ;  /* 0x0000003b6700720c */ /* 0x000fe20000705670 */
[----:B------:R-:W-:-:S02]  /*220e0*/  IMAD.MOV.U32 R53, RZ, RZ, R29 ;  /* 0x000000ffff357224 */ /* 0x000fc400078e001d */
[----:B------:R-:W-:Y:S01]  /*220f0*/  IMAD.MOV.U32 R66, RZ, RZ, R30 ;  /* 0x000000ffff427224 */ /* 0x000fe200078e001e */
[----:B------:R-:W-:Y:S01]  /*22100*/  ISETP.NE.OR P0, PT, R95, R106, P0 ;  /* 0x0000006a5f00720c */ /* 0x000fe20000705670 */
        /* <DEDUP_REMOVED lines=9> */
[----:B------:R-:W-:Y:S01]  /*221a0*/  IMAD.MOV.U32 R42, RZ, RZ, R40 ;  /* 0x000000ffff2a7224 */ /* 0x000fe200078e0028 */
[----:B------:R-:W-:Y:S06]  /*221b0*/  @P0 BRA `(.L_x_146) ;  /* 0x0000023c00f00947 */ /* 0x000fec0003800000 */
[----:B------:R-:W-:Y:S01]  /*221c0*/  LOP3.LUT R42, R30, R32, R31, 0xfe, !PT ;  /* 0x000000201e2a7212 */ /* 0x000fe200078efe1f */
[----:B------:R-:W-:Y:S02]  /*221d0*/  IMAD.MOV.U32 R72, RZ, RZ, RZ ;  /* 0x000000ffff487224 */ /* 0x000fe400078e00ff */
[----:B------:R-:W-:Y:S01]  /*221e0*/  IMAD.MOV.U32 R46, RZ, RZ, R17 ;  /* 0x000000ffff2e7224 */ /* 0x000fe200078e0011 */
[----:B------:R-:W-:Y:S01]  /*221f0*/  LOP3.LUT R42, R28, R42, R29, 0xfe, !PT ;  /* 0x0000002a1c2a7212 */ /* 0x000fe200078efe1d */
[----:B------:R-:W-:Y:S02]  /*22200*/  IMAD.MOV.U32 R45, RZ, RZ, R18 ;  /* 0x000000ffff2d7224 */ /* 0x000fe400078e0012 */
[----:B------:R-:W-:Y:S01]  /*22210*/  IMAD.MOV.U32 R48, RZ, RZ, R19 ;  /* 0x000000ffff307224 */ /* 0x000fe200078e0013 */
[----:B------:R-:W-:Y:S01]  /*22220*/  LOP3.LUT R42, R26, R42, R27, 0xfe, !PT ;  /* 0x0000002a1a2a7212 */ /* 0x000fe200078efe1b */
[----:B------:R-:W-:Y:S02]  /*22230*/  IMAD.MOV.U32 R47, RZ, RZ, R20 ;  /* 0x000000ffff2f7224 */ /* 0x000fe400078e0014 */
[----:B------:R-:W-:Y:S01]  /*22240*/  IMAD.MOV.U32 R50, RZ, RZ, R21 ;  /* 0x000000ffff327224 */ /* 0x000fe200078e0015 */
[----:B------:R-:W-:Y:S01]  /*22250*/  LOP3.LUT P0, RZ, R42, R25, RZ, 0xfc, !PT ;  /* 0x000000192aff7212 */ /* 0x000fe2000780fcff */
[----:B------:R-:W-:-:S02]  /*22260*/  IMAD.MOV.U32 R52, RZ, RZ, R22 ;  /* 0x000000ffff347224 */ /* 0x000fc400078e0016 */
[----:B------:R-:W-:Y:S02]  /*22270*/  IMAD.MOV.U32 R49, RZ, RZ, R23 ;  /* 0x000000ffff317224 */ /* 0x000fe400078e0017 */
[----:B------:R-:W-:Y:S02]  /*22280*/  IMAD.MOV.U32 R43, RZ, RZ, R24 ;  /* 0x000000ffff2b7224 */ /* 0x000fe400078e0018 */
[----:B------:R-:W-:Y:S02]  /*22290*/  IMAD.MOV.U32 R70, RZ, RZ, RZ ;  /* 0x000000ffff467224 */ /* 0x000fe400078e00ff */
[----:B------:R-:W-:Y:S02]  /*222a0*/  IMAD.MOV.U32 R65, RZ, RZ, RZ ;  /* 0x000000ffff417224 */ /* 0x000fe400078e00ff */
[----:B------:R-:W-:Y:S02]  /*222b0*/  IMAD.MOV.U32 R68, RZ, RZ, RZ ;  /* 0x000000ffff447224 */ /* 0x000fe400078e00ff */
[----:B------:R-:W-:-:S02]  /*222c0*/  IMAD.MOV.U32 R53, RZ, RZ, RZ ;  /* 0x000000ffff357224 */ /* 0x000fc400078e00ff */
[----:B------:R-:W-:Y:S02]  /*222d0*/  IMAD.MOV.U32 R66, RZ, RZ, RZ ;  /* 0x000000ffff427224 */ /* 0x000fe400078e00ff */
[----:B------:R-:W-:Y:S02]  /*222e0*/  IMAD.MOV.U32 R63, RZ, RZ, RZ ;  /* 0x000000ffff3f7224 */ /* 0x000fe400078e00ff */
[----:B------:R-:W-:Y:S02]  /*222f0*/  IMAD.MOV.U32 R51, RZ, RZ, RZ ;  /* 0x000000ffff337224 */ /* 0x000fe400078e00ff */
        /* <DEDUP_REMOVED lines=63> */
[----:B------:R-:W-:Y:S02]  /*226f0*/  IMAD.MOV.U32 R43, RZ, RZ, RZ ;  /* 0x000000ffff2b7224 */ /* 0x000fe400078e00ff */
        /* <DEDUP_REMOVED lines=144> */
[----:B------:R-:W-:-:S03]  /*23000*/  IMAD.WIDE.U32 R60, R26, R25, R60 ;  /* 0x000000191a3c7225 */ /* 0x000fc600078e003c */
[----:B------:R-:W-:Y:S01]  /*23010*/  IADD3 R58, P0, P2, R58, R43, R52 ;  /* 0x0000002b3a3a7210 */ /* 0x000fe20007a1e034 */
[----:B------:R-:W-:Y:S01]  /*23020*/  IMAD.WIDE.U32 R50, R27, R25, R50 ;  /* 0x000000191b327225 */ /* 0x000fe200078e0032 */
[----:B------:R-:W-:-:S03]  /*23030*/  IADD3.X R43, PT, PT, RZ, RZ, RZ, P3, P4 ;  /* 0x000000ffff2b7210 */ /* 0x000fc60001fe84ff */
[----:B------:R-:W-:Y:S01]  /*23040*/  VIADD R66, R69, UR4 ;  /* 0x0000000445427c36 */ /* 0x000fe20008000000 */
[----:B------:R-:W-:Y:S01]  /*23050*/  IADD3 R52, P3, PT, R60, R51, RZ ;  /* 0x000000333c347210 */ /* 0x000fe20007f7e0ff */
[----:B------:R-:W-:Y:S02]  /*23060*/  IMAD.MOV.U32 R67, RZ, RZ, RZ ;  /* 0x000000ffff437224 */ /* 0x000fe400078e00ff */
[----:B------:R-:W-:Y:S02]  /*23070*/  IMAD.MOV.U32 R69, RZ, RZ, RZ ;  /* 0x000000ffff457224 */ /* 0x000fe400078e00ff */
[----:B------:R-:W-:-:S04]  /*23080*/  IMAD.WIDE.U32 R66, R48, 0x3d1, R66 ;  /* 0x000003d130427825 */ /* 0x000fc800078e0042 */
        /* <DEDUP_REMOVED lines=13> */
[----:B------:R-:W-:Y:S01]  /*23160*/  IADD3.X R45, PT, PT, RZ, RZ, RZ, P2, P3 ;  /* 0x000000ffff2d7210 */ /* 0x000fe200017e64ff */
[----:B------:R-:W-:Y:S01]  /*23170*/  IMAD.MOV.U32 R49, RZ, RZ, RZ ;  /* 0x000000ffff317224 */ /* 0x000fe200078e00ff */
[----:B------:R-:W-:Y:S01]  /*23180*/  IADD3 R72, P3, P4, R48, R43, R47 ;  /* 0x0000002b30487210 */ /* 0x000fe20007c7e02f */
[----:B------:R-:W-:-:S02]  /*23190*/  IMAD.X R47, RZ, RZ, RZ, P0 ;  /* 0x000000ffff2f7224 */ /* 0x000fc400000e06ff */
[----:B------:R-:W-:Y:S01]  /*231a0*/  IMAD.WIDE.U32 R54, R52, 0x3d1, R62 ;  /* 0x000003d134367825 */ /* 0x000fe200078e003e */
[----:B------:R-:W-:-:S03]  /*231b0*/  IADD3.X R77, PT, PT, RZ, RZ, RZ, P3, P4 ;  /* 0x000000ffff4d7210 */ /* 0x000fc60001fe84ff */
[----:B------:R-:W-:Y:S01]  /*231c0*/  IMAD.WIDE.U32 R46, R25, R25, R46 ;  /* 0x00000019192e7225 */ /* 0x000fe200078e002e */
[----:B------:R-:W-:-:S03]  /*231d0*/  IADD3 R56, P0, P2, R54, R45, R56 ;  /* 0x0000002d36387210 */ /* 0x000fc60007a1e038 */
[----:B------:R-:W-:Y:S01]  /*231e0*/  VIADD R48, R55, UR4 ;  /* 0x0000000437307c36 */ /* 0x000fe20008000000 */
[----:B------:R-:W-:Y:S02]  /*231f0*/  IADD3 R77, P3, P4, R50, R77, R56 ;  /* 0x0000004d324d7210 */ /* 0x000fe40007c7e038 */
[----:B------:R-:W-:Y:S01]  /*23200*/  IADD3.X R43, PT, PT, RZ, RZ, RZ, P0, P2 ;  /* 0x000000ffff2b7210 */ /* 0x000fe200007e44ff */
[----:B------:R-:W-:Y:S01]  /*23210*/  IMAD.WIDE.U32 R48, R46, 0x3d1, R48 ;  /* 0x000003d12e307825 */ /* 0x000fe200078e0030 */
[----:B------:R-:W-:Y:S02]  /*23220*/  IADD3.X R73, PT, PT, RZ, RZ, RZ, P3, P4 ;  /* 0x000000ffff497210 */ /* 0x000fe40001fe84ff */
[----:B------:R-:W-:Y:S01]  /*23230*/  IADD3 R43, P0, P2, R48, R43, R42 ;  /* 0x0000002b302b7210 */ /* 0x000fe20007a1e02a */
[----:B------:R-:W-:-:S03]  /*23240*/  VIADD R42, R49, UR4 ;  /* 0x00000004312a7c36 */ /* 0x000fc60008000000 */
        /* <DEDUP_REMOVED lines=38> */
.L_x_220:
[----:B------:R-:W-:Y:S05]  /*234b0*/  BSYNC.RECONVERGENT B5 ;  /* 0x0000000000057941 */ /* 0x000fea0003800200 */
.L_x_219:
        /* <DEDUP_REMOVED lines=41> */
.L_x_223:
[----:B------:R-:W-:Y:S05]  /*23750*/  BSYNC.RELIABLE B6 ;  /* 0x0000000000067941 */ /* 0x000fea0003800100 */
.L_x_222:
        /* <DEDUP_REMOVED lines=41> */
.L_x_224:
[----:B------:R-:W-:Y:S05]  /*239f0*/  BSYNC.RECONVERGENT B5 ;  /* 0x0000000000057941 */ /* 0x000fea0003800200 */
.L_x_221:
        /* <DEDUP_REMOVED lines=40> */
.L_x_227:
[----:B------:R-:W-:Y:S05]  /*23c80*/  BSYNC.RELIABLE B6 ;  /* 0x0000000000067941 */ /* 0x000fea0003800100 */
.L_x_226:
        /* <DEDUP_REMOVED lines=41> */
.L_x_228:
[----:B------:R-:W-:Y:S05]  /*23f20*/  BSYNC.RECONVERGENT B5 ;  /* 0x0000000000057941 */ /* 0x000fea0003800200 */
.L_x_225:
        /* <DEDUP_REMOVED lines=271> */
.L_x_230:
[----:B------:R-:W-:Y:S05]  /*25020*/  BSYNC.RECONVERGENT B5 ;  /* 0x0000000000057941 */ /* 0x000fea0003800200 */
.L_x_229:
        /* <DEDUP_REMOVED lines=42> */
.L_x_233:
[----:B------:R-:W-:Y:S05]  /*252d0*/  BSYNC.RELIABLE B6 ;  /* 0x0000000000067941 */ /* 0x000fea0003800100 */
.L_x_232:
        /* <DEDUP_REMOVED lines=41> */
.L_x_234:
[----:B------:R-:W-:Y:S05]  /*25570*/  BSYNC.RECONVERGENT B5 ;  /* 0x0000000000057941 */ /* 0x000fea0003800200 */
.L_x_231:
        /* <DEDUP_REMOVED lines=40> */
.L_x_237:
[----:B------:R-:W-:Y:S05]  /*25800*/  BSYNC.RELIABLE B6 ;  /* 0x0000000000067941 */ /* 0x000fea0003800100 */
.L_x_236:
        /* <DEDUP_REMOVED lines=41> */
.L_x_238:
[----:B------:R-:W-:Y:S05]  /*25aa0*/  BSYNC.RECONVERGENT B5 ;  /* 0x0000000000057941 */ /* 0x000fea0003800200 */
.L_x_235:
        /* <DEDUP_REMOVED lines=11> */
[----:B------:R-:W-:Y:S01]  /*25b60*/  IMAD.SHL.U32 R43, R45, 0x4, RZ ;  /* 0x000000042d2b7824 */ /* 0x000fe200078e00ff */
[----:B------:R-:W-:Y:S01]  /*25b70*/  SHF.R.U32.HI R45, RZ, 0x1e, R45 ;  /* 0x0000001eff2d7819 */ /* 0x000fe2000001162d */
[----:B------:R-:W-:-:S04]  /*25b80*/  IMAD.WIDE.U32 R50, R53, 0x4, R50 ;  /* 0x0000000435327825 */ /* 0x000fc800078e0032 */
[----:B------:R-:W-:-:S04]  /*25b90*/  IMAD.MOV.U32 R54, RZ, RZ, R51 ;  /* 0x000000ffff367224 */ /* 0x000fc800078e0033 */
        /* <DEDUP_REMOVED lines=59> */
.L_x_240:
[----:B------:R-:W-:Y:S05]  /*25f50*/  BSYNC.RECONVERGENT B5 ;  /* 0x0000000000057941 */ /* 0x000fea0003800200 */
.L_x_239:
        /* <DEDUP_REMOVED lines=40> */
.L_x_243:
[----:B------:R-:W-:Y:S05]  /*261e0*/  BSYNC.RELIABLE B6 ;  /* 0x0000000000067941 */ /* 0x000fea0003800100 */
.L_x_242:
        /* <DEDUP_REMOVED lines=41> */
.L_x_244:
[----:B------:R-:W-:Y:S05]  /*26480*/  BSYNC.RECONVERGENT B5 ;  /* 0x0000000000057941 */ /* 0x000fea0003800200 */
.L_x_241:
        /* <DEDUP_REMOVED lines=40> */
.L_x_247:
[----:B------:R-:W-:Y:S05]  /*26710*/  BSYNC.RELIABLE B6 ;  /* 0x0000000000067941 */ /* 0x000fea0003800100 */
.L_x_246:
        /* <DEDUP_REMOVED lines=41> */
.L_x_248:
[----:B------:R-:W-:Y:S05]  /*269b0*/  BSYNC.RECONVERGENT B5 ;  /* 0x0000000000057941 */ /* 0x000fea0003800200 */
.L_x_245:
        /* <DEDUP_REMOVED lines=206> */
[----:B------:R-:W-:Y:S01]  /*276a0*/  IMAD.MOV.U32 R43, RZ, RZ, RZ ;  /* 0x000000ffff2b7224 */ /* 0x000fe200078e00ff */
[----:B------:R-:W-:Y:S01]  /*276b0*/  IADD3.X R53, PT, PT, RZ, RZ, RZ, P3, P4 ;  /* 0x000000ffff357210 */ /* 0x000fe20001fe84ff */
[----:B------:R-:W-:Y:S01]  /*276c0*/  IMAD.WIDE.U32 R54, R73, R75, R54 ;  /* 0x0000004b49367225 */ /* 0x000fe200078e0036 */
[----:B------:R-:W-:-:S03]  /*276d0*/  IADD3 R58, P4, P5, R58, R51, R44 ;  /* 0x000000333a3a7210 */ /* 0x000fc60007d9e02c */
        /* <DEDUP_REMOVED lines=58> */
.L_x_250:
[----:B------:R-:W-:Y:S05]  /*27a80*/  BSYNC.RECONVERGENT B5 ;  /* 0x0000000000057941 */ /* 0x000fea0003800200 */
.L_x_249:
        /* <DEDUP_REMOVED lines=42> */
.L_x_253:
[----:B------:R-:W-:Y:S05]  /*27d30*/  BSYNC.RELIABLE B6 ;  /* 0x0000000000067941 */ /* 0x000fea0003800100 */
.L_x_252:
        /* <DEDUP_REMOVED lines=41> */
.L_x_254:
[----:B------:R-:W-:Y:S05]  /*27fd0*/  BSYNC.RECONVERGENT B5 ;  /* 0x0000000000057941 */ /* 0x000fea0003800200 */
.L_x_251:
        /* <DEDUP_REMOVED lines=40> */
.L_x_257:
[----:B------:R-:W-:Y:S05]  /*28260*/  BSYNC.RELIABLE B6 ;  /* 0x0000000000067941 */ /* 0x000fea0003800100 */
.L_x_256:
        /* <DEDUP_REMOVED lines=41> */
.L_x_258:
[----:B------:R-:W-:Y:S05]  /*28500*/  BSYNC.RECONVERGENT B5 ;  /* 0x0000000000057941 */ /* 0x000fea0003800200 */
.L_x_255:
        /* <DEDUP_REMOVED lines=74> */
.L_x_260:
[----:B------:R-:W-:Y:S05]  /*289b0*/  BSYNC.RECONVERGENT B5 ;  /* 0x0000000000057941 */ /* 0x000fea0003800200 */
.L_x_259:
        /* <DEDUP_REMOVED lines=42> */
.L_x_263:
[----:B------:R-:W-:Y:S05]  /*28c60*/  BSYNC.RELIABLE B6 ;  /* 0x0000000000067941 */ /* 0x000fea0003800100 */
.L_x_262:
        /* <DEDUP_REMOVED lines=41> */
.L_x_264:
[----:B------:R-:W-:Y:S05]  /*28f00*/  BSYNC.RECONVERGENT B5 ;  /* 0x0000000000057941 */ /* 0x000fea0003800200 */
.L_x_261:
        /* <DEDUP_REMOVED lines=40> */
.L_x_267:
[----:B------:R-:W-:Y:S05]  /*29190*/  BSYNC.RELIABLE B6 ;  /* 0x0000000000067941 */ /* 0x000fea0003800100 */
.L_x_266:
[C---:B------:R-:W-:Y:S01]  /*291a0*/  ISETP.GE.U32.AND P0, PT, R51.reuse, UR8, PT ;  /* 0x0000000833007c0c */ /* 0x040fe2000bf06070 */
[----:B------:R-:W-:-:S03]  /*291b0*/  VIADD R51, R51, -UR8 ;  /* 0x8000000833337c36 */ /* 0x000fc60008000000 */
        /* <DEDUP_REMOVED lines=39> */
.L_x_268:
[----:B------:R-:W-:Y:S05]  /*29430*/  BSYNC.RECONVERGENT B5 ;  /* 0x0000000000057941 */ /* 0x000fea0003800200 */
.L_x_265:
        /* <DEDUP_REMOVED lines=159> */
[----:B------:R-:W-:Y:S02]  /*29e30*/  IADD3 R76, P3, PT, R54, R59, RZ ;  /* 0x0000003b364c7210 */ /* 0x000fe40007f7e0ff */
[----:B------:R-:W-:-:S03]  /*29e40*/  IADD3 R66, P2, PT, R38, R55, RZ ;  /* 0x0000003726427210 */ /* 0x000fc60007f5e0ff */
[----:B------:R-:W-:Y:S01]  /*29e50*/  IMAD.X R77, RZ, RZ, RZ, P3 ;  /* 0x000000ffff4d7224 */ /* 0x000fe200018e06ff */
[----:B------:R-:W-:Y:S01]  /*29e60*/  IADD3 R78, P0, PT, R67, R39, RZ ;  /* 0x00000027434e7210 */ /* 0x000fe20007f1e0ff */
[----:B------:R-:W-:-:S04]  /*29e70*/  IMAD.WIDE.U32 R54, R56, 0x3d1, RZ ;  /* 0x000003d138367825 */ /* 0x000fc800078e00ff */
        /* <DEDUP_REMOVED lines=15> */
[----:B------:R-:W-:-:S04]  /*29f70*/  IMAD.WIDE.U32 R66, R36, R33, R66 ;  /* 0x0000002124427225 */ /* 0x000fc800078e0042 */
[----:B------:R-:W-:-:S04]  /*29f80*/  IMAD.WIDE.U32 R54, R34, R34, R54 ;  /* 0x0000002222367225 */ /* 0x000fc800078e0036 */
[----:B------:R-:W-:Y:S01]  /*29f90*/  VIADD R36, R39, UR4 ;  /* 0x0000000427247c36 */ /* 0x000fe20008000000 */
[----:B------:R-:W-:Y:S01]  /*29fa0*/  IADD3 R39, P0, P3, R38, R72, R37 ;  /* 0x0000004826277210 */ /* 0x000fe20007b1e025 */
[----:B------:R-:W-:Y:S01]  /*29fb0*/  IMAD.MOV.U32 R37, RZ, RZ, RZ ;  /* 0x000000ffff257224 */ /* 0x000fe200078e00ff */
[----:B------:R-:W-:Y:S02]  /*29fc0*/  IADD3 R38, P2, PT, R54, R67, RZ ;  /* 0x0000004336267210 */ /* 0x000fe40007f5e0ff */
[----:B------:R-:W-:Y:S01]  /*29fd0*/  IADD3.X R57, PT, PT, RZ, RZ, RZ, P0, P3 ;  /* 0x000000ffff397210 */ /* 0x000fe200007e64ff */
[----:B------:R-:W-:Y:S01]  /*29fe0*/  IMAD.WIDE.U32 R36, R76, 0x3d1, R36 ;  /* 0x000003d14c247825 */ /* 0x000fe200078e0024 */
[----:B------:R-:W-:Y:S02]  /*29ff0*/  IADD3 R54, P0, PT, R79, R55, RZ ;  /* 0x000000374f367210 */ /* 0x000fe40007f1e0ff */
[----:B------:R-:W-:Y:S01]  /*2a000*/  IADD3 R40, P5, PT, R56, R39, RZ ;  /* 0x0000002738287210 */ /* 0x000fe20007fbe0ff */
[----:B------:R-:W-:Y:S01]  /*2a010*/  IMAD.X R39, RZ, RZ, RZ, P2 ;  /* 0x000000ffff277224 */ /* 0x000fe200010e06ff */
[----:B------:R-:W-:Y:S01]  /*2a020*/  IADD3 R42, P3, P4, R36, R57, R70 ;  /* 0x00000039242a7210 */ /* 0x000fe20007c7e046 */
[----:B------:R-:W-:-:S02]  /*2a030*/  IMAD.X R55, RZ, RZ, RZ, P0 ;  /* 0x000000ffff377224 */ /* 0x000fc400000e06ff */
[----:B------:R-:W-:-:S04]  /*2a040*/  IMAD.WIDE.U32 R38, R35, R33, R38 ;  /* 0x0000002123267225 */ /* 0x000fc800078e0026 */
[----:B------:R-:W-:Y:S02]  /*2a050*/  IMAD.X R35, RZ, RZ, RZ, P5 ;  /* 0x000000ffff237224 */ /* 0x000fe400028e06ff */
[----:B------:R-:W-:-:S03]  /*2a060*/  IMAD.WIDE.U32 R54, R34, R33, R54 ;  /* 0x0000002122367225 */ /* 0x000fc600078e0036 */
[----:B------:R-:W-:Y:S01]  /*2a070*/  IADD3 R42, P2, P0, R58, R35, R42 ;  /* 0x000000233a2a7210 */ /* 0x000fe2000785e02a */
[----:B------:R-:W-:Y:S01]  /*2a080*/  VIADD R36, R37, UR4 ;  /* 0x0000000425247c36 */ /* 0x000fe20008000000 */
[----:B------:R-:W-:Y:S01]  /*2a090*/  IADD3 R58, P5, PT, R54, R39, RZ ;  /* 0x00000027363a7210 */ /* 0x000fe20007fbe0ff */
[----:B------:R-:W-:Y:S01]  /*2a0a0*/  IMAD.MOV.U32 R37, RZ, RZ, RZ ;  /* 0x000000ffff257224 */ /* 0x000fe200078e00ff */
[----:B------:R-:W-:Y:S01]  /*2a0b0*/  IADD3.X R35, PT, PT, RZ, RZ, RZ, P3, P4 ;  /* 0x000000ffff237210 */ /* 0x000fe20001fe84ff */
        /* <DEDUP_REMOVED lines=68> */
.L_x_270:
[----:B------:R-:W-:Y:S05]  /*2a500*/  BSYNC.RECONVERGENT B5 ;  /* 0x0000000000057941 */ /* 0x000fea0003800200 */
.L_x_269:
        /* <DEDUP_REMOVED lines=41> */
.L_x_273:
[----:B------:R-:W-:Y:S05]  /*2a7a0*/  BSYNC.RELIABLE B6 ;  /* 0x0000000000067941 */ /* 0x000fea0003800100 */
.L_x_272:
        /* <DEDUP_REMOVED lines=41> */
.L_x_274:
[----:B------:R-:W-:Y:S05]  /*2aa40*/  BSYNC.RECONVERGENT B5 ;  /* 0x0000000000057941 */ /* 0x000fea0003800200 */
.L_x_271:
        /* <DEDUP_REMOVED lines=40> */
.L_x_277:
[----:B------:R-:W-:Y:S05]  /*2acd0*/  BSYNC.RELIABLE B6 ;  /* 0x0000000000067941 */ /* 0x000fea0003800100 */
.L_x_276:
        /* <DEDUP_REMOVED lines=41> */
.L_x_278:
[----:B------:R-:W-:Y:S05]  /*2af70*/  BSYNC.RECONVERGENT B5 ;  /* 0x0000000000057941 */ /* 0x000fea0003800200 */
.L_x_275:
        /* <DEDUP_REMOVED lines=77> */
.L_x_280:
[----:B------:R-:W-:Y:S05]  /*2b450*/  BSYNC.RECONVERGENT B5 ;  /* 0x0000000000057941 */ /* 0x000fea0003800200 */
.L_x_279:
        /* <DEDUP_REMOVED lines=40> */
.L_x_283:
[----:B------:R-:W-:Y:S05]  /*2b6e0*/  BSYNC.RELIABLE B6 ;  /* 0x0000000000067941 */ /* 0x000fea0003800100 */
.L_x_282:
        /* <DEDUP_REMOVED lines=41> */
.L_x_284:
[----:B------:R-:W-:Y:S05]  /*2b980*/  BSYNC.RECONVERGENT B5 ;  /* 0x0000000000057941 */ /* 0x000fea0003800200 */
.L_x_281:
        /* <DEDUP_REMOVED lines=40> */
.L_x_287:
[----:B------:R-:W-:Y:S05]  /*2bc10*/  BSYNC.RELIABLE B6 ;  /* 0x0000000000067941 */ /* 0x000fea0003800100 */
.L_x_286:
        /* <DEDUP_REMOVED lines=41> */
.L_x_288:
[----:B------:R-:W-:Y:S05]  /*2beb0*/  BSYNC.RECONVERGENT B5 ;  /* 0x0000000000057941 */ /* 0x000fea0003800200 */
.L_x_285:
        /* <DEDUP_REMOVED lines=196> */
[----:B------:R-:W-:-:S03]  /*2cb00*/  IMAD.WIDE.U32 R70, R82, R40, R70 ;  /* 0x0000002852467225 */ /* 0x000fc600078e0046 */
[----:B------:R-:W-:Y:S01]  /*2cb10*/  IADD3.X R37, PT, PT, RZ, RZ, RZ, P0, P2 ;  /* 0x000000ffff257210 */ /* 0x000fe200007e44ff */
[----:B------:R-:W-:Y:S01]  /*2cb20*/  VIADD R58, R69, UR4 ;  /* 0x00000004453a7c36 */ /* 0x000fe20008000000 */
[----:B------:R-:W-:Y:S01]  /*2cb30*/  IADD3 R62, P3, PT, R64, R71, RZ ;  /* 0x00000047403e7210 */ /* 0x000fe20007f7e0ff */
[----:B------:R-:W-:Y:S02]  /*2cb40*/  IMAD.MOV.U32 R59, RZ, RZ, RZ ;  /* 0x000000ffff3b7224 */ /* 0x000fe400078e00ff */
        /* <DEDUP_REMOVED lines=67> */
.L_x_290:
[----:B------:R-:W-:Y:S05]  /*2cf80*/  BSYNC.RECONVERGENT B5 ;  /* 0x0000000000057941 */ /* 0x000fea0003800200 */
.L_x_289:
        /* <DEDUP_REMOVED lines=44> */
.L_x_293:
[----:B------:R-:W-:Y:S05]  /*2d250*/  BSYNC.RELIABLE B6 ;  /* 0x0000000000067941 */ /* 0x000fea0003800100 */
.L_x_292:
        /* <DEDUP_REMOVED lines=41> */
.L_x_294:
[----:B------:R-:W-:Y:S05]  /*2d4f0*/  BSYNC.RECONVERGENT B5 ;  /* 0x0000000000057941 */ /* 0x000fea0003800200 */
.L_x_291:
        /* <DEDUP_REMOVED lines=40> */
.L_x_297:
[----:B------:R-:W-:Y:S05]  /*2d780*/  BSYNC.RELIABLE B6 ;  /* 0x0000000000067941 */ /* 0x000fea0003800100 */
.L_x_296:
        /* <DEDUP_REMOVED lines=41> */
.L_x_298:
[----:B------:R-:W-:Y:S05]  /*2da20*/  BSYNC.RECONVERGENT B5 ;  /* 0x0000000000057941 */ /* 0x000fea0003800200 */
.L_x_295:
        /* <DEDUP_REMOVED lines=74> */
.L_x_300:
[----:B------:R-:W-:Y:S05]  /*2ded0*/  BSYNC.RECONVERGENT B5 ;  /* 0x0000000000057941 */ /* 0x000fea0003800200 */
.L_x_299:
        /* <DEDUP_REMOVED lines=42> */
.L_x_303:
[----:B------:R-:W-:Y:S05]  /*2e180*/  BSYNC.RELIABLE B6 ;  /* 0x0000000000067941 */ /* 0x000fea0003800100 */
.L_x_302:
[----:B------:R-:W-:Y:S01]  /*2e190*/  ISETP.GE.U32.AND P0, PT, R66, UR8, PT ;  /* 0x0000000842007c0c */ /* 0x000fe2000bf06070 */
        /* <DEDUP_REMOVED lines=40> */
.L_x_304:
[----:B------:R-:W-:Y:S05]  /*2e420*/  BSYNC.RECONVERGENT B5 ;  /* 0x0000000000057941 */ /* 0x000fea0003800200 */
.L_x_301:
        /* <DEDUP_REMOVED lines=40> */
.L_x_307:
[----:B------:R-:W-:Y:S05]  /*2e6b0*/  BSYNC.RELIABLE B6 ;  /* 0x0000000000067941 */ /* 0x000fea0003800100 */
.L_x_306:
        /* <DEDUP_REMOVED lines=41> */
.L_x_308:
[----:B------:R-:W-:Y:S05]  /*2e950*/  BSYNC.RECONVERGENT B5 ;  /* 0x0000000000057941 */ /* 0x000fea0003800200 */
.L_x_305:
        /* <DEDUP_REMOVED lines=35> */
.L_x_310:
        /* <DEDUP_REMOVED lines=29> */
[----:B------:R-:W-:Y:S01]  /*2ed60*/  ISETP.GE.U32.AND P0, PT, R44, R37, PT ;  /* 0x000000252c00720c */ /* 0x000fe20003f06070 */
[----:B------:R-:W-:-:S03]  /*2ed70*/  VIADD R53, R42, 0xffffffff ;  /* 0xffffffff2a357836 */ /* 0x000fc60000000000 */
[----:B------:R-:W-:-:S13]  /*2ed80*/  ISETP.GE.U32.AND.EX P0, PT, R36, RZ, PT, P0 ;  /* 0x000000ff2400720c */ /* 0x000fda0003f06100 */
[----:B------:R-:W-:Y:S01]  /*2ed90*/  @P0 IMAD.MOV R53, RZ, RZ, R42 ;  /* 0x000000ffff350224 */ /* 0x000fe200078e022a */
[----:B------:R-:W-:Y:S06]  /*2eda0*/  BRA `(.L_x_313) ;  /* 0x0000000000cc7947 */ /* 0x000fec0003800000 */
.L_x_312:
[----:B------:R-:W-:Y:S05]  /*2edb0*/  BSYNC.RELIABLE B6 ;  /* 0x0000000000067941 */ /* 0x000fea0003800100 */
.L_x_311:
        /* <DEDUP_REMOVED lines=11> */
[----:B------:R-:W-:-:S04]  /*2ee70*/  ISETP.GE.U32.AND.EX P0, PT, R33, RZ, PT, P0 ;  /* 0x000000ff2100720c */ /* 0x000fc80003f06100 */
[----:B------:R-:W-:-:S04]  /*2ee80*/  SEL R33, RZ, 0xffffffff, P0 ;  /* 0xffffffffff217807 */ /* 0x000fc80000000000 */
        /* <DEDUP_REMOVED lines=37> */
.L_x_313:
[----:B------:R-:W-:Y:S05]  /*2f0e0*/  BSYNC.RECONVERGENT B5 ;  /* 0x0000000000057941 */ /* 0x000fea0003800200 */
.L_x_309:
        /* <DEDUP_REMOVED lines=43> */
.L_x_315:
        /* <DEDUP_REMOVED lines=34> */
.L_x_317:
[----:B------:R-:W-:Y:S05]  /*2f5c0*/  BSYNC.RELIABLE B6 ;  /* 0x0000000000067941 */ /* 0x000fea0003800100 */
.L_x_316:
        /* <DEDUP_REMOVED lines=50> */
.L_x_318:
[----:B------:R-:W-:Y:S05]  /*2f8f0*/  BSYNC.RECONVERGENT B5 ;  /* 0x0000000000057941 */ /* 0x000fea0003800200 */
.L_x_314:
        /* <DEDUP_REMOVED lines=194> */
[----:B------:R-:W-:Y:S01]  /*30520*/  IMAD.WIDE.U32 R70, R78, 0x3d1, R70 ;  /* 0x000003d14e467825 */ /* 0x000fe200078e0046 */
[----:B------:R-:W-:-:S03]  /*30530*/  IADD3 R86, P2, PT, R86, R85, RZ ;  /* 0x0000005556567210 */ /* 0x000fc60007f5e0ff */
[----:B------:R-:W-:Y:S01]  /*30540*/  IMAD.X R83, RZ, RZ, RZ, P0 ;  /* 0x000000ffff537224 */ /* 0x000fe200000e06ff */
[----:B------:R-:W-:Y:S01]  /*30550*/  IADD3 R72, P3, P4, R70, R33, R72 ;  /* 0x0000002146487210 */ /* 0x000fe20007c7e048 */
[----:B------:R-:W-:Y:S02]  /*30560*/  IMAD.X R87, RZ, RZ, RZ, P2 ;  /* 0x000000ffff577224 */ /* 0x000fe400010e06ff */
        /* <DEDUP_REMOVED lines=14> */
[----:B------:R-:W-:-:S04]  /*30650*/  IMAD.WIDE.U32 R34, R86, 0x3d1, R34 ;  /* 0x000003d156227825 */ /* 0x000fc800078e0022 */
[----:B------:R-:W-:Y:S01]  /*30660*/  IMAD.WIDE.U32 R72, R37, R40, R72 ;  /* 0x0000002825487225 */ /* 0x000fe200078e0048 */
[----:B------:R-:W-:Y:S02]  /*30670*/  IADD3.X R37, PT, PT, RZ, RZ, RZ, P3, P4 ;  /* 0x000000ffff257210 */ /* 0x000fe40001fe84ff */
[----:B------:R-:W-:Y:S01]  /*30680*/  IADD3 R78, P4, P5, R78, R33, R68 ;  /* 0x000000214e4e7210 */ /* 0x000fe20007d9e044 */
[----:B------:R-:W-:Y:S01]  /*30690*/  VIADD R36, R35, UR4 ;  /* 0x0000000423247c36 */ /* 0x000fe20008000000 */
        /* <DEDUP_REMOVED lines=8> */
[----:B------:R-:W-:Y:S01]  /*30720*/  VIADD R36, R37, UR4 ;  /* 0x0000000425247c36 */ /* 0x000fe20008000000 */
[----:B------:R-:W-:Y:S01]  /*30730*/  IADD3 R84, P3, P4, R84, R33, R34 ;  /* 0x0000002154547210 */ /* 0x000fe20007c7e022 */
[----:B------:R-:W-:Y:S01]  /*30740*/  IMAD.WIDE.U32 R82, R57, R40, R82 ;  /* 0x0000002839527225 */ /* 0x000fe200078e0052 */
[----:B------:R-:W-:Y:S02]  /*30750*/  IADD3.X R35, PT, PT, RZ, RZ, RZ, P0, P2 ;  /* 0x000000ffff237210 */ /* 0x000fe400007e44ff */
[----:B------:R-:W-:Y:S01]  /*30760*/  IADD3.X R65, PT, PT, RZ, RZ, RZ, P3, P4 ;  /* 0x000000ffff417210 */ /* 0x000fe20001fe84ff */
[----:B------:R-:W-:-:S03]  /*30770*/  IMAD.MOV.U32 R37, RZ, RZ, RZ ;  /* 0x000000ffff257224 */ /* 0x000fc600078e00ff */
        /* <DEDUP_REMOVED lines=43> */
.L_x_320:
[----:B------:R-:W-:Y:S05]  /*30a30*/  BSYNC.RECONVERGENT B5 ;  /* 0x0000000000057941 */ /* 0x000fea0003800200 */
.L_x_319:
        /* <DEDUP_REMOVED lines=42> */
.L_x_323:
[----:B------:R-:W-:Y:S05]  /*30ce0*/  BSYNC.RELIABLE B6 ;  /* 0x0000000000067941 */ /* 0x000fea0003800100 */
.L_x_322:
        /* <DEDUP_REMOVED lines=41> */
.L_x_324:
[----:B------:R-:W-:Y:S05]  /*30f80*/  BSYNC.RECONVERGENT B5 ;  /* 0x0000000000057941 */ /* 0x000fea0003800200 */
.L_x_321:
        /* <DEDUP_REMOVED lines=40> */
.L_x_327:
[----:B------:R-:W-:Y:S05]  /*31210*/  BSYNC.RELIABLE B6 ;  /* 0x0000000000067941 */ /* 0x000fea0003800100 */
.L_x_326:
        /* <DEDUP_REMOVED lines=41> */
.L_x_328:
[----:B------:R-:W-:Y:S05]  /*314b0*/  BSYNC.RECONVERGENT B5 ;  /* 0x0000000000057941 */ /* 0x000fea0003800200 */
.L_x_325:
        /* <DEDUP_REMOVED lines=35> */
.L_x_330:
        /* <DEDUP_REMOVED lines=34> */
.L_x_332:
[----:B------:R-:W-:Y:S05]  /*31910*/  BSYNC.RELIABLE B6 ;  /* 0x0000000000067941 */ /* 0x000fea0003800100 */
.L_x_331:
        /* <DEDUP_REMOVED lines=50> */
.L_x_333:
[----:B------:R-:W-:Y:S05]  /*31c40*/  BSYNC.RECONVERGENT B5 ;  /* 0x0000000000057941 */ /* 0x000fea0003800200 */
.L_x_329:
[----:B------:R-:W-:Y:S01]  /*31c50*/  IMAD.WIDE.U32 R34, R29, 0x2, RZ ;  /* 0x000000021d227825 */ /* 0x000fe200078e00ff */
[----:B------:R-:W-:Y:S03]  /*31c60*/  BSSY.RECONVERGENT B5, `(.L_x_334) ;  /* 0x000004a000057945 */ /* 0x000fe60003800200 */
[----:B------:R-:W-:Y:S02]  /*31c70*/  IMAD.MOV.U32 R36, RZ, RZ, R35 ;  /* 0x000000ffff247224 */ /* 0x000fe400078e0023 */
[----:B------:R-:W-:Y:S02]  /*31c80*/  IMAD.MOV.U32 R37, RZ, RZ, RZ ;  /* 0x000000ffff257224 */ /* 0x000fe400078e00ff */
[----:B------:R-:W-:Y:S02]  /*31c90*/  IMAD.MOV.U32 R39, RZ, RZ, RZ ;  /* 0x000000ffff277224 */ /* 0x000fe400078e00ff */
[----:B------:R-:W-:-:S04]  /*31ca0*/  IMAD.WIDE.U32 R28, R28, 0x2, R36 ;  /* 0x000000021c1c7825 */ /* 0x000fc800078e0024 */
[----:B------:R-:W-:Y:S02]  /*31cb0*/  IMAD.MOV.U32 R36, RZ, RZ, R29 ;  /* 0x000000ffff247224 */ /* 0x000fe400078e001d */
[----:B------:R-:W-:Y:S02]  /*31cc0*/  IMAD.SHL.U32 R29, R32, 0x2, RZ ;  /* 0x00000002201d7824 */ /* 0x000fe400078e00ff */
[----:B------:R-:W-:-:S04]  /*31cd0*/  IMAD.WIDE.U32 R36, R27, 0x2, R36 ;  /* 0x000000021b247825 */ /* 0x000fc800078e0024 */
[----:B------:R-:W-:Y:S02]  /*31ce0*/  IMAD.MOV.U32 R38, RZ, RZ, R37 ;  /* 0x000000ffff267224 */ /* 0x000fe400078e0025 */
[----:B------:R-:W-:-:S04]  /*31cf0*/  IMAD.WIDE.U32 R70, R31, 0x2, RZ ;  /* 0x000000021f467825 */ /* 0x000fc800078e00ff */
[----:B------:R-:W-:-:S04]  /*31d00*/  IMAD.WIDE.U32 R26, R26, 0x2, R38 ;  /* 0x000000021a1a7825 */ /* 0x000fc800078e0026 */
[----:B------:R-:W-:Y:S02]  /*31d10*/  IMAD.MOV.U32 R38, RZ, RZ, R27 ;  /* 0x000000ffff267224 */ /* 0x000fe400078e001b */
[----:B------:R-:W-:-:S04]  /*31d20*/  IMAD.WIDE.U32 R30, R30, 0x2, RZ ;  /* 0x000000021e1e7825 */ /* 0x000fc800078e00ff */
[----:B------:R-:W-:Y:S01]  /*31d30*/  IMAD.WIDE.U32 R38, R25, 0x2, R38 ;  /* 0x0000000219267825 */ /* 0x000fe200078e0026 */
[----:B------:R-:W-:-:S03]  /*31d40*/  SHF.R.U32.HI R25, RZ, 0x1f, R32 ;  /* 0x0000001fff197819 */ /* 0x000fc60000011620 */
[----:B------:R-:W-:Y:S01]  /*31d50*/  IMAD R35, R39, 0x3d1, R29 ;  /* 0x000003d127237824 */ /* 0x000fe200078e021d */
[----:B------:R-:W-:Y:S01]  /*31d60*/  LOP3.LUT R32, R70, R25, RZ, 0xfc, !PT ;  /* 0x0000001946207212 */ /* 0x000fe200078efcff */
[----:B------:R-:W-:Y:S01]  /*31d70*/  IMAD.IADD R72, R33, 0x1, -R50 ;  /* 0x0000000121487824 */ /* 0x000fe200078e0a32 */
[----:B------:R-:W-:Y:S01]  /*31d80*/  LOP3.LUT R70, R71, R30, RZ, 0xfc, !PT ;  /* 0x0000001e47467212 */ /* 0x000fe200078efcff */
[----:B------:R-:W-:Y:S01]  /*31d90*/  IMAD.IADD R65, R65, 0x1, -R48 ;  /* 0x0000000141417824 */ /* 0x000fe200078e0a30 */
[----:B------:R-:W-:Y:S02]  /*31da0*/  ISETP.GE.U32.AND P0, PT, R35, R29, PT ;  /* 0x0000001d2300720c */ /* 0x000fe40003f06070 */
[----:B------:R-:W-:Y:S02]  /*31db0*/  LOP3.LUT R30, R31, R34, RZ, 0xfc, !PT ;  /* 0x000000221f1e7212 */ /* 0x000fe400078efcff */
[----:B------:R-:W-:-:S04]  /*31dc0*/  SEL R25, RZ, 0x1, P0 ;  /* 0x00000001ff197807 */ /* 0x000fc80000000000 */
[----:B------:R-:W-:-:S04]  /*31dd0*/  IADD3 R25, P0, PT, R25, R32, RZ ;  /* 0x0000002019197210 */ /* 0x000fc80007f1e0ff */
[----:B------:R-:W-:Y:S01]  /*31de0*/  IADD3 R76, P2, PT, R39, R25, RZ ;  /* 0x00000019274c7210 */ /* 0x000fe20007f5e0ff */
[----:B------:R-:W-:-:S04]  /*31df0*/  IMAD.X R27, RZ, RZ, RZ, P0 ;  /* 0x000000ffff1b7224 */ /* 0x000fc800000e06ff */
[----:B------:R-:W-:Y:S01]  /*31e00*/  IMAD.X R74, RZ, RZ, RZ, P2 ;  /* 0x000000ffff4a7224 */ /* 0x000fe200010e06ff */
[----:B------:R-:W-:Y:S01]  /*31e10*/  IADD3 R25, P0, PT, R27, R70, RZ ;  /* 0x000000461b197210 */ /* 0x000fe20007f1e0ff */
[----:B------:R-:W-:-:S03]  /*31e20*/  IMAD.IADD R70, R78, 0x1, -R49 ;  /* 0x000000014e467824 */ /* 0x000fc600078e0a31 */
        /* <DEDUP_REMOVED lines=45> */
.L_x_335:
[----:B------:R-:W-:Y:S05]  /*32100*/  BSYNC.RECONVERGENT B5 ;  /* 0x0000000000057941 */ /* 0x000fea0003800200 */
.L_x_334:
        /* <DEDUP_REMOVED lines=13> */
[----:B------:R-:W-:Y:S02]  /*321e0*/  IMAD.MOV.U32 R46, RZ, RZ, R34 ;  /* 0x000000ffff2e7224 */ /* 0x000fe400078e0022 */
[----:B------:R-:W-:Y:S02]  /*321f0*/  IMAD.MOV.U32 R25, RZ, RZ, R52 ;  /* 0x000000ffff197224 */ /* 0x000fe400078e0034 */
[----:B------:R-:W-:Y:S02]  /*32200*/  IMAD.MOV.U32 R38, RZ, RZ, R74 ;  /* 0x000000ffff267224 */ /* 0x000fe400078e004a */
[----:B------:R-:W-:-:S02]  /*32210*/  IMAD.MOV.U32 R36, RZ, RZ, R76 ;  /* 0x000000ffff247224 */ /* 0x000fc400078e004c */
        /* <DEDUP_REMOVED lines=35> */
.L_x_338:
[----:B------:R-:W-:Y:S05]  /*32450*/  BSYNC.RELIABLE B6 ;  /* 0x0000000000067941 */ /* 0x000fea0003800100 */
.L_x_337:
        /* <DEDUP_REMOVED lines=41> */
.L_x_339:
[----:B------:R-:W-:Y:S05]  /*326f0*/  BSYNC.RECONVERGENT B5 ;  /* 0x0000000000057941 */ /* 0x000fea0003800200 */
.L_x_336:
        /* <DEDUP_REMOVED lines=40> */
.L_x_342:
[----:B------:R-:W-:Y:S05]  /*32980*/  BSYNC.RELIABLE B6 ;  /* 0x0000000000067941 */ /* 0x000fea0003800100 */
.L_x_341:
        /* <DEDUP_REMOVED lines=41> */
.L_x_343:
[----:B------:R-:W-:Y:S05]  /*32c20*/  BSYNC.RECONVERGENT B5 ;  /* 0x0000000000057941 */ /* 0x000fea0003800200 */
.L_x_340:
        /* <DEDUP_REMOVED lines=51> */
[----:B------:R-:W-:Y:S02]  /*32f60*/  IMAD.MOV.U32 R49, RZ, RZ, RZ ;  /* 0x000000ffff317224 */ /* 0x000fe400078e00ff */
        /* <DEDUP_REMOVED lines=129> */
[----:B------:R-:W-:Y:S01]  /*33780*/  IMAD.X R77, RZ, RZ, RZ, P3 ;  /* 0x000000ffff4d7224 */ /* 0x000fe200018e06ff */
[----:B------:R-:W-:Y:S01]  /*33790*/  IADD3 R27, P2, P3, R80, R26, R27 ;  /* 0x0000001a501b7210 */ /* 0x000fe20007b5e01b */
[----:B------:R-:W-:-:S03]  /*337a0*/  IMAD.WIDE.U32 R30, R45, R18, R78 ;  /* 0x000000122d1e7225 */ /* 0x000fc600078e004e */
[----:B------:R-:W-:Y:S01]  /*337b0*/  IADD3.X R23, PT, PT, RZ, RZ, RZ, P2, P3 ;  /* 0x000000ffff177210 */ /* 0x000fe200017e64ff */
[----:B------:R-:W-:Y:S01]  /*337c0*/  IMAD.WIDE.U32 R20, R40, R20, R76 ;  /* 0x0000001428147225 */ /* 0x000fe200078e004c */
[----:B------:R-:W-:Y:S02]  /*337d0*/  IADD3 R74, P0, PT, R75, R31, RZ ;  /* 0x0000001f4b4a7210 */ /* 0x000fe40007f1e0ff */
[----:B------:R-:W-:Y:S01]  /*337e0*/  IADD3 R49, P5, PT, R46, R27, RZ ;  /* 0x0000001b2e317210 */ /* 0x000fe20007fbe0ff */
        /* <DEDUP_REMOVED lines=14> */
[----:B------:R-:W-:-:S03]  /*338d0*/  IADD3 R22, P5, PT, R30, R27, RZ ;  /* 0x0000001b1e167210 */ /* 0x000fc60007fbe0ff */
[----:B------:R-:W-:-:S04]  /*338e0*/  IMAD.WIDE.U32 R32, R20, 0x3d1, R32 ;  /* 0x000003d114207825 */ /* 0x000fc800078e0020 */
[----:B------:R-:W-:Y:S01]  /*338f0*/  VIADD R46, R33, UR4 ;  /* 0x00000004212e7c36 */ /* 0x000fe20008000000 */
[----:B------:R-:W-:Y:S01]  /*33900*/  IADD3 R32, P3, P4, R32, R19, R28 ;  /* 0x0000001320207210 */ /* 0x000fe20007c7e01c */
[----:B------:R-:W-:Y:S02]  /*33910*/  IMAD.X R23, RZ, RZ, RZ, P5 ;  /* 0x000000ffff177224 */ /* 0x000fe400028e06ff */
        /* <DEDUP_REMOVED lines=10> */
[----:B------:R-:W-:-:S02]  /*339c0*/  IADD3.X R19, PT, PT, RZ, RZ, RZ, P2, P3 ;  /* 0x000000ffff137210 */ /* 0x000fc400017e64ff */
[----:B------:R-:W-:Y:S01]  /*339d0*/  IADD3 R47, P3, P4, R20, R47, R28 ;  /* 0x0000002f142f7210 */ /* 0x000fe20007c7e01c */
[----:B------:R-:W-:Y:S01]  /*339e0*/  IMAD.X R31, RZ, RZ, RZ, P0 ;  /* 0x000000ffff1f7224 */ /* 0x000fe200000e06ff */
[----:B------:R-:W-:Y:S01]  /*339f0*/  IADD3 R36, P0, P2, R22, R19, R36 ;  /* 0x0000001316247210 */ /* 0x000fe20007a1e024 */
[----:B------:R-:W-:Y:S02]  /*33a00*/  VIADD R22, R23, UR4 ;  /* 0x0000000417167c36 */ /* 0x000fe40008000000 */
[----:B------:R-:W-:Y:S01]  /*33a10*/  IMAD.WIDE.U32 R20, R40, R17, R30 ;  /* 0x0000001128147225 */ /* 0x000fe200078e001e */
[----:B------:R-:W-:-:S03]  /*33a20*/  IADD3.X R17, PT, PT, RZ, RZ, RZ, P3, P4 ;  /* 0x000000ffff117210 */ /* 0x000fc60001fe84ff */
[----:B------:R-:W-:Y:S01]  /*33a30*/  IMAD.MOV.U32 R23, RZ, RZ, RZ ;  /* 0x000000ffff177224 */ /* 0x000fe200078e00ff */
[----:B------:R-:W-:Y:S02]  /*33a40*/  IADD3 R48, P3, P4, R26, R17, R36 ;  /* 0x000000111a307210 */ /* 0x000fe40007c7e024 */
[----:B------:R-:W-:Y:S01]  /*33a50*/  IADD3.X R17, PT, PT, RZ, RZ, RZ, P0, P2 ;  /* 0x000000ffff117210 */ /* 0x000fe200007e44ff */
[----:B------:R-:W-:Y:S01]  /*33a60*/  IMAD.WIDE.U32 R22, R20, 0x3d1, R22 ;  /* 0x000003d114167825 */ /* 0x000fe200078e0016 */
[----:B------:R-:W-:Y:S02]  /*33a70*/  IADD3.X R45, PT, PT, RZ, RZ, RZ, P3, P4 ;  /* 0x000000ffff2d7210 */ /* 0x000fe40001fe84ff */
[----:B------:R-:W-:Y:S01]  /*33a80*/  IADD3 R38, P0, P2, R22, R17, R38 ;  /* 0x0000001116267210 */ /* 0x000fe20007a1e026 */
[----:B------:R-:W-:Y:S02]  /*33a90*/  VIADD R22, R23, UR4 ;  /* 0x0000000417167c36 */ /* 0x000fe40008000000 */
[----:B------:R-:W-:Y:S01]  /*33aa0*/  IMAD.MOV.U32 R23, RZ, RZ, RZ ;  /* 0x000000ffff177224 */ /* 0x000fe200078e00ff */
[----:B------:R-:W-:Y:S01]  /*33ab0*/  IADD3 R45, P3, P4, R18, R45, R38 ;  /* 0x0000002d122d7210 */ /* 0x000fe20007c7e026 */
[----:B------:R-:W-:Y:S01]  /*33ac0*/  IMAD.WIDE.U32 R18, R21, 0x3d1, R22 ;  /* 0x000003d115127825 */ /* 0x000fe200078e0016 */
[----:B------:R-:W-:-:S02]  /*33ad0*/  IADD3.X R23, PT, PT, RZ, RZ, RZ, P0, P2 ;  /* 0x000000ffff177210 */ /* 0x000fc400007e44ff */
        /* <DEDUP_REMOVED lines=34> */
.L_x_345:
[----:B------:R-:W-:Y:S05]  /*33d00*/  BSYNC.RECONVERGENT B5 ;  /* 0x0000000000057941 */ /* 0x000fea0003800200 */
.L_x_344:
        /* <DEDUP_REMOVED lines=40> */
.L_x_348:
[----:B------:R-:W-:Y:S05]  /*33f90*/  BSYNC.RELIABLE B6 ;  /* 0x0000000000067941 */ /* 0x000fea0003800100 */
.L_x_347:
[C---:B------:R-:W-:Y:S01]  /*33fa0*/  ISETP.GE.U32.AND P0, PT, R43.reuse, UR8, PT ;  /* 0x000000082b007c0c */ /* 0x040fe2000bf06070 */
[----:B------:R-:W-:-:S03]  /*33fb0*/  VIADD R43, R43, -UR8 ;  /* 0x800000082b2b7c36 */ /* 0x000fc60008000000 */
        /* <DEDUP_REMOVED lines=39> */
.L_x_349:
[----:B------:R-:W-:Y:S05]  /*34230*/  BSYNC.RECONVERGENT B5 ;  /* 0x0000000000057941 */ /* 0x000fea0003800200 */
.L_x_346:
[----:B------:R-:W-:Y:S01]  /*34240*/  ISETP.GT.U32.AND P0, PT, R46, R41, PT ;  /* 0x000000292e00720c */ /* 0x000fe20003f04070 */
[----:B------:R-:W-:-:S12]  /*34250*/  BSSY.RELIABLE B5, `(.L_x_350) ;  /* 0x0000027000057945 */ /* 0x000fd80003800100 */
[----:B------:R-:W-:Y:S05]  /*34260*/  @P0 BRA `(.L_x_351) ;  /* 0x0000000000940947 */ /* 0x000fea0003800000 */
[----:B------:R-:W-:Y:S02]  /*34270*/  ISETP.GE.U32.AND P0, PT, R46, R41, PT ;  /* 0x000000292e00720c */ /* 0x000fe40003f06070 */
[----:B------:R-:W-:-:S11]  /*34280*/  PRMT R55, RZ, 0x7610, R55 ;  /* 0x00007610ff377816 */ /* 0x000fd60000000037 */
        /* <DEDUP_REMOVED lines=35> */
.L_x_351:
[----:B------:R-:W-:Y:S05]  /*344c0*/  BSYNC.RELIABLE B5 ;  /* 0x0000000000057941 */ /* 0x000fea0003800100 */
.L_x_350:
[C---:B------:R-:W-:Y:S01]  /*344d0*/  ISETP.GE.U32.AND P0, PT, R43.reuse, UR8, PT ;  /* 0x000000082b007c0c */ /* 0x040fe2000bf06070 */
[----:B------:R-:W-:Y:S01]  /*344e0*/  VIADD R43, R43, -UR8 ;  /* 0x800000082b2b7c36 */ /* 0x000fe20008000000 */
[----:B------:R-:W-:Y:S02]  /*344f0*/  PRMT R55, RZ, 0x7610, R55 ;  /* 0x00007610ff377816 */ /* 0x000fe40000000037 */
        /* <DEDUP_REMOVED lines=38> */
[----:B------:R-:W-:Y:S01]  /*34760*/  IMAD.IADD R46, R18, 0x1, -R41 ;  /* 0x00000001122e7824 */ /* 0x000fe200078e0a29 */
[----:B------:R-:W-:Y:S06]  /*34770*/  BRA `(.L_x_146) ;  /* 0x0000011800807947 */ /* 0x000fec0003800000 */
.L_x_218:
[----:B------:R-:W-:Y:S05]  /*34780*/  BSYNC.RELIABLE B4 ;  /* 0x0000000000047941 */ /* 0x000fea0003800100 */
.L_x_217:
[----:B------:R-:W-:Y:S01]  /*34790*/  ISETP.GT.U32.AND P0, PT, R88, R44, PT ;  /* 0x0000002c5800720c */ /* 0x000fe20003f04070 */
[----:B------:R-:W-:-:S12]  /*347a0*/  BSSY.RECONVERGENT B4, `(.L_x_352) ;  /* 0x0000077000047945 */ /* 0x000fd80003800200 */
[----:B------:R-:W-:Y:S05]  /*347b0*/  @P0 BRA `(.L_x_353) ;  /* 0x0000000000800947 */ /* 0x000fea0003800000 */
[----:B------:R-:W-:Y:S01]  /*347c0*/  ISETP.GT.U32.AND P0, PT, R44, R88, PT ;  /* 0x000000582c00720c */ /* 0x000fe20003f04070 */
[----:B------:R-:W-:-:S12]  /*347d0*/  BSSY.RELIABLE B5, `(.L_x_354) ;  /* 0x0000041000057945 */ /* 0x000fd80003800100 */
[----:B------:R-:W-:Y:S05]  /*347e0*/  @P0 BRA `(.L_x_355) ;  /* 0x0000000000fc0947 */ /* 0x000fea0003800000 */
        /* <DEDUP_REMOVED lines=29> */
.L_x_353:
        /* <DEDUP_REMOVED lines=34> */
.L_x_355:
[----:B------:R-:W-:Y:S05]  /*34be0*/  BSYNC.RELIABLE B5 ;  /* 0x0000000000057941 */ /* 0x000fea0003800100 */
.L_x_354:
        /* <DEDUP_REMOVED lines=50> */
.L_x_356:
[----:B------:R-:W-:Y:S05]  /*34f10*/  BSYNC.RECONVERGENT B4 ;  /* 0x0000000000047941 */ /* 0x000fea0003800200 */
.L_x_352:
[----:B------:R-:W-:Y:S01]  /*34f20*/  ISETP.GT.U32.AND P0, PT, R57, R98, PT ;  /* 0x000000623900720c */ /* 0x000fe20003f04070 */
[----:B------:R-:W-:Y:S01]  /*34f30*/  BSSY.RECONVERGENT B4, `(.L_x_357) ;  /* 0x000007f000047945 */ /* 0x000fe20003800200 */
[----:B------:R-:W-:Y:S02]  /*34f40*/  IMAD.IADD R55, R55, 0x1, -R44 ;  /* 0x0000000137377824 */ /* 0x000fe400078e0a2c */
[----:B------:R-:W-:Y:S02]  /*34f50*/  IMAD.IADD R40, R40, 0x1, -R43 ;  /* 0x0000000128287824 */ /* 0x000fe400078e0a2b */
[----:B------:R-:W-:Y:S02]  /*34f60*/  IMAD.IADD R29, R92, 0x1, -R45 ;  /* 0x000000015c1d7824 */ /* 0x000fe400078e0a2d */
[----:B------:R-:W-:Y:S02]  /*34f70*/  IMAD.IADD R28, R91, 0x1, -R84 ;  /* 0x000000015b1c7824 */ /* 0x000fe400078e0a54 */
[----:B------:R-:W-:-:S02]  /*34f80*/  IMAD.IADD R27, R94, 0x1, -R85 ;  /* 0x000000015e1b7824 */ /* 0x000fc400078e0a55 */
[----:B------:R-:W-:Y:S02]  /*34f90*/  IMAD.IADD R26, R93, 0x1, -R86 ;  /* 0x000000015d1a7824 */ /* 0x000fe400078e0a56 */
[----:B------:R-:W-:Y:S02]  /*34fa0*/  IMAD.IADD R25, R96, 0x1, -R87 ;  /* 0x0000000160197824 */ /* 0x000fe400078e0a57 */
[----:B------:R-:W-:Y:S01]  /*34fb0*/  IMAD.IADD R82, R89, 0x1, -R42 ;  /* 0x0000000159527824 */ /* 0x000fe200078e0a2a */
[----:B------:R-:W-:Y:S06]  /*34fc0*/  @P0 BRA `(.L_x_358) ;  /* 0x0000000000800947 */ /* 0x000fec0003800000 */
        /* <DEDUP_REMOVED lines=32> */
.L_x_358:
        /* <DEDUP_REMOVED lines=34> */
.L_x_360:
[----:B------:R-:W-:Y:S05]  /*353f0*/  BSYNC.RELIABLE B5 ;  /* 0x0000000000057941 */ /* 0x000fea0003800100 */
.L_x_359:
        /* <DEDUP_REMOVED lines=36> */
[----:B------:R-:W-:Y:S02]  /*35640*/  IADD3 R57, PT, PT, R57, R41, R32 ;  /* 0x0000002939397210 */ /* 0x000fe40007ffe020 */
[----:B------:R-:W-:-:S03]  /*35650*/  ISETP.GE.U32.AND.EX P0, PT, R31, RZ, PT, P0 ;  /* 0x000000ff1f00720c */ /* 0x000fc60003f06100 */
[----:B------:R-:W-:Y:S01]  /*35660*/  VIADD R75, R57, 0xffffffff ;  /* 0xffffffff394b7836 */ /* 0x000fe20000000000 */
        /* <DEDUP_REMOVED lines=10> */
[----:B------:R-:W-:-:S07]  /*35710*/  @P0 IMAD.MOV R75, RZ, RZ, R57 ;  /* 0x000000ffff4b0224 */ /* 0x000fce00078e0239 */
.L_x_361:
[----:B------:R-:W-:Y:S05]  /*35720*/  BSYNC.RECONVERGENT B4 ;  /* 0x0000000000047941 */ /* 0x000fea0003800200 */
.L_x_357:
        /* <DEDUP_REMOVED lines=193> */
[C---:B------:R-:W-:Y:S01]  /*36340*/  IMAD.WIDE.U32 R62, R55.reuse, R40, R62 ;  /* 0x00000028373e7225 */ /* 0x040fe200078e003e */
[----:B------:R-:W-:Y:S02]  /*36350*/  IADD3.X R35, PT, PT, RZ, RZ, RZ, P3, P4 ;  /* 0x000000ffff237210 */ /* 0x000fe40001fe84ff */
[----:B------:R-:W-:Y:S01]  /*36360*/  IADD3 R37, P0, P2, R34, R37, R38 ;  /* 0x0000002522257210 */ /* 0x000fe20007a1e026 */
[----:B------:R-:W-:-:S04]  /*36370*/  IMAD.WIDE.U32 R56, R55, R29, R56 ;  /* 0x0000001d37387225 */ /* 0x000fc800078e0038 */
[----:B------:R-:W-:Y:S01]  /*36380*/  VIADD R32, R39, UR4 ;  /* 0x0000000427207c36 */ /* 0x000fe20008000000 */
[----:B------:R-:W-:Y:S01]  /*36390*/  IADD3 R38, P3, PT, R62, R57, RZ ;  /* 0x000000393e267210 */ /* 0x000fe20007f7e0ff */
[----:B------:R-:W-:Y:S02]  /*363a0*/  IMAD.MOV.U32 R33, RZ, RZ, RZ ;  /* 0x000000ffff217224 */ /* 0x000fe400078e00ff */
[----:B------:R-:W-:Y:S02]  /*363b0*/  IMAD.IADD R59, R74, 0x1, -R99 ;  /* 0x000000014a3b7824 */ /* 0x000fe400078e0a63 */
[----:B------:R-:W-:-:S04]  /*363c0*/  IMAD.WIDE.U32 R32, R58, 0x3d1, R32 ;  /* 0x000003d13a207825 */ /* 0x000fc800078e0020 */
[----:B------:R-:W-:Y:S01]  /*363d0*/  IMAD.X R39, RZ, RZ, RZ, P3 ;  /* 0x000000ffff277224 */ /* 0x000fe200018e06ff */
[----:B------:R-:W-:Y:S01]  /*363e0*/  IADD3 R32, P4, P5, R32, R35, R68 ;  /* 0x0000002320207210 */ /* 0x000fe20007d9e044 */
[----:B------:R-:W-:Y:S01]  /*363f0*/  VIADD R34, R33, UR4 ;  /* 0x0000000421227c36 */ /* 0x000fe20008000000 */
        /* <DEDUP_REMOVED lines=64> */
.L_x_363:
[----:B------:R-:W-:Y:S05]  /*36800*/  BSYNC.RECONVERGENT B4 ;  /* 0x0000000000047941 */ /* 0x000fea0003800200 */
.L_x_362:
        /* <DEDUP_REMOVED lines=50> */
.L_x_366:
[----:B------:R-:W-:Y:S05]  /*36b30*/  BSYNC.RELIABLE B5 ;  /* 0x0000000000057941 */ /* 0x000fea0003800100 */
.L_x_365:
        /* <DEDUP_REMOVED lines=41> */
.L_x_367:
[----:B------:R-:W-:Y:S05]  /*36dd0*/  BSYNC.RECONVERGENT B4 ;  /* 0x0000000000047941 */ /* 0x000fea0003800200 */
.L_x_364:
        /* <DEDUP_REMOVED lines=40> */
.L_x_370:
[----:B------:R-:W-:Y:S05]  /*37060*/  BSYNC.RELIABLE B5 ;  /* 0x0000000000057941 */ /* 0x000fea0003800100 */
.L_x_369:
        /* <DEDUP_REMOVED lines=41> */
.L_x_371:
[----:B------:R-:W-:Y:S05]  /*37300*/  BSYNC.RECONVERGENT B4 ;  /* 0x0000000000047941 */ /* 0x000fea0003800200 */
.L_x_368:
        /* <DEDUP_REMOVED lines=191> */
[----:B------:R-:W-:Y:S02]  /*37f00*/  VIADD R38, R35, UR4 ;  /* 0x0000000423267c36 */ /* 0x000fe40008000000 */
[----:B------:R-:W-:Y:S02]  /*37f10*/  IMAD.X R35, RZ, RZ, RZ, P0 ;  /* 0x000000ffff237224 */ /* 0x000fe400000e06ff */
[----:B------:R-:W-:Y:S02]  /*37f20*/  IMAD.MOV.U32 R39, RZ, RZ, RZ ;  /* 0x000000ffff277224 */ /* 0x000fe400078e00ff */
[----:B------:R-:W-:Y:S01]  /*37f30*/  IMAD.WIDE.U32 R70, R55, R77, R70 ;  /* 0x0000004d37467225 */ /* 0x000fe200078e0046 */
[----:B------:R-:W-:Y:S02]  /*37f40*/  IADD3 R106, P0, P2, R62, R35, R34 ;  /* 0x000000233e6a7210 */ /* 0x000fe40007a1e022 */
[----:B------:R-:W-:Y:S01]  /*37f50*/  IADD3.X R35, PT, PT, RZ, RZ, RZ, P3, P4 ;  /* 0x000000ffff237210 */ /* 0x000fe20001fe84ff */
[----:B------:R-:W-:Y:S01]  /*37f60*/  IMAD.WIDE.U32 R64, R29, R54, R64 ;  /* 0x000000361d407225 */ /* 0x000fe200078e0040 */
[----:B------:R-:W-:-:S03]  /*37f70*/  IADD3.X R37, PT, PT, RZ, RZ, RZ, P0, P2 ;  /* 0x000000ffff257210 */ /* 0x000fc600007e44ff */
[----:B------:R-:W-:Y:S01]  /*37f80*/  IMAD.WIDE.U32 R38, R36, 0x3d1, R38 ;  /* 0x000003d124267825 */ /* 0x000fe200078e0026 */
[----:B------:R-:W-:-:S03]  /*37f90*/  IADD3 R62, P3, PT, R70, R65, RZ ;  /* 0x00000041463e7210 */ /* 0x000fc60007f7e0ff */
        /* <DEDUP_REMOVED lines=8> */
[----:B------:R-:W-:-:S03]  /*38020*/  IADD3 R34, P2, P3, R34, R39, R74 ;  /* 0x0000002722227210 */ /* 0x000fc60007b5e04a */
[----:B------:R-:W-:Y:S01]  /*38030*/  VIADD R38, R35, UR4 ;  /* 0x0000000423267c36 */ /* 0x000fe20008000000 */
[----:B------:R-:W-:Y:S01]  /*38040*/  IADD3 R70, P0, PT, R71, R63, RZ ;  /* 0x0000003f47467210 */ /* 0x000fe20007f1e0ff */
[----:B------:R-:W-:Y:S01]  /*38050*/  IMAD.MOV.U32 R39, RZ, RZ, RZ ;  /* 0x000000ffff277224 */ /* 0x000fe200078e00ff */
[----:B------:R-:W-:Y:S02]  /*38060*/  IADD3.X R37, PT, PT, RZ, RZ, RZ, P2, P3 ;  /* 0x000000ffff257210 */ /* 0x000fe400017e64ff */
[----:B------:R-:W-:Y:S01]  /*38070*/  IADD3.X R35, PT, PT, RZ, RZ, RZ, P4, P5 ;  /* 0x000000ffff237210 */ /* 0x000fe200027ea4ff */
[----:B------:R-:W-:-:S03]  /*38080*/  IMAD.WIDE.U32 R38, R62, 0x3d1, R38 ;  /* 0x000003d13e267825 */ /* 0x000fc600078e0026 */
[----:B------:R-:W-:Y:S01]  /*38090*/  IADD3 R96, P3, P4, R36, R35, R34 ;  /* 0x0000002324607210 */ /* 0x000fe20007c7e022 */
        /* <DEDUP_REMOVED lines=50> */
.L_x_373:
[----:B------:R-:W-:Y:S05]  /*383c0*/  BSYNC.RECONVERGENT B4 ;  /* 0x0000000000047941 */ /* 0x000fea0003800200 */
.L_x_372:
        /* <DEDUP_REMOVED lines=40> */
.L_x_376:
[----:B------:R-:W-:Y:S05]  /*38650*/  BSYNC.RELIABLE B5 ;  /* 0x0000000000057941 */ /* 0x000fea0003800100 */
.L_x_375:
        /* <DEDUP_REMOVED lines=41> */
.L_x_377:
[----:B------:R-:W-:Y:S05]  /*388f0*/  BSYNC.RECONVERGENT B4 ;  /* 0x0000000000047941 */ /* 0x000fea0003800200 */
.L_x_374:
        /* <DEDUP_REMOVED lines=40> */
.L_x_380:
[----:B------:R-:W-:Y:S05]  /*38b80*/  BSYNC.RELIABLE B5 ;  /* 0x0000000000057941 */ /* 0x000fea0003800100 */
.L_x_379:
        /* <DEDUP_REMOVED lines=41> */
.L_x_381:
[----:B------:R-:W-:Y:S05]  /*38e20*/  BSYNC.RECONVERGENT B4 ;  /* 0x0000000000047941 */ /* 0x000fea0003800200 */
.L_x_378:
        /* <DEDUP_REMOVED lines=162> */
[----:B------:R-:W-:Y:S01]  /*39850*/  IADD3 R84, P2, PT, R84, R75, RZ ;  /* 0x0000004b54547210 */ /* 0x000fe20007f5e0ff */
[----:B------:R-:W-:Y:S01]  /*39860*/  IMAD.MOV.U32 R35, RZ, RZ, RZ ;  /* 0x000000ffff237224 */ /* 0x000fe200078e00ff */
        /* <DEDUP_REMOVED lines=29> */
[----:B------:R-:W-:Y:S01]  /*39a40*/  IMAD.WIDE.U32 R112, R54, R43, R112 ;  /* 0x0000002b36707225 */ /* 0x000fe200078e0070 */
[----:B------:R-:W-:-:S03]  /*39a50*/  IADD3.X R33, PT, PT, RZ, RZ, RZ, P3, P4 ;  /* 0x000000ffff217210 */ /* 0x000fc60001fe84ff */
[----:B------:R-:W-:-:S04]  /*39a60*/  IMAD.WIDE.U32 R114, R81, R44, R114 ;  /* 0x0000002c51727225 */ /* 0x000fc800078e0072 */
[----:B------:R-:W-:Y:S02]  /*39a70*/  VIADD R60, R61, UR4 ;  /* 0x000000043d3c7c36 */ /* 0x000fe40008000000 */
[----:B------:R-:W-:Y:S02]  /*39a80*/  IMAD.MOV.U32 R61, RZ, RZ, RZ ;  /* 0x000000ffff3d7224 */ /* 0x000fe400078e00ff */
[----:B------:R-:W-:Y:S01]  /*39a90*/  IMAD.X R83, RZ, RZ, RZ, P5 ;  /* 0x000000ffff537224 */ /* 0x000fe200028e06ff */
[----:B------:R-:W-:Y:S01]  /*39aa0*/  IADD3 R38, P5, PT, R112, R115, RZ ;  /* 0x0000007370267210 */ /* 0x000fe20007fbe0ff */
        /* <DEDUP_REMOVED lines=10> */
[----:B------:R-:W-:-:S02]  /*39b50*/  IADD3 R112, P0, PT, R113, R39, RZ ;  /* 0x0000002771707210 */ /* 0x000fc40007f1e0ff */
[----:B------:R-:W-:Y:S01]  /*39b60*/  IADD3.X R79, PT, PT, RZ, RZ, RZ, P4, P5 ;  /* 0x000000ffff4f7210 */ /* 0x000fe200027ea4ff */
[----:B------:R-:W-:Y:S01]  /*39b70*/  VIADD R34, R37, UR4 ;  /* 0x0000000425227c36 */ /* 0x000fe20008000000 */
[----:B------:R-:W-:Y:S01]  /*39b80*/  IADD3 R36, P2, P3, R36, R33, R62 ;  /* 0x0000002124247210 */ /* 0x000fe20007b5e03e */
[----:B------:R-:W-:Y:S02]  /*39b90*/  IMAD.X R113, RZ, RZ, RZ, P0 ;  /* 0x000000ffff717224 */ /* 0x000fe400000e06ff */
[----:B------:R-:W-:Y:S01]  /*39ba0*/  IMAD.WIDE.U32 R34, R38, 0x3d1, R34 ;  /* 0x000003d126227825 */ /* 0x000fe200078e0022 */
[----:B------:R-:W-:Y:S02]  /*39bb0*/  IADD3.X R33, PT, PT, RZ, RZ, RZ, P2, P3 ;  /* 0x000000ffff217210 */ /* 0x000fe400017e64ff */
[----:B------:R-:W-:Y:S01]  /*39bc0*/  IADD3 R79, P3, P4, R84, R79, R36 ;  /* 0x0000004f544f7210 */ /* 0x000fe20007c7e024 */
[----:B------:R-:W-:Y:S01]  /*39bd0*/  IMAD.WIDE.U32 R112, R54, R44, R112 ;  /* 0x0000002c36707225 */ /* 0x000fe200078e0070 */
[----:B------:R-:W-:-:S02]  /*39be0*/  IADD3 R64, P0, P2, R34, R33, R64 ;  /* 0x0000002122407210 */ /* 0x000fc40007a1e040 */
        /* <DEDUP_REMOVED lines=47> */
.L_x_383:
[----:B------:R-:W-:Y:S05]  /*39ee0*/  BSYNC.RECONVERGENT B4 ;  /* 0x0000000000047941 */ /* 0x000fea0003800200 */
.L_x_382:
        /* <DEDUP_REMOVED lines=40> */
.L_x_386:
[----:B------:R-:W-:Y:S05]  /*3a170*/  BSYNC.RELIABLE B5 ;  /* 0x0000000000057941 */ /* 0x000fea0003800100 */
.L_x_385:
        /* <DEDUP_REMOVED lines=41> */
.L_x_387:
[----:B------:R-:W-:Y:S05]  /*3a410*/  BSYNC.RECONVERGENT B4 ;  /* 0x0000000000047941 */ /* 0x000fea0003800200 */
.L_x_384:
        /* <DEDUP_REMOVED lines=40> */
.L_x_390:
[----:B------:R-:W-:Y:S05]  /*3a6a0*/  BSYNC.RELIABLE B5 ;  /* 0x0000000000057941 */ /* 0x000fea0003800100 */
.L_x_389:
        /* <DEDUP_REMOVED lines=41> */
.L_x_391:
[----:B------:R-:W-:Y:S05]  /*3a940*/  BSYNC.RECONVERGENT B4 ;  /* 0x0000000000047941 */ /* 0x000fea0003800200 */
.L_x_388:
        /* <DEDUP_REMOVED lines=168> */
[----:B------:R-:W-:-:S04]  /*3b3d0*/  IMAD.WIDE.U32 R36, R80, R59, R36 ;  /* 0x0000003b50247225 */ /* 0x000fc800078e0024 */
[----:B------:R-:W-:Y:S01]  /*3b3e0*/  IMAD.WIDE.U32 R42, R110, R32, R42 ;  /* 0x000000206e2a7225 */ /* 0x000fe200078e002a */
        /* <DEDUP_REMOVED lines=97> */
.L_x_393:
[----:B------:R-:W-:Y:S05]  /*3ba00*/  BSYNC.RECONVERGENT B4 ;  /* 0x0000000000047941 */ /* 0x000fea0003800200 */
.L_x_392:
        /* <DEDUP_REMOVED lines=42> */
.L_x_396:
[----:B------:R-:W-:Y:S05]  /*3bcb0*/  BSYNC.RELIABLE B5 ;  /* 0x0000000000057941 */ /* 0x000fea0003800100 */
.L_x_395:
        /* <DEDUP_REMOVED lines=41> */
.L_x_397:
[----:B------:R-:W-:Y:S05]  /*3bf50*/  BSYNC.RECONVERGENT B4 ;  /* 0x0000000000047941 */ /* 0x000fea0003800200 */
.L_x_394:
        /* <DEDUP_REMOVED lines=40> */
.L_x_400:
[----:B------:R-:W-:Y:S05]  /*3c1e0*/  BSYNC.RELIABLE B5 ;  /* 0x0000000000057941 */ /* 0x000fea0003800100 */
.L_x_399:
        /* <DEDUP_REMOVED lines=41> */
.L_x_401:
[----:B------:R-:W-:Y:S05]  /*3c480*/  BSYNC.RECONVERGENT B4 ;  /* 0x0000000000047941 */ /* 0x000fea0003800200 */
.L_x_398:
[----:B------:R-:W-:Y:S01]  /*3c490*/  IMAD.WIDE.U32 R60, R81, 0x2, RZ ;  /* 0x00000002513c7825 */ /* 0x000fe200078e00ff */
[----:B------:R-:W-:Y:S03]  /*3c4a0*/  BSSY.RECONVERGENT B4, `(.L_x_402) ;  /* 0x0000049000047945 */ /* 0x000fe60003800200 */
[----:B------:R-:W-:Y:S02]  /*3c4b0*/  IMAD.MOV.U32 R42, RZ, RZ, R61 ;  /* 0x000000ffff2a7224 */ /* 0x000fe400078e003d */
[----:B------:R-:W-:Y:S02]  /*3c4c0*/  IMAD.MOV.U32 R43, RZ, RZ, RZ ;  /* 0x000000ffff2b7224 */ /* 0x000fe400078e00ff */
[----:B------:R-:W-:Y:S02]  /*3c4d0*/  IMAD.MOV.U32 R39, RZ, RZ, RZ ;  /* 0x000000ffff277224 */ /* 0x000fe400078e00ff */
[----:B------:R-:W-:-:S04]  /*3c4e0*/  IMAD.WIDE.U32 R42, R79, 0x2, R42 ;  /* 0x000000024f2a7825 */ /* 0x000fc800078e002a */
[----:B------:R-:W-:Y:S01]  /*3c4f0*/  IMAD.MOV.U32 R38, RZ, RZ, R43 ;  /* 0x000000ffff267224 */ /* 0x000fe200078e002b */
[----:B------:R-:W-:Y:S01]  /*3c500*/  SHF.R.U32.HI R43, RZ, 0x1f, R31 ;  /* 0x0000001fff2b7819 */ /* 0x000fe2000001161f */
[----:B------:R-:W-:Y:S02]  /*3c510*/  IMAD.MOV.U32 R37, RZ, RZ, RZ ;  /* 0x000000ffff257224 */ /* 0x000fe400078e00ff */
[----:B------:R-:W-:-:S04]  /*3c520*/  IMAD.WIDE.U32 R38, R77, 0x2, R38 ;  /* 0x000000024d267825 */ /* 0x000fc800078e0026 */
[----:B------:R-:W-:Y:S02]  /*3c530*/  IMAD.MOV.U32 R36, RZ, RZ, R39 ;  /* 0x000000ffff247224 */ /* 0x000fe400078e0027 */
        /* <DEDUP_REMOVED lines=44> */
[----:B------:R-:W-:-:S04]  /*3c800*/  ISETP.GE.U32.AND P0, PT, R34, R37, PT ;  /* 0x000000252200720c */ /* 0x000fc80003f06070 */
        /* <DEDUP_REMOVED lines=11> */
[----:B------:R-:W-:Y:S01]  /*3c8c0*/  IADD3 R62, P0, PT, R37, R62, RZ ;  /* 0x0000003e253e7210 */ /* 0x000fe20007f1e0ff */
[----:B------:R-:W-:-:S04]  /*3c8d0*/  IMAD.MOV.U32 R37, RZ, RZ, R34 ;  /* 0x000000ffff257224 */ /* 0x000fc800078e0022 */
[----:B------:R-:W-:-:S05]  /*3c8e0*/  IMAD.X R36, RZ, RZ, RZ, P0 ;  /* 0x000000ffff247224 */ /* 0x000fca00000e06ff */
[----:B------:R-:W-:-:S04]  /*3c8f0*/  IADD3 R64, P2, PT, R36, R64, RZ ;  /* 0x0000004024407210 */ /* 0x000fc80007f5e0ff */
[----:B------:R-:W-:Y:S01]  /*3c900*/  ISETP.GT.U32.AND P0, PT, R64, -0x1, PT ;  /* 0xffffffff4000780c */ /* 0x000fe20003f04070 */
[----:B------:R-:W-:-:S05]  /*3c910*/  IMAD.X R36, RZ, RZ, RZ, P2 ;  /* 0x000000ffff247224 */ /* 0x000fca00010e06ff */
[----:B------:R-:W-:-:S13]  /*3c920*/  ISETP.GT.U32.AND.EX P0, PT, R36, RZ, PT, P0 ;  /* 0x000000ff2400720c */ /* 0x000fda0003f04100 */
.L_x_403:
[----:B------:R-:W-:Y:S05]  /*3c930*/  BSYNC.RECONVERGENT B4 ;  /* 0x0000000000047941 */ /* 0x000fea0003800200 */
.L_x_402:
        /* <DEDUP_REMOVED lines=9> */
[----:B0-----:R-:W-:-:S13]  /*3c9d0*/  ISETP.GT.U32.AND P0, PT, R62, R43, PT ;  /* 0x0000002b3e00720c */ /* 0x001fda0003f04070 */
[----:B------:R-:W-:Y:S05]  /*3c9e0*/  @P0 BRA `(.L_x_406) ;  /* 0x00000000008c0947 */ /* 0x000fea0003800000 */
        /* <DEDUP_REMOVED lines=30> */
[----:B------:R-:W-:-:S04]  /*3cbd0*/  ISETP.GE.U32.AND P0, PT, R37, UR37, PT ;  /* 0x0000002525007c0c */ /* 0x000fc8000bf06070 */
[----:B------:R-:W-:Y:S01]  /*3cbe0*/  ISETP.GT.U32.OR P0, PT, R34, R39, !P0 ;  /* 0x000000272200720c */ /* 0x000fe20004704470 */
[----:B------:R-:W-:-:S12]  /*3cbf0*/  IMAD.MOV.U32 R34, RZ, RZ, R39 ;  /* 0x000000ffff227224 */ /* 0x000fd800078e0027 */
[----:B------:R-:W-:Y:S05]  /*3cc00*/  @P0 BREAK.RELIABLE B5 ;  /* 0x0000000000050942 */ /* 0x000fea0003800100 */
[----:B------:R-:W-:Y:S05]  /*3cc10*/  @P0 BRA `(.L_x_407) ;  /* 0x0000000000a80947 */ /* 0x000fea0003800000 */
.L_x_406:
[----:B------:R-:W-:Y:S05]  /*3cc20*/  BSYNC.RELIABLE B5 ;  /* 0x0000000000057941 */ /* 0x000fea0003800100 */
.L_x_405:
        /* <DEDUP_REMOVED lines=37> */
[----:B------:R-:W-:Y:S01]  /*3ce80*/  ISETP.GE.U32.AND.EX P0, PT, R34, RZ, PT, P0 ;  /* 0x000000ff2200720c */ /* 0x000fe20003f06100 */
[----:B------:R-:W-:-:S12]  /*3ce90*/  VIADD R34, R39, -UR9 ;  /* 0x8000000927227c36 */ /* 0x000fd80008000000 */
[----:B------:R-:W-:-:S04]  /*3cea0*/  @P0 IMAD.MOV R36, RZ, RZ, R64 ;  /* 0x000000ffff240224 */ /* 0x000fc800078e0240 */
[----:B------:R-:W-:-:S07]  /*3ceb0*/  IMAD.IADD R64, R36, 0x1, -R41 ;  /* 0x0000000124407824 */ /* 0x000fce00078e0a29 */
.L_x_407:
[----:B------:R-:W-:Y:S05]  /*3cec0*/  BSYNC.RECONVERGENT B4 ;  /* 0x0000000000047941 */ /* 0x000fea0003800200 */
.L_x_404:
        /* <DEDUP_REMOVED lines=40> */
.L_x_410:
[----:B------:R-:W-:Y:S05]  /*3d150*/  BSYNC.RELIABLE B5 ;  /* 0x0000000000057941 */ /* 0x000fea0003800100 */
.L_x_409:
        /* <DEDUP_REMOVED lines=41> */
.L_x_411:
[----:B------:R-:W-:Y:S05]  /*3d3f0*/  BSYNC.RECONVERGENT B4 ;  /* 0x0000000000047941 */ /* 0x000fea0003800200 */
.L_x_408:
        /* <DEDUP_REMOVED lines=35> */
.L_x_413:
        /* <DEDUP_REMOVED lines=34> */
.L_x_415:
[----:B------:R-:W-:Y:S05]  /*3d850*/  BSYNC.RELIABLE B5 ;  /* 0x0000000000057941 */ /* 0x000fea0003800100 */
.L_x_414:
        /* <DEDUP_REMOVED lines=50> */
.L_x_416:
[----:B------:R-:W-:Y:S05]  /*3db80*/  BSYNC.RECONVERGENT B4 ;  /* 0x0000000000047941 */ /* 0x000fea0003800200 */
.L_x_412:
        /* <DEDUP_REMOVED lines=43> */
.L_x_418:
        /* <DEDUP_REMOVED lines=34> */
.L_x_420:
[----:B------:R-:W-:Y:S05]  /*3e060*/  BSYNC.RELIABLE B5 ;  /* 0x0000000000057941 */ /* 0x000fea0003800100 */
.L_x_419:
        /* <DEDUP_REMOVED lines=35> */
[----:B------:R-:W-:Y:S01]  /*3e2a0*/  IADD3 R61, P2, P3, R42, UR5, R61 ;  /* 0x000000052a3d7c10 */ /* 0x000fe2000fb5e03d */
[----:B------:R-:W-:Y:S01]  /*3e2b0*/  IMAD.MOV.U32 R42, RZ, RZ, R36 ;  /* 0x000000ffff2a7224 */ /* 0x000fe200078e0024 */
        /* <DEDUP_REMOVED lines=13> */
.L_x_421:
[----:B------:R-:W-:Y:S05]  /*3e390*/  BSYNC.RECONVERGENT B4 ;  /* 0x0000000000047941 */ /* 0x000fea0003800200 */
.L_x_417:
        /* <DEDUP_REMOVED lines=43> */
.L_x_423:
        /* <DEDUP_REMOVED lines=34> */
.L_x_425:
[----:B------:R-:W-:Y:S05]  /*3e870*/  BSYNC.RELIABLE B5 ;  /* 0x0000000000057941 */ /* 0x000fea0003800100 */
.L_x_424:
        /* <DEDUP_REMOVED lines=50> */
.L_x_426:
[----:B------:R-:W-:Y:S05]  /*3eba0*/  BSYNC.RECONVERGENT B4 ;  /* 0x0000000000047941 */ /* 0x000fea0003800200 */
.L_x_422:
        /* <DEDUP_REMOVED lines=275> */
.L_x_428:
[----:B------:R-:W-:Y:S05]  /*3fce0*/  BSYNC.RECONVERGENT B4 ;  /* 0x0000000000047941 */ /* 0x000fea0003800200 */
.L_x_427:
        /* <DEDUP_REMOVED lines=42> */
.L_x_431:
[----:B------:R-:W-:Y:S05]  /*3ff90*/  BSYNC.RELIABLE B5 ;  /* 0x0000000000057941 */ /* 0x000fea0003800100 */
.L_x_430:
        /* <DEDUP_REMOVED lines=41> */
.L_x_432:
[----:B------:R-:W-:Y:S05]  /*40230*/  BSYNC.RECONVERGENT B4 ;  /* 0x0000000000047941 */ /* 0x000fea0003800200 */
.L_x_429:
        /* <DEDUP_REMOVED lines=40> */
.L_x_435:
[----:B------:R-:W-:Y:S05]  /*404c0*/  BSYNC.RELIABLE B5 ;  /* 0x0000000000057941 */ /* 0x000fea0003800100 */
.L_x_434:
        /* <DEDUP_REMOVED lines=41> */
.L_x_436:
[----:B------:R-:W-:Y:S05]  /*40760*/  BSYNC.RECONVERGENT B4 ;  /* 0x0000000000047941 */ /* 0x000fea0003800200 */
.L_x_433:
        /* <DEDUP_REMOVED lines=197> */
[----:B------:R-:W-:-:S03]  /*413c0*/  IADD3.X R31, PT, PT, RZ, RZ, RZ, P3, P4 ;  /* 0x000000ffff1f7210 */ /* 0x000fc60001fe84ff */
[----:B------:R-:W-:Y:S01]  /*413d0*/  IMAD.MOV.U32 R37, RZ, RZ, RZ ;  /* 0x000000ffff257224 */ /* 0x000fe200078e00ff */
[----:B------:R-:W-:Y:S01]  /*413e0*/  IADD3 R34, P5, PT, R86, R89, RZ ;  /* 0x0000005956227210 */ /* 0x000fe20007fbe0ff */
        /* <DEDUP_REMOVED lines=9> */
[----:B------:R-:W-:-:S03]  /*41480*/  IADD3 R32, P2, P3, R32, R37, R66 ;  /* 0x0000002520207210 */ /* 0x000fc60007b5e042 */
[----:B------:R-:W-:Y:S01]  /*41490*/  VIADD R30, R33, UR4 ;  /* 0x00000004211e7c36 */ /* 0x000fe20008000000 */
[----:B------:R-:W-:Y:S01]  /*414a0*/  IADD3 R86, P0, PT, R87, R35, RZ ;  /* 0x0000002357567210 */ /* 0x000fe20007f1e0ff */
[----:B------:R-:W-:Y:S01]  /*414b0*/  IMAD.MOV.U32 R31, RZ, RZ, RZ ;  /* 0x000000ffff1f7224 */ /* 0x000fe200078e00ff */
[----:B------:R-:W-:Y:S02]  /*414c0*/  IADD3.X R33, PT, PT, RZ, RZ, RZ, P4, P5 ;  /* 0x000000ffff217210 */ /* 0x000fe400027ea4ff */
[----:B------:R-:W-:Y:S01]  /*414d0*/  IADD3.X R35, PT, PT, RZ, RZ, RZ, P2, P3 ;  /* 0x000000ffff237210 */ /* 0x000fe200017e64ff */
[----:B------:R-:W-:Y:S01]  /*414e0*/  IMAD.WIDE.U32 R30, R34, 0x3d1, R30 ;  /* 0x000003d1221e7825 */ /* 0x000fe200078e001e */
[----:B------:R-:W-:-:S03]  /*414f0*/  IADD3 R36, P3, P4, R84, R33, R32 ;  /* 0x0000002154247210 */ /* 0x000fc60007c7e020 */
        /* <DEDUP_REMOVED lines=50> */
.L_x_438:
[----:B------:R-:W-:Y:S05]  /*41820*/  BSYNC.RECONVERGENT B4 ;  /* 0x0000000000047941 */ /* 0x000fea0003800200 */
.L_x_437:
[----:B------:R-:W-:Y:S01]  /*41830*/  ISETP.GT.U32.OR P0, PT, R70, R41, P0 ;  /* 0x000000294600720c */ /* 0x000fe20000704470 */
[----:B------:R-:W-:Y:S04]  /*41840*/  BSSY.RECONVERGENT B4, `(.L_x_439) ;  /* 0x0000054000047945 */ /* 0x000fe80003800200 */
[----:B------:R-:W-:Y:S08]  /*41850*/  BSSY.RELIABLE B5, `(.L_x_440) ;  /* 0x0000029000057945 */ /* 0x000ff00003800100 */
[----:B------:R-:W-:Y:S05]  /*41860*/  @P0 BRA `(.L_x_441) ;  /* 0x00000000009c0947 */ /* 0x000fea0003800000 */
        /* <DEDUP_REMOVED lines=39> */
.L_x_441:
[----:B------:R-:W-:Y:S05]  /*41ae0*/  BSYNC.RELIABLE B5 ;  /* 0x0000000000057941 */ /* 0x000fea0003800100 */
.L_x_440:
        /* <DEDUP_REMOVED lines=41> */
.L_x_442:
[----:B------:R-:W-:Y:S05]  /*41d80*/  BSYNC.RECONVERGENT B4 ;  /* 0x0000000000047941 */ /* 0x000fea0003800200 */
.L_x_439:
        /* <DEDUP_REMOVED lines=40> */
.L_x_445:
[----:B------:R-:W-:Y:S05]  /*42010*/  BSYNC.RELIABLE B5 ;  /* 0x0000000000057941 */ /* 0x000fea0003800100 */
.L_x_444:
        /* <DEDUP_REMOVED lines=41> */
.L_x_446:
[----:B------:R-:W-:Y:S05]  /*422b0*/  BSYNC.RECONVERGENT B4 ;  /* 0x0000000000047941 */ /* 0x000fea0003800200 */
.L_x_443:
        /* <DEDUP_REMOVED lines=35> */
.L_x_448:
        /* <DEDUP_REMOVED lines=34> */
.L_x_450:
[----:B------:R-:W-:Y:S05]  /*42710*/  BSYNC.RELIABLE B5 ;  /* 0x0000000000057941 */ /* 0x000fea0003800100 */
.L_x_449:
        /* <DEDUP_REMOVED lines=50> */
.L_x_451:
[----:B------:R-:W-:Y:S05]  /*42a40*/  BSYNC.RECONVERGENT B4 ;  /* 0x0000000000047941 */ /* 0x000fea0003800200 */
.L_x_447:
        /* <DEDUP_REMOVED lines=222> */
[----:B------:R-:W-:-:S02]  /*43830*/  VIADD R50, R51, UR4 ;  /* 0x0000000433327c36 */ /* 0x000fc40008000000 */
[----:B------:R-:W-:Y:S01]  /*43840*/  IMAD.MOV.U32 R51, RZ, RZ, RZ ;  /* 0x000000ffff337224 */ /* 0x000fe200078e00ff */
[----:B------:R-:W-:Y:S01]  /*43850*/  IADD3 R38, P3, P4, R48, R17, R38 ;  /* 0x0000001130267210 */ /* 0x000fe20007c7e026 */
[----:B------:R-:W-:Y:S01]  /*43860*/  IMAD.MOV.U32 R19, RZ, RZ, RZ ;  /* 0x000000ffff137224 */ /* 0x000fe200078e00ff */
[----:B------:R-:W-:Y:S01]  /*43870*/  IADD3.X R17, PT, PT, RZ, RZ, RZ, P0, P2 ;  /* 0x000000ffff117210 */ /* 0x000fe200007e44ff */
[----:B------:R-:W-:Y:S01]  /*43880*/  IMAD.WIDE.U32 R50, R92, 0x3d1, R50 ;  /* 0x000003d15c327825 */ /* 0x000fe200078e0032 */
[----:B------:R-:W-:-:S03]  /*43890*/  IADD3.X R21, PT, PT, RZ, RZ, RZ, P3, P4 ;  /* 0x000000ffff157210 */ /* 0x000fc60001fe84ff */
[----:B------:R-:W-:Y:S01]  /*438a0*/  VIADD R18, R51, UR4 ;  /* 0x0000000433127c36 */ /* 0x000fe20008000000 */
[----:B------:R-:W-:Y:S01]  /*438b0*/  IADD3 R22, P0, P2, R50, R17, R22 ;  /* 0x0000001132167210 */ /* 0x000fe20007a1e016 */
[----:B------:R-:W-:Y:S02]  /*438c0*/  IMAD.IADD R72, R31, 0x1, -R70 ;  /* 0x000000011f487824 */ /* 0x000fe400078e0a46 */
[----:B------:R-:W-:Y:S01]  /*438d0*/  IMAD.WIDE.U32 R18, R93, 0x3d1, R18 ;  /* 0x000003d15d127825 */ /* 0x000fe200078e0012 */
[----:B------:R-:W-:Y:S02]  /*438e0*/  IADD3 R21, P3, P4, R20, R21, R22 ;  /* 0x0000001514157210 */ /* 0x000fe40007c7e016 */
[----:B------:R-:W-:Y:S01]  /*438f0*/  IADD3.X R35, PT, PT, RZ, RZ, RZ, P0, P2 ;  /* 0x000000ffff237210 */ /* 0x000fe200007e44ff */
[----:B------:R-:W-:Y:S01]  /*43900*/  VIADD R19, R19, UR4 ;  /* 0x0000000413137c36 */ /* 0x000fe20008000000 */
[----:B------:R-:W-:Y:S01]  /*43910*/  IADD3.X R17, PT, PT, RZ, RZ, RZ, P3, P4 ;  /* 0x000000ffff117210 */ /* 0x000fe20001fe84ff */
[----:B------:R-:W-:Y:S01]  /*43920*/  IMAD.IADD R70, R43, 0x1, -R68 ;  /* 0x000000012b467824 */ /* 0x000fe200078e0a44 */
        /* <DEDUP_REMOVED lines=32> */
.L_x_453:
[----:B------:R-:W-:Y:S05]  /*43b30*/  BSYNC.RECONVERGENT B4 ;  /* 0x0000000000047941 */ /* 0x000fea0003800200 */
.L_x_452:
[----:B------:R-:W-:Y:S01]  /*43b40*/  ISETP.GT.U32.OR P0, PT, R24, R41, P0 ;  /* 0x000000291800720c */ /* 0x000fe20000704470 */
[----:B------:R-:W-:Y:S04]  /*43b50*/  BSSY.RECONVERGENT B4, `(.L_x_454) ;  /* 0x000005a000047945 */ /* 0x000fe80003800200 */
[----:B------:R-:W-:Y:S01]  /*43b60*/  BSSY.RELIABLE B5, `(.L_x_455) ;  /* 0x000002f000057945 */ /* 0x000fe20003800100 */
[----:B------:R-:W-:Y:S02]  /*43b70*/  IMAD.IADD R68, R57, 0x1, -R36 ;  /* 0x0000000139447824 */ /* 0x000fe400078e0a24 */
[----:B------:R-:W-:Y:S02]  /*43b80*/  IMAD.IADD R53, R59, 0x1, -R34 ;  /* 0x000000013b357824 */ /* 0x000fe400078e0a22 */
[----:B------:R-:W-:-:S02]  /*43b90*/  IMAD.IADD R66, R61, 0x1, -R32 ;  /* 0x000000013d427824 */ /* 0x000fc400078e0a20 */
[----:B------:R-:W-:Y:S02]  /*43ba0*/  IMAD.IADD R63, R63, 0x1, -R30 ;  /* 0x000000013f3f7824 */ /* 0x000fe400078e0a1e */
[----:B------:R-:W-:Y:S01]  /*43bb0*/  IMAD.IADD R51, R39, 0x1, -R100 ;  /* 0x0000000127337824 */ /* 0x000fe200078e0a64 */
[----:B------:R-:W-:Y:S06]  /*43bc0*/  @P0 BRA `(.L_x_456) ;  /* 0x0000000000a00947 */ /* 0x000fec0003800000 */
        /* <DEDUP_REMOVED lines=40> */
.L_x_456:
[----:B------:R-:W-:Y:S05]  /*43e50*/  BSYNC.RELIABLE B5 ;  /* 0x0000000000057941 */ /* 0x000fea0003800100 */
.L_x_455:
        /* <DEDUP_REMOVED lines=41> */
.L_x_457:
[----:B------:R-:W-:Y:S05]  /*440f0*/  BSYNC.RECONVERGENT B4 ;  /* 0x0000000000047941 */ /* 0x000fea0003800200 */
.L_x_454:
        /* <DEDUP_REMOVED lines=40> */
.L_x_460:
[----:B------:R-:W-:Y:S05]  /*44380*/  BSYNC.RELIABLE B5 ;  /* 0x0000000000057941 */ /* 0x000fea0003800100 */
.L_x_459:
        /* <DEDUP_REMOVED lines=41> */
.L_x_461:
[----:B------:R-:W-:Y:S05]  /*44620*/  BSYNC.RECONVERGENT B4 ;  /* 0x0000000000047941 */ /* 0x000fea0003800200 */
.L_x_458:
        /* <DEDUP_REMOVED lines=153> */
[----:B------:R-:W-:Y:S02]  /*44fc0*/  IADD3 R48, P2, PT, R48, R77, RZ ;  /* 0x0000004d30307210 */ /* 0x000fe40007f5e0ff */
        /* <DEDUP_REMOVED lines=70> */
[----:B------:R-:W-:Y:S02]  /*45430*/  VIADD R18, R23, UR4 ;  /* 0x0000000417127c36 */ /* 0x000fe40008000000 */
[----:B------:R-:W-:Y:S01]  /*45440*/  IMAD.MOV.U32 R19, RZ, RZ, RZ ;  /* 0x000000ffff137224 */ /* 0x000fe200078e00ff */
[----:B------:R-:W-:Y:S02]  /*45450*/  IADD3 R48, P3, P4, R28, R17, R34 ;  /* 0x000000111c307210 */ /* 0x000fe40007c7e022 */
        /* <DEDUP_REMOVED lines=43> */
.L_x_463:
[----:B------:R-:W-:Y:S05]  /*45710*/  BSYNC.RECONVERGENT B4 ;  /* 0x0000000000047941 */ /* 0x000fea0003800200 */
.L_x_462:
        /* <DEDUP_REMOVED lines=40> */
.L_x_466:
[----:B------:R-:W-:Y:S05]  /*459a0*/  BSYNC.RELIABLE B5 ;  /* 0x0000000000057941 */ /* 0x000fea0003800100 */
.L_x_465:
        /* <DEDUP_REMOVED lines=41> */
.L_x_467:
[----:B------:R-:W-:Y:S05]  /*45c40*/  BSYNC.RECONVERGENT B4 ;  /* 0x0000000000047941 */ /* 0x000fea0003800200 */
.L_x_464:
        /* <DEDUP_REMOVED lines=40> */
.L_x_469:
[----:B------:R-:W-:Y:S05]  /*45ed0*/  BSYNC.RELIABLE B4 ;  /* 0x0000000000047941 */ /* 0x000fea0003800100 */
.L_x_468:
        /* <DEDUP_REMOVED lines=42> */
.L_x_146:
[----:B------:R-:W-:Y:S05]  /*46180*/  BSYNC.RECONVERGENT B3 ;  /* 0x0000000000037941 */ /* 0x000fea0003800200 */
.L_x_145:
[C---:B------:R-:W-:Y:S01]  /*46190*/  ISETP.GT.AND P0, PT, R4.reuse, RZ, PT ;  /* 0x000000ff0400720c */ /* 0x040fe20003f04270 */
[----:B------:R-:W-:-:S12]  /*461a0*/  VIADD R4, R4, 0xffffffff ;  /* 0xffffffff04047836 */ /* 0x000fd80000000000 */
[----:B------:R-:W-:Y:S05]  /*461b0*/  @P0 BRA `(.L_x_470) ;  /* 0xfffffbc400440947 */ /* 0x000fea000383ffff */
[----:B------:R-:W-:Y:S05]  /*461c0*/  BSYNC.RECONVERGENT B1 ;  /* 0x0000000000017941 */ /* 0x000fea0003800200 */
.L_x_9:
[----:B------:R-:W-:Y:S01]  /*461d0*/  LOP3.LUT P1, RZ, R55, 0xff, RZ, 0xc0, !PT ;  /* 0x000000ff37ff7812 */ /* 0x000fe2000782c0ff */
[----:B------:R-:W-:Y:S02]  /*461e0*/  IMAD.MOV.U32 R26, RZ, RZ, R42 ;  /* 0x000000ffff1a7224 */ /* 0x000fe400078e002a */
[----:B------:R-:W-:Y:S01]  /*461f0*/  IMAD.MOV.U32 R27, RZ, RZ, RZ ;  /* 0x000000ffff1b7224 */ /* 0x000fe200078e00ff */
[----:B------:R-:W-:Y:S01]  /*46200*/  PLOP3.LUT P1, PT, P1, PT, PT, 0x8, 0x80 ;  /* 0x000000000080781c */ /* 0x000fe20000f2e170 */
[----:B------:R-:W-:Y:S02]  /*46210*/  IMAD.MOV.U32 R28, RZ, RZ, R44 ;  /* 0x000000ffff1c7224 */ /* 0x000fe400078e002c */
[----:B------:R-:W-:Y:S02]  /*46220*/  IMAD.MOV.U32 R29, RZ, RZ, RZ ;  /* 0x000000ffff1d7224 */ /* 0x000fe400078e00ff */
[----:B------:R-:W-:Y:S02]  /*46230*/  IMAD.MOV.U32 R55, RZ, RZ, RZ ;  /* 0x000000ffff377224 */ /* 0x000fe400078e00ff */
[----:B------:R-:W-:-:S02]  /*46240*/  IMAD.MOV.U32 R57, RZ, RZ, RZ ;  /* 0x000000ffff397224 */ /* 0x000fc400078e00ff */
[----:B------:R-:W-:Y:S02]  /*46250*/  IMAD.MOV.U32 R59, RZ, RZ, RZ ;  /* 0x000000ffff3b7224 */ /* 0x000fe400078e00ff */
[----:B------:R-:W-:Y:S02]  /*46260*/  IMAD.MOV.U32 R61, RZ, RZ, RZ ;  /* 0x000000ffff3d7224 */ /* 0x000fe400078e00ff */
[----:B------:R-:W-:Y:S02]  /*46270*/  IMAD.MOV.U32 R32, RZ, RZ, R62 ;  /* 0x000000ffff207224 */ /* 0x000fe400078e003e */
[----:B------:R-:W-:Y:S02]  /*46280*/  IMAD.MOV.U32 R33, RZ, RZ, RZ ;  /* 0x000000ffff217224 */ /* 0x000fe400078e00ff */
[----:B------:R-:W-:Y:S02]  /*46290*/  IMAD.MOV.U32 R36, RZ, RZ, R64 ;  /* 0x000000ffff247224 */ /* 0x000fe400078e0040 */
[----:B------:R-:W-:-:S02]  /*462a0*/  IMAD.MOV.U32 R37, RZ, RZ, RZ ;  /* 0x000000ffff257224 */ /* 0x000fc400078e00ff */
[----:B------:R-:W-:Y:S02]  /*462b0*/  IMAD.MOV.U32 R30, RZ, RZ, R51 ;  /* 0x000000ffff1e7224 */ /* 0x000fe400078e0033 */
[----:B------:R-:W-:Y:S02]  /*462c0*/  IMAD.MOV.U32 R31, RZ, RZ, RZ ;  /* 0x000000ffff1f7224 */ /* 0x000fe400078e00ff */
[----:B------:R-:W-:Y:S02]  /*462d0*/  IMAD.MOV.U32 R34, RZ, RZ, R63 ;  /* 0x000000ffff227224 */ /* 0x000fe400078e003f */
[----:B------:R-:W-:Y:S02]  /*462e0*/  IMAD.MOV.U32 R35, RZ, RZ, RZ ;  /* 0x000000ffff237224 */ /* 0x000fe400078e00ff */
[----:B------:R-:W-:Y:S02]  /*462f0*/  IMAD.MOV.U32 R67, RZ, RZ, RZ ;  /* 0x000000ffff437224 */ /* 0x000fe400078e00ff */
[----:B------:R-:W-:-:S02]  /*46300*/  IMAD.MOV.U32 R38, RZ, RZ, R53 ;  /* 0x000000ffff267224 */ /* 0x000fc400078e0035 */
[----:B------:R-:W-:Y:S02]  /*46310*/  IMAD.MOV.U32 R39, RZ, RZ, RZ ;  /* 0x000000ffff277224 */ /* 0x000fe400078e00ff */
[----:B------:R-:W-:Y:S02]  /*46320*/  IMAD.MOV.U32 R69, RZ, RZ, RZ ;  /* 0x000000ffff457224 */ /* 0x000fe400078e00ff */
[----:B------:R-:W-:Y:S02]  /*46330*/  IMAD.MOV.U32 R40, RZ, RZ, R65 ;  /* 0x000000ffff287224 */ /* 0x000fe400078e0041 */
[----:B------:R-:W-:Y:S02]  /*46340*/  IMAD.MOV.U32 R41, RZ, RZ, RZ ;  /* 0x000000ffff297224 */ /* 0x000fe400078e00ff */
[----:B------:R-:W-:Y:S02]  /*46350*/  IMAD.MOV.U32 R71, RZ, RZ, RZ ;  /* 0x000000ffff477224 */ /* 0x000fe400078e00ff */
[----:B------:R-:W-:-:S07]  /*46360*/  IMAD.MOV.U32 R73, RZ, RZ, RZ ;  /* 0x000000ffff497224 */ /* 0x000fce00078e00ff */
.L_x_8:
[----:B0-----:R-:W-:Y:S05]  /*46370*/  BSYNC.RECONVERGENT B2 ;  /* 0x0000000000027941 */ /* 0x001fea0003800200 */
.L_x_7:
[----:B------:R-:W-:Y:S05]  /*46380*/  WARPSYNC.ALL ;  /* 0x0000000000007948 */ /* 0x000fea0003800000 */
[----:B------:R-:W0:Y:S01]  /*46390*/  LDCU UR5, c[0x3][0x18] ;  /* 0x00c00300ff0577ac */ /* 0x000e220008000800 */
[----:B------:R-:W-:Y:S01]  /*463a0*/  BSSY.RECONVERGENT B3, `(.L_x_471) ;  /* 0x0000cbd000037945 */ /* 0x000fe20003800200 */
[----:B------:R-:W1:Y:S01]  /*463b0*/  LDCU.64 UR12, c[0x3][0x10] ;  /* 0x00c00200ff0c77ac */ /* 0x000e620008000a00 */
[----:B------:R-:W2:Y:S01]  /*463c0*/  LDCU.64 UR14, c[0x3][URZ] ;  /* 0x00c00000ff0e77ac */ /* 0x000ea20008000a00 */
[----:B------:R-:W3:Y:S01]  /*463d0*/  LDCU.128 UR8, c[0x3][URZ] ;  /* 0x00c00000ff0877ac */ /* 0x000ee20008000c00 */
[----:B------:R-:W-:Y:S05]  /*463e0*/  @P1 BRA `(.L_x_472) ;  /* 0x0000000000301947 */ /* 0x000fea0003800000 */
[----:B------:R-:W-:Y:S01]  /*463f0*/  IMAD.MOV.U32 R2, RZ, RZ, 0x1 ;  /* 0x00000001ff027424 */ /* 0x000fe200078e00ff */
[----:B------:R4:W-:Y:S01]  /*46400*/  STL.64 [R1+0x40], RZ ;  /* 0x000040ff01007387 */ /* 0x0009e20000100a00 */
[----:B------:R-:W-:-:S03]  /*46410*/  PRMT R0, RZ, 0x7610, R0 ;  /* 0x00007610ff007816 */ /* 0x000fc60000000000 */
[----:B------:R4:W-:Y:S04]  /*46420*/  STL.64 [R1+0x48], RZ ;  /* 0x000048ff01007387 */ /* 0x0009e80000100a00 */
[----:B------:R4:W-:Y:S04]  /*46430*/  STL.U8 [R1+0x80], R2 ;  /* 0x0000800201007387 */ /* 0x0009e80000100000 */
[----:B------:R4:W-:Y:S04]  /*46440*/  STL.64 [R1+0x50], RZ ;  /* 0x000050ff01007387 */ /* 0x0009e80000100a00 */
[----:B------:R4:W-:Y:S04]  /*46450*/  STL.64 [R1+0x58], RZ ;  /* 0x000058ff01007387 */ /* 0x0009e80000100a00 */
[----:B------:R4:W-:Y:S04]  /*46460*/  STL.64 [R1+0x60], RZ ;  /* 0x000060ff01007387 */ /* 0x0009e80000100a00 */
[----:B------:R4:W-:Y:S04]  /*46470*/  STL.64 [R1+0x68], RZ ;  /* 0x000068ff01007387 */ /* 0x0009e80000100a00 */
[----:B------:R4:W-:Y:S04]  /*46480*/  STL.64 [R1+0x70], RZ ;  /* 0x000070ff01007387 */ /* 0x0009e80000100a00 */
[----:B------:R4:W-:Y:S01]  /*46490*/  STL.64 [R1+0x78], RZ ;  /* 0x000078ff01007387 */ /* 0x0009e20000100a00 */
[----:B------:R-:W-:Y:S05]  /*464a0*/  BRA `(.L_x_473) ;  /* 0x000000c800b07947 */ /* 0x000fea0003800000 */
.L_x_472:
[----:B------:R-:W-:Y:S01]  /*464b0*/  LOP3.LUT R2, R52, R43, R49, 0xfe, !PT ;  /* 0x0000002b34027212 */ /* 0x000fe200078efe31 */
[----:B------:R-:W-:Y:S01]  /*464c0*/  BSSY.RECONVERGENT B2, `(.L_x_474) ;  /* 0x00003aa000027945 */ /* 0x000fe20003800200 */
[----:B------:R-:W-:Y:S02]  /*464d0*/  CS2R R8, SRZ ;  /* 0x0000000000087805 */ /* 0x000fe4000001ff00 */
[----:B------:R-:W-:Y:S02]  /*464e0*/  CS2R R16, SRZ ;  /* 0x0000000000107805 */ /* 0x000fe4000001ff00 */
[----:B------:R-:W-:Y:S02]  /*464f0*/  LOP3.LUT R2, R47, R2, R50, 0xfe, !PT ;  /* 0x000000022f027212 */ /* 0x000fe400078efe32 */
[----:B------:R-:W-:Y:S02]  /*46500*/  CS2R R14, SRZ ;  /* 0x00000000000e7805 */ /* 0x000fe4000001ff00 */
[----:B------:R-:W-:-:S02]  /*46510*/  CS2R R12, SRZ ;  /* 0x00000000000c7805 */ /* 0x000fc4000001ff00 */
[----:B------:R-:W-:Y:S02]  /*46520*/  CS2R R10, SRZ ;  /* 0x00000000000a7805 */ /* 0x000fe4000001ff00 */
[----:B------:R-:W-:Y:S02]  /*46530*/  LOP3.LUT R5, R45, R2, R48, 0xfe, !PT ;  /* 0x000000022d057212 */ /* 0x000fe400078efe30 */
[----:B------:R-:W-:Y:S02]  /*46540*/  CS2R R6, SRZ ;  /* 0x0000000000067805 */ /* 0x000fe4000001ff00 */
[----:B------:R-:W-:Y:S02]  /*46550*/  CS2R R18, SRZ ;  /* 0x0000000000127805 */ /* 0x000fe4000001ff00 */
[----:B------:R-:W-:Y:S02]  /*46560*/  LOP3.LUT P0, RZ, R5, R46, RZ, 0xfc, !PT ;  /* 0x0000002e05ff7212 */ /* 0x000fe4000780fcff */
[----:B------:R-:W-:-:S11]  /*46570*/  CS2R R4, SRZ ;  /* 0x0000000000047805 */ /* 0x000fd6000001ff00 */
[----:B------:R-:W-:Y:S05]  /*46580*/  @!P0 BRA `(.L_x_475) ;  /* 0x0000003800748947 */ /* 0x000fea0003800000 */
[----:B------:R-:W4:Y:S01]  /*46590*/  LDC.64 R4, c[0x3][RZ] ;  /* 0x00c00000ff047b82 */ /* 0x000f220000000a00 */
[----:B------:R-:W-:Y:S02]  /*465a0*/  IMAD.MOV.U32 R16, RZ, RZ, RZ ;  /* 0x000000ffff107224 */ /* 0x000fe400078e00ff */
[----:B------:R-:W-:Y:S02]  /*465b0*/  IMAD.MOV.U32 R8, RZ, RZ, 0x1 ;  /* 0x00000001ff087424 */ /* 0x000fe400078e00ff */
[----:B------:R-:W-:Y:S02]  /*465c0*/  IMAD.MOV.U32 R14, RZ, RZ, RZ ;  /* 0x000000ffff0e7224 */ /* 0x000fe400078e00ff */
[----:B------:R-:W-:Y:S01]  /*465d0*/  IMAD.MOV.U32 R12, RZ, RZ, RZ ;  /* 0x000000ffff0c7224 */ /* 0x000fe200078e00ff */
[----:B------:R-:W5:Y:S01]  /*465e0*/  LDC.64 R20, c[0x3][0x8] ;  /* 0x00c00200ff147b82 */ /* 0x000f620000000a00 */
[----:B------:R-:W-:Y:S02]  /*465f0*/  IMAD.MOV.U32 R10, RZ, RZ, RZ ;  /* 0x000000ffff0a7224 */ /* 0x000fe400078e00ff */
[----:B------:R-:W-:-:S02]  /*46600*/  IMAD.MOV.U32 R6, RZ, RZ, RZ ;  /* 0x000000ffff067224 */ /* 0x000fc400078e00ff */
[----:B------:R-:W-:-:S03]  /*46610*/  IMAD.MOV.U32 R2, RZ, RZ, RZ ;  /* 0x000000ffff027224 */ /* 0x000fc600078e00ff */
[----:B------:R-:W0:Y:S08]  /*46620*/  LDC.64 R22, c[0x3][0x10] ;  /* 0x00c00400ff167b82 */ /* 0x000e300000000a00 */
[----:B------:R-:W1:Y:S01]  /*46630*/  LDC.64 R24, c[0x3][0x18] ;  /* 0x00c00600ff187b82 */ /* 0x000e620000000a00 */
[----:B----4-:R-:W-:Y:S01]  /*46640*/  ISETP.GE.U32.AND P0, PT, R4, 0x2, PT ;  /* 0x000000020400780c */ /* 0x010fe20003f06070 */
[----:B------:R-:W-:-:S02]  /*46650*/  VIADD R19, R5, 0xffffffff ;  /* 0xffffffff05137836 */ /* 0x000fc40000000000 */
[----:B------:R-:W-:Y:S01]  /*46660*/  VIADD R18, R4, 0xfffffffe ;  /* 0xfffffffe04127836 */ /* 0x000fe20000000000 */
[----:B-----5:R4:W-:Y:S09]  /*46670*/  STL.64 [R1+0x8], R20 ;  /* 0x0000081401007387 */ /* 0x0209f20000100a00 */
[----:B------:R-:W-:Y:S01]  /*46680*/  @P0 IMAD.MOV R19, RZ, RZ, R5 ;  /* 0x000000ffff130224 */ /* 0x000fe200078e0205 */
[----:B------:R-:W-:Y:S01]  /*46690*/  CS2R R4, SRZ ;  /* 0x0000000000047805 */ /* 0x000fe2000001ff00 */
[----:B0-----:R4:W-:Y:S04]  /*466a0*/  STL.64 [R1+0x10], R22 ;  /* 0x0000101601007387 */ /* 0x0019e80000100a00 */
[----:B------:R4:W-:Y:S04]  /*466b0*/  STL.64 [R1], R18 ;  /* 0x0000001201007387 */ /* 0x0009e80000100a00 */
[----:B-1----:R4:W-:Y:S02]  /*466c0*/  STL.64 [R1+0x18], R24 ;  /* 0x0000181801007387 */ /* 0x0029e40000100a00 */
.L_x_496:
[----:B------:R-:W-:-:S05]  /*466d0*/  SHF.R.U32.HI R7, RZ, 0x5, R5 ;  /* 0x00000005ff077819 */ /* 0x000fca0000011605 */
[----:B------:R-:W-:-:S05]  /*466e0*/  IMAD R7, R7, 0x4, R0 ;  /* 0x0000000407077824 */ /* 0x000fca00078e0200 */
[----:B----4-:R-:W4:Y:S01]  /*466f0*/  LDL R18, [R7] ;  /* 0x0000000007127983 */ /* 0x010f220000100800 */
[----:B------:R-:W-:Y:S01]  /*46700*/  BSSY.RECONVERGENT B1, `(.L_x_476) ;  /* 0x00001c2000017945 */ /* 0x000fe20003800200 */
[----:B----4-:R-:W-:Y:S01]  /*46710*/  SHF.R.W.U32.HI R18, RZ, R5, R18 ;  /* 0x00000005ff127219 */ /* 0x010fe20000011e12 */
[----:B------:R-:W-:-:S03]  /*46720*/  VIADD R5, R5, 0x1 ;  /* 0x0000000105057836 */ /* 0x000fc60000000000 */
[----:B------:R-:W-:Y:S02]  /*46730*/  LOP3.LUT R18, R18, 0x1, RZ, 0xc0, !PT ;  /* 0x0000000112127812 */ /* 0x000fe400078ec0ff */
[----:B------:R-:W-:Y:S02]  /*46740*/  ISETP.NE.AND P2, PT, R5, 0x100, PT ;  /* 0x000001000500780c */ /* 0x000fe40003f45270 */
[----:B------:R-:W-:-:S13]  /*46750*/  ISETP.NE.U32.AND P0, PT, R18, 0x1, PT ;  /* 0x000000011200780c */ /* 0x000fda0003f05070 */
[----:B------:R-:W-:Y:S05]  /*46760*/  @P0 BRA `(.L_x_477) ;  /* 0x0000001800ec0947 */ /* 0x000fea0003800000 */
        /* <DEDUP_REMOVED lines=101> */
[----:B------:R-:W-:-:S04]  /*46dc0*/  IMAD.WIDE.U32 R8, R14, R46, R8 ;  /* 0x0000002e0e087225 */ /* 0x000fc800078e0008 */
[----:B------:R-:W-:Y:S02]  /*46dd0*/  IMAD.X R77, RZ, RZ, RZ, P5 ;  /* 0x000000ffff4d7224 */ /* 0x000fe400028e06ff */
        /* <DEDUP_REMOVED lines=32> */
[----:B------:R-:W-:-:S04]  /*46fe0*/  IMAD.WIDE.U32 R8, R10, R45, R76 ;  /* 0x0000002d0a087225 */ /* 0x000fc800078e004c */
[----:B------:R-:W-:Y:S01]  /*46ff0*/  IMAD.WIDE.U32 R64, R6, R47, R78 ;  /* 0x0000002f06407225 */ /* 0x000fe200078e004e */
[----:B------:R-:W-:-:S03]  /*47000*/  IADD3 R78, P0, PT, R13, R9, RZ ;  /* 0x000000090d4e7210 */ /* 0x000fc60007f1e0ff */
[----:B------:R-:W-:Y:S01]  /*47010*/  IMAD.X R81, RZ, RZ, RZ, P4 ;  /* 0x000000ffff517224 */ /* 0x000fe200020e06ff */
[----:B------:R-:W-:Y:S01]  /*47020*/  IADD3 R74, P3, PT, R8, R65, RZ ;  /* 0x00000041084a7210 */ /* 0x000fe20007f7e0ff */
[----:B------:R-:W-:Y:S02]  /*47030*/  IMAD.MOV.U32 R13, RZ, RZ, RZ ;  /* 0x000000ffff0d7224 */ /* 0x000fe400078e00ff */
[----:B------:R-:W-:-:S04]  /*47040*/  IMAD.WIDE.U32 R76, R4, R52, R80 ;  /* 0x00000034044c7225 */ /* 0x000fc800078e0050 */
        /* <DEDUP_REMOVED lines=13> */
[----:B------:R-:W-:Y:S01]  /*47120*/  IMAD.MOV.U32 R85, RZ, RZ, RZ ;  /* 0x000000ffff557224 */ /* 0x000fe200078e00ff */
[----:B------:R-:W-:Y:S01]  /*47130*/  IADD3 R78, P4, PT, R74, R65, RZ ;  /* 0x000000414a4e7210 */ /* 0x000fe20007f9e0ff */
[----:B------:R-:W-:Y:S02]  /*47140*/  IMAD.X R77, RZ, RZ, RZ, P0 ;  /* 0x000000ffff4d7224 */ /* 0x000fe400000e06ff */
[----:B------:R-:W-:Y:S02]  /*47150*/  IMAD.X R11, RZ, RZ, RZ, P3 ;  /* 0x000000ffff0b7224 */ /* 0x000fe400018e06ff */
[----:B------:R-:W-:-:S02]  /*47160*/  IMAD.X R79, RZ, RZ, RZ, P4 ;  /* 0x000000ffff4f7224 */ /* 0x000fc400020e06ff */
[----:B------:R-:W-:-:S04]  /*47170*/  IMAD.WIDE.U32 R74, R6, R45, R76 ;  /* 0x0000002d064a7225 */ /* 0x000fc800078e004c */
[----:B------:R-:W-:-:S04]  /*47180*/  IMAD.WIDE.U32 R76, R4, R47, R10 ;  /* 0x0000002f044c7225 */ /* 0x000fc800078e000a */
[----:B------:R-:W-:Y:S01]  /*47190*/  IMAD.WIDE.U32 R10, R2, R52, R78 ;  /* 0x00000034020a7225 */ /* 0x000fe200078e004e */
[----:B------:R-:W-:Y:S02]  /*471a0*/  IADD3 R78, P0, PT, R9, R75, RZ ;  /* 0x0000004b094e7210 */ /* 0x000fe40007f1e0ff */
[----:B------:R-:W-:Y:S01]  /*471b0*/  IADD3 R80, P3, PT, R74, R77, RZ ;  /* 0x0000004d4a507210 */ /* 0x000fe20007f7e0ff */
        /* <DEDUP_REMOVED lines=8> */
[----:B------:R-:W-:-:S04]  /*47240*/  IMAD.WIDE.U32 R76, R4, R48, R80 ;  /* 0x00000030044c7225 */ /* 0x000fc800078e0050 */
[----:B------:R-:W-:Y:S01]  /*47250*/  IMAD.WIDE.U32 R6, R2, R50, R82 ;  /* 0x0000003202067225 */ /* 0x000fe200078e0052 */
[----:B------:R-:W-:-:S03]  /*47260*/  IADD3 R18, P3, PT, R74, R77, RZ ;  /* 0x0000004d4a127210 */ /* 0x000fc60007f7e0ff */
[----:B------:R-:W-:Y:S01]  /*47270*/  VIADD R84, R9, UR4 ;  /* 0x0000000409547c36 */ /* 0x000fe20008000000 */
[----:B------:R-:W-:Y:S01]  /*47280*/  SEL R9, RZ, 0x1, P0 ;  /* 0x00000001ff097807 */ /* 0x000fe20000000000 */
[----:B------:R-:W-:Y:S01]  /*47290*/  IMAD.X R19, RZ, RZ, RZ, P3 ;  /* 0x000000ffff137224 */ /* 0x000fe200018e06ff */
[----:B------:R-:W-:Y:S01]  /*472a0*/  IADD3 R76, P0, PT, R76, R7, RZ ;  /* 0x000000074c4c7210 */ /* 0x000fe20007f1e0ff */
[----:B------:R-:W-:-:S04]  /*472b0*/  IMAD.WIDE.U32 R78, R10, 0x3d1, R84 ;  /* 0x000003d10a4e7825 */ /* 0x000fc800078e0054 */
        /* <DEDUP_REMOVED lines=15> */
[----:B------:R-:W-:Y:S02]  /*473b0*/  VIADD R64, R65, UR4 ;  /* 0x0000000441407c36 */ /* 0x000fe40008000000 */
[----:B------:R-:W-:Y:S01]  /*473c0*/  IMAD.WIDE.U32 R22, R4, R46, R74 ;  /* 0x0000002e04167225 */ /* 0x000fe200078e004a */
[----:B------:R-:W-:Y:S02]  /*473d0*/  IADD3 R11, P4, P5, R10, R11, R9 ;  /* 0x0000000b0a0b7210 */ /* 0x000fe40007d9e009 */
[----:B------:R-:W-:Y:S01]  /*473e0*/  IADD3.X R9, PT, PT, RZ, RZ, RZ, P0, P3 ;  /* 0x000000ffff097210 */ /* 0x000fe200007e64ff */
[----:B------:R-:W-:-:S02]  /*473f0*/  IMAD.MOV.U32 R65, RZ, RZ, RZ ;  /* 0x000000ffff417224 */ /* 0x000fc400078e00ff */
        /* <DEDUP_REMOVED lines=21> */
[----:B------:R-:W-:Y:S01]  /*47550*/  VIADD R18, R63, UR4 ;  /* 0x000000043f127c36 */ /* 0x000fe20008000000 */
[----:B------:R-:W-:Y:S01]  /*47560*/  IADD3 R4, P3, P0, R62, R15, R16 ;  /* 0x0000000f3e047210 */ /* 0x000fe2000787e010 */
[----:B------:R-:W-:Y:S01]  /*47570*/  IMAD.WIDE.U32 R16, R2, R46, R22 ;  /* 0x0000002e02107225 */ /* 0x000fe200078e0016 */
[----:B------:R-:W-:Y:S02]  /*47580*/  IADD3.X R21, PT, PT, RZ, RZ, RZ, P4, P5 ;  /* 0x000000ffff157210 */ /* 0x000fe400027ea4ff */
[----:B------:R-:W-:Y:S01]  /*47590*/  IADD3.X R15, PT, PT, RZ, RZ, RZ, P3, P0 ;  /* 0x000000ffff0f7210 */ /* 0x000fe20001fe04ff */
[----:B------:R-:W-:Y:S01]  /*475a0*/  IMAD.MOV.U32 R19, RZ, RZ, RZ ;  /* 0x000000ffff137224 */ /* 0x000fe200078e00ff */
[----:B------:R-:W-:Y:S01]  /*475b0*/  IADD3 R21, P4, P5, R20, R21, R4 ;  /* 0x0000001514157210 */ /* 0x000fe20007d9e004 */
[----:B------:R-:W-:-:S03]  /*475c0*/  IMAD.WIDE.U32 R18, R16, 0x3d1, R18 ;  /* 0x000003d110127825 */ /* 0x000fc600078e0012 */
        /* <DEDUP_REMOVED lines=23> */
[----:B------:R-:W-:Y:S02]  /*47740*/  IMAD.X R4, RZ, RZ, RZ, P3 ;  /* 0x000000ffff047224 */ /* 0x000fe400018e06ff */
[----:B------:R-:W-:Y:S01]  /*47750*/  IMAD.MOV.U32 R8, RZ, RZ, R17 ;  /* 0x000000ffff087224 */ /* 0x000fe200078e0011 */
        /* <DEDUP_REMOVED lines=17> */
.L_x_479:
[----:B--23--:R-:W-:Y:S05]  /*47870*/  BSYNC.RECONVERGENT B4 ;  /* 0x0000000000047941 */ /* 0x00cfea0003800200 */
.L_x_478:
[----:B0-----:R-:W-:Y:S01]  /*47880*/  ISETP.GT.U32.OR P0, PT, R6, R13, P0 ;  /* 0x0000000d0600720c */ /* 0x001fe20000704470 */
        /* <DEDUP_REMOVED lines=45> */
.L_x_482:
[----:B------:R-:W-:Y:S05]  /*47b60*/  BSYNC.RELIABLE B5 ;  /* 0x0000000000057941 */ /* 0x000fea0003800100 */
.L_x_481:
        /* <DEDUP_REMOVED lines=41> */
.L_x_483:
[----:B------:R-:W-:Y:S05]  /*47e00*/  BSYNC.RECONVERGENT B4 ;  /* 0x0000000000047941 */ /* 0x000fea0003800200 */
.L_x_480:
[----:B------:R-:W-:Y:S01]  /*47e10*/  ISETP.GT.U32.AND P0, PT, R2, R13, PT ;  /* 0x0000000d0200720c */ /* 0x000fe20003f04070 */
[----:B------:R-:W-:-:S12]  /*47e20*/  BSSY.RELIABLE B4, `(.L_x_484) ;  /* 0x0000026000047945 */ /* 0x000fd80003800100 */
        /* <DEDUP_REMOVED lines=37> */
.L_x_485:
[----:B------:R-:W-:Y:S05]  /*48080*/  BSYNC.RELIABLE B4 ;  /* 0x0000000000047941 */ /* 0x000fea0003800100 */
.L_x_484:
        /* <DEDUP_REMOVED lines=36> */
[----:B------:R-:W-:Y:S01]  /*482d0*/  ISETP.GE.U32.AND.EX P0, PT, R4, RZ, PT, P0 ;  /* 0x000000ff0400720c */ /* 0x000fe20003f06100 */
[----:B------:R-:W-:-:S12]  /*482e0*/  VIADD R4, R2, 0xffffffff ;  /* 0xffffffff02047836 */ /* 0x000fd80000000000 */
[----:B------:R-:W-:-:S04]  /*482f0*/  @P0 IMAD.MOV R4, RZ, RZ, R2 ;  /* 0x000000ffff040224 */ /* 0x000fc800078e0202 */
[----:B------:R-:W-:Y:S02]  /*48300*/  IMAD.IADD R2, R4, 0x1, -R13 ;  /* 0x0000000104027824 */ /* 0x000fe400078e0a0d */
[----:B------:R-:W-:-:S07]  /*48310*/  VIADD R4, R7, -UR5 ;  /* 0x8000000507047c36 */ /* 0x000fce0008000000 */
.L_x_477:
[----:B--23--:R-:W-:Y:S05]  /*48320*/  BSYNC.RECONVERGENT B1 ;  /* 0x0000000000017941 */ /* 0x00cfea0003800200 */
.L_x_476:
        /* <DEDUP_REMOVED lines=131> */
[----:B------:R-:W-:-:S04]  /*48b60*/  IMAD.WIDE.U32 R78, R47, R48, R78 ;  /* 0x000000302f4e7225 */ /* 0x000fc800078e004e */
[----:B------:R-:W-:Y:S01]  /*48b70*/  IMAD.MOV.U32 R83, RZ, RZ, RZ ;  /* 0x000000ffff537224 */ /* 0x000fe200078e00ff */
        /* <DEDUP_REMOVED lines=10> */
[----:B------:R-:W-:Y:S01]  /*48c20*/  IADD3 R82, P4, PT, R80, R83, RZ ;  /* 0x0000005350527210 */ /* 0x000fe20007f9e0ff */
[----:B------:R-:W-:Y:S01]  /*48c30*/  IMAD.MOV.U32 R87, RZ, RZ, RZ ;  /* 0x000000ffff577224 */ /* 0x000fe200078e00ff */
        /* <DEDUP_REMOVED lines=25> */
[----:B------:R-:W-:-:S04]  /*48dd0*/  IMAD.WIDE.U32 R50, R50, R46, R82 ;  /* 0x0000002e32327225 */ /* 0x000fc800078e0052 */
[----:B------:R-:W-:-:S04]  /*48de0*/  IMAD.WIDE.U32 R80, R48, R45, R80 ;  /* 0x0000002d30507225 */ /* 0x000fc800078e0050 */
[----:B------:R-:W-:Y:S01]  /*48df0*/  IMAD.X R79, RZ, RZ, RZ, P0 ;  /* 0x000000ffff4f7224 */ /* 0x000fe200000e06ff */
[----:B------:R-:W-:Y:S01]  /*48e00*/  IADD3 R82, P0, PT, R80, R51, RZ ;  /* 0x0000003350527210 */ /* 0x000fe20007f1e0ff */
[----:B------:R-:W-:Y:S02]  /*48e10*/  IMAD.IADD R43, R20, 0x1, R84 ;  /* 0x00000001142b7824 */ /* 0x000fe400078e0254 */
[----:B------:R-:W-:-:S04]  /*48e20*/  IMAD.WIDE.U32 R78, R48, R46, R78 ;  /* 0x0000002e304e7225 */ /* 0x000fc800078e004e */
[----:B------:R-:W-:Y:S01]  /*48e30*/  VIADD R86, R85, UR4 ;  /* 0x0000000455567c36 */ /* 0x000fe20008000000 */
[----:B------:R-:W-:Y:S01]  /*48e40*/  IADD3 R80, P3, PT, R78, R81, RZ ;  /* 0x000000514e507210 */ /* 0x000fe20007f7e0ff */
        /* <DEDUP_REMOVED lines=19> */
[-C--:B------:R-:W-:Y:S01]  /*48f80*/  IMAD.WIDE.U32 R18, R48, R46.reuse, R18 ;  /* 0x0000002e30127225 */ /* 0x080fe200078e0012 */
[----:B------:R-:W-:Y:S02]  /*48f90*/  IADD3 R52, P4, P5, R52, R7, R9 ;  /* 0x0000000734347210 */ /* 0x000fe40007d9e009 */
[----:B------:R-:W-:Y:S01]  /*48fa0*/  IADD3.X R9, PT, PT, RZ, RZ, RZ, P0, P3 ;  /* 0x000000ffff097210 */ /* 0x000fe200007e64ff */
[----:B------:R-:W-:Y:S01]  /*48fb0*/  IMAD.WIDE.U32 R22, R45, R46, R78 ;  /* 0x0000002e2d167225 */ /* 0x000fe200078e004e */
[----:B------:R-:W-:-:S03]  /*48fc0*/  IADD3.X R7, PT, PT, RZ, RZ, RZ, P4, P5 ;  /* 0x000000ffff077210 */ /* 0x000fc600027ea4ff */
        /* <DEDUP_REMOVED lines=71> */
.L_x_487:
[----:B------:R-:W-:Y:S05]  /*49440*/  BSYNC.RECONVERGENT B1 ;  /* 0x0000000000017941 */ /* 0x000fea0003800200 */
.L_x_486:
[----:B0-----:R-:W-:Y:S01]  /*49450*/  ISETP.GT.U32.OR P0, PT, R46, R7, P0 ;  /* 0x000000072e00720c */ /* 0x001fe20000704470 */
        /* <DEDUP_REMOVED lines=40> */
.L_x_490:
[----:B------:R-:W-:Y:S05]  /*496e0*/  BSYNC.RELIABLE B4 ;  /* 0x0000000000047941 */ /* 0x000fea0003800100 */
.L_x_489:
        /* <DEDUP_REMOVED lines=41> */
.L_x_491:
[----:B------:R-:W-:Y:S05]  /*49980*/  BSYNC.RECONVERGENT B1 ;  /* 0x0000000000017941 */ /* 0x000fea0003800200 */
.L_x_488:
        /* <DEDUP_REMOVED lines=40> */
.L_x_494:
[----:B------:R-:W-:Y:S05]  /*49c10*/  BSYNC.RELIABLE B4 ;  /* 0x0000000000047941 */ /* 0x000fea0003800100 */
.L_x_493:
        /* <DEDUP_REMOVED lines=41> */
.L_x_495:
[----:B------:R-:W-:Y:S05]  /*49eb0*/  BSYNC.RECONVERGENT B1 ;  /* 0x0000000000017941 */ /* 0x000fea0003800200 */
.L_x_492:
[----:B------:R-:W-:Y:S05]  /*49ec0*/  @P2 BRA `(.L_x_496) ;  /* 0xffffffc800002947 */ /* 0x000fea000383ffff */
[----:B------:R-:W-:Y:S02]  /*49ed0*/  IMAD.MOV.U32 R9, RZ, RZ, RZ ;  /* 0x000000ffff097224 */ /* 0x000fe400078e00ff */
[----:B------:R-:W-:Y:S02]  /*49ee0*/  IMAD.MOV.U32 R17, RZ, RZ, RZ ;  /* 0x000000ffff117224 */ /* 0x000fe400078e00ff */
[----:B------:R-:W-:Y:S02]  /*49ef0*/  IMAD.MOV.U32 R15, RZ, RZ, RZ ;  /* 0x000000ffff0f7224 */ /* 0x000fe400078e00ff */
[----:B------:R-:W-:Y:S02]  /*49f00*/  IMAD.MOV.U32 R13, RZ, RZ, RZ ;  /* 0x000000ffff0d7224 */ /* 0x000fe400078e00ff */
[----:B------:R-:W-:Y:S02]  /*49f10*/  IMAD.MOV.U32 R11, RZ, RZ, RZ ;  /* 0x000000ffff0b7224 */ /* 0x000fe400078e00ff */
[----:B------:R-:W-:-:S02]  /*49f20*/  IMAD.MOV.U32 R7, RZ, RZ, RZ ;  /* 0x000000ffff077224 */ /* 0x000fc400078e00ff */
[----:B------:R-:W-:Y:S02]  /*49f30*/  IMAD.MOV.U32 R5, RZ, RZ, RZ ;  /* 0x000000ffff057224 */ /* 0x000fe400078e00ff */
[----:B------:R-:W-:Y:S02]  /*49f40*/  IMAD.MOV.U32 R18, RZ, RZ, R2 ;  /* 0x000000ffff127224 */ /* 0x000fe400078e0002 */
[----:B------:R-:W-:-:S07]  /*49f50*/  IMAD.MOV.U32 R19, RZ, RZ, RZ ;  /* 0x000000ffff137224 */ /* 0x000fce00078e00ff */
.L_x_475:
[----:B0123--:R-:W-:Y:S05]  /*49f60*/  BSYNC.RECONVERGENT B2 ;  /* 0x0000000000027941 */ /* 0x00ffea0003800200 */
.L_x_474:
[-C--:B------:R-:W-:Y:S01]  /*49f70*/  IMAD R23, R9, R8.reuse, RZ ;  /* 0x0000000809177224 */ /* 0x080fe200078e02ff */
[----:B------:R-:W-:Y:S01]  /*49f80*/  UMOV UR4, URZ ;  /* 0x000000ff00047c82 */ /* 0x000fe20008000000 */
[CC--:B------:R-:W-:Y:S01]  /*49f90*/  IMAD.WIDE.U32 R20, R8.reuse, R8.reuse, RZ ;  /* 0x0000000808147225 */ /* 0x0c0fe200078e00ff */
[----:B------:R-:W-:Y:S03]  /*49fa0*/  BSSY.RECONVERGENT B1, `(.L_x_497) ;  /* 0x0000190000017945 */ /* 0x000fe60003800200 */
[----:B------:R-:W-:Y:S02]  /*49fb0*/  IMAD R23, R8, R9, R23 ;  /* 0x0000000908177224 */ /* 0x000fe400078e0217 */
[----:B------:R-:W-:Y:S02]  /*49fc0*/  IMAD R25, R17, R8, RZ ;  /* 0x0000000811197224 */ /* 0x000fe400078e02ff */
[----:B------:R-:W-:-:S02]  /*49fd0*/  IMAD.IADD R22, R21, 0x1, R23 ;  /* 0x0000000115167824 */ /* 0x000fc400078e0217 */
[----:B------:R-:W-:Y:S02]  /*49fe0*/  IMAD.MOV.U32 R23, RZ, RZ, RZ ;  /* 0x000000ffff177224 */ /* 0x000fe400078e00ff */
[-C--:B------:R-:W-:Y:S02]  /*49ff0*/  IMAD R45, R9, R16.reuse, R25 ;  /* 0x00000010092d7224 */ /* 0x080fe400078e0219 */
[----:B------:R-:W-:-:S04]  /*4a000*/  IMAD.WIDE.U32 R22, R8, R16, R22 ;  /* 0x0000001008167225 */ /* 0x000fc800078e0016 */
[----:B------:R-:W-:Y:S02]  /*4a010*/  IMAD.IADD R24, R23, 0x1, R45 ;  /* 0x0000000117187824 */ /* 0x000fe400078e022d */
[----:B------:R-:W-:Y:S02]  /*4a020*/  IMAD.MOV.U32 R23, RZ, RZ, RZ ;  /* 0x000000ffff177224 */ /* 0x000fe400078e00ff */
[----:B------:R-:W-:Y:S02]  /*4a030*/  IMAD.MOV.U32 R25, RZ, RZ, RZ ;  /* 0x000000ffff197224 */ /* 0x000fe400078e00ff */
[----:B------:R-:W-:-:S04]  /*4a040*/  IMAD.WIDE.U32 R22, R8, R16, R22 ;  /* 0x0000001008167225 */ /* 0x000fc800078e0016 */
[----:B------:R-:W-:-:S04]  /*4a050*/  IMAD.WIDE.U32 R24, R8, R14, R24 ;  /* 0x0000000e08187225 */ /* 0x000fc800078e0018 */
[----:B------:R-:W-:Y:S02]  /*4a060*/  IMAD.IADD R45, R45, 0x1, R23 ;  /* 0x000000012d2d7824 */ /* 0x000fe400078e0217 */
[----:B------:R-:W-:Y:S02]  /*4a070*/  IMAD R21, R15, R8, RZ ;  /* 0x000000080f157224 */ /* 0x000fe400078e02ff */
[----:B------:R-:W-:Y:S01]  /*4a080*/  IMAD R23, R17, R16, RZ ;  /* 0x0000001011177224 */ /* 0x000fe200078e02ff */
[----:B------:R-:W-:Y:S01]  /*4a090*/  IADD3 R44, P0, PT, R45, R24, RZ ;  /* 0x000000182d2c7210 */ /* 0x000fe20007f1e0ff */
[----:B------:R-:W-:Y:S02]  /*4a0a0*/  IMAD R21, R9, R14, R21 ;  /* 0x0000000e09157224 */ /* 0x000fe400078e0215 */
[----:B------:R-:W-:Y:S02]  /*4a0b0*/  IMAD R47, R16, R17, R23 ;  /* 0x00000011102f7224 */ /* 0x000fe400078e0217 */
[----:B------:R-:W-:-:S02]  /*4a0c0*/  IMAD.X R45, RZ, RZ, RZ, P0 ;  /* 0x000000ffff2d7224 */ /* 0x000fc400000e06ff */
[----:B------:R-:W-:Y:S02]  /*4a0d0*/  IMAD.IADD R24, R25, 0x1, R21 ;  /* 0x0000000119187824 */ /* 0x000fe400078e0215 */
[----:B------:R-:W-:-:S04]  /*4a0e0*/  IMAD.WIDE.U32 R44, R16, R16, R44 ;  /* 0x00000010102c7225 */ /* 0x000fc800078e002c */
[----:B------:R-:W-:Y:S02]  /*4a0f0*/  IMAD.MOV.U32 R25, RZ, RZ, RZ ;  /* 0x000000ffff197224 */ /* 0x000fe400078e00ff */
[----:B------:R-:W-:Y:S02]  /*4a100*/  IMAD R23, R13, R8, RZ ;  /* 0x000000080d177224 */ /* 0x000fe400078e02ff */
[----:B------:R-:W-:-:S04]  /*4a110*/  IMAD.WIDE.U32 R24, R8, R12, R24 ;  /* 0x0000000c08187225 */ /* 0x000fc800078e0018 */
[----:B------:R-:W-:Y:S02]  /*4a120*/  IMAD.IADD R47, R45, 0x1, R47 ;  /* 0x000000012d2f7824 */ /* 0x000fe400078e022f */
[----:B------:R-:W-:Y:S02]  /*4a130*/  IMAD R23, R9, R12, R23 ;  /* 0x0000000c09177224 */ /* 0x000fe400078e0217 */
[----:B------:R-:W-:Y:S01]  /*4a140*/  IMAD R43, R15, R16, RZ ;  /* 0x000000100f2b7224 */ /* 0x000fe200078e02ff */
[----:B------:R-:W-:Y:S01]  /*4a150*/  IADD3 R46, P0, PT, R47, R24, RZ ;  /* 0x000000182f2e7210 */ /* 0x000fe20007f1e0ff */
[----:B------:R-:W-:Y:S02]  /*4a160*/  IMAD.IADD R42, R25, 0x1, R23 ;  /* 0x00000001192a7824 */ /* 0x000fe400078e0217 */
[----:B------:R-:W-:Y:S02]  /*4a170*/  IMAD.MOV.U32 R24, RZ, RZ, R44 ;  /* 0x000000ffff187224 */ /* 0x000fe400078e002c */
[----:B------:R-:W-:-:S02]  /*4a180*/  IMAD.MOV.U32 R25, RZ, RZ, RZ ;  /* 0x000000ffff197224 */ /* 0x000fc400078e00ff */
[----:B------:R-:W-:Y:S02]  /*4a190*/  IMAD.X R47, RZ, RZ, RZ, P0 ;  /* 0x000000ffff2f7224 */ /* 0x000fe400000e06ff */
[----:B------:R-:W-:-:S04]  /*4a1a0*/  IMAD.WIDE.U32 R24, R8, R14, R24 ;  /* 0x0000000e08187225 */ /* 0x000fc800078e0018 */
[-C--:B------:R-:W-:Y:S02]  /*4a1b0*/  IMAD R53, R17, R14.reuse, R43 ;  /* 0x0000000e11357224 */ /* 0x080fe400078e022b */
[----:B------:R-:W-:-:S04]  /*4a1c0*/  IMAD.WIDE.U32 R44, R16, R14, R46 ;  /* 0x0000000e102c7225 */ /* 0x000fc800078e002e */
[----:B------:R-:W-:Y:S02]  /*4a1d0*/  IMAD.IADD R51, R21, 0x1, R25 ;  /* 0x0000000115337824 */ /* 0x000fe400078e0219 */
[----:B------:R-:W-:Y:S02]  /*4a1e0*/  IMAD.MOV.U32 R43, RZ, RZ, RZ ;  /* 0x000000ffff2b7224 */ /* 0x000fe400078e00ff */
[----:B------:R-:W-:Y:S01]  /*4a1f0*/  IMAD.IADD R49, R45, 0x1, R53 ;  /* 0x000000012d317824 */ /* 0x000fe200078e0235 */
[----:B------:R-:W-:Y:S01]  /*4a200*/  IADD3 R50, P2, PT, R51, R44, RZ ;  /* 0x0000002c33327210 */ /* 0x000fe20007f5e0ff */
[----:B------:R-:W-:-:S04]  /*4a210*/  IMAD.WIDE.U32 R42, R8, R10, R42 ;  /* 0x0000000a082a7225 */ /* 0x000fc800078e002a */
[----:B------:R-:W-:Y:S01]  /*4a220*/  IMAD R47, R11, R8, RZ ;  /* 0x000000080b2f7224 */ /* 0x000fe200078e02ff */
[----:B------:R-:W-:Y:S01]  /*4a230*/  IADD3 R48, P0, PT, R49, R42, RZ ;  /* 0x0000002a31307210 */ /* 0x000fe20007f1e0ff */
[----:B------:R-:W-:Y:S02]  /*4a240*/  IMAD.X R51, RZ, RZ, RZ, P2 ;  /* 0x000000ffff337224 */ /* 0x000fe400010e06ff */
[----:B------:R-:W-:Y:S02]  /*4a250*/  IMAD R47, R9, R10, R47 ;  /* 0x0000000a092f7224 */ /* 0x000fe400078e022f */
[----:B------:R-:W-:Y:S02]  /*4a260*/  IMAD R21, R13, R16, RZ ;  /* 0x000000100d157224 */ /* 0x000fe400078e02ff */
[----:B------:R-:W-:Y:S02]  /*4a270*/  IMAD.IADD R42, R43, 0x1, R47 ;  /* 0x000000012b2a7824 */ /* 0x000fe400078e022f */
[----:B------:R-:W-:-:S02]  /*4a280*/  IMAD.X R49, RZ, RZ, RZ, P0 ;  /* 0x000000ffff317224 */ /* 0x000fc400000e06ff */
[----:B------:R-:W-:-:S04]  /*4a290*/  IMAD.WIDE.U32 R50, R16, R14, R50 ;  /* 0x0000000e10327225 */ /* 0x000fc800078e0032 */
[----:B------:R-:W-:Y:S02]  /*4a2a0*/  IMAD.MOV.U32 R43, RZ, RZ, RZ ;  /* 0x000000ffff2b7224 */ /* 0x000fe400078e00ff */
[-C--:B------:R-:W-:Y:S02]  /*4a2b0*/  IMAD R75, R17, R12.reuse, R21 ;  /* 0x0000000c114b7224 */ /* 0x080fe400078e0215 */
[----:B------:R-:W-:-:S04]  /*4a2c0*/  IMAD.WIDE.U32 R48, R16, R12, R48 ;  /* 0x0000000c10307225 */ /* 0x000fc800078e0030 */
[----:B------:R-:W-:Y:S02]  /*4a2d0*/  IMAD.IADD R53, R53, 0x1, R51 ;  /* 0x0000000135357824 */ /* 0x000fe400078e0233 */
[----:B------:R-:W-:Y:S02]  /*4a2e0*/  IMAD R21, R7, R8, RZ ;  /* 0x0000000807157224 */ /* 0x000fe400078e02ff */
[----:B------:R-:W-:Y:S01]  /*4a2f0*/  IMAD.WIDE.U32 R44, R8, R6, R42 ;  /* 0x00000006082c7225 */ /* 0x000fe200078e002a */
[----:B------:R-:W-:-:S03]  /*4a300*/  IADD3 R52, P2, PT, R53, R48, RZ ;  /* 0x0000003035347210 */ /* 0x000fc60007f5e0ff */
[----:B------:R-:W-:Y:S02]  /*4a310*/  IMAD R43, R15, R14, RZ ;  /* 0x0000000e0f2b7224 */ /* 0x000fe400078e02ff */
[----:B------:R-:W-:Y:S02]  /*4a320*/  IMAD.IADD R49, R49, 0x1, R75 ;  /* 0x0000000131317824 */ /* 0x000fe400078e024b */
[----:B------:R-:W-:Y:S02]  /*4a330*/  IMAD R0, R9, R6, R21 ;  /* 0x0000000609007224 */ /* 0x000fe400078e0215 */
[----:B------:R-:W-:Y:S01]  /*4a340*/  IMAD R21, R14, R15, R43 ;  /* 0x0000000f0e157224 */ /* 0x000fe200078e022b */
[----:B------:R-:W-:Y:S01]  /*4a350*/  IADD3 R48, P0, PT, R49, R44, RZ ;  /* 0x0000002c31307210 */ /* 0x000fe20007f1e0ff */
[----:B------:R-:W-:Y:S02]  /*4a360*/  IMAD.MOV.U32 R42, RZ, RZ, R50 ;  /* 0x000000ffff2a7224 */ /* 0x000fe400078e0032 */
[----:B------:R-:W-:-:S02]  /*4a370*/  IMAD.MOV.U32 R43, RZ, RZ, RZ ;  /* 0x000000ffff2b7224 */ /* 0x000fc400078e00ff */
[----:B------:R-:W-:Y:S02]  /*4a380*/  IMAD.X R53, RZ, RZ, RZ, P2 ;  /* 0x000000ffff357224 */ /* 0x000fe400010e06ff */
[----:B------:R-:W-:-:S04]  /*4a390*/  IMAD.WIDE.U32 R42, R8, R12, R42 ;  /* 0x0000000c082a7225 */ /* 0x000fc800078e002a */
[----:B------:R-:W-:Y:S02]  /*4a3a0*/  IMAD R25, R11, R16, RZ ;  /* 0x000000100b197224 */ /* 0x000fe400078e02ff */
[----:B------:R-:W-:Y:S02]  /*4a3b0*/  IMAD.X R49, RZ, RZ, RZ, P0 ;  /* 0x000000ffff317224 */ /* 0x000fe400000e06ff */
[----:B------:R-:W-:-:S04]  /*4a3c0*/  IMAD.WIDE.U32 R50, R14, R14, R52 ;  /* 0x0000000e0e327225 */ /* 0x000fc800078e0034 */
[----:B------:R-:W-:Y:S02]  /*4a3d0*/  IMAD.IADD R65, R23, 0x1, R43 ;  /* 0x0000000117417824 */ /* 0x000fe400078e022b */
[----:B------:R-:W-:Y:S02]  /*4a3e0*/  IMAD.IADD R44, R45, 0x1, R0 ;  /* 0x000000012d2c7824 */ /* 0x000fe400078e0200 */
[----:B------:R-:W-:Y:S01]  /*4a3f0*/  IMAD R46, R17, R10, R25 ;  /* 0x0000000a112e7224 */ /* 0x000fe200078e0219 */
[----:B------:R-:W-:Y:S01]  /*4a400*/  IADD3 R64, P0, PT, R65, R50, RZ ;  /* 0x0000003241407210 */ /* 0x000fe20007f1e0ff */
[----:B------:R-:W-:-:S04]  /*4a410*/  IMAD.WIDE.U32 R48, R16, R10, R48 ;  /* 0x0000000a10307225 */ /* 0x000fc800078e0030 */
[----:B------:R-:W-:Y:S02]  /*4a420*/  IMAD.IADD R51, R51, 0x1, R21 ;  /* 0x0000000133337824 */ /* 0x000fe400078e0215 */
[----:B------:R-:W-:Y:S02]  /*4a430*/  IMAD.MOV.U32 R45, RZ, RZ, RZ ;  /* 0x000000ffff2d7224 */ /* 0x000fe400078e00ff */
[----:B------:R-:W-:Y:S01]  /*4a440*/  IMAD.IADD R49, R49, 0x1, R46 ;  /* 0x0000000131317824 */ /* 0x000fe200078e022e */
[----:B------:R-:W-:Y:S01]  /*4a450*/  IADD3 R50, P2, PT, R51, R48, RZ ;  /* 0x0000003033327210 */ /* 0x000fe20007f5e0ff */
[----:B------:R-:W-:-:S04]  /*4a460*/  IMAD.WIDE.U32 R44, R8, R4, R44 ;  /* 0x00000004082c7225 */ /* 0x000fc800078e002c */
[----:B------:R-:W-:Y:S01]  /*4a470*/  IMAD.X R65, RZ, RZ, RZ, P0 ;  /* 0x000000ffff417224 */ /* 0x000fe200000e06ff */
[----:B------:R-:W-:Y:S01]  /*4a480*/  IADD3 R48, P0, PT, R49, R44, RZ ;  /* 0x0000002c31307210 */ /* 0x000fe20007f1e0ff */
[----:B------:R-:W-:Y:S02]  /*4a490*/  IMAD R21, R5, R8, RZ ;  /* 0x0000000805157224 */ /* 0x000fe400078e02ff */
[----:B------:R-:W-:Y:S02]  /*4a4a0*/  IMAD.X R51, RZ, RZ, RZ, P2 ;  /* 0x000000ffff337224 */ /* 0x000fe400010e06ff */
[----:B------:R-:W-:-:S04]  /*4a4b0*/  IMAD.WIDE.U32 R64, R16, R12, R64 ;  /* 0x0000000c10407225 */ /* 0x000fc800078e0040 */
[----:B------:R-:W-:Y:S02]  /*4a4c0*/  IMAD R23, R13, R14, RZ ;  /* 0x0000000e0d177224 */ /* 0x000fe400078e02ff */
[----:B------:R-:W-:Y:S02]  /*4a4d0*/  IMAD R2, R9, R4, R21 ;  /* 0x0000000409027224 */ /* 0x000fe400078e0215 */
[----:B------:R-:W-:Y:S02]  /*4a4e0*/  IMAD R25, R7, R16, RZ ;  /* 0x0000001007197224 */ /* 0x000fe400078e02ff */
[----:B------:R-:W-:Y:S02]  /*4a4f0*/  IMAD.X R49, RZ, RZ, RZ, P0 ;  /* 0x000000ffff317224 */ /* 0x000fe400000e06ff */
[----:B------:R-:W-:-:S04]  /*4a500*/  IMAD.WIDE.U32 R50, R14, R12, R50 ;  /* 0x0000000c0e327225 */ /* 0x000fc800078e0032 */
[----:B------:R-:W-:Y:S02]  /*4a510*/  IMAD.IADD R75, R75, 0x1, R65 ;  /* 0x000000014b4b7824 */ /* 0x000fe400078e0241 */
[----:B------:R-:W-:Y:S02]  /*4a520*/  IMAD R43, R15, R12, R23 ;  /* 0x0000000c0f2b7224 */ /* 0x000fe400078e0217 */
[----:B------:R-:W-:Y:S01]  /*4a530*/  IMAD.IADD R44, R45, 0x1, R2 ;  /* 0x000000012d2c7824 */ /* 0x000fe200078e0202 */
[----:B------:R-:W-:Y:S01]  /*4a540*/  IADD3 R74, P0, PT, R75, R50, RZ ;  /* 0x000000324b4a7210 */ /* 0x000fe20007f1e0ff */
[----:B------:R-:W-:Y:S02]  /*4a550*/  IMAD.MOV.U32 R45, RZ, RZ, RZ ;  /* 0x000000ffff2d7224 */ /* 0x000fe400078e00ff */
[-C--:B------:R-:W-:Y:S02]  /*4a560*/  IMAD R25, R17, R6.reuse, R25 ;  /* 0x0000000611197224 */ /* 0x080fe400078e0219 */
[----:B------:R-:W-:-:S04]  /*4a570*/  IMAD.WIDE.U32 R48, R16, R6, R48 ;  /* 0x0000000610307225 */ /* 0x000fc800078e0030 */
[----:B------:R-:W-:Y:S02]  /*4a580*/  IMAD.IADD R63, R51, 0x1, R43 ;  /* 0x00000001333f7824 */ /* 0x000fe400078e022b */
[----:B------:R-:W-:-:S03]  /*4a590*/  IMAD.WIDE.U32 R50, R8, R18, R44 ;  /* 0x0000001208327225 */ /* 0x000fc600078e002c */
[----:B------:R-:W-:Y:S01]  /*4a5a0*/  IADD3 R62, P2, PT, R63, R48, RZ ;  /* 0x000000303f3e7210 */ /* 0x000fe20007f5e0ff */
[----:B------:R-:W-:Y:S02]  /*4a5b0*/  IMAD.MOV.U32 R44, RZ, RZ, R64 ;  /* 0x000000ffff2c7224 */ /* 0x000fe400078e0040 */
[----:B------:R-:W-:Y:S02]  /*4a5c0*/  IMAD.IADD R49, R49, 0x1, R25 ;  /* 0x0000000131317824 */ /* 0x000fe400078e0219 */
[----:B------:R-:W-:Y:S02]  /*4a5d0*/  IMAD.X R75, RZ, RZ, RZ, P0 ;  /* 0x000000ffff4b7224 */ /* 0x000fe400000e06ff */
[----:B------:R-:W-:Y:S01]  /*4a5e0*/  IMAD.WIDE.U32 R44, R8, R10, R44 ;  /* 0x0000000a082c7225 */ /* 0x000fe200078e002c */
[----:B------:R-:W-:-:S03]  /*4a5f0*/  IADD3 R52, P0, PT, R49, R50, RZ ;  /* 0x0000003231347210 */ /* 0x000fc60007f1e0ff */
[----:B------:R-:W-:Y:S02]  /*4a600*/  IMAD R53, R11, R14, RZ ;  /* 0x0000000e0b357224 */ /* 0x000fe400078e02ff */
[----:B------:R-:W-:Y:S02]  /*4a610*/  IMAD.X R63, RZ, RZ, RZ, P2 ;  /* 0x000000ffff3f7224 */ /* 0x000fe400010e06ff */
[----:B------:R-:W-:-:S04]  /*4a620*/  IMAD.WIDE.U32 R64, R14, R12, R74 ;  /* 0x0000000c0e407225 */ /* 0x000fc800078e004a */
[----:B------:R-:W-:Y:S02]  /*4a630*/  IMAD.IADD R47, R47, 0x1, R45 ;  /* 0x000000012f2f7824 */ /* 0x000fe400078e022d */
[----:B------:R-:W-:Y:S02]  /*4a640*/  IMAD R48, R15, R10, R53 ;  /* 0x0000000a0f307224 */ /* 0x000fe400078e0235 */
[----:B------:R-:W-:Y:S01]  /*4a650*/  IMAD R21, R19, R8, RZ ;  /* 0x0000000813157224 */ /* 0x000fe200078e02ff */
[----:B------:R-:W-:Y:S01]  /*4a660*/  IADD3 R64, P4, PT, R47, R64, RZ ;  /* 0x000000402f407210 */ /* 0x000fe20007f9e0ff */
[----:B------:R-:W-:Y:S02]  /*4a670*/  IMAD R23, R5, R16, RZ ;  /* 0x0000001005177224 */ /* 0x000fe400078e02ff */
[----:B------:R-:W-:Y:S02]  /*4a680*/  IMAD.X R53, RZ, RZ, RZ, P0 ;  /* 0x000000ffff357224 */ /* 0x000fe400000e06ff */
[----:B------:R-:W-:-:S04]  /*4a690*/  IMAD.WIDE.U32 R62, R14, R10, R62 ;  /* 0x0000000a0e3e7225 */ /* 0x000fc800078e003e */
[----:B------:R-:W-:Y:S02]  /*4a6a0*/  IMAD.IADD R43, R43, 0x1, R65 ;  /* 0x000000012b2b7824 */ /* 0x000fe400078e0241 */
[----:B------:R-:W-:Y:S02]  /*4a6b0*/  IMAD R21, R9, R18, R21 ;  /* 0x0000001209157224 */ /* 0x000fe400078e0215 */
[----:B------:R-:W-:Y:S01]  /*4a6c0*/  IMAD R23, R17, R4, R23 ;  /* 0x0000000411177224 */ /* 0x000fe200078e0217 */
[----:B------:R-:W-:Y:S01]  /*4a6d0*/  IADD3 R62, P3, PT, R43, R62, RZ ;  /* 0x0000003e2b3e7210 */ /* 0x000fe20007f7e0ff */
[----:B------:R-:W-:-:S04]  /*4a6e0*/  IMAD.WIDE.U32 R52, R16, R4, R52 ;  /* 0x0000000410347225 */ /* 0x000fc800078e0034 */
[----:B------:R-:W-:Y:S02]  /*4a6f0*/  IMAD.IADD R45, R63, 0x1, R48 ;  /* 0x000000013f2d7824 */ /* 0x000fe400078e0230 */
[----:B------:R-:W-:Y:S02]  /*4a700*/  IMAD.X R65, RZ, RZ, RZ, P4 ;  /* 0x000000ffff417224 */ /* 0x000fe400020e06ff */
[----:B------:R-:W-:Y:S01]  /*4a710*/  IMAD.IADD R51, R51, 0x1, R21 ;  /* 0x0000000133337824 */ /* 0x000fe200078e0215 */
[----:B------:R-:W-:Y:S01]  /*4a720*/  IADD3 R52, P2, PT, R45, R52, RZ ;  /* 0x000000342d347210 */ /* 0x000fe20007f5e0ff */
[----:B------:R-:W-:Y:S02]  /*4a730*/  IMAD.IADD R50, R53, 0x1, R23 ;  /* 0x0000000135327824 */ /* 0x000fe400078e0217 */
[----:B------:R-:W-:Y:S02]  /*4a740*/  IMAD R43, R13, R12, RZ ;  /* 0x0000000c0d2b7224 */ /* 0x000fe400078e02ff */
[----:B------:R-:W-:Y:S01]  /*4a750*/  IMAD.X R63, RZ, RZ, RZ, P3 ;  /* 0x000000ffff3f7224 */ /* 0x000fe200018e06ff */
[----:B------:R-:W-:Y:S01]  /*4a760*/  IADD3 R50, P0, PT, R50, R51, RZ ;  /* 0x0000003332327210 */ /* 0x000fe20007f1e0ff */
[----:B------:R-:W-:-:S04]  /*4a770*/  IMAD.WIDE.U32 R64, R16, R10, R64 ;  /* 0x0000000a10407225 */ /* 0x000fc800078e0040 */
[C---:B------:R-:W-:Y:S02]  /*4a780*/  IMAD R49, R12.reuse, R13, R43 ;  /* 0x0000000d0c317224 */ /* 0x040fe400078e022b */
[----:B------:R-:W-:Y:S02]  /*4a790*/  IMAD R45, R7, R14, RZ ;  /* 0x0000000e072d7224 */ /* 0x000fe400078e02ff */
[----:B------:R-:W-:Y:S02]  /*4a7a0*/  IMAD.X R53, RZ, RZ, RZ, P2 ;  /* 0x000000ffff357224 */ /* 0x000fe400010e06ff */
[----:B------:R-:W-:-:S04]  /*4a7b0*/  IMAD.WIDE.U32 R62, R12, R12, R62 ;  /* 0x0000000c0c3e7225 */ /* 0x000fc800078e003e */
[----:B------:R-:W-:Y:S02]  /*4a7c0*/  IMAD.IADD R43, R46, 0x1, R65 ;  /* 0x000000012e2b7824 */ /* 0x000fe400078e0241 */
[----:B------:R-:W-:Y:S02]  /*4a7d0*/  IMAD R47, R19, R16, RZ ;  /* 0x00000010132f7224 */ /* 0x000fe400078e02ff */
[----:B------:R-:W-:Y:S01]  /*4a7e0*/  IMAD.X R51, RZ, RZ, RZ, P0 ;  /* 0x000000ffff337224 */ /* 0x000fe200000e06ff */
[----:B------:R-:W-:Y:S01]  /*4a7f0*/  IADD3 R62, P0, PT, R43, R62, RZ ;  /* 0x0000003e2b3e7210 */ /* 0x000fe20007f1e0ff */
[-C--:B------:R-:W-:Y:S02]  /*4a800*/  IMAD R45, R15, R6.reuse, R45 ;  /* 0x000000060f2d7224 */ /* 0x080fe400078e022d */
[----:B------:R-:W-:-:S04]  /*4a810*/  IMAD.WIDE.U32 R52, R14, R6, R52 ;  /* 0x000000060e347225 */ /* 0x000fc800078e0034 */
[-C--:B------:R-:W-:Y:S02]  /*4a820*/  IMAD R43, R17, R18.reuse, R47 ;  /* 0x00000012112b7224 */ /* 0x080fe400078e022f */
[----:B------:R-:W-:-:S04]  /*4a830*/  IMAD.WIDE.U32 R46, R16, R18, R50 ;  /* 0x00000012102e7225 */ /* 0x000fc800078e0032 */
[----:B------:R-:W-:Y:S02]  /*4a840*/  IMAD.IADD R51, R53, 0x1, R45 ;  /* 0x0000000135337824 */ /* 0x000fe400078e022d */
[----:B------:R-:W-:Y:S02]  /*4a850*/  IMAD.IADD R49, R63, 0x1, R49 ;  /* 0x000000013f317824 */ /* 0x000fe400078e0231 */
[----:B------:R-:W-:Y:S01]  /*4a860*/  IMAD.X R63, RZ, RZ, RZ, P0 ;  /* 0x000000ffff3f7224 */ /* 0x000fe200000e06ff */
[----:B------:R-:W-:Y:S01]  /*4a870*/  IADD3 R50, P0, PT, R51, R46, RZ ;  /* 0x0000002e33327210 */ /* 0x000fe20007f1e0ff */
[----:B------:R-:W-:Y:S01]  /*4a880*/  IMAD.IADD R75, R47, 0x1, R43 ;  /* 0x000000012f4b7824 */ /* 0x000fe200078e022b */
[----:B------:R-:W-:Y:S01]  /*4a890*/  IADD3 R52, P2, PT, R49, R52, RZ ;  /* 0x0000003431347210 */ /* 0x000fe20007f5e0ff */
[----:B------:R-:W-:Y:S02]  /*4a8a0*/  IMAD.MOV.U32 R46, RZ, RZ, R64 ;  /* 0x000000ffff2e7224 */ /* 0x000fe400078e0040 */
[----:B------:R-:W-:-:S02]  /*4a8b0*/  IMAD.MOV.U32 R47, RZ, RZ, RZ ;  /* 0x000000ffff2f7224 */ /* 0x000fc400078e00ff */
[----:B------:R-:W-:Y:S02]  /*4a8c0*/  IMAD.X R53, RZ, RZ, RZ, P2 ;  /* 0x000000ffff357224 */ /* 0x000fe400010e06ff */
[----:B------:R-:W-:-:S04]  /*4a8d0*/  IMAD.WIDE.U32 R46, R8, R6, R46 ;  /* 0x00000006082e7225 */ /* 0x000fc800078e002e */
[----:B------:R-:W-:-:S04]  /*4a8e0*/  IMAD.WIDE.U32 R62, R14, R10, R62 ;  /* 0x0000000a0e3e7225 */ /* 0x000fc800078e003e */
[----:B------:R-:W-:Y:S02]  /*4a8f0*/  IMAD.IADD R65, R0, 0x1, R47 ;  /* 0x0000000100417824 */ /* 0x000fe400078e022f */
[----:B------:R-:W-:Y:S02]  /*4a900*/  IMAD.IADD R63, R48, 0x1, R63 ;  /* 0x00000001303f7824 */ /* 0x000fe400078e023f */
[----:B------:R-:W-:Y:S01]  /*4a910*/  IMAD.WIDE.U32 R52, R12, R10, R52 ;  /* 0x0000000a0c347225 */ /* 0x000fe200078e0034 */
[----:B------:R-:W-:-:S03]  /*4a920*/  IADD3 R64, P2, PT, R65, R62, RZ ;  /* 0x0000003e41407210 */ /* 0x000fc60007f5e0ff */
[----:B------:R-:W-:Y:S02]  /*4a930*/  IMAD R77, R11, R12, RZ ;  /* 0x0000000c0b4d7224 */ /* 0x000fe400078e02ff */
[----:B------:R-:W-:Y:S01]  /*4a940*/  IMAD.X R51, RZ, RZ, RZ, P0 ;  /* 0x000000ffff337224 */ /* 0x000fe200000e06ff */
[----:B------:R-:W-:Y:S01]  /*4a950*/  IADD3 R62, P0, PT, R63, R52, RZ ;  /* 0x000000343f3e7210 */ /* 0x000fe20007f1e0ff */
[----:B------:R-:W-:Y:S02]  /*4a960*/  IMAD R49, R5, R14, RZ ;  /* 0x0000000e05317224 */ /* 0x000fe400078e02ff */
[----:B------:R-:W-:Y:S02]  /*4a970*/  IMAD R77, R13, R10, R77 ;  /* 0x0000000a0d4d7224 */ /* 0x000fe400078e024d */
[----:B------:R-:W-:Y:S02]  /*4a980*/  IMAD.X R65, RZ, RZ, RZ, P2 ;  /* 0x000000ffff417224 */ /* 0x000fe400010e06ff */
[----:B------:R-:W-:-:S02]  /*4a990*/  IMAD R0, R15, R4, R49 ;  /* 0x000000040f007224 */ /* 0x000fc400078e0231 */
[----:B------:R-:W-:-:S04]  /*4a9a0*/  IMAD.WIDE.U32 R48, R14, R4, R50 ;  /* 0x000000040e307225 */ /* 0x000fc800078e0032 */
[----:B------:R-:W-:Y:S02]  /*4a9b0*/  IMAD.X R63, RZ, RZ, RZ, P0 ;  /* 0x000000ffff3f7224 */ /* 0x000fe400000e06ff */
[----:B------:R-:W-:Y:S02]  /*4a9c0*/  IMAD.IADD R53, R53, 0x1, R77 ;  /* 0x0000000135357824 */ /* 0x000fe400078e024d */
[----:B------:R-:W-:-:S03]  /*4a9d0*/  IMAD.WIDE.U32 R64, R16, R6, R64 ;  /* 0x0000000610407225 */ /* 0x000fc600078e0040 */
[----:B------:R-:W-:Y:S01]  /*4a9e0*/  IADD3 R52, P2, PT, R53, R48, RZ ;  /* 0x0000003035347210 */ /* 0x000fe20007f5e0ff */
[----:B------:R-:W-:Y:S02]  /*4a9f0*/  IMAD.IADD R50, R49, 0x1, R0 ;  /* 0x0000000131327824 */ /* 0x000fe400078e0200 */
[----:B------:R-:W-:-:S03]  /*4aa00*/  IMAD.WIDE.U32 R62, R12, R10, R62 ;  /* 0x0000000a0c3e7225 */ /* 0x000fc600078e003e */
[----:B------:R-:W-:Y:S01]  /*4aa10*/  IADD3 R50, P0, PT, R50, R75, RZ ;  /* 0x0000004b32327210 */ /* 0x000fe20007f1e0ff */
[----:B------:R-:W-:Y:S02]  /*4aa20*/  IMAD.IADD R25, R25, 0x1, R65 ;  /* 0x0000000119197824 */ /* 0x000fe400078e0241 */
[----:B------:R-:W-:Y:S02]  /*4aa30*/  IMAD R49, R7, R12, RZ ;  /* 0x0000000c07317224 */ /* 0x000fe400078e02ff */
[----:B------:R-:W-:Y:S01]  /*4aa40*/  IMAD.X R53, RZ, RZ, RZ, P2 ;  /* 0x000000ffff357224 */ /* 0x000fe200010e06ff */
[----:B------:R-:W-:Y:S01]  /*4aa50*/  IADD3 R62, P3, PT, R25, R62, RZ ;  /* 0x0000003e193e7210 */ /* 0x000fe20007f7e0ff */
[----:B------:R-:W-:Y:S02]  /*4aa60*/  IMAD.IADD R47, R77, 0x1, R63 ;  /* 0x000000014d2f7824 */ /* 0x000fe400078e023f */
[----:B------:R-:W-:Y:S02]  /*4aa70*/  IMAD R77, R13, R6, R49 ;  /* 0x000000060d4d7224 */ /* 0x000fe400078e0231 */
[----:B------:R-:W-:-:S02]  /*4aa80*/  IMAD.X R51, RZ, RZ, RZ, P0 ;  /* 0x000000ffff337224 */ /* 0x000fc400000e06ff */
[----:B------:R-:W-:Y:S02]  /*4aa90*/  IMAD.X R63, RZ, RZ, RZ, P3 ;  /* 0x000000ffff3f7224 */ /* 0x000fe400018e06ff */
[----:B------:R-:W-:-:S04]  /*4aaa0*/  IMAD.WIDE.U32 R52, R12, R6, R52 ;  /* 0x000000060c347225 */ /* 0x000fc800078e0034 */
[----:B------:R-:W-:Y:S02]  /*4aab0*/  IMAD.MOV.U32 R48, RZ, RZ, R64 ;  /* 0x000000ffff307224 */ /* 0x000fe400078e0040 */
[----:B------:R-:W-:Y:S02]  /*4aac0*/  IMAD.MOV.U32 R49, RZ, RZ, RZ ;  /* 0x000000ffff317224 */ /* 0x000fe400078e00ff */
[----:B------:R-:W-:Y:S01]  /*4aad0*/  IMAD.WIDE.U32 R64, R14, R6, R62 ;  /* 0x000000060e407225 */ /* 0x000fe200078e003e */
[----:B------:R-:W-:-:S03]  /*4aae0*/  IADD3 R62, P2, PT, R47, R52, RZ ;  /* 0x000000342f3e7210 */ /* 0x000fc60007f5e0ff */
[----:B------:R-:W-:-:S04]  /*4aaf0*/  IMAD.WIDE.U32 R50, R14, R18, R50 ;  /* 0x000000120e327225 */ /* 0x000fc800078e0032 */
[----:B------:R-:W-:Y:S02]  /*4ab00*/  IMAD.IADD R53, R53, 0x1, R77 ;  /* 0x0000000135357824 */ /* 0x000fe400078e024d */
[----:B------:R-:W-:-:S03]  /*4ab10*/  IMAD.WIDE.U32 R48, R8, R4, R48 ;  /* 0x0000000408307225 */ /* 0x000fc600078e0030 */
[----:B------:R-:W-:Y:S01]  /*4ab20*/  IADD3 R52, P0, PT, R53, R50, RZ ;  /* 0x0000003235347210 */ /* 0x000fe20007f1e0ff */
[----:B------:R-:W-:Y:S02]  /*4ab30*/  IMAD.IADD R75, R2, 0x1, R49 ;  /* 0x00000001024b7824 */ /* 0x000fe400078e0231 */
[----:B------:R-:W-:Y:S02]  /*4ab40*/  IMAD R49, R11, R10, RZ ;  /* 0x0000000a0b317224 */ /* 0x000fe400078e02ff */
[----:B------:R-:W-:Y:S01]  /*4ab50*/  IMAD.X R63, RZ, RZ, RZ, P2 ;  /* 0x000000ffff3f7224 */ /* 0x000fe200010e06ff */
[----:B------:R-:W-:Y:S01]  /*4ab60*/  IADD3 R74, P3, PT, R75, R64, RZ ;  /* 0x000000404b4a7210 */ /* 0x000fe20007f7e0ff */
[----:B------:R-:W-:Y:S02]  /*4ab70*/  IMAD R25, R19, R14, RZ ;  /* 0x0000000e13197224 */ /* 0x000fe400078e02ff */
[----:B------:R-:W-:Y:S02]  /*4ab80*/  IMAD R47, R5, R12, RZ ;  /* 0x0000000c052f7224 */ /* 0x000fe400078e02ff */
[----:B------:R-:W-:-:S02]  /*4ab90*/  IMAD.IADD R45, R45, 0x1, R65 ;  /* 0x000000012d2d7824 */ /* 0x000fc400078e0241 */
[C---:B------:R-:W-:Y:S02]  /*4aba0*/  IMAD R49, R10.reuse, R11, R49 ;  /* 0x0000000b0a317224 */ /* 0x040fe400078e0231 */
[----:B------:R-:W-:Y:S02]  /*4abb0*/  IMAD.X R53, RZ, RZ, RZ, P0 ;  /* 0x000000ffff357224 */ /* 0x000fe400000e06ff */
[----:B------:R-:W-:-:S04]  /*4abc0*/  IMAD.WIDE.U32 R62, R10, R10, R62 ;  /* 0x0000000a0a3e7225 */ /* 0x000fc800078e003e */
[----:B------:R-:W-:Y:S01]  /*4abd0*/  IMAD R2, R15, R18, R25 ;  /* 0x000000120f027224 */ /* 0x000fe200078e0219 */
[----:B------:R-:W-:Y:S01]  /*4abe0*/  IADD3 R62, P2, PT, R45, R62, RZ ;  /* 0x0000003e2d3e7210 */ /* 0x000fe20007f5e0ff */
[-C--:B------:R-:W-:Y:S02]  /*4abf0*/  IMAD R25, R13, R4.reuse, R47 ;  /* 0x000000040d197224 */ /* 0x080fe400078e022f */
[----:B------:R-:W-:-:S04]  /*4ac00*/  IMAD.WIDE.U32 R52, R12, R4, R52 ;  /* 0x000000040c347225 */ /* 0x000fc800078e0034 */
[----:B------:R-:W-:Y:S02]  /*4ac10*/  IMAD.IADD R47, R63, 0x1, R49 ;  /* 0x000000013f2f7824 */ /* 0x000fe400078e0231 */
[----:B------:R-:W-:Y:S02]  /*4ac20*/  IMAD.X R75, RZ, RZ, RZ, P3 ;  /* 0x000000ffff4b7224 */ /* 0x000fe400018e06ff */
[----:B------:R-:W-:Y:S01]  /*4ac30*/  IMAD.X R63, RZ, RZ, RZ, P2 ;  /* 0x000000ffff3f7224 */ /* 0x000fe200010e06ff */
[----:B------:R-:W-:Y:S01]  /*4ac40*/  IADD3 R50, P0, PT, R47, R52, RZ ;  /* 0x000000342f327210 */ /* 0x000fe20007f1e0ff */
[----:B------:R-:W-:Y:S02]  /*4ac50*/  IMAD.IADD R49, R51, 0x1, R2 ;  /* 0x0000000133317824 */ /* 0x000fe400078e0202 */
[----:B------:R-:W-:Y:S02]  /*4ac60*/  IMAD.IADD R52, R53, 0x1, R25 ;  /* 0x0000000135347824 */ /* 0x000fe400078e0219 */
[----:B------:R-:W-:-:S04]  /*4ac70*/  IMAD.WIDE.U32 R74, R16, R4, R74 ;  /* 0x00000004104a7225 */ /* 0x000fc800078e004a */
[----:B------:R-:W-:Y:S01]  /*4ac80*/  IMAD.X R51, RZ, RZ, RZ, P0 ;  /* 0x000000ffff337224 */ /* 0x000fe200000e06ff */
[----:B------:R-:W-:Y:S01]  /*4ac90*/  IADD3 R52, P0, PT, R52, R49, RZ ;  /* 0x0000003134347210 */ /* 0x000fe20007f1e0ff */
[----:B------:R-:W-:-:S04]  /*4aca0*/  IMAD.WIDE.U32 R62, R12, R6, R62 ;  /* 0x000000060c3e7225 */ /* 0x000fc800078e003e */
[----:B------:R-:W-:Y:S02]  /*4acb0*/  IMAD R45, R7, R10, RZ ;  /* 0x0000000a072d7224 */ /* 0x000fe400078e02ff */
[----:B------:R-:W-:Y:S02]  /*4acc0*/  IMAD.IADD R23, R23, 0x1, R75 ;  /* 0x0000000117177824 */ /* 0x000fe400078e024b */
[----:B------:R-:W-:-:S03]  /*4acd0*/  IMAD.WIDE.U32 R50, R10, R6, R50 ;  /* 0x000000060a327225 */ /* 0x000fc600078e0032 */
[----:B------:R-:W-:Y:S01]  /*4ace0*/  IADD3 R62, P3, PT, R23, R62, RZ ;  /* 0x0000003e173e7210 */ /* 0x000fe20007f7e0ff */
[----:B------:R-:W-:Y:S02]  /*4acf0*/  IMAD.IADD R65, R77, 0x1, R63 ;  /* 0x000000014d417824 */ /* 0x000fe400078e023f */
[----:B------:R-:W-:Y:S02]  /*4ad00*/  IMAD R47, R11, R6, R45 ;  /* 0x000000060b2f7224 */ /* 0x000fe400078e022d */
[----:B------:R-:W-:Y:S01]  /*4ad10*/  IMAD.X R53, RZ, RZ, RZ, P0 ;  /* 0x000000ffff357224 */ /* 0x000fe200000e06ff */
[----:B------:R-:W-:Y:S01]  /*4ad20*/  IADD3 R64, P2, PT, R65, R50, RZ ;  /* 0x0000003241407210 */ /* 0x000fe20007f5e0ff */
[----:B------:R-:W-:Y:S02]  /*4ad30*/  IMAD.IADD R45, R51, 0x1, R47 ;  /* 0x00000001332d7824 */ /* 0x000fe400078e022f */
[----:B------:R-:W-:Y:S02]  /*4ad40*/  IMAD.MOV.U32 R50, RZ, RZ, R74 ;  /* 0x000000ffff327224 */ /* 0x000fe400078e004a */
[----:B------:R-:W-:-:S02]  /*4ad50*/  IMAD.MOV.U32 R51, RZ, RZ, RZ ;  /* 0x000000ffff337224 */ /* 0x000fc400078e00ff */
[----:B------:R-:W-:Y:S02]  /*4ad60*/  IMAD.X R63, RZ, RZ, RZ, P3 ;  /* 0x000000ffff3f7224 */ /* 0x000fe400018e06ff */
[----:B------:R-:W-:-:S04]  /*4ad70*/  IMAD.WIDE.U32 R50, R8, R18, R50 ;  /* 0x0000001208327225 */ /* 0x000fc800078e0032 */
[----:B------:R-:W-:-:S04]  /*4ad80*/  IMAD.WIDE.U32 R52, R12, R18, R52 ;  /* 0x000000120c347225 */ /* 0x000fc800078e0034 */
[----:B------:R-:W-:Y:S02]  /*4ad90*/  IMAD.X R65, RZ, RZ, RZ, P2 ;  /* 0x000000ffff417224 */ /* 0x000fe400010e06ff */
[----:B------:R-:W-:Y:S01]  /*4ada0*/  IMAD.WIDE.U32 R74, R14, R4, R62 ;  /* 0x000000040e4a7225 */ /* 0x000fe200078e003e */
[----:B------:R-:W-:-:S03]  /*4adb0*/  IADD3 R62, P0, PT, R45, R52, RZ ;  /* 0x000000342d3e7210 */ /* 0x000fc60007f1e0ff */
[----:B------:R-:W-:Y:S02]  /*4adc0*/  IMAD.IADD R21, R21, 0x1, R51 ;  /* 0x0000000115157824 */ /* 0x000fe400078e0233 */
[----:B------:R-:W-:Y:S02]  /*4add0*/  IMAD R23, R19, R12, RZ ;  /* 0x0000000c13177224 */ /* 0x000fe400078e02ff */
[----:B------:R-:W-:Y:S01]  /*4ade0*/  IMAD.IADD R75, R0, 0x1, R75 ;  /* 0x00000001004b7824 */ /* 0x000fe200078e024b */
[----:B------:R-:W-:Y:S01]  /*4adf0*/  IADD3 R52, P2, PT, R21, R74, RZ ;  /* 0x0000004a15347210 */ /* 0x000fe20007f5e0ff */
[----:B------:R-:W-:-:S04]  /*4ae00*/  IMAD.WIDE.U32 R64, R10, R6, R64 ;  /* 0x000000060a407225 */ /* 0x000fc800078e0040 */
[----:B------:R-:W-:Y:S02]  /*4ae10*/  IMAD R23, R13, R18, R23 ;  /* 0x000000120d177224 */ /* 0x000fe400078e0217 */
[----:B------:R-:W-:Y:S02]  /*4ae20*/  IMAD R49, R5, R10, RZ ;  /* 0x0000000a05317224 */ /* 0x000fe400078e02ff */
[----:B------:R-:W-:Y:S01]  /*4ae30*/  IMAD.X R63, RZ, RZ, RZ, P0 ;  /* 0x000000ffff3f7224 */ /* 0x000fe200000e06ff */
[----:B------:R-:W-:Y:S01]  /*4ae40*/  IADD3 R74, P0, PT, R75, R64, RZ ;  /* 0x000000404b4a7210 */ /* 0x000fe20007f1e0ff */
[----:B------:R-:W-:Y:S02]  /*4ae50*/  IMAD.IADD R45, R53, 0x1, R23 ;  /* 0x00000001352d7824 */ /* 0x000fe400078e0217 */
[----:B------:R-:W-:Y:S02]  /*4ae60*/  IMAD R49, R11, R4, R49 ;  /* 0x000000040b317224 */ /* 0x000fe400078e0231 */
[----:B------:R-:W-:-:S02]  /*4ae70*/  IMAD.X R53, RZ, RZ, RZ, P2 ;  /* 0x000000ffff357224 */ /* 0x000fc400010e06ff */
[----:B------:R-:W-:-:S04]  /*4ae80*/  IMAD.WIDE.U32 R62, R10, R4, R62 ;  /* 0x000000040a3e7225 */ /* 0x000fc800078e003e */
[----:B------:R-:W-:Y:S02]  /*4ae90*/  IMAD.IADD R21, R47, 0x1, R65 ;  /* 0x000000012f157824 */ /* 0x000fe400078e0241 */
[----:B------:R-:W-:Y:S02]  /*4aea0*/  IMAD.X R75, RZ, RZ, RZ, P0 ;  /* 0x000000ffff4b7224 */ /* 0x000fe400000e06ff */
[----:B------:R-:W-:Y:S01]  /*4aeb0*/  IMAD.WIDE.U32 R52, R16, R18, R52 ;  /* 0x0000001210347225 */ /* 0x000fe200078e0034 */
[----:B------:R-:W-:-:S03]  /*4aec0*/  IADD3 R62, P2, PT, R21, R62, RZ ;  /* 0x0000003e153e7210 */ /* 0x000fc60007f5e0ff */
[----:B------:R-:W-:Y:S02]  /*4aed0*/  IMAD.IADD R0, R63, 0x1, R49 ;  /* 0x000000013f007824 */ /* 0x000fe400078e0231 */
[----:B------:R-:W-:-:S03]  /*4aee0*/  IMAD.WIDE.U32 R64, R12, R4, R74 ;  /* 0x000000040c407225 */ /* 0x000fc600078e004a */
[----:B------:R-:W-:Y:S01]  /*4aef0*/  IADD3 R74, P0, PT, R0, R45, RZ ;  /* 0x0000002d004a7210 */ /* 0x000fe20007f1e0ff */
[----:B------:R-:W-:Y:S02]  /*4af00*/  IMAD.IADD R43, R43, 0x1, R53 ;  /* 0x000000012b2b7824 */ /* 0x000fe400078e0235 */
[----:B------:R-:W-:Y:S02]  /*4af10*/  IMAD R21, R7, R6, RZ ;  /* 0x0000000607157224 */ /* 0x000fe400078e02ff */
[----:B------:R-:W-:Y:S01]  /*4af20*/  IMAD.X R63, RZ, RZ, RZ, P2 ;  /* 0x000000ffff3f7224 */ /* 0x000fe200010e06ff */
[----:B------:R-:W-:Y:S01]  /*4af30*/  IADD3 R80, P3, PT, R43, R64, RZ ;  /* 0x000000402b507210 */ /* 0x000fe20007f7e0ff */
[----:B------:R-:W-:-:S04]  /*4af40*/  IMAD.WIDE.U32 R76, R52, 0x3d1, RZ ;  /* 0x000003d1344c7825 */ /* 0x000fc800078e00ff */
[----:B------:R-:W-:Y:S02]  /*4af50*/  IMAD.IADD R25, R25, 0x1, R65 ;  /* 0x0000000119197824 */ /* 0x000fe400078e0241 */
[C---:B------:R-:W-:Y:S02]  /*4af60*/  IMAD R43, R6.reuse, R7, R21 ;  /* 0x00000007062b7224 */ /* 0x040fe400078e0215 */
[----:B------:R-:W-:Y:S02]  /*4af70*/  IMAD.X R75, RZ, RZ, RZ, P0 ;  /* 0x000000ffff4b7224 */ /* 0x000fe400000e06ff */
[----:B------:R-:W-:-:S04]  /*4af80*/  IMAD.WIDE.U32 R62, R6, R6, R62 ;  /* 0x00000006063e7225 */ /* 0x000fc800078e003e */
[----:B------:R-:W-:Y:S01]  /*4af90*/  VIADD R64, R77, UR4 ;  /* 0x000000044d407c36 */ /* 0x000fe20008000000 */
[----:B------:R-:W-:Y:S01]  /*4afa0*/  IADD3 R78, P2, PT, R25, R62, RZ ;  /* 0x0000003e194e7210 */ /* 0x000fe20007f5e0ff */
[----:B------:R-:W-:-:S04]  /*4afb0*/  IMAD.WIDE.U32 R74, R10, R18, R74 ;  /* 0x000000120a4a7225 */ /* 0x000fc800078e004a */
[----:B------:R-:W-:Y:S02]  /*4afc0*/  IMAD.IADD R77, R63, 0x1, R43 ;  /* 0x000000013f4d7824 */ /* 0x000fe400078e022b */
[----:B------:R-:W-:Y:S02]  /*4afd0*/  IMAD.X R81, RZ, RZ, RZ, P3 ;  /* 0x000000ffff517224 */ /* 0x000fe400018e06ff */
[----:B------:R-:W-:Y:S01]  /*4afe0*/  IMAD.IADD R21, R20, 0x1, R76 ;  /* 0x0000000114157824 */ /* 0x000fe200078e024c */
[----:B------:R-:W-:Y:S01]  /*4aff0*/  IADD3 R76, P0, PT, R77, R74, RZ ;  /* 0x0000004a4d4c7210 */ /* 0x000fe20007f1e0ff */
[----:B------:R-:W-:Y:S02]  /*4b000*/  IMAD R43, R5, R6, RZ ;  /* 0x00000006052b7224 */ /* 0x000fe400078e02ff */
[----:B------:R-:W-:Y:S02]  /*4b010*/  IMAD.X R79, RZ, RZ, RZ, P2 ;  /* 0x000000ffff4f7224 */ /* 0x000fe400010e06ff */
[----:B------:R-:W-:-:S04]  /*4b020*/  IMAD.WIDE.U32 R62, R14, R18, R80 ;  /* 0x000000120e3e7225 */ /* 0x000fc800078e0050 */
[----:B------:R-:W-:Y:S02]  /*4b030*/  IMAD R47, R7, R4, R43 ;  /* 0x00000004072f7224 */ /* 0x000fe400078e022b */
[----:B------:R-:W-:Y:S02]  /*4b040*/  IMAD R25, R19, R10, RZ ;  /* 0x0000000a13197224 */ /* 0x000fe400078e02ff */
[----:B------:R-:W-:Y:S01]  /*4b050*/  IMAD.X R77, RZ, RZ, RZ, P0 ;  /* 0x000000ffff4d7224 */ /* 0x000fe200000e06ff */
[----:B------:R-:W-:Y:S01]  /*4b060*/  ISETP.GE.U32.AND P0, PT, R21, R20, PT ;  /* 0x000000141500720c */ /* 0x000fe20003f06070 */
[----:B------:R-:W-:Y:S01]  /*4b070*/  IMAD.WIDE.U32 R78, R10, R4, R78 ;  /* 0x000000040a4e7225 */ /* 0x000fe200078e004e */
[----:B------:R-:W0:Y:S02]  /*4b080*/  LDC R20, c[0x3][0x1c] ;  /* 0x00c00700ff147b82 */ /* 0x000e240000000800 */
[----:B------:R-:W-:Y:S01]  /*4b090*/  SEL R51, RZ, 0x1, P0 ;  /* 0x00000001ff337807 */ /* 0x000fe20000000000 */
[----:B------:R-:W-:-:S02]  /*4b0a0*/  IMAD.IADD R43, R2, 0x1, R63 ;  /* 0x00000001022b7824 */ /* 0x000fc400078e023f */
[----:B------:R-:W-:Y:S02]  /*4b0b0*/  IMAD R25, R11, R18, R25 ;  /* 0x000000120b197224 */ /* 0x000fe400078e0219 */
[----:B------:R-:W-:Y:S01]  /*4b0c0*/  IMAD.WIDE.U32 R76, R6, R4, R76 ;  /* 0x00000004064c7225 */ /* 0x000fe200078e004c */
[----:B------:R-:W-:-:S03]  /*4b0d0*/  IADD3 R74, P3, PT, R43, R78, RZ ;  /* 0x0000004e2b4a7210 */ /* 0x000fc60007f7e0ff */
[----:B------:R-:W-:Y:S02]  /*4b0e0*/  IMAD.IADD R45, R49, 0x1, R79 ;  /* 0x00000001312d7824 */ /* 0x000fe400078e024f */
[----:B------:R-:W-:Y:S02]  /*4b0f0*/  IMAD.IADD R0, R75, 0x1, R25 ;  /* 0x000000014b007824 */ /* 0x000fe400078e0219 */
[----:B------:R-:W-:Y:S01]  /*4b100*/  IMAD.IADD R77, R77, 0x1, R47 ;  /* 0x000000014d4d7824 */ /* 0x000fe200078e022f */
[----:B------:R-:W-:Y:S01]  /*4b110*/  IADD3 R76, P2, PT, R45, R76, RZ ;  /* 0x0000004c2d4c7210 */ /* 0x000fe20007f5e0ff */
[----:B------:R-:W-:Y:S02]  /*4b120*/  IMAD.MOV.U32 R65, RZ, RZ, RZ ;  /* 0x000000ffff417224 */ /* 0x000fe400078e00ff */
[----:B------:R-:W-:Y:S02]  /*4b130*/  IMAD.X R75, RZ, RZ, RZ, P3 ;  /* 0x000000ffff4b7224 */ /* 0x000fe400018e06ff */
[----:B------:R-:W-:Y:S01]  /*4b140*/  IMAD.WIDE.U32 R78, R62, 0x3d1, R64 ;  /* 0x000003d13e4e7825 */ /* 0x000fe200078e0040 */
[----:B------:R-:W-:-:S03]  /*4b150*/  IADD3 R64, P0, PT, R77, R0, RZ ;  /* 0x000000004d407210 */ /* 0x000fc60007f1e0ff */
[----:B------:R-:W-:Y:S01]  /*4b160*/  IMAD.X R77, RZ, RZ, RZ, P2 ;  /* 0x000000ffff4d7224 */ /* 0x000fe200010e06ff */
[----:B------:R-:W-:Y:S01]  /*4b170*/  IADD3 R51, P3, P4, R78, R22, R51 ;  /* 0x000000164e337210 */ /* 0x000fe20007c7e033 */
[----:B------:R-:W-:-:S03]  /*4b180*/  IMAD.WIDE.U32 R74, R12, R18, R74 ;  /* 0x000000120c4a7225 */ /* 0x000fc600078e004a */
[----:B------:R-:W-:Y:S01]  /*4b190*/  IADD3 R51, P5, PT, R51, R52, RZ ;  /* 0x0000003433337210 */ /* 0x000fe20007fbe0ff */
[----:B------:R-:W-:Y:S02]  /*4b1a0*/  IMAD.X R65, RZ, RZ, RZ, P0 ;  /* 0x000000ffff417224 */ /* 0x000fe400000e06ff */
        /* <DEDUP_REMOVED lines=8> */
[----:B------:R-:W-:Y:S02]  /*4b230*/  IMAD R45, R7, R18, R45 ;  /* 0x00000012072d7224 */ /* 0x000fe400078e022d */
[----:B------:R-:W-:Y:S02]  /*4b240*/  IMAD R43, R5, R4, RZ ;  /* 0x00000004052b7224 */ /* 0x000fe400078e02ff */
[----:B------:R-:W-:-:S02]  /*4b250*/  IMAD.X R77, RZ, RZ, RZ, P0 ;  /* 0x000000ffff4d7224 */ /* 0x000fc400000e06ff */
[----:B------:R-:W-:-:S04]  /*4b260*/  IMAD.WIDE.U32 R64, R10, R18, R64 ;  /* 0x000000120a407225 */ /* 0x000fc800078e0040 */
[----:B------:R-:W-:Y:S02]  /*4b270*/  IMAD.IADD R2, R23, 0x1, R45 ;  /* 0x0000000117027824 */ /* 0x000fe400078e022d */
[C---:B------:R-:W-:Y:S02]  /*4b280*/  IMAD R53, R4.reuse, R5, R43 ;  /* 0x0000000504357224 */ /* 0x040fe400078e022b */
[----:B------:R-:W-:-:S04]  /*4b290*/  IMAD.WIDE.U32 R22, R4, R4, R76 ;  /* 0x0000000404167225 */ /* 0x000fc800078e004c */
[----:B------:R-:W-:Y:S01]  /*4b2a0*/  IMAD.IADD R43, R25, 0x1, R65 ;  /* 0x00000001192b7824 */ /* 0x000fe200078e0241 */
[----:B------:R-:W-:Y:S01]  /*4b2b0*/  IADD3.X R25, PT, PT, RZ, RZ, RZ, P3, P4 ;  /* 0x000000ffff197210 */ /* 0x000fe20001fe84ff */
[----:B------:R-:W-:Y:S02]  /*4b2c0*/  VIADD R78, R79, UR4 ;  /* 0x000000044f4e7c36 */ /* 0x000fe40008000000 */
[----:B------:R-:W-:Y:S01]  /*4b2d0*/  IMAD.MOV.U32 R79, RZ, RZ, RZ ;  /* 0x000000ffff4f7224 */ /* 0x000fe200078e00ff */
[----:B------:R-:W-:Y:S01]  /*4b2e0*/  IADD3 R22, P2, PT, R43, R22, RZ ;  /* 0x000000162b167210 */ /* 0x000fe20007f5e0ff */
[----:B------:R-:W-:Y:S02]  /*4b2f0*/  IMAD.IADD R53, R23, 0x1, R53 ;  /* 0x0000000117357824 */ /* 0x000fe400078e0235 */
[----:B------:R-:W-:-:S03]  /*4b300*/  IMAD.WIDE.U32 R76, R74, 0x3d1, R78 ;  /* 0x000003d14a4c7825 */ /* 0x000fc600078e004e */
[----:B------:R-:W-:Y:S01]  /*4b310*/  IADD3 R52, P0, PT, R53, R2, RZ ;  /* 0x0000000235347210 */ /* 0x000fe20007f1e0ff */
[----:B------:R-:W-:Y:S01]  /*4b320*/  IMAD.X R23, RZ, RZ, RZ, P2 ;  /* 0x000000ffff177224 */ /* 0x000fe200010e06ff */
[----:B------:R-:W-:Y:S01]  /*4b330*/  IADD3 R0, P3, P4, R76, R25, R24 ;  /* 0x000000194c007210 */ /* 0x000fe20007c7e018 */
[----:B------:R-:W-:Y:S02]  /*4b340*/  VIADD R24, R77, UR4 ;  /* 0x000000044d187c36 */ /* 0x000fe40008000000 */
[----:B------:R-:W-:Y:S01]  /*4b350*/  IMAD.MOV.U32 R25, RZ, RZ, RZ ;  /* 0x000000ffff197224 */ /* 0x000fe200078e00ff */
[----:B------:R-:W-:Y:S01]  /*4b360*/  IADD3.X R43, PT, PT, RZ, RZ, RZ, P3, P4 ;  /* 0x000000ffff2b7210 */ /* 0x000fe20001fe84ff */
[----:B------:R-:W-:Y:S02]  /*4b370*/  IMAD.X R53, RZ, RZ, RZ, P0 ;  /* 0x000000ffff357224 */ /* 0x000fe400000e06ff */
[----:B------:R-:W-:-:S04]  /*4b380*/  IMAD.WIDE.U32 R22, R6, R18, R22 ;  /* 0x0000001206167225 */ /* 0x000fc800078e0016 */
[----:B------:R-:W-:Y:S02]  /*4b390*/  IMAD.X R49, RZ, RZ, RZ, P5 ;  /* 0x000000ffff317224 */ /* 0x000fe400028e06ff */
[----:B------:R-:W-:-:S03]  /*4b3a0*/  IMAD.WIDE.U32 R24, R64, 0x3d1, R24 ;  /* 0x000003d140187825 */ /* 0x000fc600078e0018 */
[----:B------:R-:W-:Y:S01]  /*4b3b0*/  IADD3 R49, P2, P5, R62, R49, R0 ;  /* 0x000000313e317210 */ /* 0x000fe20007d5e000 */
[----:B------:R-:W-:Y:S01]  /*4b3c0*/  IMAD.WIDE.U32 R52, R4, R18, R52 ;  /* 0x0000001204347225 */ /* 0x000fe200078e0034 */
[----:B------:R-:W-:Y:S02]  /*4b3d0*/  IADD3 R43, P3, P4, R24, R43, R42 ;  /* 0x0000002b182b7210 */ /* 0x000fe40007c7e02a */
[----:B------:R-:W-:Y:S01]  /*4b3e0*/  IADD3.X R47, PT, PT, RZ, RZ, RZ, P2, P5 ;  /* 0x000000ffff2f7210 */ /* 0x000fe200017ea4ff */
[----:B------:R-:W-:Y:S02]  /*4b3f0*/  IMAD.IADD R23, R45, 0x1, R23 ;  /* 0x000000012d177824 */ /* 0x000fe400078e0217 */
[----:B------:R-:W-:Y:S02]  /*4b400*/  VIADD R42, R25, UR4 ;  /* 0x00000004192a7c36 */ /* 0x000fe40008000000 */
[----:B------:R-:W-:Y:S01]  /*4b410*/  IMAD.MOV.U32 R63, RZ, RZ, RZ ;  /* 0x000000ffff3f7224 */ /* 0x000fe200078e00ff */
[----:B------:R-:W-:Y:S01]  /*4b420*/  IADD3 R24, P0, PT, R23, R52, RZ ;  /* 0x0000003417187210 */ /* 0x000fe20007f1e0ff */
[----:B------:R-:W-:-:S02]  /*4b430*/  IMAD R23, R19, R4, RZ ;  /* 0x0000000413177224 */ /* 0x000fc400078e02ff */
[-C--:B------:R-:W-:Y:S02]  /*4b440*/  IMAD R65, R19, R18.reuse, RZ ;  /* 0x0000001213417224 */ /* 0x080fe400078e02ff */
[----:B------:R-:W-:Y:S01]  /*4b450*/  IMAD.X R25, RZ, RZ, RZ, P0 ;  /* 0x000000ffff197224 */ /* 0x000fe200000e06ff */
[----:B------:R-:W-:Y:S01]  /*4b460*/  IADD3 R47, P0, P2, R74, R47, R43 ;  /* 0x0000002f4a2f7210 */ /* 0x000fe20007a1e02b */
[----:B------:R-:W-:Y:S02]  /*4b470*/  IMAD.MOV.U32 R43, RZ, RZ, RZ ;  /* 0x000000ffff2b7224 */ /* 0x000fe400078e00ff */
[-C--:B------:R-:W-:Y:S01]  /*4b480*/  IMAD R45, R5, R18.reuse, R23 ;  /* 0x00000012052d7224 */ /* 0x080fe200078e0217 */
[----:B------:R-:W-:Y:S01]  /*4b490*/  IADD3.X R23, PT, PT, RZ, RZ, RZ, P3, P4 ;  /* 0x000000ffff177210 */ /* 0x000fe20001fe84ff */
[----:B------:R-:W-:-:S04]  /*4b4a0*/  IMAD.WIDE.U32 R24, R4, R18, R24 ;  /* 0x0000001204187225 */ /* 0x000fc800078e0018 */
[----:B------:R-:W-:-:S04]  /*4b4b0*/  IMAD.WIDE.U32 R42, R22, 0x3d1, R42 ;  /* 0x000003d1162a7825 */ /* 0x000fc800078e002a */
[----:B------:R-:W-:Y:S01]  /*4b4c0*/  IMAD.IADD R53, R53, 0x1, R45 ;  /* 0x0000000135357824 */ /* 0x000fe200078e022d */
[----:B------:R-:W-:Y:S01]  /*4b4d0*/  IADD3 R44, P4, P3, R42, R23, R44 ;  /* 0x000000172a2c7210 */ /* 0x000fe20007b9e02c */
[----:B------:R-:W-:Y:S01]  /*4b4e0*/  IMAD.IADD R0, R45, 0x1, R25 ;  /* 0x000000012d007824 */ /* 0x000fe200078e0219 */
[----:B------:R-:W-:Y:S01]  /*4b4f0*/  IADD3.X R45, PT, PT, RZ, RZ, RZ, P0, P2 ;  /* 0x000000ffff2d7210 */ /* 0x000fe200007e44ff */
[----:B------:R-:W-:Y:S01]  /*4b500*/  VIADD R52, R43, UR4 ;  /* 0x000000042b347c36 */ /* 0x000fe20008000000 */
[----:B------:R-:W-:Y:S01]  /*4b510*/  IADD3.X R23, PT, PT, RZ, RZ, RZ, P4, P3 ;  /* 0x000000ffff177210 */ /* 0x000fe200027e64ff */
[----:B------:R-:W-:Y:S01]  /*4b520*/  IMAD R65, R18, R19, R65 ;  /* 0x0000001312417224 */ /* 0x000fe200078e0241 */
[----:B------:R-:W-:Y:S01]  /*4b530*/  IADD3 R42, P5, PT, R0, R53, RZ ;  /* 0x00000035002a7210 */ /* 0x000fe20007fbe0ff */
[----:B------:R-:W-:-:S04]  /*4b540*/  IMAD.MOV.U32 R53, RZ, RZ, RZ ;  /* 0x000000ffff357224 */ /* 0x000fc800078e00ff */
[----:B------:R-:W-:Y:S01]  /*4b550*/  IMAD.X R43, RZ, RZ, RZ, P5 ;  /* 0x000000ffff2b7224 */ /* 0x000fe200028e06ff */
[----:B------:R-:W-:Y:S01]  /*4b560*/  IADD3 R45, P5, P6, R64, R45, R44 ;  /* 0x0000002d402d7210 */ /* 0x000fe20007ebe02c */
[----:B------:R-:W-:-:S04]  /*4b570*/  IMAD.WIDE.U32 R52, R24, 0x3d1, R52 ;  /* 0x000003d118347825 */ /* 0x000fc800078e0034 */
[----:B------:R-:W-:Y:S01]  /*4b580*/  IMAD.WIDE.U32 R42, R18, R18, R42 ;  /* 0x00000012122a7225 */ /* 0x000fe200078e002a */
[----:B------:R-:W-:Y:S02]  /*4b590*/  IADD3 R46, P0, P2, R52, R23, R46 ;  /* 0x00000017342e7210 */ /* 0x000fe40007a1e02e */
[----:B------:R-:W-:Y:S01]  /*4b5a0*/  IADD3.X R23, PT, PT, RZ, RZ, RZ, P5, P6 ;  /* 0x000000ffff177210 */ /* 0x000fe20002fec4ff */
[----:B------:R-:W-:Y:S01]  /*4b5b0*/  VIADD R62, R53, UR4 ;  /* 0x00000004353e7c36 */ /* 0x000fe20008000000 */
[----:B------:R-:W-:Y:S01]  /*4b5c0*/  IADD3.X R25, PT, PT, RZ, RZ, RZ, P0, P2 ;  /* 0x000000ffff197210 */ /* 0x000fe200007e44ff */
[----:B------:R-:W-:Y:S02]  /*4b5d0*/  IMAD.IADD R65, R43, 0x1, R65 ;  /* 0x000000012b417824 */ /* 0x000fe400078e0241 */
[----:B------:R-:W-:Y:S01]  /*4b5e0*/  IMAD.WIDE.U32 R52, R42, 0x3d1, R62 ;  /* 0x000003d12a347825 */ /* 0x000fe200078e003e */
[----:B------:R-:W-:-:S03]  /*4b5f0*/  IADD3 R63, P3, P4, R22, R23, R46 ;  /* 0x00000017163f7210 */ /* 0x000fc60007c7e02e */
[----:B------:R-:W-:Y:S01]  /*4b600*/  VIADD R22, R53, UR4 ;  /* 0x0000000435167c36 */ /* 0x000fe20008000000 */
[----:B------:R-:W-:Y:S01]  /*4b610*/  IADD3 R48, P0, P2, R52, R25, R48 ;  /* 0x0000001934307210 */ /* 0x000fe20007a1e030 */
[----:B------:R-:W-:Y:S01]  /*4b620*/  IMAD.MOV.U32 R23, RZ, RZ, RZ ;  /* 0x000000ffff177224 */ /* 0x000fe200078e00ff */
[----:B------:R-:W-:Y:S02]  /*4b630*/  IADD3.X R25, PT, PT, RZ, RZ, RZ, P3, P4 ;  /* 0x000000ffff197210 */ /* 0x000fe40001fe84ff */
[----:B------:R-:W-:Y:S01]  /*4b640*/  IADD3.X R53, PT, PT, RZ, RZ, RZ, P0, P2 ;  /* 0x000000ffff357210 */ /* 0x000fe200007e44ff */
[----:B------:R-:W-:Y:S01]  /*4b650*/  IMAD.WIDE.U32 R22, R65, 0x3d1, R22 ;  /* 0x000003d141167825 */ /* 0x000fe200078e0016 */
[----:B------:R-:W-:-:S04]  /*4b660*/  IADD3 R25, P3, P4, R24, R25, R48 ;  /* 0x0000001918197210 */ /* 0x000fc80007c7e030 */
        /* <DEDUP_REMOVED lines=10> */
[----:B0-----:R-:W-:Y:S05]  /*4b710*/  @!P2 BRA `(.L_x_498) ;  /* 0x000000000060a947 */ /* 0x001fea0003800000 */
        /* <DEDUP_REMOVED lines=8> */
[----:B------:R-:W-:Y:S01]  /*4b7a0*/  IADD3 R49, P0, P2, R21, R2, R49 ;  /* 0x0000000215317210 */ /* 0x000fe20007a1e031 */
[----:B------:R-:W-:-:S03]  /*4b7b0*/  IMAD.MOV.U32 R21, RZ, RZ, R0 ;  /* 0x000000ffff157224 */ /* 0x000fc600078e0000 */
        /* <DEDUP_REMOVED lines=10> */
[----:B------:R-:W-:Y:S01]  /*4b860*/  ISETP.GE.U32.AND P0, PT, R43, RZ, PT ;  /* 0x000000ff2b00720c */ /* 0x000fe20003f06070 */
[----:B------:R-:W-:-:S05]  /*4b870*/  IMAD.X R2, RZ, RZ, RZ, P2 ;  /* 0x000000ffff027224 */ /* 0x000fca00010e06ff */
[----:B------:R-:W-:-:S04]  /*4b880*/  ISETP.GE.U32.AND.EX P0, PT, R2, 0x1, PT, P0 ;  /* 0x000000010200780c */ /* 0x000fc80003f06100 */
[----:B------:R-:W-:-:S13]  /*4b890*/  PLOP3.LUT P0, PT, P0, PT, PT, 0x8, 0x80 ;  /* 0x000000000080781c */ /* 0x000fda000070e170 */
.L_x_498:
[----:B------:R-:W-:Y:S05]  /*4b8a0*/  BSYNC.RECONVERGENT B1 ;  /* 0x0000000000017941 */ /* 0x000fea0003800200 */
.L_x_497:
[----:B------:R-:W-:Y:S01]  /*4b8b0*/  ISETP.GT.U32.OR P0, PT, R43, R20, !P0 ;  /* 0x000000142b00720c */ /* 0x000fe20004704470 */
        /* <DEDUP_REMOVED lines=35> */
[----:B------:R-:W0:Y:S02]  /*4baf0*/  LDCU.64 UR16, c[0x3][URZ] ;  /* 0x00c00000ff1077ac */ /* 0x000e240008000a00 */
[----:B0-----:R-:W-:-:S04]  /*4bb00*/  ISETP.GE.U32.AND P0, PT, R21, UR16, PT ;  /* 0x0000001015007c0c */ /* 0x001fc8000bf06070 */
[----:B------:R-:W-:-:S04]  /*4bb10*/  ISETP.LT.U32.OR P0, PT, R51, UR17, !P0 ;  /* 0x0000001133007c0c */ /* 0x000fc8000c701470 */
[----:B------:R-:W-:-:S04]  /*4bb20*/  ISETP.LE.U32.AND P0, PT, R51, UR17, P0 ;  /* 0x0000001133007c0c */ /* 0x000fc80008703070 */
[----:B------:R-:W-:-:S13]  /*4bb30*/  ISETP.LT.U32.OR P0, PT, R49, R0, P0 ;  /* 0x000000003100720c */ /* 0x000fda0000701470 */
[----:B------:R-:W-:Y:S05]  /*4bb40*/  @P0 BREAK.RELIABLE B2 ;  /* 0x0000000000020942 */ /* 0x000fea0003800100 */
[----:B------:R-:W-:Y:S05]  /*4bb50*/  @P0 BRA `(.L_x_502) ;  /* 0x0000000000b40947 */ /* 0x000fea0003800000 */
.L_x_501:
[----:B------:R-:W-:Y:S05]  /*4bb60*/  BSYNC.RELIABLE B2 ;  /* 0x0000000000027941 */ /* 0x000fea0003800100 */
.L_x_500:
[----:B------:R-:W0:Y:S01]  /*4bb70*/  LDCU.128 UR16, c[0x3][URZ] ;  /* 0x00c00000ff1077ac */ /* 0x000e220008000c00 */
[----:B------:R-:W-:Y:S01]  /*4bb80*/  VIADD R53, R23, 0xffffffff ;  /* 0xffffffff17357836 */ /* 0x000fe20000000000 */
[----:B------:R-:W1:Y:S01]  /*4bb90*/  LDCU.64 UR20, c[0x3][0x10] ;  /* 0x00c00200ff1477ac */ /* 0x000e620008000a00 */
[----:B------:R-:W2:Y:S01]  /*4bba0*/  LDCU UR4, c[0x3][0x18] ;  /* 0x00c00300ff0477ac */ /* 0x000ea20008000800 */
[C---:B0-----:R-:W-:Y:S01]  /*4bbb0*/  ISETP.GE.U32.AND P0, PT, R21.reuse, UR16, PT ;  /* 0x0000001015007c0c */ /* 0x041fe2000bf06070 */
        /* <DEDUP_REMOVED lines=22> */
[C---:B-1----:R-:W-:Y:S01]  /*4bd20*/  ISETP.GE.U32.AND P0, PT, R45.reuse, UR20, PT ;  /* 0x000000142d007c0c */ /* 0x042fe2000bf06070 */
        /* <DEDUP_REMOVED lines=11> */
[C---:B--2---:R-:W-:Y:S01]  /*4bde0*/  ISETP.GE.U32.AND P0, PT, R25.reuse, UR4, PT ;  /* 0x0000000419007c0c */ /* 0x044fe2000bf06070 */
[----:B------:R-:W-:-:S03]  /*4bdf0*/  VIADD R25, R25, -UR4 ;  /* 0x8000000419197c36 */ /* 0x000fc60008000000 */
[----:B------:R-:W-:-:S13]  /*4be00*/  ISETP.GE.U32.AND.EX P0, PT, R0, RZ, PT, P0 ;  /* 0x000000ff0000720c */ /* 0x000fda0003f06100 */
[----:B------:R-:W-:-:S04]  /*4be10*/  @P0 IMAD.MOV R53, RZ, RZ, R23 ;  /* 0x000000ffff350224 */ /* 0x000fc800078e0217 */
[----:B------:R-:W-:-:S07]  /*4be20*/  IMAD.IADD R23, R53, 0x1, -R20 ;  /* 0x0000000135177824 */ /* 0x000fce00078e0a14 */
.L_x_502:
[----:B------:R-:W-:Y:S05]  /*4be30*/  BSYNC.RECONVERGENT B1 ;  /* 0x0000000000017941 */ /* 0x000fea0003800200 */
.L_x_499:
        /* <DEDUP_REMOVED lines=41> */
.L_x_505:
[----:B------:R-:W-:Y:S05]  /*4c0d0*/  BSYNC.RELIABLE B2 ;  /* 0x0000000000027941 */ /* 0x000fea0003800100 */
.L_x_504:
        /* <DEDUP_REMOVED lines=44> */
.L_x_506:
[----:B------:R-:W-:Y:S05]  /*4c3a0*/  BSYNC.RECONVERGENT B1 ;  /* 0x0000000000017941 */ /* 0x000fea0003800200 */
.L_x_503:
[-C--:B------:R-:W-:Y:S01]  /*4c3b0*/  IMAD R63, R9, R21.reuse, RZ ;  /* 0x00000015093f7224 */ /* 0x080fe200078e02ff */
[----:B------:R-:W-:Y:S01]  /*4c3c0*/  UMOV UR4, URZ ;  /* 0x000000ff00047c82 */ /* 0x000fe20008000000 */
[-C--:B------:R-:W-:Y:S01]  /*4c3d0*/  IMAD.WIDE.U32 R52, R8, R21.reuse, RZ ;  /* 0x0000001508347225 */ /* 0x080fe200078e00ff */
[----:B------:R-:W-:Y:S03]  /*4c3e0*/  BSSY.RECONVERGENT B1, `(.L_x_507) ;  /* 0x0000185000017945 */ /* 0x000fe60003800200 */
[----:B------:R-:W-:Y:S02]  /*4c3f0*/  IMAD.IADD R62, R53, 0x1, R63 ;  /* 0x00000001353e7824 */ /* 0x000fe400078e023f */
[----:B------:R-:W-:Y:S02]  /*4c400*/  IMAD.MOV.U32 R63, RZ, RZ, RZ ;  /* 0x000000ffff3f7224 */ /* 0x000fe400078e00ff */
[----:B------:R-:W-:-:S02]  /*4c410*/  IMAD R65, R17, R21, RZ ;  /* 0x0000001511417224 */ /* 0x000fc400078e02ff */
[----:B------:R-:W-:-:S04]  /*4c420*/  IMAD.WIDE.U32 R62, R21, R16, R62 ;  /* 0x00000010153e7225 */ /* 0x000fc800078e003e */
[----:B------:R-:W-:Y:S02]  /*4c430*/  IMAD.IADD R64, R63, 0x1, R65 ;  /* 0x000000013f407824 */ /* 0x000fe400078e0241 */
[----:B------:R-:W-:Y:S02]  /*4c440*/  IMAD.MOV.U32 R63, RZ, RZ, RZ ;  /* 0x000000ffff3f7224 */ /* 0x000fe400078e00ff */
[----:B------:R-:W-:Y:S02]  /*4c450*/  IMAD R77, R9, R51, RZ ;  /* 0x00000033094d7224 */ /* 0x000fe400078e02ff */
[----:B------:R-:W-:-:S04]  /*4c460*/  IMAD.WIDE.U32 R62, R51, R8, R62 ;  /* 0x00000008333e7225 */ /* 0x000fc800078e003e */
[----:B------:R-:W-:Y:S02]  /*4c470*/  IMAD.MOV.U32 R65, RZ, RZ, RZ ;  /* 0x000000ffff417224 */ /* 0x000fe400078e00ff */
[----:B------:R-:W-:Y:S02]  /*4c480*/  IMAD.IADD R77, R63, 0x1, R77 ;  /* 0x000000013f4d7824 */ /* 0x000fe400078e024d */
[----:B------:R-:W-:-:S04]  /*4c490*/  IMAD.WIDE.U32 R64, R21, R14, R64 ;  /* 0x0000000e15407225 */ /* 0x000fc800078e0040 */
[----:B------:R-:W-:Y:S01]  /*4c4a0*/  IMAD R79, R17, R51, RZ ;  /* 0x00000033114f7224 */ /* 0x000fe200078e02ff */
[----:B------:R-:W-:Y:S01]  /*4c4b0*/  IADD3 R76, P0, PT, R77, R64, RZ ;  /* 0x000000404d4c7210 */ /* 0x000fe20007f1e0ff */
[-C--:B------:R-:W-:Y:S02]  /*4c4c0*/  IMAD R64, R15, R21.reuse, RZ ;  /* 0x000000150f407224 */ /* 0x080fe400078e02ff */
[----:B------:R-:W-:Y:S02]  /*4c4d0*/  IMAD R75, R13, R21, RZ ;  /* 0x000000150d4b7224 */ /* 0x000fe400078e02ff */
[----:B------:R-:W-:Y:S02]  /*4c4e0*/  IMAD.X R77, RZ, RZ, RZ, P0 ;  /* 0x000000ffff4d7224 */ /* 0x000fe400000e06ff */
[----:B------:R-:W-:Y:S02]  /*4c4f0*/  IMAD.IADD R64, R65, 0x1, R64 ;  /* 0x0000000141407824 */ /* 0x000fe400078e0240 */
[----:B------:R-:W-:-:S04]  /*4c500*/  IMAD.WIDE.U32 R76, R51, R16, R76 ;  /* 0x00000010334c7225 */ /* 0x000fc800078e004c */
[----:B------:R-:W-:Y:S02]  /*4c510*/  IMAD.MOV.U32 R65, RZ, RZ, RZ ;  /* 0x000000ffff417224 */ /* 0x000fe400078e00ff */
[----:B------:R-:W-:Y:S02]  /*4c520*/  IMAD.IADD R79, R77, 0x1, R79 ;  /* 0x000000014d4f7824 */ /* 0x000fe400078e024f */
[----:B------:R-:W-:-:S04]  /*4c530*/  IMAD.WIDE.U32 R64, R21, R12, R64 ;  /* 0x0000000c15407225 */ /* 0x000fc800078e0040 */
[----:B------:R-:W-:Y:S01]  /*4c540*/  IMAD.IADD R74, R65, 0x1, R75 ;  /* 0x00000001414a7824 */ /* 0x000fe200078e024b */
[----:B------:R-:W-:Y:S01]  /*4c550*/  IADD3 R78, P0, PT, R79, R64, RZ ;  /* 0x000000404f4e7210 */ /* 0x000fe20007f1e0ff */
[----:B------:R-:W-:Y:S02]  /*4c560*/  IMAD.MOV.U32 R64, RZ, RZ, R76 ;  /* 0x000000ffff407224 */ /* 0x000fe400078e004c */
[----:B------:R-:W-:Y:S02]  /*4c570*/  IMAD.MOV.U32 R65, RZ, RZ, RZ ;  /* 0x000000ffff417224 */ /* 0x000fe400078e00ff */
[----:B------:R-:W-:Y:S02]  /*4c580*/  IMAD.X R79, RZ, RZ, RZ, P0 ;  /* 0x000000ffff4f7224 */ /* 0x000fe400000e06ff */
[----:B------:R-:W-:Y:S02]  /*4c590*/  IMAD R81, R9, R49, RZ ;  /* 0x0000003109517224 */ /* 0x000fe400078e02ff */
[----:B------:R-:W-:-:S04]  /*4c5a0*/  IMAD.WIDE.U32 R64, R49, R8, R64 ;  /* 0x0000000831407225 */ /* 0x000fc800078e0040 */
[----:B------:R-:W-:Y:S02]  /*4c5b0*/  IMAD R63, R15, R51, RZ ;  /* 0x000000330f3f7224 */ /* 0x000fe400078e02ff */
[----:B------:R-:W-:-:S04]  /*4c5c0*/  IMAD.WIDE.U32 R76, R51, R14, R78 ;  /* 0x0000000e334c7225 */ /* 0x000fc800078e004e */
[----:B------:R-:W-:Y:S02]  /*4c5d0*/  IMAD.MOV.U32 R75, RZ, RZ, RZ ;  /* 0x000000ffff4b7224 */ /* 0x000fe400078e00ff */
        /* <DEDUP_REMOVED lines=8> */
[----:B------:R-:W-:-:S04]  /*4c660*/  IMAD.WIDE.U32 R80, R49, R16, R80 ;  /* 0x0000001031507225 */ /* 0x000fc800078e0050 */
[----:B------:R-:W-:Y:S02]  /*4c670*/  IMAD.X R77, RZ, RZ, RZ, P0 ;  /* 0x000000ffff4d7224 */ /* 0x000fe400000e06ff */
[----:B------:R-:W-:Y:S02]  /*4c680*/  IMAD.IADD R74, R75, 0x1, R53 ;  /* 0x000000014b4a7824 */ /* 0x000fe400078e0235 */
        /* <DEDUP_REMOVED lines=11> */
[----:B------:R-:W-:Y:S02]  /*4c740*/  IMAD.MOV.U32 R74, RZ, RZ, R80 ;  /* 0x000000ffff4a7224 */ /* 0x000fe400078e0050 */
[----:B------:R-:W-:-:S02]  /*4c750*/  IMAD.MOV.U32 R75, RZ, RZ, RZ ;  /* 0x000000ffff4b7224 */ /* 0x000fc400078e00ff */
[----:B------:R-:W-:Y:S02]  /*4c760*/  IMAD R85, R9, R47, RZ ;  /* 0x0000002f09557224 */ /* 0x000fe400078e02ff */
[----:B------:R-:W-:-:S04]  /*4c770*/  IMAD.WIDE.U32 R74, R47, R8, R74 ;  /* 0x000000082f4a7225 */ /* 0x000fc800078e004a */
[----:B------:R-:W-:Y:S02]  /*4c780*/  IMAD R63, R15, R49, RZ ;  /* 0x000000310f3f7224 */ /* 0x000fe400078e02ff */
[----:B------:R-:W-:Y:S02]  /*4c790*/  IMAD.X R79, RZ, RZ, RZ, P0 ;  /* 0x000000ffff4f7224 */ /* 0x000fe400000e06ff */
[----:B------:R-:W-:-:S04]  /*4c7a0*/  IMAD.WIDE.U32 R80, R49, R14, R82 ;  /* 0x0000000e31507225 */ /* 0x000fc800078e0052 */
[----:B------:R-:W-:Y:S02]  /*4c7b0*/  IMAD.IADD R85, R75, 0x1, R85 ;  /* 0x000000014b557824 */ /* 0x000fe400078e0255 */
[----:B------:R-:W-:Y:S02]  /*4c7c0*/  IMAD R53, R11, R51, RZ ;  /* 0x000000330b357224 */ /* 0x000fe400078e02ff */
[----:B------:R-:W-:Y:S01]  /*4c7d0*/  IMAD.WIDE.U32 R78, R51, R10, R78 ;  /* 0x0000000a334e7225 */ /* 0x000fe200078e004e */
[----:B------:R-:W-:-:S03]  /*4c7e0*/  IADD3 R84, P0, PT, R85, R80, RZ ;  /* 0x0000005055547210 */ /* 0x000fc60007f1e0ff */
[----:B------:R-:W-:Y:S02]  /*4c7f0*/  IMAD.IADD R81, R81, 0x1, R63 ;  /* 0x0000000151517824 */ /* 0x000fe400078e023f */
[----:B------:R-:W-:Y:S02]  /*4c800*/  IMAD.MOV.U32 R77, RZ, RZ, RZ ;  /* 0x000000ffff4d7224 */ /* 0x000fe400078e00ff */
[----:B------:R-:W-:Y:S01]  /*4c810*/  IMAD.IADD R79, R79, 0x1, R53 ;  /* 0x000000014f4f7824 */ /* 0x000fe200078e0235 */
[----:B------:R-:W-:Y:S01]  /*4c820*/  IADD3 R80, P2, PT, R81, R78, RZ ;  /* 0x0000004e51507210 */ /* 0x000fe20007f5e0ff */
[----:B------:R-:W-:-:S04]  /*4c830*/  IMAD.WIDE.U32 R76, R21, R4, R76 ;  /* 0x00000004154c7225 */ /* 0x000fc800078e004c */
[----:B------:R-:W-:Y:S01]  /*4c840*/  IMAD.X R85, RZ, RZ, RZ, P0 ;  /* 0x000000ffff557224 */ /* 0x000fe200000e06ff */
[----:B------:R-:W-:Y:S01]  /*4c850*/  IADD3 R78, P0, PT, R79, R76, RZ ;  /* 0x0000004c4f4e7210 */ /* 0x000fe20007f1e0ff */
[----:B------:R-:W-:Y:S02]  /*4c860*/  IMAD.X R81, RZ, RZ, RZ, P2 ;  /* 0x000000ffff517224 */ /* 0x000fe400010e06ff */
[----:B------:R-:W-:Y:S02]  /*4c870*/  IMAD R83, R13, R49, RZ ;  /* 0x000000310d537224 */ /* 0x000fe400078e02ff */
[----:B------:R-:W-:Y:S02]  /*4c880*/  IMAD.X R79, RZ, RZ, RZ, P0 ;  /* 0x000000ffff4f7224 */ /* 0x000fe400000e06ff */
[----:B------:R-:W-:-:S04]  /*4c890*/  IMAD.WIDE.U32 R80, R49, R12, R80 ;  /* 0x0000000c31507225 */ /* 0x000fc800078e0050 */
[----:B------:R-:W-:Y:S02]  /*4c8a0*/  IMAD R53, R5, R21, RZ ;  /* 0x0000001505357224 */ /* 0x000fe400078e02ff */
[----:B------:R-:W-:Y:S02]  /*4c8b0*/  IMAD R87, R17, R47, RZ ;  /* 0x0000002f11577224 */ /* 0x000fe400078e02ff */
[----:B------:R-:W-:-:S04]  /*4c8c0*/  IMAD.WIDE.U32 R84, R47, R16, R84 ;  /* 0x000000102f547225 */ /* 0x000fc800078e0054 */
[----:B------:R-:W-:-:S04]  /*4c8d0*/  IMAD.WIDE.U32 R78, R51, R6, R78 ;  /* 0x00000006334e7225 */ /* 0x000fc800078e004e */
[----:B------:R-:W-:Y:S02]  /*4c8e0*/  IMAD.IADD R83, R81, 0x1, R83 ;  /* 0x0000000151537824 */ /* 0x000fe400078e0253 */
[----:B------:R-:W-:Y:S02]  /*4c8f0*/  IMAD R63, R7, R51, RZ ;  /* 0x00000033073f7224 */ /* 0x000fe400078e02ff */
[----:B------:R-:W-:Y:S01]  /*4c900*/  IMAD.IADD R87, R85, 0x1, R87 ;  /* 0x0000000155577824 */ /* 0x000fe200078e0257 */
[----:B------:R-:W-:Y:S01]  /*4c910*/  IADD3 R82, P2, PT, R83, R78, RZ ;  /* 0x0000004e53527210 */ /* 0x000fe20007f5e0ff */
[----:B------:R-:W-:Y:S02]  /*4c920*/  IMAD.IADD R76, R77, 0x1, R53 ;  /* 0x000000014d4c7824 */ /* 0x000fe400078e0235 */
[----:B------:R-:W-:Y:S01]  /*4c930*/  IMAD.MOV.U32 R77, RZ, RZ, RZ ;  /* 0x000000ffff4d7224 */ /* 0x000fe200078e00ff */
[----:B------:R-:W-:Y:S01]  /*4c940*/  IADD3 R86, P0, PT, R87, R80, RZ ;  /* 0x0000005057567210 */ /* 0x000fe20007f1e0ff */
[----:B------:R-:W-:-:S02]  /*4c950*/  IMAD.IADD R81, R79, 0x1, R63 ;  /* 0x000000014f517824 */ /* 0x000fc400078e023f */
[----:B------:R-:W-:-:S04]  /*4c960*/  IMAD.WIDE.U32 R78, R21, R18, R76 ;  /* 0x00000012154e7225 */ /* 0x000fc800078e004c */
[----:B------:R-:W-:Y:S02]  /*4c970*/  IMAD.MOV.U32 R76, RZ, RZ, R84 ;  /* 0x000000ffff4c7224 */ /* 0x000fe400078e0054 */
[----:B------:R-:W-:Y:S02]  /*4c980*/  IMAD R53, R9, R45, RZ ;  /* 0x0000002d09357224 */ /* 0x000fe400078e02ff */
[----:B------:R-:W-:-:S04]  /*4c990*/  IMAD.WIDE.U32 R76, R45, R8, R76 ;  /* 0x000000082d4c7225 */ /* 0x000fc800078e004c */
[----:B------:R-:W-:Y:S01]  /*4c9a0*/  IMAD.X R87, RZ, RZ, RZ, P0 ;  /* 0x000000ffff577224 */ /* 0x000fe200000e06ff */
[----:B------:R-:W-:Y:S01]  /*4c9b0*/  IADD3 R80, P0, PT, R81, R78, RZ ;  /* 0x0000004e51507210 */ /* 0x000fe20007f1e0ff */
[----:B------:R-:W-:Y:S02]  /*4c9c0*/  IMAD R63, R19, R21, RZ ;  /* 0x00000015133f7224 */ /* 0x000fe400078e02ff */
[----:B------:R-:W-:Y:S02]  /*4c9d0*/  IMAD.X R83, RZ, RZ, RZ, P2 ;  /* 0x000000ffff537224 */ /* 0x000fe400010e06ff */
[----:B------:R-:W-:Y:S02]  /*4c9e0*/  IMAD R89, R15, R47, RZ ;  /* 0x0000002f0f597224 */ /* 0x000fe400078e02ff */
[----:B------:R-:W-:Y:S02]  /*4c9f0*/  IMAD.IADD R53, R77, 0x1, R53 ;  /* 0x000000014d357824 */ /* 0x000fe400078e0235 */
[----:B------:R-:W-:-:S04]  /*4ca00*/  IMAD.WIDE.U32 R84, R47, R14, R86 ;  /* 0x0000000e2f547225 */ /* 0x000fc800078e0056 */
[----:B------:R-:W-:Y:S02]  /*4ca10*/  IMAD.IADD R0, R79, 0x1, R63 ;  /* 0x000000014f007824 */ /* 0x000fe400078e023f */
[----:B------:R-:W-:Y:S02]  /*4ca20*/  IMAD R75, R11, R49, RZ ;  /* 0x000000310b4b7224 */ /* 0x000fe400078e02ff */
[----:B------:R-:W-:Y:S01]  /*4ca30*/  IMAD.X R81, RZ, RZ, RZ, P0 ;  /* 0x000000ffff517224 */ /* 0x000fe200000e06ff */
[----:B------:R-:W-:Y:S01]  /*4ca40*/  IADD3 R86, P0, PT, R53, R84, RZ ;  /* 0x0000005435567210 */ /* 0x000fe20007f1e0ff */
[----:B------:R-:W-:-:S04]  /*4ca50*/  IMAD.WIDE.U32 R82, R49, R10, R82 ;  /* 0x0000000a31527225 */ /* 0x000fc800078e0052 */
[----:B------:R-:W-:Y:S02]  /*4ca60*/  IMAD.IADD R63, R85, 0x1, R89 ;  /* 0x00000001553f7824 */ /* 0x000fe400078e0259 */
[----:B------:R-:W-:Y:S02]  /*4ca70*/  IMAD R65, R5, R51, RZ ;  /* 0x0000003305417224 */ /* 0x000fe400078e02ff */
[----:B------:R-:W-:Y:S01]  /*4ca80*/  IMAD.WIDE.U32 R80, R51, R4, R80 ;  /* 0x0000000433507225 */ /* 0x000fe200078e0050 */
[----:B------:R-:W-:-:S03]  /*4ca90*/  IADD3 R82, P3, PT, R63, R82, RZ ;  /* 0x000000523f527210 */ /* 0x000fc60007f7e0ff */
[----:B------:R-:W-:Y:S02]  /*4caa0*/  IMAD.IADD R79, R83, 0x1, R75 ;  /* 0x00000001534f7824 */ /* 0x000fe400078e024b */
[----:B------:R-:W-:Y:S02]  /*4cab0*/  IMAD.X R87, RZ, RZ, RZ, P0 ;  /* 0x000000ffff577224 */ /* 0x000fe400000e06ff */
[----:B------:R-:W-:Y:S01]  /*4cac0*/  IMAD.IADD R81, R81, 0x1, R65 ;  /* 0x0000000151517824 */ /* 0x000fe200078e0241 */
[----:B------:R-:W-:Y:S01]  /*4cad0*/  IADD3 R78, P2, PT, R79, R80, RZ ;  /* 0x000000504f4e7210 */ /* 0x000fe20007f5e0ff */
[----:B------:R-:W-:Y:S02]  /*4cae0*/  IMAD R89, R17, R45, RZ ;  /* 0x0000002d11597224 */ /* 0x000fe400078e02ff */
[----:B------:R-:W-:Y:S01]  /*4caf0*/  IMAD.X R83, RZ, RZ, RZ, P3 ;  /* 0x000000ffff537224 */ /* 0x000fe200018e06ff */
[----:B------:R-:W-:Y:S01]  /*4cb00*/  IADD3 R80, P0, PT, R81, R0, RZ ;  /* 0x0000000051507210 */ /* 0x000fe20007f1e0ff */
[----:B------:R-:W-:-:S04]  /*4cb10*/  IMAD.WIDE.U32 R86, R45, R16, R86 ;  /* 0x000000102d567225 */ /* 0x000fc800078e0056 */
[----:B------:R-:W-:Y:S02]  /*4cb20*/  IMAD.X R79, RZ, RZ, RZ, P2 ;  /* 0x000000ffff4f7224 */ /* 0x000fe400010e06ff */
[----:B------:R-:W-:Y:S02]  /*4cb30*/  IMAD R85, R13, R47, RZ ;  /* 0x0000002f0d557224 */ /* 0x000fe400078e02ff */
        /* <DEDUP_REMOVED lines=9> */
[----:B------:R-:W-:-:S04]  /*4cbd0*/  IMAD.WIDE.U32 R80, R51, R18, R80 ;  /* 0x0000001233507225 */ /* 0x000fc800078e0050 */
[----:B------:R-:W-:Y:S01]  /*4cbe0*/  IMAD.MOV.U32 R78, RZ, RZ, R86 ;  /* 0x000000ffff4e7224 */ /* 0x000fe200078e0056 */
[----:B------:R-:W-:Y:S01]  /*4cbf0*/  IADD3 R82, P0, PT, R83, R80, RZ ;  /* 0x0000005053527210 */ /* 0x000fe20007f1e0ff */
[----:B------:R-:W-:Y:S02]  /*4cc00*/  IMAD.MOV.U32 R79, RZ, RZ, RZ ;  /* 0x000000ffff4f7224 */ /* 0x000fe400078e00ff */
[----:B------:R-:W-:Y:S02]  /*4cc10*/  IMAD.X R89, RZ, RZ, RZ, P3 ;  /* 0x000000ffff597224 */ /* 0x000fe400018e06ff */
[----:B------:R-:W-:Y:S02]  /*4cc20*/  IMAD R63, R19, R51, RZ ;  /* 0x00000033133f7224 */ /* 0x000fe400078e02ff */
[----:B------:R-:W-:Y:S02]  /*4cc30*/  IMAD R53, R9, R43, RZ ;  /* 0x0000002b09357224 */ /* 0x000fe400078e02ff */
[----:B------:R-:W-:-:S04]  /*4cc40*/  IMAD.WIDE.U32 R78, R43, R8, R78 ;  /* 0x000000082b4e7225 */ /* 0x000fc800078e004e */
[----:B------:R-:W-:Y:S02]  /*4cc50*/  IMAD.X R85, RZ, RZ, RZ, P2 ;  /* 0x000000ffff557224 */ /* 0x000fe400010e06ff */
[----:B------:R-:W-:Y:S02]  /*4cc60*/  IMAD R77, R15, R45, RZ ;  /* 0x0000002d0f4d7224 */ /* 0x000fe400078e02ff */
[----:B------:R-:W-:-:S04]  /*4cc70*/  IMAD.WIDE.U32 R86, R45, R14, R88 ;  /* 0x0000000e2d567225 */ /* 0x000fc800078e0058 */
[----:B------:R-:W-:Y:S02]  /*4cc80*/  IMAD.IADD R0, R81, 0x1, R63 ;  /* 0x0000000151007824 */ /* 0x000fe400078e023f */
[----:B------:R-:W-:Y:S02]  /*4cc90*/  IMAD R75, R11, R47, RZ ;  /* 0x0000002f0b4b7224 */ /* 0x000fe400078e02ff */
        /* <DEDUP_REMOVED lines=11> */
[----:B------:R-:W-:Y:S02]  /*4cd50*/  IMAD.X R85, RZ, RZ, RZ, P3 ;  /* 0x000000ffff557224 */ /* 0x000fe400018e06ff */
[----:B------:R-:W-:Y:S02]  /*4cd60*/  IMAD.IADD R83, R83, 0x1, R65 ;  /* 0x0000000153537824 */ /* 0x000fe400078e0241 */
[----:B------:R-:W-:-:S02]  /*4cd70*/  IMAD R91, R17, R43, RZ ;  /* 0x0000002b115b7224 */ /* 0x000fc400078e02ff */
[----:B------:R-:W-:Y:S01]  /*4cd80*/  IMAD.X R81, RZ, RZ, RZ, P2 ;  /* 0x000000ffff517224 */ /* 0x000fe200010e06ff */
[----:B------:R-:W-:Y:S01]  /*4cd90*/  IADD3 R82, P0, PT, R83, R0, RZ ;  /* 0x0000000053527210 */ /* 0x000fe20007f1e0ff */
[----:B------:R-:W-:-:S04]  /*4cda0*/  IMAD.WIDE.U32 R88, R43, R16, R88 ;  /* 0x000000102b587225 */ /* 0x000fc800078e0058 */
[----:B------:R-:W-:Y:S02]  /*4cdb0*/  IMAD R87, R13, R45, RZ ;  /* 0x0000002d0d577224 */ /* 0x000fe400078e02ff */
        /* <DEDUP_REMOVED lines=11> */
[----:B------:R-:W-:-:S04]  /*4ce70*/  IMAD.WIDE.U32 R82, R49, R18, R82 ;  /* 0x0000001231527225 */ /* 0x000fc800078e0052 */
[----:B------:R-:W-:Y:S01]  /*4ce80*/  IMAD R53, R19, R49, RZ ;  /* 0x0000003113357224 */ /* 0x000fe200078e02ff */
[----:B------:R-:W-:Y:S01]  /*4ce90*/  IADD3 R84, P0, PT, R85, R82, RZ ;  /* 0x0000005255547210 */ /* 0x000fe20007f1e0ff */
[----:B------:R-:W-:Y:S02]  /*4cea0*/  IMAD R77, R9, R25, RZ ;  /* 0x00000019094d7224 */ /* 0x000fe400078e02ff */
[----:B------:R-:W-:Y:S02]  /*4ceb0*/  IMAD.X R91, RZ, RZ, RZ, P3 ;  /* 0x000000ffff5b7224 */ /* 0x000fe400018e06ff */
[----:B------:R-:W-:-:S04]  /*4cec0*/  IMAD.WIDE.U32 R80, R25, R8, R80 ;  /* 0x0000000819507225 */ /* 0x000fc800078e0050 */
[----:B------:R-:W-:Y:S02]  /*4ced0*/  IMAD.IADD R83, R83, 0x1, R53 ;  /* 0x0000000153537824 */ /* 0x000fe400078e0235 */
[----:B------:R-:W-:-:S04]  /*4cee0*/  IMAD.WIDE.U32 R88, R43, R14, R90 ;  /* 0x0000000e2b587225 */ /* 0x000fc800078e005a */
[----:B------:R-:W-:Y:S02]  /*4cef0*/  IMAD.IADD R53, R81, 0x1, R77 ;  /* 0x0000000151357824 */ /* 0x000fe400078e024d */
[----:B------:R-:W-:Y:S02]  /*4cf00*/  IMAD R63, R15, R43, RZ ;  /* 0x0000002b0f3f7224 */ /* 0x000fe400078e02ff */
[----:B------:R-:W-:Y:S01]  /*4cf10*/  IMAD.X R87, RZ, RZ, RZ, P2 ;  /* 0x000000ffff577224 */ /* 0x000fe200010e06ff */
[----:B------:R-:W-:Y:S01]  /*4cf20*/  IADD3 R88, P4, PT, R53, R88, RZ ;  /* 0x0000005835587210 */ /* 0x000fe20007f9e0ff */
[----:B------:R-:W-:Y:S02]  /*4cf30*/  IMAD.IADD R63, R89, 0x1, R63 ;  /* 0x00000001593f7824 */ /* 0x000fe400078e023f */
[----:B------:R-:W-:-:S04]  /*4cf40*/  IMAD.WIDE.U32 R86, R45, R10, R86 ;  /* 0x0000000a2d567225 */ /* 0x000fc800078e0056 */
[----:B------:R-:W-:Y:S01]  /*4cf50*/  IMAD R65, R11, R45, RZ ;  /* 0x0000002d0b417224 */ /* 0x000fe200078e02ff */
[----:B------:R-:W-:Y:S01]  /*4cf60*/  IADD3 R86, P3, PT, R63, R86, RZ ;  /* 0x000000563f567210 */ /* 0x000fe20007f7e0ff */
[----:B------:R-:W-:Y:S02]  /*4cf70*/  IMAD.X R85, RZ, RZ, RZ, P0 ;  /* 0x000000ffff557224 */ /* 0x000fe400000e06ff */
        /* <DEDUP_REMOVED lines=12> */
[----:B------:R-:W-:Y:S02]  /*4d040*/  IMAD.MOV.U32 R89, RZ, RZ, RZ ;  /* 0x000000ffff597224 */ /* 0x000fe400078e00ff */
[----:B------:R-:W-:Y:S02]  /*4d050*/  IMAD R65, R13, R43, RZ ;  /* 0x0000002b0d417224 */ /* 0x000fe400078e02ff */
[----:B------:R-:W-:Y:S02]  /*4d060*/  IMAD.X R85, RZ, RZ, RZ, P2 ;  /* 0x000000ffff557224 */ /* 0x000fe400010e06ff */
[----:B------:R-:W-:Y:S02]  /*4d070*/  IMAD R75, R9, R23, RZ ;  /* 0x00000017094b7224 */ /* 0x000fe400078e02ff */
[----:B------:R-:W-:Y:S01]  /*4d080*/  IMAD.WIDE.U32 R8, R23, R8, R88 ;  /* 0x0000000817087225 */ /* 0x000fe200078e0058 */
[----:B------:R-:W-:-:S03]  /*4d090*/  IADD3 R88, P2, PT, R53, R86, RZ ;  /* 0x0000005635587210 */ /* 0x000fc60007f5e0ff */
[----:B------:R-:W-:Y:S02]  /*4d0a0*/  IMAD R63, R7, R45, RZ ;  /* 0x0000002d073f7224 */ /* 0x000fe400078e02ff */
[----:B------:R-:W-:-:S04]  /*4d0b0*/  IMAD.WIDE.U32 R84, R45, R6, R84 ;  /* 0x000000062d547225 */ /* 0x000fc800078e0054 */
[----:B------:R-:W-:Y:S02]  /*4d0c0*/  IMAD.IADD R87, R87, 0x1, R65 ;  /* 0x0000000157577824 */ /* 0x000fe400078e0241 */
[----:B------:R-:W-:Y:S02]  /*4d0d0*/  IMAD.X R83, RZ, RZ, RZ, P0 ;  /* 0x000000ffff537224 */ /* 0x000fe400000e06ff */
[----:B------:R-:W-:Y:S02]  /*4d0e0*/  IMAD.IADD R85, R85, 0x1, R63 ;  /* 0x0000000155557824 */ /* 0x000fe400078e023f */
[----:B------:R-:W-:Y:S01]  /*4d0f0*/  IMAD.X R89, RZ, RZ, RZ, P2 ;  /* 0x000000ffff597224 */ /* 0x000fe200010e06ff */
[----:B------:R-:W-:Y:S01]  /*4d100*/  IADD3 R86, P2, PT, R87, R84, RZ ;  /* 0x0000005457567210 */ /* 0x000fe20007f5e0ff */
[----:B------:R-:W-:-:S04]  /*4d110*/  IMAD.WIDE.U32 R82, R47, R18, R82 ;  /* 0x000000122f527225 */ /* 0x000fc800078e0052 */
[----:B------:R-:W-:Y:S01]  /*4d120*/  IMAD.WIDE.U32 R88, R25, R14, R88 ;  /* 0x0000000e19587225 */ /* 0x000fe200078e0058 */
[----:B------:R-:W-:-:S03]  /*4d130*/  IADD3 R84, P0, PT, R85, R82, RZ ;  /* 0x0000005255547210 */ /* 0x000fc60007f1e0ff */
[----:B------:R-:W-:Y:S02]  /*4d140*/  IMAD.IADD R9, R9, 0x1, R75 ;  /* 0x0000000109097824 */ /* 0x000fe400078e024b */
[----:B------:R-:W-:Y:S02]  /*4d150*/  IMAD R53, R15, R25, RZ ;  /* 0x000000190f357224 */ /* 0x000fe400078e02ff */
[----:B------:R-:W-:Y:S01]  /*4d160*/  IMAD.X R87, RZ, RZ, RZ, P2 ;  /* 0x000000ffff577224 */ /* 0x000fe200010e06ff */
[----:B------:R-:W-:Y:S01]  /*4d170*/  IADD3 R88, P2, PT, R9, R88, RZ ;  /* 0x0000005809587210 */ /* 0x000fe20007f5e0ff */
[----:B------:R-:W-:Y:S02]  /*4d180*/  IMAD.IADD R53, R89, 0x1, R53 ;  /* 0x0000000159357824 */ /* 0x000fe400078e0235 */
[----:B------:R-:W-:Y:S02]  /*4d190*/  IMAD.X R85, RZ, RZ, RZ, P0 ;  /* 0x000000ffff557224 */ /* 0x000fe400000e06ff */
[----:B------:R-:W-:-:S04]  /*4d1a0*/  IMAD.WIDE.U32 R86, R43, R10, R86 ;  /* 0x0000000a2b567225 */ /* 0x000fc800078e0056 */
[----:B------:R-:W-:Y:S01]  /*4d1b0*/  IMAD R9, R19, R47, RZ ;  /* 0x0000002f13097224 */ /* 0x000fe200078e02ff */
[----:B------:R-:W-:Y:S01]  /*4d1c0*/  IADD3 R86, P0, PT, R53, R86, RZ ;  /* 0x0000005635567210 */ /* 0x000fe20007f1e0ff */
[----:B------:R-:W-:Y:S02]  /*4d1d0*/  IMAD R65, R11, R43, RZ ;  /* 0x0000002b0b417224 */ /* 0x000fe400078e02ff */
[----:B------:R-:W-:Y:S02]  /*4d1e0*/  IMAD R63, R5, R45, RZ ;  /* 0x0000002d053f7224 */ /* 0x000fe400078e02ff */
[----:B------:R-:W-:-:S04]  /*4d1f0*/  IMAD.WIDE.U32 R84, R45, R4, R84 ;  /* 0x000000042d547225 */ /* 0x000fc800078e0054 */
[----:B------:R-:W-:Y:S02]  /*4d200*/  IMAD.IADD R83, R83, 0x1, R9 ;  /* 0x0000000153537824 */ /* 0x000fe400078e0209 */
[----:B------:R-:W-:Y:S02]  /*4d210*/  IMAD.IADD R9, R87, 0x1, R65 ;  /* 0x0000000157097824 */ /* 0x000fe400078e0241 */
[----:B------:R-:W-:Y:S02]  /*4d220*/  IMAD.X R89, RZ, RZ, RZ, P2 ;  /* 0x000000ffff597224 */ /* 0x000fe400010e06ff */
[----:B------:R-:W-:Y:S01]  /*4d230*/  IMAD.IADD R82, R85, 0x1, R63 ;  /* 0x0000000155527824 */ /* 0x000fe200078e023f */
[----:B------:R-:W-:Y:S01]  /*4d240*/  IADD3 R84, P2, PT, R9, R84, RZ ;  /* 0x0000005409547210 */ /* 0x000fe20007f5e0ff */
[----:B------:R-:W-:Y:S02]  /*4d250*/  IMAD R63, R17, R23, RZ ;  /* 0x00000017113f7224 */ /* 0x000fe400078e02ff */
[----:B------:R-:W-:-:S04]  /*4d260*/  IMAD.WIDE.U32 R16, R23, R16, R88 ;  /* 0x0000001017107225 */ /* 0x000fc800078e0058 */
[----:B------:R-:W-:Y:S01]  /*4d270*/  IMAD.X R87, RZ, RZ, RZ, P0 ;  /* 0x000000ffff577224 */ /* 0x000fe200000e06ff */
[----:B------:R-:W-:Y:S01]  /*4d280*/  IADD3 R82, P0, PT, R82, R83, RZ ;  /* 0x0000005352527210 */ /* 0x000fe20007f1e0ff */
[----:B------:R-:W-:Y:S02]  /*4d290*/  IMAD.IADD R89, R17, 0x1, R63 ;  /* 0x0000000111597824 */ /* 0x000fe400078e023f */
[----:B------:R-:W-:-:S04]  /*4d2a0*/  IMAD.WIDE.U32 R86, R25, R12, R86 ;  /* 0x0000000c19567225 */ /* 0x000fc800078e0056 */
[----:B------:R-:W-:Y:S02]  /*4d2b0*/  IMAD R53, R13, R25, RZ ;  /* 0x000000190d357224 */ /* 0x000fe400078e02ff */
[----:B------:R-:W-:Y:S01]  /*4d2c0*/  IMAD.X R85, RZ, RZ, RZ, P2 ;  /* 0x000000ffff557224 */ /* 0x000fe200010e06ff */
[----:B------:R-:W-:Y:S01]  /*4d2d0*/  IADD3 R88, P2, PT, R89, R86, RZ ;  /* 0x0000005659587210 */ /* 0x000fe20007f5e0ff */
        /* <DEDUP_REMOVED lines=8> */
[----:B------:R-:W-:Y:S01]  /*4d360*/  IMAD R9, R15, R23, RZ ;  /* 0x000000170f097224 */ /* 0x000fe200078e02ff */
[----:B------:R-:W-:Y:S01]  /*4d370*/  IADD3 R84, P0, PT, R85, R82, RZ ;  /* 0x0000005255547210 */ /* 0x000fe20007f1e0ff */
[----:B------:R-:W-:-:S04]  /*4d380*/  IMAD.WIDE.U32 R14, R23, R14, R88 ;  /* 0x0000000e170e7225 */ /* 0x000fc800078e0058 */
[----:B------:R-:W-:Y:S02]  /*4d390*/  IMAD.X R87, RZ, RZ, RZ, P2 ;  /* 0x000000ffff577224 */ /* 0x000fe400010e06ff */
[----:B------:R-:W-:Y:S02]  /*4d3a0*/  IMAD R17, R19, R45, RZ ;  /* 0x0000002d13117224 */ /* 0x000fe400078e02ff */
[----:B------:R-:W-:Y:S02]  /*4d3b0*/  IMAD R63, R11, R25, RZ ;  /* 0x000000190b3f7224 */ /* 0x000fe400078e02ff */
[----:B------:R-:W-:Y:S02]  /*4d3c0*/  IMAD.X R85, RZ, RZ, RZ, P0 ;  /* 0x000000ffff557224 */ /* 0x000fe400000e06ff */
[----:B------:R-:W-:-:S04]  /*4d3d0*/  IMAD.WIDE.U32 R86, R25, R10, R86 ;  /* 0x0000000a19567225 */ /* 0x000fc800078e0056 */
[----:B------:R-:W-:Y:S02]  /*4d3e0*/  IMAD.IADD R9, R15, 0x1, R9 ;  /* 0x000000010f097824 */ /* 0x000fe400078e0209 */
[----:B------:R-:W-:-:S03]  /*4d3f0*/  IMAD.WIDE.U32 R88, R16, 0x3d1, RZ ;  /* 0x000003d110587825 */ /* 0x000fc600078e00ff */
[----:B------:R-:W-:Y:S01]  /*4d400*/  IADD3 R86, P0, PT, R9, R86, RZ ;  /* 0x0000005609567210 */ /* 0x000fe20007f1e0ff */
[----:B------:R-:W-:Y:S02]  /*4d410*/  IMAD.IADD R0, R83, 0x1, R17 ;  /* 0x0000000153007824 */ /* 0x000fe400078e0211 */
[----:B------:R-:W-:Y:S02]  /*4d420*/  IMAD R53, R5, R43, RZ ;  /* 0x0000002b05357224 */ /* 0x000fe400078e02ff */
[----:B------:R-:W-:-:S04]  /*4d430*/  IMAD.WIDE.U32 R84, R43, R4, R84 ;  /* 0x000000042b547225 */ /* 0x000fc800078e0054 */
[----:B------:R-:W-:Y:S02]  /*4d440*/  IMAD.IADD R83, R87, 0x1, R63 ;  /* 0x0000000157537824 */ /* 0x000fe400078e023f */
[----:B------:R-:W-:Y:S02]  /*4d450*/  IMAD.IADD R15, R52, 0x1, R88 ;  /* 0x00000001340f7824 */ /* 0x000fe400078e0258 */
[----:B------:R-:W-:Y:S01]  /*4d460*/  IMAD.IADD R53, R85, 0x1, R53 ;  /* 0x0000000155357824 */ /* 0x000fe200078e0235 */
[----:B------:R-:W-:Y:S01]  /*4d470*/  IADD3 R82, P3, PT, R83, R84, RZ ;  /* 0x0000005453527210 */ /* 0x000fe20007f7e0ff */
[----:B------:R-:W-:Y:S01]  /*4d480*/  IMAD.X R87, RZ, RZ, RZ, P0 ;  /* 0x000000ffff577224 */ /* 0x000fe200000e06ff */
[----:B------:R-:W-:Y:S01]  /*4d490*/  ISETP.GE.U32.AND P0, PT, R15, R52, PT ;  /* 0x000000340f00720c */ /* 0x000fe20003f06070 */
[----:B------:R-:W-:Y:S01]  /*4d4a0*/  IMAD R9, R13, R23, RZ ;  /* 0x000000170d097224 */ /* 0x000fe200078e02ff */
[----:B------:R-:W-:Y:S01]  /*4d4b0*/  IADD3 R52, P2, PT, R53, R0, RZ ;  /* 0x0000000035347210 */ /* 0x000fe20007f5e0ff */
[----:B------:R-:W-:Y:S01]  /*4d4c0*/  IMAD.WIDE.U32 R12, R23, R12, R86 ;  /* 0x0000000c170c7225 */ /* 0x000fe200078e0056 */
[----:B------:R-:W-:-:S03]  /*4d4d0*/  SEL R75, RZ, 0x1, P0 ;  /* 0x00000001ff4b7807 */ /* 0x000fc60000000000 */
[----:B------:R-:W-:Y:S02]  /*4d4e0*/  IMAD.X R83, RZ, RZ, RZ, P3 ;  /* 0x000000ffff537224 */ /* 0x000fe400018e06ff */
[----:B------:R-:W-:Y:S02]  /*4d4f0*/  IMAD R17, R7, R25, RZ ;  /* 0x0000001907117224 */ /* 0x000fe400078e02ff */
[----:B------:R-:W-:Y:S02]  /*4d500*/  IMAD.X R53, RZ, RZ, RZ, P2 ;  /* 0x000000ffff357224 */ /* 0x000fe400010e06ff */
[----:B------:R-:W-:-:S04]  /*4d510*/  IMAD.WIDE.U32 R82, R25, R6, R82 ;  /* 0x0000000619527225 */ /* 0x000fc800078e0052 */
[----:B------:R-:W-:Y:S02]  /*4d520*/  IMAD.IADD R9, R13, 0x1, R9 ;  /* 0x000000010d097824 */ /* 0x000fe400078e0209 */
[----:B------:R-:W-:-:S03]  /*4d530*/  IMAD.WIDE.U32 R52, R43, R18, R52 ;  /* 0x000000122b347225 */ /* 0x000fc600078e0034 */
[----:B------:R-:W-:Y:S01]  /*4d540*/  IADD3 R82, P2, PT, R9, R82, RZ ;  /* 0x0000005209527210 */ /* 0x000fe20007f5e0ff */
[----:B------:R-:W-:Y:S02]  /*4d550*/  IMAD.IADD R13, R83, 0x1, R17 ;  /* 0x00000001530d7824 */ /* 0x000fe400078e0211 */
[----:B------:R-:W-:Y:S02]  /*4d560*/  IMAD R9, R19, R43, RZ ;  /* 0x0000002b13097224 */ /* 0x000fe400078e02ff */
[----:B------:R-:W-:Y:S01]  /*4d570*/  VIADD R90, R89, UR4 ;  /* 0x00000004595a7c36 */ /* 0x000fe20008000000 */
[----:B------:R-:W-:Y:S01]  /*4d580*/  IADD3 R52, P0, PT, R13, R52, RZ ;  /* 0x000000340d347210 */ /* 0x000fe20007f1e0ff */
[----:B------:R-:W-:Y:S02]  /*4d590*/  IMAD.MOV.U32 R91, RZ, RZ, RZ ;  /* 0x000000ffff5b7224 */ /* 0x000fe400078e00ff */
[----:B------:R-:W-:Y:S02]  /*4d5a0*/  IMAD.X R83, RZ, RZ, RZ, P2 ;  /* 0x000000ffff537224 */ /* 0x000fe400010e06ff */
[----:B------:R-:W-:-:S02]  /*4d5b0*/  IMAD.IADD R0, R53, 0x1, R9 ;  /* 0x0000000135007824 */ /* 0x000fc400078e0209 */
[----:B------:R-:W-:-:S04]  /*4d5c0*/  IMAD.WIDE.U32 R84, R14, 0x3d1, R90 ;  /* 0x000003d10e547825 */ /* 0x000fc800078e005a */
[----:B------:R-:W-:Y:S01]  /*4d5d0*/  IMAD R9, R11, R23, RZ ;  /* 0x000000170b097224 */ /* 0x000fe200078e02ff */
[----:B------:R-:W-:Y:S01]  /*4d5e0*/  IADD3 R75, P3, P4, R84, R62, R75 ;  /* 0x0000003e544b7210 */ /* 0x000fe20007c7e04b */
[----:B------:R-:W-:Y:S02]  /*4d5f0*/  IMAD.X R53, RZ, RZ, RZ, P0 ;  /* 0x000000ffff357224 */ /* 0x000fe400000e06ff */
[----:B------:R-:W-:Y:S01]  /*4d600*/  IMAD.WIDE.U32 R10, R23, R10, R82 ;  /* 0x0000000a170a7225 */ /* 0x000fe200078e0052 */
[----:B------:R-:W-:-:S03]  /*4d610*/  IADD3 R75, P5, PT, R75, R16, RZ ;  /* 0x000000104b4b7210 */ /* 0x000fc60007fbe0ff */
[----:B------:R-:W-:Y:S02]  /*4d620*/  IMAD R17, R5, R25, RZ ;  /* 0x0000001905117224 */ /* 0x000fe400078e02ff */
        /* <DEDUP_REMOVED lines=11> */
[----:B------:R-:W-:Y:S02]  /*4d6e0*/  IMAD R9, R7, R23, RZ ;  /* 0x0000001707097224 */ /* 0x000fe400078e02ff */
[----:B------:R-:W-:Y:S02]  /*4d6f0*/  IMAD.X R17, RZ, RZ, RZ, P3 ;  /* 0x000000ffff117224 */ /* 0x000fe400018e06ff */
[----:B------:R-:W-:-:S04]  /*4d700*/  IMAD.WIDE.U32 R6, R23, R6, R52 ;  /* 0x0000000617067225 */ /* 0x000fc800078e0034 */
[----:B------:R-:W-:Y:S02]  /*4d710*/  VIADD R62, R63, UR4 ;  /* 0x000000043f3e7c36 */ /* 0x000fe40008000000 */
[----:B------:R-:W-:Y:S02]  /*4d720*/  IMAD.X R65, RZ, RZ, RZ, P5 ;  /* 0x000000ffff417224 */ /* 0x000fe400028e06ff */
[----:B------:R-:W-:Y:S02]  /*4d730*/  IMAD.MOV.U32 R63, RZ, RZ, RZ ;  /* 0x000000ffff3f7224 */ /* 0x000fe400078e00ff */
[----:B------:R-:W-:Y:S01]  /*4d740*/  IMAD.WIDE.U32 R16, R25, R18, R16 ;  /* 0x0000001219107225 */ /* 0x000fe200078e0010 */
[----:B------:R-:W-:-:S03]  /*4d750*/  IADD3 R65, P3, P4, R14, R65, R64 ;  /* 0x000000410e417210 */ /* 0x000fc60007c7e040 */
[----:B------:R-:W-:Y:S01]  /*4d760*/  IMAD.IADD R53, R7, 0x1, R9 ;  /* 0x0000000107357824 */ /* 0x000fe200078e0209 */
[----:B------:R-:W-:Y:S01]  /*4d770*/  IADD3.X R9, PT, PT, RZ, RZ, RZ, P2, P0 ;  /* 0x000000ffff097210 */ /* 0x000fe200017e04ff */
[----:B------:R-:W-:Y:S01]  /*4d780*/  IMAD.WIDE.U32 R62, R10, 0x3d1, R62 ;  /* 0x000003d10a3e7825 */ /* 0x000fe200078e003e */
[----:B------:R-:W-:Y:S02]  /*4d790*/  IADD3.X R7, PT, PT, RZ, RZ, RZ, P3, P4 ;  /* 0x000000ffff077210 */ /* 0x000fe40001fe84ff */
[----:B------:R-:W-:Y:S01]  /*4d7a0*/  IADD3 R52, P0, PT, R53, R16, RZ ;  /* 0x0000001035347210 */ /* 0x000fe20007f1e0ff */
[----:B------:R-:W-:Y:S01]  /*4d7b0*/  VIADD R82, R63, UR4 ;  /* 0x000000043f527c36 */ /* 0x000fe20008000000 */
[----:B------:R-:W-:Y:S01]  /*4d7c0*/  IADD3 R74, P3, P4, R62, R9, R74 ;  /* 0x000000093e4a7210 */ /* 0x000fe20007c7e04a */
[----:B------:R-:W-:Y:S02]  /*4d7d0*/  IMAD R9, R5, R23, RZ ;  /* 0x0000001705097224 */ /* 0x000fe400078e02ff */
[----:B------:R-:W-:Y:S01]  /*4d7e0*/  IMAD.X R53, RZ, RZ, RZ, P0 ;  /* 0x000000ffff357224 */ /* 0x000fe200000e06ff */
[----:B------:R-:W-:Y:S01]  /*4d7f0*/  IADD3 R63, P0, P2, R12, R7, R74 ;  /* 0x000000070c3f7210 */ /* 0x000fe20007a1e04a */
[----:B------:R-:W-:-:S02]  /*4d800*/  IMAD R7, R19, R25, RZ ;  /* 0x0000001913077224 */ /* 0x000fc400078e02ff */
[----:B------:R-:W-:Y:S02]  /*4d810*/  IMAD.MOV.U32 R83, RZ, RZ, RZ ;  /* 0x000000ffff537224 */ /* 0x000fe400078e00ff */
[----:B------:R-:W-:Y:S01]  /*4d820*/  IMAD.WIDE.U32 R4, R23, R4, R52 ;  /* 0x0000000417047225 */ /* 0x000fe200078e0034 */
[----:B------:R-:W-:-:S03]  /*4d830*/  IADD3.X R53, PT, PT, RZ, RZ, RZ, P0, P2 ;  /* 0x000000ffff357210 */ /* 0x000fc600007e44ff */
[----:B------:R-:W-:-:S04]  /*4d840*/  IMAD.WIDE.U32 R12, R6, 0x3d1, R82 ;  /* 0x000003d1060c7825 */ /* 0x000fc800078e0052 */
[----:B------:R-:W-:Y:S01]  /*4d850*/  IMAD.IADD R17, R17, 0x1, R7 ;  /* 0x0000000111117824 */ /* 0x000fe200078e0207 */
[----:B------:R-:W-:Y:S01]  /*4d860*/  IADD3.X R7, PT, PT, RZ, RZ, RZ, P3, P4 ;  /* 0x000000ffff077210 */ /* 0x000fe20001fe84ff */
[----:B------:R-:W-:Y:S02]  /*4d870*/  IMAD.IADD R0, R5, 0x1, R9 ;  /* 0x0000000105007824 */ /* 0x000fe400078e0209 */
[----:B------:R-:W-:Y:S01]  /*4d880*/  VIADD R16, R13, UR4 ;  /* 0x000000040d107c36 */ /* 0x000fe20008000000 */
[----:B------:R-:W-:Y:S01]  /*4d890*/  IADD3 R76, P4, P3, R12, R7, R76 ;  /* 0x000000070c4c7210 */ /* 0x000fe20007b9e04c */
[----:B------:R-:W-:Y:S01]  /*4d8a0*/  IMAD.MOV.U32 R77, RZ, RZ, RZ ;  /* 0x000000ffff4d7224 */ /* 0x000fe200078e00ff */
[----:B------:R-:W-:Y:S01]  /*4d8b0*/  IADD3 R12, P5, PT, R0, R17, RZ ;  /* 0x00000011000c7210 */ /* 0x000fe20007fbe0ff */
[----:B------:R-:W-:Y:S01]  /*4d8c0*/  IMAD.MOV.U32 R17, RZ, RZ, RZ ;  /* 0x000000ffff117224 */ /* 0x000fe200078e00ff */
[----:B------:R-:W-:Y:S01]  /*4d8d0*/  IADD3.X R5, PT, PT, RZ, RZ, RZ, P4, P3 ;  /* 0x000000ffff057210 */ /* 0x000fe200027e64ff */
[----:B------:R-:W-:-:S02]  /*4d8e0*/  IMAD R9, R19, R23, RZ ;  /* 0x0000001713097224 */ /* 0x000fc400078e02ff */
        /* <DEDUP_REMOVED lines=8> */
[----:B------:R-:W-:Y:S01]  /*4d970*/  IMAD.IADD R9, R11, 0x1, R9 ;  /* 0x000000010b097824 */ /* 0x000fe200078e0209 */
        /* <DEDUP_REMOVED lines=43> */
.L_x_508:
[----:B------:R-:W-:Y:S05]  /*4dc30*/  BSYNC.RECONVERGENT B1 ;  /* 0x0000000000017941 */ /* 0x000fea0003800200 */
.L_x_507:
        /* <DEDUP_REMOVED lines=41> */
.L_x_511:
[----:B------:R-:W-:Y:S05]  /*4ded0*/  BSYNC.RELIABLE B2 ;  /* 0x0000000000027941 */ /* 0x000fea0003800100 */
.L_x_510:
        /* <DEDUP_REMOVED lines=44> */
.L_x_512:
[----:B------:R-:W-:Y:S05]  /*4e1a0*/  BSYNC.RECONVERGENT B1 ;  /* 0x0000000000017941 */ /* 0x000fea0003800200 */
.L_x_509:
        /* <DEDUP_REMOVED lines=41> */
.L_x_515:
[----:B------:R-:W-:Y:S05]  /*4e440*/  BSYNC.RELIABLE B2 ;  /* 0x0000000000027941 */ /* 0x000fea0003800100 */
.L_x_514:
        /* <DEDUP_REMOVED lines=44> */
.L_x_516:
[----:B------:R-:W-:Y:S05]  /*4e710*/  BSYNC.RECONVERGENT B1 ;  /* 0x0000000000017941 */ /* 0x000fea0003800200 */
.L_x_513:
[-C--:B------:R-:W-:Y:S01]  /*4e720*/  IMAD R5, R27, R21.reuse, RZ ;  /* 0x000000151b057224 */ /* 0x080fe200078e02ff */
[----:B------:R-:W-:Y:S01]  /*4e730*/  UMOV UR4, URZ ;  /* 0x000000ff00047c82 */ /* 0x000fe20008000000 */
[----:B------:R-:W-:Y:S01]  /*4e740*/  IMAD.WIDE.U32 R6, R26, R21, RZ ;  /* 0x000000151a067225 */ /* 0x000fe200078e00ff */
[----:B------:R-:W-:Y:S03]  /*4e750*/  BSSY.RECONVERGENT B1, `(.L_x_517) ;  /* 0x0000185000017945 */ /* 0x000fe60003800200 */
[----:B------:R-:W-:Y:S02]  /*4e760*/  IMAD.IADD R4, R7, 0x1, R5 ;  /* 0x0000000107047824 */ /* 0x000fe400078e0205 */
[----:B------:R-:W-:Y:S02]  /*4e770*/  IMAD.MOV.U32 R5, RZ, RZ, RZ ;  /* 0x000000ffff057224 */ /* 0x000fe400078e00ff */
[----:B------:R-:W-:-:S02]  /*4e780*/  IMAD R11, R27, R51, RZ ;  /* 0x000000331b0b7224 */ /* 0x000fc400078e02ff */
[----:B------:R-:W-:-:S04]  /*4e790*/  IMAD.WIDE.U32 R4, R51, R26, R4 ;  /* 0x0000001a33047225 */ /* 0x000fc800078e0004 */
[----:B------:R-:W-:Y:S02]  /*4e7a0*/  IMAD.MOV.U32 R8, RZ, RZ, R4 ;  /* 0x000000ffff087224 */ /* 0x000fe400078e0004 */
[----:B------:R-:W-:Y:S02]  /*4e7b0*/  IMAD.MOV.U32 R9, RZ, RZ, RZ ;  /* 0x000000ffff097224 */ /* 0x000fe400078e00ff */
[----:B------:R-:W-:Y:S02]  /*4e7c0*/  IMAD.IADD R10, R5, 0x1, R11 ;  /* 0x00000001050a7824 */ /* 0x000fe400078e020b */
[----:B------:R-:W-:Y:S02]  /*4e7d0*/  IMAD.MOV.U32 R11, RZ, RZ, RZ ;  /* 0x000000ffff0b7224 */ /* 0x000fe400078e00ff */
[----:B------:R-:W-:Y:S02]  /*4e7e0*/  IMAD R7, R29, R21, RZ ;  /* 0x000000151d077224 */ /* 0x000fe400078e02ff */
[----:B------:R-:W-:-:S04]  /*4e7f0*/  IMAD.WIDE.U32 R8, R21, R28, R8 ;  /* 0x0000001c15087225 */ /* 0x000fc800078e0008 */
[----:B------:R-:W-:-:S04]  /*4e800*/  IMAD.WIDE.U32 R4, R49, R26, R10 ;  /* 0x0000001a31047225 */ /* 0x000fc800078e000a */
[----:B------:R-:W-:Y:S02]  /*4e810*/  IMAD.IADD R11, R9, 0x1, R7 ;  /* 0x00000001090b7824 */ /* 0x000fe400078e0207 */
[----:B------:R-:W-:Y:S02]  /*4e820*/  IMAD R77, R29, R51, RZ ;  /* 0x000000331d4d7224 */ /* 0x000fe400078e02ff */
[----:B------:R-:W-:Y:S01]  /*4e830*/  IMAD R7, R27, R47, RZ ;  /* 0x0000002f1b077224 */ /* 0x000fe200078e02ff */
[----:B------:R-:W-:Y:S01]  /*4e840*/  IADD3 R10, P0, PT, R11, R4, RZ ;  /* 0x000000040b0a7210 */ /* 0x000fe20007f1e0ff */
[----:B------:R-:W-:Y:S02]  /*4e850*/  IMAD R4, R27, R49, RZ ;  /* 0x000000311b047224 */ /* 0x000fe400078e02ff */
[----:B------:R-:W-:Y:S02]  /*4e860*/  IMAD R83, R55, R21, RZ ;  /* 0x0000001537537224 */ /* 0x000fe400078e02ff */
[----:B------:R-:W-:-:S02]  /*4e870*/  IMAD.X R11, RZ, RZ, RZ, P0 ;  /* 0x000000ffff0b7224 */ /* 0x000fc400000e06ff */
[----:B------:R-:W-:Y:S02]  /*4e880*/  IMAD.IADD R4, R5, 0x1, R4 ;  /* 0x0000000105047824 */ /* 0x000fe400078e0204 */
[----:B------:R-:W-:-:S04]  /*4e890*/  IMAD.WIDE.U32 R10, R51, R28, R10 ;  /* 0x0000001c330a7225 */ /* 0x000fc800078e000a */
[----:B------:R-:W-:Y:S02]  /*4e8a0*/  IMAD.MOV.U32 R5, RZ, RZ, RZ ;  /* 0x000000ffff057224 */ /* 0x000fe400078e00ff */
[----:B------:R-:W-:Y:S02]  /*4e8b0*/  IMAD.IADD R77, R11, 0x1, R77 ;  /* 0x000000010b4d7824 */ /* 0x000fe400078e024d */
[----:B------:R-:W-:-:S04]  /*4e8c0*/  IMAD.WIDE.U32 R4, R47, R26, R4 ;  /* 0x0000001a2f047225 */ /* 0x000fc800078e0004 */
[----:B------:R-:W-:Y:S01]  /*4e8d0*/  IMAD.MOV.U32 R11, RZ, RZ, RZ ;  /* 0x000000ffff0b7224 */ /* 0x000fe200078e00ff */
[----:B------:R-:W-:Y:S01]  /*4e8e0*/  IADD3 R76, P0, PT, R77, R4, RZ ;  /* 0x000000044d4c7210 */ /* 0x000fe20007f1e0ff */
[----:B------:R-:W-:Y:S02]  /*4e8f0*/  IMAD.IADD R4, R5, 0x1, R7 ;  /* 0x0000000105047824 */ /* 0x000fe400078e0207 */
[----:B------:R-:W-:-:S04]  /*4e900*/  IMAD.WIDE.U32 R10, R21, R54, R10 ;  /* 0x00000036150a7225 */ /* 0x000fc800078e000a */
[----:B------:R-:W-:Y:S02]  /*4e910*/  IMAD.X R77, RZ, RZ, RZ, P0 ;  /* 0x000000ffff4d7224 */ /* 0x000fe400000e06ff */
        /* <DEDUP_REMOVED lines=21> */
[----:B------:R-:W-:Y:S02]  /*4ea70*/  IMAD.MOV.U32 R76, RZ, RZ, R82 ;  /* 0x000000ffff4c7224 */ /* 0x000fe400078e0052 */
[----:B------:R-:W-:Y:S01]  /*4ea80*/  IMAD.MOV.U32 R77, RZ, RZ, RZ ;  /* 0x000000ffff4d7224 */ /* 0x000fe200078e00ff */
[----:B------:R-:W-:Y:S01]  /*4ea90*/  IADD3 R80, P0, PT, R81, R4, RZ ;  /* 0x0000000451507210 */ /* 0x000fe20007f1e0ff */
[----:B------:R-:W-:Y:S02]  /*4eaa0*/  IMAD.X R85, RZ, RZ, RZ, P2 ;  /* 0x000000ffff557224 */ /* 0x000fe400010e06ff */
[----:B------:R-:W-:Y:S02]  /*4eab0*/  IMAD R87, R57, R21, RZ ;  /* 0x0000001539577224 */ /* 0x000fe400078e02ff */
[----:B------:R-:W-:-:S04]  /*4eac0*/  IMAD.WIDE.U32 R76, R21, R56, R76 ;  /* 0x00000038154c7225 */ /* 0x000fc800078e004c */
[----:B------:R-:W-:Y:S02]  /*4ead0*/  IMAD R79, R27, R43, RZ ;  /* 0x0000002b1b4f7224 */ /* 0x000fe400078e02ff */
[----:B------:R-:W-:Y:S02]  /*4eae0*/  IMAD.X R81, RZ, RZ, RZ, P0 ;  /* 0x000000ffff517224 */ /* 0x000fe400000e06ff */
[----:B------:R-:W-:-:S04]  /*4eaf0*/  IMAD.WIDE.U32 R82, R49, R54, R84 ;  /* 0x0000003631527225 */ /* 0x000fc800078e0054 */
[----:B------:R-:W-:Y:S02]  /*4eb00*/  IMAD R11, R55, R49, RZ ;  /* 0x00000031370b7224 */ /* 0x000fe400078e02ff */
[----:B------:R-:W-:Y:S02]  /*4eb10*/  IMAD.IADD R85, R77, 0x1, R87 ;  /* 0x000000014d557824 */ /* 0x000fe400078e0257 */
[----:B------:R-:W-:Y:S02]  /*4eb20*/  IMAD.IADD R78, R5, 0x1, R79 ;  /* 0x00000001054e7824 */ /* 0x000fe400078e024f */
[----:B------:R-:W-:Y:S01]  /*4eb30*/  IMAD R9, R29, R45, RZ ;  /* 0x0000002d1d097224 */ /* 0x000fe200078e02ff */
[----:B------:R-:W-:Y:S01]  /*4eb40*/  IADD3 R84, P3, PT, R85, R82, RZ ;  /* 0x0000005255547210 */ /* 0x000fe20007f7e0ff */
[----:B------:R-:W-:Y:S02]  /*4eb50*/  IMAD.MOV.U32 R79, RZ, RZ, RZ ;  /* 0x000000ffff4f7224 */ /* 0x000fe400078e00ff */
        /* <DEDUP_REMOVED lines=9> */
[----:B------:R-:W-:Y:S02]  /*4ebf0*/  IMAD R7, R57, R51, RZ ;  /* 0x0000003339077224 */ /* 0x000fe400078e02ff */
[----:B------:R-:W-:-:S02]  /*4ec00*/  IMAD.X R83, RZ, RZ, RZ, P2 ;  /* 0x000000ffff537224 */ /* 0x000fc400010e06ff */
[----:B------:R-:W-:-:S04]  /*4ec10*/  IMAD.WIDE.U32 R84, R51, R56, R84 ;  /* 0x0000003833547225 */ /* 0x000fc800078e0054 */
[----:B------:R-:W-:Y:S02]  /*4ec20*/  IMAD.X R81, RZ, RZ, RZ, P0 ;  /* 0x000000ffff517224 */ /* 0x000fe400000e06ff */
[----:B------:R-:W-:Y:S02]  /*4ec30*/  IMAD R9, R55, R47, RZ ;  /* 0x0000002f37097224 */ /* 0x000fe400078e02ff */
[----:B------:R-:W-:-:S04]  /*4ec40*/  IMAD.WIDE.U32 R82, R47, R54, R82 ;  /* 0x000000362f527225 */ /* 0x000fc800078e0052 */
[----:B------:R-:W-:Y:S02]  /*4ec50*/  IMAD.IADD R7, R85, 0x1, R7 ;  /* 0x0000000155077824 */ /* 0x000fe400078e0207 */
[----:B------:R-:W-:Y:S02]  /*4ec60*/  IMAD R11, R27, R23, RZ ;  /* 0x000000171b0b7224 */ /* 0x000fe400078e02ff */
[----:B------:R-:W-:Y:S01]  /*4ec70*/  IMAD R27, R29, R43, RZ ;  /* 0x0000002b1d1b7224 */ /* 0x000fe200078e02ff */
[----:B------:R-:W-:Y:S01]  /*4ec80*/  IADD3 R82, P0, PT, R7, R82, RZ ;  /* 0x0000005207527210 */ /* 0x000fe20007f1e0ff */
[----:B------:R-:W-:-:S04]  /*4ec90*/  IMAD.WIDE.U32 R80, R43, R28, R80 ;  /* 0x0000001c2b507225 */ /* 0x000fc800078e0050 */
[----:B------:R-:W-:Y:S02]  /*4eca0*/  IMAD.IADD R9, R83, 0x1, R9 ;  /* 0x0000000153097824 */ /* 0x000fe400078e0209 */
[----:B------:R-:W-:-:S03]  /*4ecb0*/  IMAD.WIDE.U32 R4, R23, R26, R78 ;  /* 0x0000001a17047225 */ /* 0x000fc600078e004e */
[----:B------:R-:W-:Y:S01]  /*4ecc0*/  IADD3 R80, P2, PT, R9, R80, RZ ;  /* 0x0000005009507210 */ /* 0x000fe20007f5e0ff */
[----:B------:R-:W-:Y:S02]  /*4ecd0*/  IMAD.IADD R79, R81, 0x1, R27 ;  /* 0x00000001514f7824 */ /* 0x000fe400078e021b */
[----:B------:R-:W-:Y:S02]  /*4ece0*/  IMAD.MOV.U32 R26, RZ, RZ, R84 ;  /* 0x000000ffff1a7224 */ /* 0x000fe400078e0054 */
[----:B------:R-:W-:Y:S02]  /*4ecf0*/  IMAD.MOV.U32 R27, RZ, RZ, RZ ;  /* 0x000000ffff1b7224 */ /* 0x000fe400078e00ff */
[----:B------:R-:W-:Y:S01]  /*4ed00*/  IMAD.X R83, RZ, RZ, RZ, P0 ;  /* 0x000000ffff537224 */ /* 0x000fe200000e06ff */
[----:B------:R-:W-:Y:S01]  /*4ed10*/  IADD3 R78, P0, PT, R79, R4, RZ ;  /* 0x000000044f4e7210 */ /* 0x000fe20007f1e0ff */
[----:B------:R-:W-:Y:S02]  /*4ed20*/  IMAD R7, R59, R21, RZ ;  /* 0x000000153b077224 */ /* 0x000fe400078e02ff */
[----:B------:R-:W-:-:S04]  /*4ed30*/  IMAD.WIDE.U32 R26, R21, R58, R26 ;  /* 0x0000003a151a7225 */ /* 0x000fc800078e001a */
[----:B------:R-:W-:Y:S02]  /*4ed40*/  IMAD.X R81, RZ, RZ, RZ, P2 ;  /* 0x000000ffff517224 */ /* 0x000fe400010e06ff */
[----:B------:R-:W-:Y:S02]  /*4ed50*/  IMAD R85, R57, R49, RZ ;  /* 0x0000003139557224 */ /* 0x000fe400078e02ff */
[----:B------:R-:W-:-:S04]  /*4ed60*/  IMAD.WIDE.U32 R82, R49, R56, R82 ;  /* 0x0000003831527225 */ /* 0x000fc800078e0052 */
[----:B------:R-:W-:Y:S02]  /*4ed70*/  IMAD.IADD R7, R27, 0x1, R7 ;  /* 0x000000011b077824 */ /* 0x000fe400078e0207 */
[----:B------:R-:W-:Y:S02]  /*4ed80*/  IMAD.X R79, RZ, RZ, RZ, P0 ;  /* 0x000000ffff4f7224 */ /* 0x000fe400000e06ff */
[----:B------:R-:W-:Y:S01]  /*4ed90*/  IMAD.IADD R11, R5, 0x1, R11 ;  /* 0x00000001050b7824 */ /* 0x000fe200078e020b */
[----:B------:R-:W-:Y:S01]  /*4eda0*/  IADD3 R82, P0, PT, R7, R82, RZ ;  /* 0x0000005207527210 */ /* 0x000fe20007f1e0ff */
[----:B------:R-:W-:Y:S02]  /*4edb0*/  IMAD R9, R55, R45, RZ ;  /* 0x0000002d37097224 */ /* 0x000fe400078e02ff */
[----:B------:R-:W-:-:S04]  /*4edc0*/  IMAD.WIDE.U32 R80, R45, R54, R80 ;  /* 0x000000362d507225 */ /* 0x000fc800078e0050 */
[----:B------:R-:W-:Y:S02]  /*4edd0*/  IMAD.IADD R5, R83, 0x1, R85 ;  /* 0x0000000153057824 */ /* 0x000fe400078e0255 */
[----:B------:R-:W-:Y:S02]  /*4ede0*/  IMAD R77, R29, R25, RZ ;  /* 0x000000191d4d7224 */ /* 0x000fe400078e02ff */
[----:B------:R-:W-:Y:S01]  /*4edf0*/  IMAD.WIDE.U32 R78, R25, R28, R78 ;  /* 0x0000001c194e7225 */ /* 0x000fe200078e004e */
[----:B------:R-:W-:-:S03]  /*4ee00*/  IADD3 R80, P3, PT, R5, R80, RZ ;  /* 0x0000005005507210 */ /* 0x000fc60007f7e0ff */
[----:B------:R-:W-:Y:S02]  /*4ee10*/  IMAD.IADD R9, R81, 0x1, R9 ;  /* 0x0000000151097824 */ /* 0x000fe400078e0209 */
[----:B------:R-:W-:Y:S02]  /*4ee20*/  IMAD.IADD R4, R79, 0x1, R77 ;  /* 0x000000014f047824 */ /* 0x000fe400078e024d */
[----:B------:R-:W-:Y:S01]  /*4ee30*/  IMAD.X R83, RZ, RZ, RZ, P0 ;  /* 0x000000ffff537224 */ /* 0x000fe200000e06ff */
[----:B------:R-:W-:Y:S01]  /*4ee40*/  IADD3 R78, P2, PT, R9, R78, RZ ;  /* 0x0000004e094e7210 */ /* 0x000fe20007f5e0ff */
        /* <DEDUP_REMOVED lines=9> */
[----:B------:R-:W-:Y:S01]  /*4eee0*/  IMAD R7, R55, R43, RZ ;  /* 0x0000002b37077224 */ /* 0x000fe200078e02ff */
[----:B------:R-:W-:Y:S01]  /*4eef0*/  IADD3 R84, P0, PT, R85, R80, RZ ;  /* 0x0000005055547210 */ /* 0x000fe20007f1e0ff */
[----:B------:R-:W-:-:S04]  /*4ef00*/  IMAD.WIDE.U32 R78, R43, R54, R78 ;  /* 0x000000362b4e7225 */ /* 0x000fc800078e004e */
[----:B------:R-:W-:Y:S02]  /*4ef10*/  IMAD.IADD R81, R81, 0x1, R9 ;  /* 0x0000000151517824 */ /* 0x000fe400078e0209 */
[----:B------:R-:W-:Y:S02]  /*4ef20*/  IMAD R11, R29, R23, RZ ;  /* 0x000000171d0b7224 */ /* 0x000fe400078e02ff */
[----:B------:R-:W-:Y:S01]  /*4ef30*/  IMAD.WIDE.U32 R4, R23, R28, R4 ;  /* 0x0000001c17047225 */ /* 0x000fe200078e0004 */
[----:B------:R-:W-:-:S03]  /*4ef40*/  IADD3 R80, P2, PT, R81, R78, RZ ;  /* 0x0000004e51507210 */ /* 0x000fc60007f5e0ff */
[----:B------:R-:W-:Y:S02]  /*4ef50*/  IMAD.IADD R79, R79, 0x1, R7 ;  /* 0x000000014f4f7824 */ /* 0x000fe400078e0207 */
[----:B------:R-:W-:Y:S02]  /*4ef60*/  IMAD.MOV.U32 R28, RZ, RZ, R82 ;  /* 0x000000ffff1c7224 */ /* 0x000fe400078e0052 */
[----:B------:R-:W-:Y:S02]  /*4ef70*/  IMAD.MOV.U32 R29, RZ, RZ, RZ ;  /* 0x000000ffff1d7224 */ /* 0x000fe400078e00ff */
[----:B------:R-:W-:Y:S02]  /*4ef80*/  IMAD R7, R61, R21, RZ ;  /* 0x000000153d077224 */ /* 0x000fe400078e02ff */
[----:B------:R-:W-:-:S04]  /*4ef90*/  IMAD.WIDE.U32 R28, R21, R60, R28 ;  /* 0x0000003c151c7225 */ /* 0x000fc800078e001c */
[----:B------:R-:W-:Y:S01]  /*4efa0*/  IMAD.X R85, RZ, RZ, RZ, P0 ;  /* 0x000000ffff557224 */ /* 0x000fe200000e06ff */
[----:B------:R-:W-:Y:S01]  /*4efb0*/  IADD3 R78, P0, PT, R79, R4, RZ ;  /* 0x000000044f4e7210 */ /* 0x000fe20007f1e0ff */
[----:B------:R-:W-:Y:S02]  /*4efc0*/  IMAD.X R81, RZ, RZ, RZ, P2 ;  /* 0x000000ffff517224 */ /* 0x000fe400010e06ff */
[----:B------:R-:W-:Y:S02]  /*4efd0*/  IMAD R77, R59, R49, RZ ;  /* 0x000000313b4d7224 */ /* 0x000fe400078e02ff */
[----:B------:R-:W-:Y:S02]  /*4efe0*/  IMAD.IADD R7, R29, 0x1, R7 ;  /* 0x000000011d077824 */ /* 0x000fe400078e0207 */
[----:B------:R-:W-:-:S04]  /*4eff0*/  IMAD.WIDE.U32 R82, R49, R58, R84 ;  /* 0x0000003a31527225 */ /* 0x000fc800078e0054 */
[----:B------:R-:W-:Y:S02]  /*4f000*/  IMAD R9, R57, R45, RZ ;  /* 0x0000002d39097224 */ /* 0x000fe400078e02ff */
[----:B------:R-:W-:Y:S01]  /*4f010*/  IMAD.X R79, RZ, RZ, RZ, P0 ;  /* 0x000000ffff4f7224 */ /* 0x000fe200000e06ff */
[----:B------:R-:W-:Y:S01]  /*4f020*/  IADD3 R82, P0, PT, R7, R82, RZ ;  /* 0x0000005207527210 */ /* 0x000fe20007f1e0ff */
[----:B------:R-:W-:-:S04]  /*4f030*/  IMAD.WIDE.U32 R80, R45, R56, R80 ;  /* 0x000000382d507225 */ /* 0x000fc800078e0050 */
[----:B------:R-:W-:Y:S02]  /*4f040*/  IMAD.IADD R11, R5, 0x1, R11 ;  /* 0x00000001050b7824 */ /* 0x000fe400078e020b */
        /* <DEDUP_REMOVED lines=8> */
[----:B------:R-:W-:Y:S01]  /*4f0d0*/  IMAD R85, R61, R51, RZ ;  /* 0x000000333d557224 */ /* 0x000fe200078e02ff */
[----:B------:R-:W-:Y:S01]  /*4f0e0*/  IADD3 R4, P0, PT, R4, R11, RZ ;  /* 0x0000000b04047210 */ /* 0x000fe20007f1e0ff */
[----:B------:R-:W-:Y:S02]  /*4f0f0*/  IMAD.X R81, RZ, RZ, RZ, P3 ;  /* 0x000000ffff517224 */ /* 0x000fe400018e06ff */
[----:B------:R-:W-:-:S04]  /*4f100*/  IMAD.WIDE.U32 R82, R51, R60, R82 ;  /* 0x0000003c33527225 */ /* 0x000fc800078e0052 */
[----:B------:R-:W-:Y:S02]  /*4f110*/  IMAD.X R79, RZ, RZ, RZ, P2 ;  /* 0x000000ffff4f7224 */ /* 0x000fe400010e06ff */
[----:B------:R-:W-:-:S04]  /*4f120*/  IMAD.WIDE.U32 R80, R47, R58, R80 ;  /* 0x0000003a2f507225 */ /* 0x000fc800078e0050 */
[----:B------:R-:W-:Y:S02]  /*4f130*/  IMAD.IADD R85, R83, 0x1, R85 ;  /* 0x0000000153557824 */ /* 0x000fe400078e0255 */
[----:B------:R-:W-:Y:S02]  /*4f140*/  IMAD R9, R59, R47, RZ ;  /* 0x0000002f3b097224 */ /* 0x000fe400078e02ff */
        /* <DEDUP_REMOVED lines=17> */
[----:B------:R-:W-:Y:S02]  /*4f260*/  IMAD.IADD R7, R55, 0x1, R7 ;  /* 0x0000000137077824 */ /* 0x000fe400078e0207 */
[----:B------:R-:W-:-:S04]  /*4f270*/  IMAD.WIDE.U32 R82, R49, R60, R84 ;  /* 0x0000003c31527225 */ /* 0x000fc800078e0054 */
[----:B------:R-:W-:Y:S01]  /*4f280*/  IMAD.X R79, RZ, RZ, RZ, P0 ;  /* 0x000000ffff4f7224 */ /* 0x000fe200000e06ff */
[----:B------:R-:W-:Y:S01]  /*4f290*/  IADD3 R82, P0, PT, R7, R82, RZ ;  /* 0x0000005207527210 */ /* 0x000fe20007f1e0ff */
[----:B------:R-:W-:Y:S02]  /*4f2a0*/  IMAD.IADD R11, R5, 0x1, R11 ;  /* 0x00000001050b7824 */ /* 0x000fe400078e020b */
        /* <DEDUP_REMOVED lines=26> */
[----:B------:R-:W-:Y:S02]  /*4f450*/  IMAD.MOV.U32 R56, RZ, RZ, R82 ;  /* 0x000000ffff387224 */ /* 0x000fe400078e0052 */
[----:B------:R-:W-:Y:S02]  /*4f460*/  IMAD.MOV.U32 R57, RZ, RZ, RZ ;  /* 0x000000ffff397224 */ /* 0x000fe400078e00ff */
[----:B------:R-:W-:Y:S02]  /*4f470*/  IMAD.IADD R79, R79, 0x1, R7 ;  /* 0x000000014f4f7824 */ /* 0x000fe400078e0207 */
[----:B------:R-:W-:-:S04]  /*4f480*/  IMAD.WIDE.U32 R56, R21, R36, R56 ;  /* 0x0000002415387225 */ /* 0x000fc800078e0038 */
[----:B------:R-:W-:Y:S02]  /*4f490*/  IMAD R7, R37, R21, RZ ;  /* 0x0000001525077224 */ /* 0x000fe400078e02ff */
[----:B------:R-:W-:Y:S01]  /*4f4a0*/  IMAD.X R85, RZ, RZ, RZ, P0 ;  /* 0x000000ffff557224 */ /* 0x000fe200000e06ff */
[----:B------:R-:W-:Y:S01]  /*4f4b0*/  IADD3 R78, P0, PT, R79, R4, RZ ;  /* 0x000000044f4e7210 */ /* 0x000fe20007f1e0ff */
[----:B------:R-:W-:Y:S02]  /*4f4c0*/  IMAD R27, R33, R49, RZ ;  /* 0x00000031211b7224 */ /* 0x000fe400078e02ff */
[----:B------:R-:W-:Y:S02]  /*4f4d0*/  IMAD.X R81, RZ, RZ, RZ, P2 ;  /* 0x000000ffff517224 */ /* 0x000fe400010e06ff */
[----:B------:R-:W-:-:S04]  /*4f4e0*/  IMAD.WIDE.U32 R82, R49, R32, R84 ;  /* 0x0000002031527225 */ /* 0x000fc800078e0054 */
[----:B------:R-:W-:Y:S02]  /*4f4f0*/  IMAD.IADD R7, R57, 0x1, R7 ;  /* 0x0000000139077824 */ /* 0x000fe400078e0207 */
        /* <DEDUP_REMOVED lines=13> */
[----:B------:R-:W-:Y:S02]  /*4f5d0*/  IMAD.X R81, RZ, RZ, RZ, P3 ;  /* 0x000000ffff517224 */ /* 0x000fe400018e06ff */
[----:B------:R-:W-:Y:S01]  /*4f5e0*/  IMAD.WIDE.U32 R78, R51, R36, R82 ;  /* 0x00000024334e7225 */ /* 0x000fe200078e0052 */
[----:B------:R-:W-:-:S03]  /*4f5f0*/  IADD3 R4, P0, PT, R4, R9, RZ ;  /* 0x0000000904047210 */ /* 0x000fc60007f1e0ff */
[----:B------:R-:W-:Y:S02]  /*4f600*/  IMAD R7, R37, R51, RZ ;  /* 0x0000003325077224 */ /* 0x000fe400078e02ff */
[----:B------:R-:W-:Y:S02]  /*4f610*/  IMAD R9, R33, R47, RZ ;  /* 0x0000002f21097224 */ /* 0x000fe400078e02ff */
[----:B------:R-:W-:Y:S02]  /*4f620*/  IMAD.X R51, RZ, RZ, RZ, P2 ;  /* 0x000000ffff337224 */ /* 0x000fe400010e06ff */
[----:B------:R-:W-:-:S04]  /*4f630*/  IMAD.WIDE.U32 R80, R47, R32, R80 ;  /* 0x000000202f507225 */ /* 0x000fc800078e0050 */
[----:B------:R-:W-:Y:S02]  /*4f640*/  IMAD.IADD R7, R79, 0x1, R7 ;  /* 0x000000014f077824 */ /* 0x000fe400078e0207 */
[----:B------:R-:W-:Y:S02]  /*4f650*/  IMAD R11, R61, R43, RZ ;  /* 0x0000002b3d0b7224 */ /* 0x000fe400078e02ff */
[----:B------:R-:W-:Y:S01]  /*4f660*/  IMAD.X R5, RZ, RZ, RZ, P0 ;  /* 0x000000ffff057224 */ /* 0x000fe200000e06ff */
[----:B------:R-:W-:Y:S01]  /*4f670*/  IADD3 R80, P0, PT, R7, R80, RZ ;  /* 0x0000005007507210 */ /* 0x000fe20007f1e0ff */
[----:B------:R-:W-:-:S04]  /*4f680*/  IMAD.WIDE.U32 R50, R43, R60, R50 ;  /* 0x0000003c2b327225 */ /* 0x000fc800078e0032 */
[----:B------:R-:W-:Y:S02]  /*4f690*/  IMAD.IADD R9, R81, 0x1, R9 ;  /* 0x0000000151097824 */ /* 0x000fe400078e0209 */
[----:B------:R-:W-:-:S03]  /*4f6a0*/  IMAD.WIDE.U32 R4, R23, R58, R4 ;  /* 0x0000003a17047225 */ /* 0x000fc600078e0004 */
[----:B------:R-:W-:Y:S01]  /*4f6b0*/  IADD3 R58, P2, PT, R9, R50, RZ ;  /* 0x00000032093a7210 */ /* 0x000fe20007f5e0ff */
[----:B------:R-:W-:Y:S02]  /*4f6c0*/  IMAD.IADD R7, R51, 0x1, R11 ;  /* 0x0000000133077824 */ /* 0x000fe400078e020b */
[----:B------:R-:W-:Y:S02]  /*4f6d0*/  IMAD.X R81, RZ, RZ, RZ, P0 ;  /* 0x000000ffff517224 */ /* 0x000fe400000e06ff */
[----:B------:R-:W-:Y:S01]  /*4f6e0*/  IMAD R9, R59, R23, RZ ;  /* 0x000000173b097224 */ /* 0x000fe200078e02ff */
[----:B------:R-:W-:Y:S01]  /*4f6f0*/  IADD3 R48, P0, PT, R7, R4, RZ ;  /* 0x0000000407307210 */ /* 0x000fe20007f1e0ff */
[----:B------:R-:W-:Y:S02]  /*4f700*/  IMAD.X R59, RZ, RZ, RZ, P2 ;  /* 0x000000ffff3b7224 */ /* 0x000fe400010e06ff */
[----:B------:R-:W-:-:S04]  /*4f710*/  IMAD.WIDE.U32 R50, R49, R36, R80 ;  /* 0x0000002431327225 */ /* 0x000fc800078e0050 */
[----:B------:R-:W-:Y:S02]  /*4f720*/  IMAD R7, R37, R49, RZ ;  /* 0x0000003125077224 */ /* 0x000fe400078e02ff */
        /* <DEDUP_REMOVED lines=9> */
[----:B------:R-:W-:Y:S01]  /*4f7c0*/  IMAD.IADD R46, R49, 0x1, R11 ;  /* 0x00000001312e7824 */ /* 0x000fe200078e020b */
[----:B------:R-:W-:Y:S01]  /*4f7d0*/  IADD3 R58, P2, PT, R59, R48, RZ ;  /* 0x000000303b3a7210 */ /* 0x000fe20007f5e0ff */
[----:B------:R-:W-:Y:S02]  /*4f7e0*/  IMAD.X R5, RZ, RZ, RZ, P0 ;  /* 0x000000ffff057224 */ /* 0x000fe400000e06ff */
[----:B------:R-:W-:Y:S01]  /*4f7f0*/  IMAD.WIDE.U32 R80, R78, 0x3d1, RZ ;  /* 0x000003d14e507825 */ /* 0x000fe200078e00ff */
[----:B------:R-:W-:-:S03]  /*4f800*/  IADD3 R46, P0, PT, R46, R7, RZ ;  /* 0x000000072e2e7210 */ /* 0x000fc60007f1e0ff */
[----:B------:R-:W-:Y:S02]  /*4f810*/  IMAD.X R59, RZ, RZ, RZ, P2 ;  /* 0x000000ffff3b7224 */ /* 0x000fe400010e06ff */
[----:B------:R-:W-:-:S04]  /*4f820*/  IMAD.WIDE.U32 R48, R47, R36, R4 ;  /* 0x000000242f307225 */ /* 0x000fc800078e0004 */
[----:B------:R-:W-:Y:S02]  /*4f830*/  IMAD R7, R37, R47, RZ ;  /* 0x0000002f25077224 */ /* 0x000fe400078e02ff */
[----:B------:R-:W-:Y:S02]  /*4f840*/  IMAD.IADD R4, R6, 0x1, R80 ;  /* 0x0000000106047824 */ /* 0x000fe400078e0250 */
[----:B------:R-:W-:Y:S02]  /*4f850*/  IMAD R5, R33, R43, RZ ;  /* 0x0000002b21057224 */ /* 0x000fe400078e02ff */
[----:B------:R-:W-:-:S04]  /*4f860*/  IMAD.WIDE.U32 R58, R43, R32, R58 ;  /* 0x000000202b3a7225 */ /* 0x000fc800078e003a */
[----:B------:R-:W-:Y:S02]  /*4f870*/  IMAD.IADD R7, R49, 0x1, R7 ;  /* 0x0000000131077824 */ /* 0x000fe400078e0207 */
[----:B------:R-:W-:Y:S01]  /*4f880*/  IMAD.X R47, RZ, RZ, RZ, P0 ;  /* 0x000000ffff2f7224 */ /* 0x000fe200000e06ff */
[----:B------:R-:W-:Y:S01]  /*4f890*/  ISETP.GE.U32.AND P0, PT, R4, R6, PT ;  /* 0x000000060400720c */ /* 0x000fe20003f06070 */
[----:B------:R-:W-:Y:S01]  /*4f8a0*/  IMAD.IADD R59, R59, 0x1, R5 ;  /* 0x000000013b3b7824 */ /* 0x000fe200078e0205 */
[----:B------:R-:W-:Y:S01]  /*4f8b0*/  IADD3 R6, P2, PT, R7, R58, RZ ;  /* 0x0000003a07067210 */ /* 0x000fe20007f5e0ff */
[----:B------:R-:W-:Y:S01]  /*4f8c0*/  IMAD.WIDE.U32 R46, R23, R60, R46 ;  /* 0x0000003c172e7225 */ /* 0x000fe200078e002e */
[----:B------:R-:W-:-:S03]  /*4f8d0*/  SEL R5, RZ, 0x1, P0 ;  /* 0x00000001ff057807 */ /* 0x000fc60000000000 */
        /* <DEDUP_REMOVED lines=9> */
[----:B------:R-:W-:Y:S02]  /*4f970*/  IMAD R11, R37, R45, RZ ;  /* 0x0000002d250b7224 */ /* 0x000fe400078e02ff */
[----:B------:R-:W-:-:S04]  /*4f980*/  IMAD.WIDE.U32 R8, R25, R32, R58 ;  /* 0x0000002019087225 */ /* 0x000fc800078e003a */
[----:B------:R-:W-:Y:S02]  /*4f990*/  IMAD.IADD R7, R7, 0x1, R11 ;  /* 0x0000000107077824 */ /* 0x000fe400078e020b */
[----:B------:R-:W-:Y:S02]  /*4f9a0*/  IMAD R61, R61, R23, RZ ;  /* 0x000000173d3d7224 */ /* 0x000fe400078e02ff */
[----:B------:R-:W-:Y:S01]  /*4f9b0*/  IMAD R11, R33, R25, RZ ;  /* 0x00000019210b7224 */ /* 0x000fe200078e02ff */
[----:B------:R-:W-:Y:S01]  /*4f9c0*/  IADD3 R8, P0, PT, R7, R8, RZ ;  /* 0x0000000807087210 */ /* 0x000fe20007f1e0ff */
[----:B------:R-:W-:Y:S01]  /*4f9d0*/  IMAD.IADD R45, R47, 0x1, R61 ;  /* 0x000000012f2d7824 */ /* 0x000fe200078e023d */
[----:B------:R-:W-:Y:S01]  /*4f9e0*/  IADD3.X R7, PT, PT, RZ, RZ, RZ, P2, P3 ;  /* 0x000000ffff077210 */ /* 0x000fe200017e64ff */
[----:B------:R-:W-:Y:S02]  /*4f9f0*/  IMAD.IADD R44, R9, 0x1, R11 ;  /* 0x00000001092c7824 */ /* 0x000fe400078e020b */
[----:B------:R-:W-:-:S02]  /*4fa00*/  IMAD.X R9, RZ, RZ, RZ, P0 ;  /* 0x000000ffff097224 */ /* 0x000fc400000e06ff */
[----:B------:R-:W-:Y:S01]  /*4fa10*/  VIADD R46, R81, UR4 ;  /* 0x00000004512e7c36 */ /* 0x000fe20008000000 */
[----:B------:R-:W-:Y:S01]  /*4fa20*/  IADD3 R44, P0, PT, R44, R45, RZ ;  /* 0x0000002d2c2c7210 */ /* 0x000fe20007f1e0ff */
[----:B------:R-:W-:Y:S02]  /*4fa30*/  IMAD.MOV.U32 R47, RZ, RZ, RZ ;  /* 0x000000ffff2f7224 */ /* 0x000fe400078e00ff */
[----:B------:R-:W-:-:S04]  /*4fa40*/  IMAD.WIDE.U32 R8, R43, R36, R8 ;  /* 0x000000242b087225 */ /* 0x000fc800078e0008 */
[----:B------:R-:W-:Y:S02]  /*4fa50*/  IMAD.X R45, RZ, RZ, RZ, P0 ;  /* 0x000000ffff2d7224 */ /* 0x000fe400000e06ff */
[----:B------:R-:W-:-:S04]  /*4fa60*/  IMAD.WIDE.U32 R46, R48, 0x3d1, R46 ;  /* 0x000003d1302e7825 */ /* 0x000fc800078e002e */
[----:B------:R-:W-:Y:S01]  /*4fa70*/  IMAD R11, R37, R43, RZ ;  /* 0x0000002b250b7224 */ /* 0x000fe200078e02ff */
[----:B------:R-:W-:Y:S01]  /*4fa80*/  IADD3 R10, P2, P3, R46, R7, R10 ;  /* 0x000000072e0a7210 */ /* 0x000fe20007b5e00a */
[----:B------:R-:W-:-:S04]  /*4fa90*/  IMAD.WIDE.U32 R42, R23, R32, R44 ;  /* 0x00000020172a7225 */ /* 0x000fc800078e002c */
[----:B------:R-:W-:Y:S02]  /*4faa0*/  IMAD.IADD R45, R9, 0x1, R11 ;  /* 0x00000001092d7824 */ /* 0x000fe400078e020b */
[----:B------:R-:W-:Y:S02]  /*4fab0*/  IMAD.X R7, RZ, RZ, RZ, P4 ;  /* 0x000000ffff077224 */ /* 0x000fe400020e06ff */
[----:B------:R-:W-:Y:S01]  /*4fac0*/  VIADD R46, R47, UR4 ;  /* 0x000000042f2e7c36 */ /* 0x000fe20008000000 */
[----:B------:R-:W-:Y:S01]  /*4fad0*/  IADD3 R44, P0, PT, R45, R42, RZ ;  /* 0x0000002a2d2c7210 */ /* 0x000fe20007f1e0ff */
[----:B------:R-:W-:Y:S01]  /*4fae0*/  IMAD.MOV.U32 R47, RZ, RZ, RZ ;  /* 0x000000ffff2f7224 */ /* 0x000fe200078e00ff */
[----:B------:R-:W-:Y:S01]  /*4faf0*/  IADD3 R10, P4, P5, R50, R7, R10 ;  /* 0x00000007320a7210 */ /* 0x000fe20007d9e00a */
[----:B------:R-:W-:Y:S01]  /*4fb00*/  IMAD R9, R37, R25, RZ ;  /* 0x0000001925097224 */ /* 0x000fe200078e02ff */
[----:B------:R-:W-:Y:S01]  /*4fb10*/  IADD3.X R7, PT, PT, RZ, RZ, RZ, P2, P3 ;  /* 0x000000ffff077210 */ /* 0x000fe200017e64ff */
[----:B------:R-:W-:Y:S01]  /*4fb20*/  IMAD.WIDE.U32 R46, R6, 0x3d1, R46 ;  /* 0x000003d1062e7825 */ /* 0x000fe200078e002e */
[----:B------:R-:W-:-:S03]  /*4fb30*/  IADD3.X R11, PT, PT, RZ, RZ, RZ, P4, P5 ;  /* 0x000000ffff0b7210 */ /* 0x000fc600027ea4ff */
[----:B------:R-:W-:Y:S01]  /*4fb40*/  IMAD.X R45, RZ, RZ, RZ, P0 ;  /* 0x000000ffff2d7224 */ /* 0x000fe200000e06ff */
[----:B------:R-:W-:Y:S01]  /*4fb50*/  IADD3 R76, P3, P4, R46, R7, R76 ;  /* 0x000000072e4c7210 */ /* 0x000fe20007c7e04c */
[----:B------:R-:W-:Y:S02]  /*4fb60*/  IMAD R7, R33, R23, RZ ;  /* 0x0000001721077224 */ /* 0x000fe400078e02ff */
[----:B------:R-:W-:Y:S01]  /*4fb70*/  IMAD.WIDE.U32 R32, R25, R36, R44 ;  /* 0x0000002419207225 */ /* 0x000fe200078e002c */
[----:B------:R-:W-:-:S03]  /*4fb80*/  IADD3 R11, P0, P2, R48, R11, R76 ;  /* 0x0000000b300b7210 */ /* 0x000fc60007a1e04c */
[----:B------:R-:W-:Y:S01]  /*4fb90*/  VIADD R24, R47, UR4 ;  /* 0x000000042f187c36 */ /* 0x000fe20008000000 */
[----:B------:R-:W-:Y:S01]  /*4fba0*/  IADD3.X R29, PT, PT, RZ, RZ, RZ, P0, P2 ;  /* 0x000000ffff1d7210 */ /* 0x000fe200007e44ff */
[----:B------:R-:W-:Y:S02]  /*4fbb0*/  IMAD.MOV.U32 R25, RZ, RZ, RZ ;  /* 0x000000ffff197224 */ /* 0x000fe400078e00ff */
[----:B------:R-:W-:Y:S01]  /*4fbc0*/  IMAD.IADD R43, R43, 0x1, R7 ;  /* 0x000000012b2b7824 */ /* 0x000fe200078e0207 */
[----:B------:R-:W-:Y:S01]  /*4fbd0*/  IADD3.X R7, PT, PT, RZ, RZ, RZ, P3, P4 ;  /* 0x000000ffff077210 */ /* 0x000fe20001fe84ff */
[----:B------:R-:W-:-:S04]  /*4fbe0*/  IMAD.WIDE.U32 R24, R8, 0x3d1, R24 ;  /* 0x000003d108187825 */ /* 0x000fc800078e0018 */
[----:B------:R-:W-:Y:S01]  /*4fbf0*/  IMAD.IADD R2, R33, 0x1, R9 ;  /* 0x0000000121027824 */ /* 0x000fe200078e0209 */
[----:B------:R-:W-:Y:S01]  /*4fc00*/  IADD3 R0, P4, P3, R24, R7, R26 ;  /* 0x0000000718007210 */ /* 0x000fe20007b9e01a */
[----:B------:R-:W-:Y:S02]  /*4fc10*/  VIADD R42, R25, UR4 ;  /* 0x00000004192a7c36 */ /* 0x000fe40008000000 */
[----:B------:R-:W-:Y:S01]  /*4fc20*/  IMAD R37, R37, R23, RZ ;  /* 0x0000001725257224 */ /* 0x000fe200078e02ff */
[----:B------:R-:W-:Y:S01]  /*4fc30*/  IADD3 R24, P5, PT, R2, R43, RZ ;  /* 0x0000002b02187210 */ /* 0x000fe20007fbe0ff */
[----:B------:R-:W-:Y:S01]  /*4fc40*/  IMAD.MOV.U32 R43, RZ, RZ, RZ ;  /* 0x000000ffff2b7224 */ /* 0x000fe200078e00ff */
[----:B------:R-:W-:-:S03]  /*4fc50*/  IADD3.X R9, PT, PT, RZ, RZ, RZ, P4, P3 ;  /* 0x000000ffff097210 */ /* 0x000fc600027e64ff */
[----:B------:R-:W-:Y:S01]  /*4fc60*/  IMAD.X R25, RZ, RZ, RZ, P5 ;  /* 0x000000ffff197224 */ /* 0x000fe200028e06ff */
[----:B------:R-:W-:Y:S01]  /*4fc70*/  IADD3 R29, P5, P6, R6, R29, R0 ;  /* 0x0000001d061d7210 */ /* 0x000fe20007ebe000 */
[----:B------:R-:W-:-:S04]  /*4fc80*/  IMAD.WIDE.U32 R26, R32, 0x3d1, R42 ;  /* 0x000003d1201a7825 */ /* 0x000fc800078e002a */
[----:B------:R-:W-:Y:S01]  /*4fc90*/  IMAD.WIDE.U32 R6, R23, R36, R24 ;  /* 0x0000002417067225 */ /* 0x000fe200078e0018 */
[----:B------:R-:W-:Y:S02]  /*4fca0*/  IADD3 R26, P0, P2, R26, R9, R28 ;  /* 0x000000091a1a7210 */ /* 0x000fe40007a1e01c */
[----:B------:R-:W-:Y:S01]  /*4fcb0*/  IADD3.X R9, PT, PT, RZ, RZ, RZ, P5, P6 ;  /* 0x000000ffff097210 */ /* 0x000fe20002fec4ff */
[----:B------:R-:W-:Y:S01]  /*4fcc0*/  VIADD R42, R27, UR4 ;  /* 0x000000041b2a7c36 */ /* 0x000fe20008000000 */
[----:B------:R-:W-:Y:S02]  /*4fcd0*/  IADD3.X R21, PT, PT, RZ, RZ, RZ, P0, P2 ;  /* 0x000000ffff157210 */ /* 0x000fe400007e44ff */
[----:B------:R-:W-:Y:S01]  /*4fce0*/  IADD3 R23, P3, P4, R8, R9, R26 ;  /* 0x0000000908177210 */ /* 0x000fe20007c7e01a */
[----:B------:R-:W-:-:S03]  /*4fcf0*/  IMAD.WIDE.U32 R24, R6, 0x3d1, R42 ;  /* 0x000003d106187825 */ /* 0x000fc600078e002a */
[----:B------:R-:W-:Y:S01]  /*4fd00*/  IADD3.X R33, PT, PT, RZ, RZ, RZ, P3, P4 ;  /* 0x000000ffff217210 */ /* 0x000fe20001fe84ff */
[----:B------:R-:W-:Y:S01]  /*4fd10*/  VIADD R8, R25, UR4 ;  /* 0x0000000419087c36 */ /* 0x000fe20008000000 */
[----:B------:R-:W-:Y:S01]  /*4fd20*/  IADD3 R54, P0, P2, R24, R21, R54 ;  /* 0x0000001518367210 */ /* 0x000fe20007a1e036 */
[----:B------:R-:W-:Y:S02]  /*4fd30*/  IMAD.IADD R25, R7, 0x1, R37 ;  /* 0x0000000107197824 */ /* 0x000fe400078e0225 */
        /* <DEDUP_REMOVED lines=38> */
.L_x_518:
[----:B------:R-:W-:Y:S05]  /*4ffa0*/  BSYNC.RECONVERGENT B1 ;  /* 0x0000000000017941 */ /* 0x000fea0003800200 */
.L_x_517:
        /* <DEDUP_REMOVED lines=45> */
.L_x_521:
[----:B------:R-:W-:Y:S05]  /*50280*/  BSYNC.RELIABLE B2 ;  /* 0x0000000000027941 */ /* 0x000fea0003800100 */
.L_x_520:
        /* <DEDUP_REMOVED lines=44> */
.L_x_522:
[----:B------:R-:W-:Y:S05]  /*50550*/  BSYNC.RECONVERGENT B1 ;  /* 0x0000000000017941 */ /* 0x000fea0003800200 */
.L_x_519:
        /* <DEDUP_REMOVED lines=41> */
.L_x_525:
[----:B------:R-:W-:Y:S05]  /*507f0*/  BSYNC.RELIABLE B2 ;  /* 0x0000000000027941 */ /* 0x000fea0003800100 */
.L_x_524:
        /* <DEDUP_REMOVED lines=38> */
[----:B--2---:R-:W-:Y:S01]  /*50a60*/  ISETP.GE.U32.AND P0, PT, R8, UR4, PT ;  /* 0x0000000408007c0c */ /* 0x004fe2000bf06070 */
[----:B------:R-:W-:Y:S02]  /*50a70*/  VIADD R5, R2, -UR17 ;  /* 0x8000001102057c36 */ /* 0x000fe40008000000 */
[----:B------:R-:W-:Y:S01]  /*50a80*/  VIADD R8, R8, -UR4 ;  /* 0x8000000408087c36 */ /* 0x000fe20008000000 */
[----:B------:R-:W-:-:S13]  /*50a90*/  ISETP.GE.U32.AND.EX P0, PT, R0, RZ, PT, P0 ;  /* 0x000000ff0000720c */ /* 0x000fda0003f06100 */
[----:B------:R-:W-:-:S04]  /*50aa0*/  @P0 IMAD.MOV R21, RZ, RZ, R9 ;  /* 0x000000ffff150224 */ /* 0x000fc800078e0209 */
[----:B------:R-:W-:-:S07]  /*50ab0*/  IMAD.IADD R9, R21, 0x1, -R20 ;  /* 0x0000000115097824 */ /* 0x000fce00078e0a14 */
.L_x_526:
[----:B------:R-:W-:Y:S05]  /*50ac0*/  BSYNC.RECONVERGENT B1 ;  /* 0x0000000000017941 */ /* 0x000fea0003800200 */
.L_x_523:
[-C--:B------:R-:W-:Y:S01]  /*50ad0*/  IMAD R25, R31, R15.reuse, RZ ;  /* 0x0000000f1f197224 */ /* 0x080fe200078e02ff */
[----:B------:R-:W-:Y:S01]  /*50ae0*/  UMOV UR4, URZ ;  /* 0x000000ff00047c82 */ /* 0x000fe20008000000 */
[----:B------:R-:W-:Y:S01]  /*50af0*/  IMAD.WIDE.U32 R22, R30, R15, RZ ;  /* 0x0000000f1e167225 */ /* 0x000fe200078e00ff */
[----:B------:R0:W-:Y:S01]  /*50b00*/  STL.64 [R1+0x40], R4 ;  /* 0x0000400401007387 */ /* 0x0001e20000100a00 */
[----:B------:R-:W-:Y:S02]  /*50b10*/  BSSY.RECONVERGENT B1, `(.L_x_527) ;  /* 0x000018a000017945 */ /* 0x000fe40003800200 */
[----:B------:R-:W-:Y:S01]  /*50b20*/  IMAD.IADD R24, R23, 0x1, R25 ;  /* 0x0000000117187824 */ /* 0x000fe200078e0219 */
[----:B------:R0:W-:Y:S01]  /*50b30*/  STL.64 [R1+0x48], R10 ;  /* 0x0000480a01007387 */ /* 0x0001e20000100a00 */
[----:B------:R-:W-:Y:S02]  /*50b40*/  IMAD.MOV.U32 R25, RZ, RZ, RZ ;  /* 0x000000ffff197224 */ /* 0x000fe400078e00ff */
[----:B------:R-:W-:Y:S01]  /*50b50*/  IMAD R27, R31, R75, RZ ;  /* 0x0000004b1f1b7224 */ /* 0x000fe200078e02ff */
[----:B------:R0:W-:Y:S01]  /*50b60*/  STL.64 [R1+0x50], R6 ;  /* 0x0000500601007387 */ /* 0x0001e20000100a00 */
[----:B------:R-:W-:-:S03]  /*50b70*/  IMAD.WIDE.U32 R24, R75, R30, R24 ;  /* 0x0000001e4b187225 */ /* 0x000fc600078e0018 */
[----:B------:R0:W-:Y:S01]  /*50b80*/  STL.64 [R1+0x58], R8 ;  /* 0x0000580801007387 */ /* 0x0001e20000100a00 */
        /* <DEDUP_REMOVED lines=9> */
[C---:B------:R-:W-:Y:S02]  /*50c20*/  IMAD R26, R31.reuse, R65, RZ ;  /* 0x000000411f1a7224 */ /* 0x040fe400078e02ff */
        /* <DEDUP_REMOVED lines=36> */
[----:B------:R-:W-:Y:S01]  /*50e70*/  IMAD R47, R39, R15, RZ ;  /* 0x0000000f272f7224 */ /* 0x000fe200078e02ff */
[----:B------:R-:W-:Y:S01]  /*50e80*/  IADD3 R36, P0, PT, R37, R28, RZ ;  /* 0x0000001c25247210 */ /* 0x000fe20007f1e0ff */
[----:B------:R-:W-:Y:S02]  /*50e90*/  IMAD.IADD R32, R29, 0x1, R33 ;  /* 0x000000011d207824 */ /* 0x000fe400078e0221 */
[----:B------:R-:W-:Y:S02]  /*50ea0*/  IMAD.MOV.U32 R28, RZ, RZ, R42 ;  /* 0x000000ffff1c7224 */ /* 0x000fe400078e002a */
[----:B------:R-:W-:-:S02]  /*50eb0*/  IMAD.MOV.U32 R29, RZ, RZ, RZ ;  /* 0x000000ffff1d7224 */ /* 0x000fc400078e00ff */
[----:B------:R-:W-:Y:S02]  /*50ec0*/  IMAD.X R45, RZ, RZ, RZ, P2 ;  /* 0x000000ffff2d7224 */ /* 0x000fe400010e06ff */
[----:B------:R-:W-:-:S04]  /*50ed0*/  IMAD.WIDE.U32 R28, R15, R38, R28 ;  /* 0x000000260f1c7225 */ /* 0x000fc800078e001c */
[----:B------:R-:W-:Y:S02]  /*50ee0*/  IMAD.X R37, RZ, RZ, RZ, P0 ;  /* 0x000000ffff257224 */ /* 0x000fe400000e06ff */
[----:B------:R-:W-:Y:S02]  /*50ef0*/  IMAD R25, R67, R65, RZ ;  /* 0x0000004143197224 */ /* 0x000fe400078e02ff */
[----:B------:R-:W-:-:S04]  /*50f00*/  IMAD.WIDE.U32 R42, R65, R66, R44 ;  /* 0x00000042412a7225 */ /* 0x000fc800078e002c */
[----:B------:R-:W-:Y:S02]  /*50f10*/  IMAD.IADD R47, R29, 0x1, R47 ;  /* 0x000000011d2f7824 */ /* 0x000fe400078e022f */
[----:B------:R-:W-:Y:S02]  /*50f20*/  IMAD R23, R35, R53, RZ ;  /* 0x0000003523177224 */ /* 0x000fe400078e02ff */
[----:B------:R-:W-:Y:S01]  /*50f30*/  IMAD.MOV.U32 R33, RZ, RZ, RZ ;  /* 0x000000ffff217224 */ /* 0x000fe200078e00ff */
[----:B------:R-:W-:Y:S01]  /*50f40*/  IADD3 R46, P3, PT, R47, R42, RZ ;  /* 0x0000002a2f2e7210 */ /* 0x000fe20007f7e0ff */
        /* <DEDUP_REMOVED lines=16> */
[----:B------:R-:W-:Y:S02]  /*51050*/  IMAD.MOV.U32 R37, RZ, RZ, RZ ;  /* 0x000000ffff257224 */ /* 0x000fe400078e00ff */
[----:B------:R-:W-:Y:S01]  /*51060*/  IMAD R27, R35, R19, RZ ;  /* 0x00000013231b7224 */ /* 0x000fe200078e02ff */
[----:B------:R-:W-:Y:S01]  /*51070*/  IADD3 R44, P0, PT, R21, R44, RZ ;  /* 0x0000002c152c7210 */ /* 0x000fe20007f1e0ff */
[----:B------:R-:W-:-:S04]  /*51080*/  IMAD.WIDE.U32 R42, R19, R34, R42 ;  /* 0x00000022132a7225 */ /* 0x000fc800078e002a */
[----:B------:R-:W-:Y:S02]  /*51090*/  IMAD.IADD R23, R45, 0x1, R23 ;  /* 0x000000012d177824 */ /* 0x000fe400078e0217 */
[----:B------:R-:W-:-:S03]  /*510a0*/  IMAD.WIDE.U32 R32, R13, R30, R36 ;  /* 0x0000001e0d207225 */ /* 0x000fc600078e0024 */
[----:B------:R-:W-:Y:S01]  /*510b0*/  IADD3 R42, P2, PT, R23, R42, RZ ;  /* 0x0000002a172a7210 */ /* 0x000fe20007f5e0ff */
[----:B------:R-:W-:Y:S02]  /*510c0*/  IMAD R25, R31, R13, RZ ;  /* 0x0000000d1f197224 */ /* 0x000fe400078e02ff */
[----:B------:R-:W-:Y:S02]  /*510d0*/  IMAD.IADD R37, R43, 0x1, R27 ;  /* 0x000000012b257824 */ /* 0x000fe400078e021b */
[----:B------:R-:W-:Y:S02]  /*510e0*/  IMAD.MOV.U32 R30, RZ, RZ, R46 ;  /* 0x000000ffff1e7224 */ /* 0x000fe400078e002e */
[----:B------:R-:W-:Y:S02]  /*510f0*/  IMAD.MOV.U32 R31, RZ, RZ, RZ ;  /* 0x000000ffff1f7224 */ /* 0x000fe400078e00ff */
[----:B------:R-:W-:Y:S01]  /*51100*/  IMAD.X R45, RZ, RZ, RZ, P0 ;  /* 0x000000ffff2d7224 */ /* 0x000fe200000e06ff */
[----:B------:R-:W-:Y:S01]  /*51110*/  IADD3 R36, P0, PT, R37, R32, RZ ;  /* 0x0000002025247210 */ /* 0x000fe20007f1e0ff */
[----:B------:R-:W-:-:S02]  /*51120*/  IMAD R21, R69, R15, RZ ;  /* 0x0000000f45157224 */ /* 0x000fc400078e02ff */
        /* <DEDUP_REMOVED lines=14> */
[----:B------:R-:W-:Y:S02]  /*51210*/  IMAD.IADD R25, R43, 0x1, R29 ;  /* 0x000000012b197824 */ /* 0x000fe400078e021d */
[----:B------:R-:W-:Y:S02]  /*51220*/  IMAD.IADD R32, R37, 0x1, R27 ;  /* 0x0000000125207824 */ /* 0x000fe400078e021b */
[----:B------:R-:W-:Y:S01]  /*51230*/  IMAD.X R45, RZ, RZ, RZ, P0 ;  /* 0x000000ffff2d7224 */ /* 0x000fe200000e06ff */
[----:B------:R-:W-:Y:S01]  /*51240*/  IADD3 R36, P2, PT, R25, R36, RZ ;  /* 0x0000002419247210 */ /* 0x000fe20007f5e0ff */
        /* <DEDUP_REMOVED lines=80> */
[----:B------:R-:W-:Y:S01]  /*51750*/  IMAD R21, R71, R75, RZ ;  /* 0x0000004b47157224 */ /* 0x000fe200078e02ff */
[----:B------:R-:W-:Y:S01]  /*51760*/  IADD3 R36, P0, PT, R37, R66, RZ ;  /* 0x0000004225247210 */ /* 0x000fe20007f1e0ff */
[----:B------:R-:W-:-:S02]  /*51770*/  IMAD.X R45, RZ, RZ, RZ, P3 ;  /* 0x000000ffff2d7224 */ /* 0x000fc400018e06ff */
        /* <DEDUP_REMOVED lines=36> */
[----:B------:R-:W-:Y:S02]  /*519c0*/  IMAD.IADD R38, R15, 0x1, R23 ;  /* 0x000000010f267824 */ /* 0x000fe400078e0217 */
        /* <DEDUP_REMOVED lines=17> */
[----:B------:R-:W-:Y:S01]  /*51ae0*/  IMAD.X R47, RZ, RZ, RZ, P2 ;  /* 0x000000ffff2f7224 */ /* 0x000fe200010e06ff */
[----:B------:R-:W-:Y:S01]  /*51af0*/  IADD3 R44, P0, PT, R45, R38, RZ ;  /* 0x000000262d2c7210 */ /* 0x000fe20007f1e0ff */
[----:B------:R-:W-:-:S04]  /*51b00*/  IMAD.WIDE.U32 R42, R65, R72, R48 ;  /* 0x00000048412a7225 */ /* 0x000fc800078e0030 */
[----:B------:R-:W-:Y:S02]  /*51b10*/  IMAD R15, R73, R65, RZ ;  /* 0x00000041490f7224 */ /* 0x000fe400078e02ff */
        /* <DEDUP_REMOVED lines=33> */
[----:B------:R-:W-:Y:S01]  /*51d30*/  IMAD R27, R41, R13, RZ ;  /* 0x0000000d291b7224 */ /* 0x000fe200078e02ff */
[----:B------:R-:W-:Y:S01]  /*51d40*/  IADD3 R15, P2, P3, R46, R24, R15 ;  /* 0x000000182e0f7210 */ /* 0x000fe20007b5e00f */
[----:B------:R-:W-:Y:S02]  /*51d50*/  IMAD.X R41, RZ, RZ, RZ, P0 ;  /* 0x000000ffff297224 */ /* 0x000fe400000e06ff */
[----:B------:R-:W-:Y:S01]  /*51d60*/  IMAD.WIDE.U32 R22, R53, R72, R22 ;  /* 0x0000004835167225 */ /* 0x000fe200078e0016 */
[----:B------:R-:W-:Y:S02]  /*51d70*/  IADD3.X R21, PT, PT, RZ, RZ, RZ, P2, P3 ;  /* 0x000000ffff157210 */ /* 0x000fe400017e64ff */
[----:B------:R-:W-:Y:S01]  /*51d80*/  IADD3 R15, P4, PT, R15, R14, RZ ;  /* 0x0000000e0f0f7210 */ /* 0x000fe20007f9e0ff */
[----:B------:R-:W-:Y:S02]  /*51d90*/  IMAD R53, R73, R53, RZ ;  /* 0x0000003549357224 */ /* 0x000fe400078e02ff */
[----:B------:R-:W-:-:S04]  /*51da0*/  IMAD.WIDE.U32 R24, R17, R70, R40 ;  /* 0x0000004611187225 */ /* 0x000fc800078e0028 */
[----:B------:R-:W-:Y:S02]  /*51db0*/  IMAD.IADD R41, R23, 0x1, R53 ;  /* 0x0000000117297824 */ /* 0x000fe400078e0235 */
[----:B------:R-:W-:Y:S02]  /*51dc0*/  IMAD R23, R71, R17, RZ ;  /* 0x0000001147177224 */ /* 0x000fe400078e02ff */
[----:B------:R-:W-:Y:S01]  /*51dd0*/  IMAD.IADD R27, R45, 0x1, R27 ;  /* 0x000000012d1b7824 */ /* 0x000fe200078e021b */
[----:B------:R-:W-:Y:S01]  /*51de0*/  IADD3 R40, P0, PT, R41, R24, RZ ;  /* 0x0000001829287210 */ /* 0x000fe20007f1e0ff */
[----:B------:R-:W-:Y:S02]  /*51df0*/  IMAD.IADD R24, R25, 0x1, R23 ;  /* 0x0000000119187824 */ /* 0x000fe400078e0217 */
[----:B------:R-:W-:Y:S02]  /*51e00*/  VIADD R44, R47, UR4 ;  /* 0x000000042f2c7c36 */ /* 0x000fe40008000000 */
[----:B------:R-:W-:-:S02]  /*51e10*/  IMAD.MOV.U32 R45, RZ, RZ, RZ ;  /* 0x000000ffff2d7224 */ /* 0x000fc400078e00ff */
[----:B------:R-:W-:Y:S01]  /*51e20*/  IMAD.X R41, RZ, RZ, RZ, P0 ;  /* 0x000000ffff297224 */ /* 0x000fe200000e06ff */
[----:B------:R-:W-:Y:S01]  /*51e30*/  IADD3 R24, P0, PT, R24, R27, RZ ;  /* 0x0000001b18187210 */ /* 0x000fe20007f1e0ff */
[----:B------:R-:W-:-:S04]  /*51e40*/  IMAD.WIDE.U32 R44, R38, 0x3d1, R44 ;  /* 0x000003d1262c7825 */ /* 0x000fc800078e002c */
[----:B------:R-:W-:Y:S01]  /*51e50*/  IMAD.X R25, RZ, RZ, RZ, P0 ;  /* 0x000000ffff197224 */ /* 0x000fe200000e06ff */
[----:B------:R-:W-:Y:S01]  /*51e60*/  IADD3 R0, P2, P3, R44, R21, R26 ;  /* 0x000000152c007210 */ /* 0x000fe20007b5e01a */
[----:B------:R-:W-:-:S04]  /*51e70*/  IMAD.WIDE.U32 R26, R19, R72, R40 ;  /* 0x00000048131a7225 */ /* 0x000fc800078e0028 */
[----:B------:R-:W-:Y:S02]  /*51e80*/  IMAD R23, R73, R19, RZ ;  /* 0x0000001349177224 */ /* 0x000fe400078e02ff */
        /* <DEDUP_REMOVED lines=16> */
[----:B------:R-:W-:Y:S02]  /*51f90*/  VIADD R16, R41, UR4 ;  /* 0x0000000429107c36 */ /* 0x000fe40008000000 */
[----:B------:R-:W-:Y:S02]  /*51fa0*/  IMAD.MOV.U32 R17, RZ, RZ, RZ ;  /* 0x000000ffff117224 */ /* 0x000fe400078e00ff */
[----:B------:R-:W-:Y:S01]  /*51fb0*/  IMAD.IADD R21, R19, 0x1, R21 ;  /* 0x0000000113157824 */ /* 0x000fe200078e0215 */
[----:B------:R-:W-:Y:S01]  /*51fc0*/  IADD3.X R19, PT, PT, RZ, RZ, RZ, P3, P4 ;  /* 0x000000ffff137210 */ /* 0x000fe20001fe84ff */
[----:B------:R-:W-:-:S04]  /*51fd0*/  IMAD.WIDE.U32 R16, R26, 0x3d1, R16 ;  /* 0x000003d11a107825 */ /* 0x000fc800078e0010 */
[----:B------:R-:W-:Y:S01]  /*51fe0*/  IMAD.IADD R0, R25, 0x1, R23 ;  /* 0x0000000119007824 */ /* 0x000fe200078e0217 */
[----:B------:R-:W-:Y:S01]  /*51ff0*/  IADD3 R30, P4, P3, R16, R19, R30 ;  /* 0x00000013101e7210 */ /* 0x000fe20007b9e01e */
[----:B------:R-:W-:Y:S02]  /*52000*/  VIADD R18, R17, UR4 ;  /* 0x0000000411127c36 */ /* 0x000fe40008000000 */
        /* <DEDUP_REMOVED lines=10> */
[----:B------:R-:W-:-:S03]  /*520b0*/  IADD3.X R27, PT, PT, RZ, RZ, RZ, P5, P6 ;  /* 0x000000ffff1b7210 */ /* 0x000fc60002fec4ff */
[----:B------:R-:W-:Y:S01]  /*520c0*/  IMAD.MOV.U32 R23, RZ, RZ, RZ ;  /* 0x000000ffff177224 */ /* 0x000fe200078e00ff */
[----:B------:R-:W-:Y:S01]  /*520d0*/  IADD3 R27, P3, P4, R26, R27, R32 ;  /* 0x0000001b1a1b7210 */ /* 0x000fe20007c7e020 */
[----:B------:R-:W-:Y:S02]  /*520e0*/  IMAD R13, R73, R13, RZ ;  /* 0x0000000d490d7224 */ /* 0x000fe400078e02ff */
[----:B------:R-:W-:Y:S01]  /*520f0*/  IMAD.WIDE.U32 R18, R16, 0x3d1, R22 ;  /* 0x000003d110127825 */ /* 0x000fe200078e0016 */
[----:B------:R-:W-:Y:S02]  /*52100*/  IADD3.X R23, PT, PT, RZ, RZ, RZ, P0, P2 ;  /* 0x000000ffff177210 */ /* 0x000fe400007e44ff */
[----:B------:R-:W-:Y:S02]  /*52110*/  IADD3.X R25, PT, PT, RZ, RZ, RZ, P3, P4 ;  /* 0x000000ffff197210 */ /* 0x000fe40001fe84ff */
[----:B------:R-:W-:Y:S01]  /*52120*/  IADD3 R34, P0, P2, R18, R23, R34 ;  /* 0x0000001712227210 */ /* 0x000fe20007a1e022 */
[----:B------:R-:W-:-:S02]  /*52130*/  VIADD R18, R19, UR4 ;  /* 0x0000000413127c36 */ /* 0x000fc40008000000 */
[----:B------:R-:W-:Y:S01]  /*52140*/  IMAD.IADD R23, R17, 0x1, R13 ;  /* 0x0000000111177824 */ /* 0x000fe200078e020d */
[----:B------:R-:W-:Y:S01]  /*52150*/  IADD3 R25, P3, P4, R24, R25, R34 ;  /* 0x0000001918197210 */ /* 0x000fe20007c7e022 */
[----:B------:R-:W-:Y:S01]  /*52160*/  IMAD.MOV.U32 R19, RZ, RZ, RZ ;  /* 0x000000ffff137224 */ /* 0x000fe200078e00ff */
[----:B------:R-:W-:Y:S02]  /*52170*/  IADD3.X R17, PT, PT, RZ, RZ, RZ, P0, P2 ;  /* 0x000000ffff117210 */ /* 0x000fe400007e44ff */
[----:B------:R-:W-:Y:S01]  /*52180*/  IADD3.X R13, PT, PT, RZ, RZ, RZ, P3, P4 ;  /* 0x000000ffff0d7210 */ /* 0x000fe20001fe84ff */
[----:B------:R-:W-:-:S04]  /*52190*/  IMAD.WIDE.U32 R18, R23, 0x3d1, R18 ;  /* 0x000003d117127825 */ /* 0x000fc800078e0012 */
        /* <DEDUP_REMOVED lines=33> */
.L_x_528:
[----:B------:R-:W-:Y:S05]  /*523b0*/  BSYNC.RECONVERGENT B1 ;  /* 0x0000000000017941 */ /* 0x000fea0003800200 */
.L_x_527:
        /* <DEDUP_REMOVED lines=48> */
.L_x_531:
[----:B------:R-:W-:Y:S05]  /*526c0*/  BSYNC.RELIABLE B2 ;  /* 0x0000000000027941 */ /* 0x000fea0003800100 */
.L_x_530:
        /* <DEDUP_REMOVED lines=44> */
.L_x_532:
[----:B------:R-:W-:Y:S05]  /*52990*/  BSYNC.RECONVERGENT B1 ;  /* 0x0000000000017941 */ /* 0x000fea0003800200 */
.L_x_529:
        /* <DEDUP_REMOVED lines=41> */
.L_x_535:
[----:B------:R-:W-:Y:S05]  /*52c30*/  BSYNC.RELIABLE B2 ;  /* 0x0000000000027941 */ /* 0x000fea0003800100 */
.L_x_534:
[----:B------:R-:W0:Y:S01]  /*52c40*/  LDCU.128 UR16, c[0x3][URZ] ;  /* 0x00c00000ff1077ac */ /* 0x000e220008000c00 */
        /* <DEDUP_REMOVED lines=24> */
[----:B-1----:R-:W-:Y:S01]  /*52dd0*/  ISETP.GE.U32.AND P0, PT, R6, UR20, PT ;  /* 0x0000001406007c0c */ /* 0x002fe2000bf06070 */
        /* <DEDUP_REMOVED lines=11> */
[C---:B--2---:R-:W-:Y:S01]  /*52e90*/  ISETP.GE.U32.AND P0, PT, R4.reuse, UR4, PT ;  /* 0x0000000404007c0c */ /* 0x044fe2000bf06070 */
[----:B------:R-:W-:Y:S02]  /*52ea0*/  VIADD R7, R5, 0xffffffff ;  /* 0xffffffff05077836 */ /* 0x000fe40000000000 */
[----:B------:R-:W-:Y:S01]  /*52eb0*/  VIADD R4, R4, -UR4 ;  /* 0x8000000404047c36 */ /* 0x000fe20008000000 */
[----:B------:R-:W-:-:S13]  /*52ec0*/  ISETP.GE.U32.AND.EX P0, PT, R0, RZ, PT, P0 ;  /* 0x000000ff0000720c */ /* 0x000fda0003f06100 */
[----:B------:R-:W-:-:S04]  /*52ed0*/  @P0 IMAD.MOV R7, RZ, RZ, R5 ;  /* 0x000000ffff070224 */ /* 0x000fc800078e0205 */
[----:B------:R-:W-:Y:S02]  /*52ee0*/  IMAD.IADD R5, R7, 0x1, -R20 ;  /* 0x0000000107057824 */ /* 0x000fe400078e0a14 */
[----:B------:R-:W-:-:S07]  /*52ef0*/  VIADD R7, R2, -UR21 ;  /* 0x8000001502077c36 */ /* 0x000fce0008000000 */
.L_x_536:
[----:B------:R-:W-:Y:S05]  /*52f00*/  BSYNC.RECONVERGENT B1 ;  /* 0x0000000000017941 */ /* 0x000fea0003800200 */
.L_x_533:
[----:B------:R0:W-:Y:S01]  /*52f10*/  STL.64 [R1+0x68], R8 ;  /* 0x0000680801007387 */ /* 0x0001e20000100a00 */
[----:B------:R-:W-:-:S03]  /*52f20*/  LOP3.LUT R0, R12, 0x1, RZ, 0xc0, !PT ;  /* 0x000000010c007812 */ /* 0x000fc600078ec0ff */
[----:B------:R0:W-:Y:S04]  /*52f30*/  STL.64 [R1+0x70], R6 ;  /* 0x0000700601007387 */ /* 0x0001e80000100a00 */
[----:B------:R0:W-:Y:S04]  /*52f40*/  STL.64 [R1+0x78], R4 ;  /* 0x0000780401007387 */ /* 0x0001e80000100a00 */
[----:B------:R0:W-:Y:S04]  /*52f50*/  STL.64 [R1+0x60], R12 ;  /* 0x0000600c01007387 */ /* 0x0001e80000100a00 */
[----:B------:R0:W-:Y:S02]  /*52f60*/  STL.U8 [R1+0x80], RZ ;  /* 0x000080ff01007387 */ /* 0x0001e40000100000 */
.L_x_473:
[----:B0123--:R-:W-:Y:S05]  /*52f70*/  BSYNC.RECONVERGENT B3 ;  /* 0x0000000000037941 */ /* 0x00ffea0003800200 */
.L_x_471:
[----:B------:R-:W-:Y:S05]  /*52f80*/  WARPSYNC.ALL ;  /* 0x0000000000007948 */ /* 0x000fea0003800000 */
[----:B------:R-:W-:Y:S05]  /*52f90*/  @!P1 EXIT ;  /* 0x000000000000994d */ /* 0x000fea0003800000 */
[----:B----4-:R-:W-:Y:S01]  /*52fa0*/  LOP3.LUT R2, R0, 0xffff, RZ, 0xc0, !PT ;  /* 0x0000ffff00027812 */ /* 0x010fe200078ec0ff */
[C---:B------:R-:W-:Y:S01]  /*52fb0*/  VIADD R13, R3.reuse, 0x40 ;  /* 0x00000040030d7836 */ /* 0x040fe20000000000 */
[----:B------:R-:W-:Y:S01]  /*52fc0*/  MOV R10, 0x52ff0 ;  /* 0x00052ff0000a7802 */ /* 0x000fe20000000f00 */
[----:B------:R-:W-:-:S07]  /*52fd0*/  VIADD R0, R3, 0x84 ;  /* 0x0000008403007836 */ /* 0x000fce0000000000 */
[----:B------:R-:W-:Y:S05]  /*52fe0*/  CALL.REL.NOINC `($_Z16find_hash_kernelPK6BigIntyS1_PKhiPS_Pi$_Z15_GetHash160CompPmhPh) ;  /* 0x0000000400f87944 */ /* 0x000fea0003c00000 */
[----:B------:R-:W0:Y:S02]  /*52ff0*/  LDC R2, c[0x0][0x3a0] ;  /* 0x0000e800ff027b82 */ /* 0x000e240000000800 */
[----:B0-----:R-:W-:-:S13]  /*53000*/  ISETP.GE.AND P0, PT, R2, 0x1, PT ;  /* 0x000000010200780c */ /* 0x001fda0003f06270 */
[----:B------:R-:W-:Y:S05]  /*53010*/  @!P0 EXIT ;  /* 0x000000000000894d */ /* 0x000fea0003800000 */
[----:B------:R-:W0:Y:S02]  /*53020*/  LDCU UR4, c[0x0][0x2f8] ;  /* 0x00005f00ff0477ac */ /* 0x000e240008000800 */
[----:B0-----:R-:W-:Y:S01]  /*53030*/  VIADD R8, R0, -UR4 ;  /* 0x8000000400087c36 */ /* 0x001fe20008000000 */
[----:B------:R-:W0:Y:S04]  /*53040*/  LDCU UR4, c[0x0][0x3a0] ;  /* 0x00007400ff0477ac */ /* 0x000e280008000800 */
[----:B------:R-:W2:Y:S04]  /*53050*/  LDL R0, [R8] ;  /* 0x0000000008007983 */ /* 0x000ea80000100800 */
[----:B------:R-:W3:Y:S04]  /*53060*/  LDL R5, [R8+0x10] ;  /* 0x0000100008057983 */ /* 0x000ee80000100800 */
[----:B------:R-:W4:Y:S04]  /*53070*/  LDL R2, [R8+0x4] ;  /* 0x0000040008027983 */ /* 0x000f280000100800 */
[----:B------:R-:W5:Y:S04]  /*53080*/  LDL R3, [R8+0x8] ;  /* 0x0000080008037983 */ /* 0x000f680000100800 */
[----:B------:R-:W5:Y:S01]  /*53090*/  LDL R4, [R8+0xc] ;  /* 0x00000c0008047983 */ /* 0x000f620000100800 */
[----:B------:R-:W-:Y:S01]  /*530a0*/  IMAD.MOV.U32 R6, RZ, RZ, RZ ;  /* 0x000000ffff067224 */ /* 0x000fe200078e00ff */
[----:B--2---:R-:W-:-:S02]  /*530b0*/  PRMT R9, R0, 0x7771, RZ ;  /* 0x0000777100097816 */ /* 0x004fc400000000ff */
[C---:B------:R-:W-:Y:S02]  /*530c0*/  PRMT R10, R0.reuse, 0x7772, RZ ;  /* 0x00007772000a7816 */ /* 0x040fe400000000ff */
[C---:B---3--:R-:W-:Y:S02]  /*530d0*/  PRMT R39, R5.reuse, 0x7771, RZ ;  /* 0x0000777105277816 */ /* 0x048fe400000000ff */
[C---:B------:R-:W-:Y:S02]  /*530e0*/  PRMT R41, R5.reuse, 0x7772, RZ ;  /* 0x0000777205297816 */ /* 0x040fe400000000ff */
[C---:B------:R-:W-:Y:S02]  /*530f0*/  LOP3.LUT R37, R5.reuse, 0xff, RZ, 0xc0, !PT ;  /* 0x000000ff05257812 */ /* 0x040fe400078ec0ff */
[----:B------:R-:W-:Y:S01]  /*53100*/  PRMT R43, R5, 0x7773, RZ ;  /* 0x00007773052b7816 */ /* 0x000fe200000000ff */
[----:B------:R-:W-:Y:S01]  /*53110*/  IMAD.MOV.U32 R5, RZ, RZ, R9 ;  /* 0x000000ffff057224 */ /* 0x000fe200078e0009 */
[C---:B------:R-:W-:Y:S01]  /*53120*/  LOP3.LUT R7, R0.reuse, 0xff, RZ, 0xc0, !PT ;  /* 0x000000ff00077812 */ /* 0x040fe200078ec0ff */
[----:B------:R-:W-:Y:S01]  /*53130*/  IMAD.MOV.U32 R9, RZ, RZ, R10 ;  /* 0x000000ffff097224 */ /* 0x000fe200078e000a */
[----:B------:R-:W-:-:S02]  /*53140*/  PRMT R11, R0, 0x7773, RZ ;  /* 0x00007773000b7816 */ /* 0x000fc400000000ff */
[C---:B----4-:R-:W-:Y:S02]  /*53150*/  PRMT R15, R2.reuse, 0x7771, RZ ;  /* 0x00007771020f7816 */ /* 0x050fe400000000ff */
[C---:B------:R-:W-:Y:S02]  /*53160*/  PRMT R17, R2.reuse, 0x7772, RZ ;  /* 0x0000777202117816 */ /* 0x040fe400000000ff */
[C---:B------:R-:W-:Y:S02]  /*53170*/  LOP3.LUT R13, R2.reuse, 0xff, RZ, 0xc0, !PT ;  /* 0x000000ff020d7812 */ /* 0x040fe400078ec0ff */
[----:B------:R-:W-:Y:S02]  /*53180*/  PRMT R19, R2, 0x7773, RZ ;  /* 0x0000777302137816 */ /* 0x000fe400000000ff */
[C---:B-----5:R-:W-:Y:S02]  /*53190*/  PRMT R23, R3.reuse, 0x7771, RZ ;  /* 0x0000777103177816 */ /* 0x060fe400000000ff */
[----:B------:R-:W-:-:S02]  /*531a0*/  PRMT R25, R3, 0x7772, RZ ;  /* 0x0000777203197816 */ /* 0x000fc400000000ff */
[C---:B------:R-:W-:Y:S02]  /*531b0*/  LOP3.LUT R21, R3.reuse, 0xff, RZ, 0xc0, !PT ;  /* 0x000000ff03157812 */ /* 0x040fe400078ec0ff */
[----:B------:R-:W-:Y:S02]  /*531c0*/  PRMT R27, R3, 0x7773, RZ ;  /* 0x00007773031b7816 */ /* 0x000fe400000000ff */
[C---:B------:R-:W-:Y:S02]  /*531d0*/  PRMT R31, R4.reuse, 0x7771, RZ ;  /* 0x00007771041f7816 */ /* 0x040fe400000000ff */
[C---:B------:R-:W-:Y:S02]  /*531e0*/  PRMT R33, R4.reuse, 0x7772, RZ ;  /* 0x0000777204217816 */ /* 0x040fe400000000ff */
[C---:B------:R-:W-:Y:S02]  /*531f0*/  LOP3.LUT R29, R4.reuse, 0xff, RZ, 0xc0, !PT ;  /* 0x000000ff041d7812 */ /* 0x040fe400078ec0ff */
[----:B0-----:R-:W-:-:S07]  /*53200*/  PRMT R35, R4, 0x7773, RZ ;  /* 0x0000777304237816 */ /* 0x001fce00000000ff */
.L_x_540:
[----:B------:R-:W0:Y:S01]  /*53210*/  LDC.64 R2, c[0x0][0x398] ;  /* 0x0000e600ff027b82 */ /* 0x000e220000000a00 */
[----:B------:R-:W-:-:S05]  /*53220*/  IMAD R45, R6, 0x14, RZ ;  /* 0x00000014062d7824 */ /* 0x000fca00078e02ff */
[----:B0-----:R-:W-:-:S05]  /*53230*/  IADD3 R2, P0, PT, R45, R2, RZ ;  /* 0x000000022d027210 */ /* 0x001fca0007f1e0ff */
[----:B------:R-:W-:-:S05]  /*53240*/  IMAD.X R3, RZ, RZ, R3, P0 ;  /* 0x000000ffff037224 */ /* 0x000fca00000e0603 */
[----:B------:R-:W2:Y:S01]  /*53250*/  LDG.E.U8 R0, desc[UR6][R2.64] ;  /* 0x0000000602007981 */ /* 0x000ea2000c1e1100 */
[----:B------:R-:W-:Y:S01]  /*53260*/  BSSY.RECONVERGENT B1, `(.L_x_537) ;  /* 0x000003c000017945 */ /* 0x000fe20003800200 */
[----:B--2---:R-:W-:-:S13]  /*53270*/  ISETP.NE.AND P0, PT, R7, R0, PT ;  /* 0x000000000700720c */ /* 0x004fda0003f05270 */
[----:B------:R-:W-:Y:S05]  /*53280*/  @P0 BRA `(.L_x_538) ;  /* 0x0000000000e40947 */ /* 0x000fea0003800000 */
[----:B------:R-:W2:Y:S02]  /*53290*/  LDG.E.U8 R0, desc[UR6][R2.64+0x1] ;  /* 0x0000010602007981 */ /* 0x000ea4000c1e1100 */
        /* <DEDUP_REMOVED lines=55> */
[----:B------:R-:W-:Y:S05]  /*53610*/  @!P0 BRA `(.L_x_539) ;  /* 0x0000000000148947 */ /* 0x000fea0003800000 */
.L_x_538:
[----:B------:R-:W-:Y:S05]  /*53620*/  BSYNC.RECONVERGENT B1 ;  /* 0x0000000000017941 */ /* 0x000fea0003800200 */
.L_x_537:
[----:B------:R-:W-:-:S05]  /*53630*/  VIADD R6, R6, 0x1 ;  /* 0x0000000106067836 */ /* 0x000fca0000000000 */
[----:B------:R-:W-:-:S13]  /*53640*/  ISETP.NE.AND P0, PT, R6, UR4, PT ;  /* 0x0000000406007c0c */ /* 0x000fda000bf05270 */
[----:B------:R-:W-:Y:S05]  /*53650*/  @P0 BRA `(.L_x_540) ;  /* 0xfffffff800ec0947 */ /* 0x000fea000383ffff */
[----:B------:R-:W-:Y:S05]  /*53660*/  EXIT ;  /* 0x000000000000794d */ /* 0x000fea0003800000 */
.L_x_539:
[----:B------:R-:W0:Y:S01]  /*53670*/  LDCU.64 UR8, c[0x0][0x3b0] ;  /* 0x00007600ff0877ac */ /* 0x000e220008000a00 */
[----:B------:R-:W-:Y:S02]  /*53680*/  IMAD.MOV.U32 R5, RZ, RZ, 0x1 ;  /* 0x00000001ff057424 */ /* 0x000fe400078e00ff */
[----:B------:R-:W-:Y:S02]  /*53690*/  IMAD.MOV.U32 R4, RZ, RZ, RZ ;  /* 0x000000ffff047224 */ /* 0x000fe400078e00ff */
[----:B0-----:R-:W-:Y:S02]  /*536a0*/  IMAD.U32 R2, RZ, RZ, UR8 ;  /* 0x00000008ff027e24 */ /* 0x001fe4000f8e00ff */
[----:B------:R-:W-:-:S05]  /*536b0*/  IMAD.U32 R3, RZ, RZ, UR9 ;  /* 0x00000009ff037e24 */ /* 0x000fca000f8e00ff */
[----:B------:R-:W2:Y:S02]  /*536c0*/  ATOMG.E.CAS.STRONG.GPU PT, R2, [R2], R4, R5 ;  /* 0x00000004020273a9 */ /* 0x000ea400001ee105 */
[----:B--2---:R-:W-:-:S13]  /*536d0*/  ISETP.NE.AND P0, PT, R2, RZ, PT ;  /* 0x000000ff0200720c */ /* 0x004fda0003f05270 */
[----:B------:R-:W-:Y:S05]  /*536e0*/  @P0 EXIT ;  /* 0x000000000000094d */ /* 0x000fea0003800000 */
[----:B------:R-:W2:Y:S04]  /*536f0*/  LDL.64 R10, [R1+0x20] ;  /* 0x00002000010a7983 */ /* 0x000ea80000100a00 */
[----:B------:R-:W3:Y:S04]  /*53700*/  LDL.64 R4, [R1+0x28] ;  /* 0x0000280001047983 */ /* 0x000ee80000100a00 */
[----:B------:R-:W4:Y:S04]  /*53710*/  LDL.64 R6, [R1+0x30] ;  /* 0x0000300001067983 */ /* 0x000f280000100a00 */
[----:B------:R-:W5:Y:S01]  /*53720*/  LDL.64 R8, [R1+0x38] ;  /* 0x0000380001087983 */ /* 0x000f620000100a00 */
[----:B------:R-:W2:Y:S03]  /*53730*/  LDC.64 R2, c[0x0][0x3a8] ;  /* 0x0000ea00ff027b82 */ /* 0x000ea60000000a00 */
[----:B--2---:R-:W-:Y:S04]  /*53740*/  STG.E desc[UR6][R2.64], R10 ;  /* 0x0000000a02007986 */ /* 0x004fe8000c101906 */
[----:B------:R-:W-:Y:S04]  /*53750*/  STG.E desc[UR6][R2.64+0x4], R11 ;  /* 0x0000040b02007986 */ /* 0x000fe8000c101906 */
[----:B---3--:R-:W-:Y:S04]  /*53760*/  STG.E desc[UR6][R2.64+0x8], R4 ;  /* 0x0000080402007986 */ /* 0x008fe8000c101906 */
[----:B------:R-:W-:Y:S04]  /*53770*/  STG.E desc[UR6][R2.64+0xc], R5 ;  /* 0x00000c0502007986 */ /* 0x000fe8000c101906 */
[----:B----4-:R-:W-:Y:S04]  /*53780*/  STG.E desc[UR6][R2.64+0x10], R6 ;  /* 0x0000100602007986 */ /* 0x010fe8000c101906 */
[----:B------:R-:W-:Y:S04]  /*53790*/  STG.E desc[UR6][R2.64+0x14], R7 ;  /* 0x0000140702007986 */ /* 0x000fe8000c101906 */
[----:B-----5:R-:W-:Y:S04]  /*537a0*/  STG.E desc[UR6][R2.64+0x18], R8 ;  /* 0x0000180802007986 */ /* 0x020fe8000c101906 */
[----:B------:R-:W-:Y:S01]  /*537b0*/  STG.E desc[UR6][R2.64+0x1c], R9 ;  /* 0x00001c0902007986 */ /* 0x000fe2000c101906 */
[----:B------:R-:W-:Y:S05]  /*537c0*/  EXIT ;  /* 0x000000000000794d */ /* 0x000fea0003800000 */
        .type           $_Z16find_hash_kernelPK6BigIntyS1_PKhiPS_Pi$_Z15_GetHash160CompPmhPh,@function
        .size           $_Z16find_hash_kernelPK6BigIntyS1_PKhiPS_Pi$_Z15_GetHash160CompPmhPh,(.L_x_1550 - $_Z16find_hash_kernelPK6BigIntyS1_PKhiPS_Pi$_Z15_GetHash160CompPmhPh)
$_Z16find_hash_kernelPK6BigIntyS1_PKhiPS_Pi$_Z15_GetHash160CompPmhPh:
[----:B------:R-:W0:Y:S01]  /*537d0*/  LDCU UR4, c[0x0][0x2f8] ;  /* 0x00005f00ff0477ac */ /* 0x000e220008000800 */
[----:B------:R-:W1:Y:S01]  /*537e0*/  LDC.64 R4, c[0x3][0x1b0] ;  /* 0x00c06c00ff047b82 */ /* 0x000e620000000a00 */
[----:B------:R-:W-:Y:S01]  /*537f0*/  PRMT R2, R2, 0x7770, RZ ;  /* 0x0000777002027816 */ /* 0x000fe200000000ff */
[----:B------:R-:W2:Y:S01]  /*53800*/  LDCU UR8, c[0x3][0x1c0] ;  /* 0x00c03800ff0877ac */ /* 0x000ea20008000800 */
[----:B------:R-:W3:Y:S05]  /*53810*/  LDCU UR5, c[0x3][0xa4] ;  /* 0x00c01480ff0577ac */ /* 0x000eea0008000800 */
[----:B------:R-:W4:Y:S01]  /*53820*/  LDC.64 R6, c[0x3][0x1b8] ;  /* 0x00c06e00ff067b82 */ /* 0x000f220000000a00 */
[----:B------:R-:W5:Y:S01]  /*53830*/  LDCU.64 UR10, c[0x3][0xa8] ;  /* 0x00c01500ff0a77ac */ /* 0x000f620008000a00 */
[----:B------:R-:W5:Y:S06]  /*53840*/  LDCU.128 UR12, c[0x3][0xb0] ;  /* 0x00c01600ff0c77ac */ /* 0x000f6c0008000c00 */
[----:B------:R-:W2:Y:S01]  /*53850*/  LDC.64 R8, c[0x3][0x1a0] ;  /* 0x00c06800ff087b82 */ /* 0x000ea20000000a00 */
[----:B0-----:R-:W-:-:S05]  /*53860*/  VIADD R13, R13, -UR4 ;  /* 0x800000040d0d7c36 */ /* 0x001fca0008000000 */
[----:B------:R-:W3:Y:S04]  /*53870*/  LDL R14, [R13+0x1c] ;  /* 0x00001c000d0e7983 */ /* 0x000ee80000100800 */
[----:B------:R-:W5:Y:S04]  /*53880*/  LDL R15, [R13+0x18] ;  /* 0x000018000d0f7983 */ /* 0x000f680000100800 */
[----:B------:R-:W5:Y:S04]  /*53890*/  LDL R16, [R13+0x14] ;  /* 0x000014000d107983 */ /* 0x000f680000100800 */
[----:B------:R-:W5:Y:S04]  /*538a0*/  LDL R17, [R13+0x10] ;  /* 0x000010000d117983 */ /* 0x000f680000100800 */
[----:B------:R-:W5:Y:S04]  /*538b0*/  LDL R18, [R13+0xc] ;  /* 0x00000c000d127983 */ /* 0x000f680000100800 */
[----:B------:R-:W5:Y:S04]  /*538c0*/  LDL R19, [R13+0x8] ;  /* 0x000008000d137983 */ /* 0x000f680000100800 */
[----:B------:R-:W5:Y:S04]  /*538d0*/  LDL R12, [R13+0x4] ;  /* 0x000004000d0c7983 */ /* 0x000f680000100800 */
[----:B------:R0:W5:Y:S01]  /*538e0*/  LDL R11, [R13] ;  /* 0x000000000d0b7983 */ /* 0x0001620000100800 */
[----:B------:R-:W-:Y:S01]  /*538f0*/  VIADD R2, R2, 0x2 ;  /* 0x0000000202027836 */ /* 0x000fe20000000000 */
[----:B-1----:R-:W-:-:S02]  /*53900*/  SHF.L.W.U32.HI R3, R5, 0x1a, R5 ;  /* 0x0000001a05037819 */ /* 0x002fc40000010e05 */
[C-C-:B------:R-:W-:Y:S02]  /*53910*/  SHF.L.W.U32.HI R20, R5.reuse, 0x15, R5.reuse ;  /* 0x0000001505147819 */ /* 0x140fe40000010e05 */
[----:B------:R-:W-:Y:S02]  /*53920*/  SHF.L.W.U32.HI R21, R5, 0x7, R5 ;  /* 0x0000000705157819 */ /* 0x000fe40000010e05 */
[----:B0-----:R-:W-:Y:S02]  /*53930*/  LOP3.LUT R13, R2, 0xff, RZ, 0xc0, !PT ;  /* 0x000000ff020d7812 */ /* 0x001fe400078ec0ff */
[----:B------:R-:W-:Y:S02]  /*53940*/  LOP3.LUT R20, R21, R3, R20, 0x96, !PT ;  /* 0x0000000315147212 */ /* 0x000fe400078e9614 */
[----:B----4-:R-:W-:Y:S01]  /*53950*/  LOP3.LUT R21, R7, R5, R6, 0xb8, !PT ;  /* 0x0000000507157212 */ /* 0x010fe200078eb806 */
[----:B------:R-:W0:Y:S01]  /*53960*/  LDC.64 R2, c[0x3][0x1a8] ;  /* 0x00c06a00ff027b82 */ /* 0x000e220000000a00 */
[----:B--2---:R-:W-:-:S02]  /*53970*/  SHF.L.W.U32.HI R23, R9, 0x13, R9 ;  /* 0x0000001309177819 */ /* 0x004fc40000010e09 */
[----:B------:R-:W-:Y:S02]  /*53980*/  SHF.L.W.U32.HI R22, R9, 0xa, R9 ;  /* 0x0000000a09167819 */ /* 0x000fe40000010e09 */
[----:B---3--:R-:W-:-:S04]  /*53990*/  PRMT R13, R14, 0x4321, R13 ;  /* 0x000043210e0d7816 */ /* 0x008fc8000000000d */
[----:B------:R-:W-:Y:S02]  /*539a0*/  IADD3 R20, PT, PT, R20, UR8, R13 ;  /* 0x0000000814147c10 */ /* 0x000fe4000fffe00d */
[----:B-----5:R-:W-:Y:S02]  /*539b0*/  PRMT R14, R14, 0x765, R15 ;  /* 0x000007650e0e7816 */ /* 0x020fe4000000000f */
[----:B------:R-:W-:Y:S01]  /*539c0*/  IADD3 R21, PT, PT, R21, UR5, R20 ;  /* 0x0000000515157c10 */ /* 0x000fe2000fffe014 */
[----:B------:R-:W-:Y:S01]  /*539d0*/  UMOV UR5, 0x456 ;  /* 0x0000045600057882 */ /* 0x000fe20000000000 */
[----:B------:R-:W-:Y:S01]  /*539e0*/  SHF.L.W.U32.HI R20, R9, 0x1e, R9 ;  /* 0x0000001e09147819 */ /* 0x000fe20000010e09 */
[----:B------:R-:W-:Y:S01]  /*539f0*/  IMAD.IADD R29, R14, 0x1, R7 ;  /* 0x000000010e1d7824 */ /* 0x000fe200078e0207 */
[----:B------:R-:W-:Y:S01]  /*53a00*/  PRMT R15, R15, 0x765, R16 ;  /* 0x000007650f0f7816 */ /* 0x000fe20000000010 */
[----:B------:R-:W-:Y:S01]  /*53a10*/  IMAD.IADD R24, R21, 0x1, R4 ;  /* 0x0000000115187824 */ /* 0x000fe200078e0204 */
[----:B------:R-:W-:-:S02]  /*53a20*/  LOP3.LUT R20, R22, R20, R23, 0x96, !PT ;  /* 0x0000001416147212 */ /* 0x000fc400078e9617 */
[----:B0-----:R-:W-:Y:S01]  /*53a30*/  LOP3.LUT R22, R2, R9, R3, 0xe8, !PT ;  /* 0x0000000902167212 */ /* 0x001fe200078ee803 */
[----:B------:R-:W-:Y:S01]  /*53a40*/  IMAD.IADD R31, R15, 0x1, R6 ;  /* 0x000000010f1f7824 */ /* 0x000fe200078e0206 */
[C-C-:B------:R-:W-:Y:S02]  /*53a50*/  SHF.L.W.U32.HI R25, R24.reuse, 0x1a, R24.reuse ;  /* 0x0000001a18197819 */ /* 0x140fe40000010e18 */
[C-C-:B------:R-:W-:Y:S02]  /*53a60*/  SHF.L.W.U32.HI R26, R24.reuse, 0x15, R24.reuse ;  /* 0x00000015181a7819 */ /* 0x140fe40000010e18 */
[----:B------:R-:W-:Y:S02]  /*53a70*/  SHF.L.W.U32.HI R27, R24, 0x7, R24 ;  /* 0x00000007181b7819 */ /* 0x000fe40000010e18 */
[----:B------:R-:W-:Y:S02]  /*53a80*/  LOP3.LUT R28, R6, R24, R5, 0xb8, !PT ;  /* 0x00000018061c7212 */ /* 0x000fe400078eb805 */
[----:B------:R-:W-:-:S02]  /*53a90*/  LOP3.LUT R25, R27, R25, R26, 0x96, !PT ;  /* 0x000000191b197212 */ /* 0x000fc400078e961a */
[----:B------:R-:W-:Y:S02]  /*53aa0*/  IADD3 R28, PT, PT, R28, UR10, R29 ;  /* 0x0000000a1c1c7c10 */ /* 0x000fe4000fffe01d */
[----:B------:R-:W-:Y:S02]  /*53ab0*/  IADD3 R20, PT, PT, R21, R22, R20 ;  /* 0x0000001615147210 */ /* 0x000fe40007ffe014 */
[----:B------:R-:W-:Y:S01]  /*53ac0*/  PRMT R16, R16, 0x765, R17 ;  /* 0x0000076510107816 */ /* 0x000fe20000000011 */
[----:B------:R-:W-:Y:S01]  /*53ad0*/  IMAD.IADD R28, R25, 0x1, R28 ;  /* 0x00000001191c7824 */ /* 0x000fe200078e021c */
[C-C-:B------:R-:W-:Y:S02]  /*53ae0*/  SHF.L.W.U32.HI R21, R20.reuse, 0x1e, R20.reuse ;  /* 0x0000001e14157819 */ /* 0x140fe40000010e14 */
[--C-:B------:R-:W-:Y:S01]  /*53af0*/  SHF.L.W.U32.HI R22, R20, 0x13, R20.reuse ;  /* 0x0000001314167819 */ /* 0x100fe20000010e14 */
[----:B------:R-:W-:Y:S01]  /*53b00*/  IMAD.IADD R25, R28, 0x1, R3 ;  /* 0x000000011c197824 */ /* 0x000fe200078e0203 */
[----:B------:R-:W-:Y:S01]  /*53b10*/  SHF.L.W.U32.HI R23, R20, 0xa, R20 ;  /* 0x0000000a14177819 */ /* 0x000fe20000010e14 */
[----:B------:R-:W-:Y:S01]  /*53b20*/  IMAD.IADD R33, R16, 0x1, R5 ;  /* 0x0000000110217824 */ /* 0x000fe200078e0205 */
[----:B------:R-:W-:-:S02]  /*53b30*/  PRMT R17, R17, 0x765, R18 ;  /* 0x0000076511117816 */ /* 0x000fc40000000012 */
[C-C-:B------:R-:W-:Y:S02]  /*53b40*/  SHF.L.W.U32.HI R26, R25.reuse, 0x1a, R25.reuse ;  /* 0x0000001a191a7819 */ /* 0x140fe40000010e19 */
[C-C-:B------:R-:W-:Y:S02]  /*53b50*/  SHF.L.W.U32.HI R27, R25.reuse, 0x15, R25.reuse ;  /* 0x00000015191b7819 */ /* 0x140fe40000010e19 */
[----:B------:R-:W-:Y:S02]  /*53b60*/  SHF.L.W.U32.HI R29, R25, 0x7, R25 ;  /* 0x00000007191d7819 */ /* 0x000fe40000010e19 */
[----:B------:R-:W-:Y:S02]  /*53b70*/  LOP3.LUT R30, R5, R25, R24, 0xb8, !PT ;  /* 0x00000019051e7212 */ /* 0x000fe400078eb818 */
[----:B------:R-:W-:Y:S02]  /*53b80*/  LOP3.LUT R26, R29, R26, R27, 0x96, !PT ;  /* 0x0000001a1d1a7212 */ /* 0x000fe400078e961b */
[----:B------:R-:W-:-:S02]  /*53b90*/  IADD3 R31, PT, PT, R30, UR11, R31 ;  /* 0x0000000b1e1f7c10 */ /* 0x000fc4000fffe01f */
[----:B------:R-:W-:Y:S02]  /*53ba0*/  LOP3.LUT R21, R23, R21, R22, 0x96, !PT ;  /* 0x0000001517157212 */ /* 0x000fe400078e9616 */
[----:B------:R-:W-:Y:S01]  /*53bb0*/  LOP3.LUT R22, R20, R9, R2, 0xe8, !PT ;  /* 0x0000000914167212 */ /* 0x000fe200078ee802 */
[----:B------:R-:W-:Y:S01]  /*53bc0*/  IMAD.IADD R31, R26, 0x1, R31 ;  /* 0x000000011a1f7824 */ /* 0x000fe200078e021f */
[----:B------:R-:W-:Y:S02]  /*53bd0*/  PRMT R18, R18, 0x765, R19 ;  /* 0x0000076512127816 */ /* 0x000fe40000000013 */
[----:B------:R-:W-:Y:S01]  /*53be0*/  IADD3 R21, PT, PT, R28, R21, R22 ;  /* 0x000000151c157210 */ /* 0x000fe20007ffe016 */
[----:B------:R-:W-:Y:S01]  /*53bf0*/  IMAD.IADD R28, R31, 0x1, R2 ;  /* 0x000000011f1c7824 */ /* 0x000fe200078e0202 */
[----:B------:R-:W-:Y:S02]  /*53c00*/  PRMT R19, R19, 0x765, R12 ;  /* 0x0000076513137816 */ /* 0x000fe4000000000c */
[----:B------:R-:W-:-:S02]  /*53c10*/  SHF.L.W.U32.HI R22, R21, 0x1e, R21 ;  /* 0x0000001e15167819 */ /* 0x000fc40000010e15 */
[C-C-:B------:R-:W-:Y:S02]  /*53c20*/  SHF.L.W.U32.HI R27, R28.reuse, 0x1a, R28.reuse ;  /* 0x0000001a1c1b7819 */ /* 0x140fe40000010e1c */
[C-C-:B------:R-:W-:Y:S02]  /*53c30*/  SHF.L.W.U32.HI R30, R28.reuse, 0x15, R28.reuse ;  /* 0x000000151c1e7819 */ /* 0x140fe40000010e1c */
[----:B------:R-:W-:Y:S02]  /*53c40*/  SHF.L.W.U32.HI R29, R28, 0x7, R28 ;  /* 0x000000071c1d7819 */ /* 0x000fe40000010e1c */
[----:B------:R-:W-:Y:S02]  /*53c50*/  LOP3.LUT R32, R24, R28, R25, 0xb8, !PT ;  /* 0x0000001c18207212 */ /* 0x000fe400078eb819 */
[C-C-:B------:R-:W-:Y:S02]  /*53c60*/  SHF.L.W.U32.HI R23, R21.reuse, 0x13, R21.reuse ;  /* 0x0000001315177819 */ /* 0x140fe40000010e15 */
[----:B------:R-:W-:-:S02]  /*53c70*/  SHF.L.W.U32.HI R26, R21, 0xa, R21 ;  /* 0x0000000a151a7819 */ /* 0x000fc40000010e15 */
[----:B------:R-:W-:Y:S02]  /*53c80*/  LOP3.LUT R27, R29, R27, R30, 0x96, !PT ;  /* 0x0000001b1d1b7212 */ /* 0x000fe400078e961e */
[----:B------:R-:W-:Y:S02]  /*53c90*/  IADD3 R32, PT, PT, R32, UR12, R33 ;  /* 0x0000000c20207c10 */ /* 0x000fe4000fffe021 */
[----:B------:R-:W-:Y:S02]  /*53ca0*/  LOP3.LUT R22, R26, R22, R23, 0x96, !PT ;  /* 0x000000161a167212 */ /* 0x000fe400078e9617 */
[----:B------:R-:W-:Y:S01]  /*53cb0*/  LOP3.LUT R23, R21, R20, R9, 0xe8, !PT ;  /* 0x0000001415177212 */ /* 0x000fe200078ee809 */
[----:B------:R-:W-:Y:S01]  /*53cc0*/  IMAD.IADD R32, R27, 0x1, R32 ;  /* 0x000000011b207824 */ /* 0x000fe200078e0220 */
[----:B------:R-:W-:Y:S02]  /*53cd0*/  PRMT R12, R12, 0x765, R11 ;  /* 0x000007650c0c7816 */ /* 0x000fe4000000000b */
[----:B------:R-:W-:Y:S01]  /*53ce0*/  IADD3 R22, PT, PT, R31, R22, R23 ;  /* 0x000000161f167210 */ /* 0x000fe20007ffe017 */
[----:B------:R-:W-:-:S03]  /*53cf0*/  IMAD.IADD R29, R32, 0x1, R9 ;  /* 0x00000001201d7824 */ /* 0x000fc600078e0209 */
[C-C-:B------:R-:W-:Y:S02]  /*53d00*/  SHF.L.W.U32.HI R23, R22.reuse, 0x1e, R22.reuse ;  /* 0x0000001e16177819 */ /* 0x140fe40000010e16 */
[C-C-:B------:R-:W-:Y:S02]  /*53d10*/  SHF.L.W.U32.HI R26, R22.reuse, 0x13, R22.reuse ;  /* 0x00000013161a7819 */ /* 0x140fe40000010e16 */
[----:B------:R-:W-:Y:S02]  /*53d20*/  SHF.L.W.U32.HI R27, R22, 0xa, R22 ;  /* 0x0000000a161b7819 */ /* 0x000fe40000010e16 */
[C-C-:B------:R-:W-:Y:S02]  /*53d30*/  SHF.L.W.U32.HI R30, R29.reuse, 0x1a, R29.reuse ;  /* 0x0000001a1d1e7819 */ /* 0x140fe40000010e1d */
[C-C-:B------:R-:W-:Y:S02]  /*53d40*/  SHF.L.W.U32.HI R31, R29.reuse, 0x15, R29.reuse ;  /* 0x000000151d1f7819 */ /* 0x140fe40000010e1d */
[----:B------:R-:W-:-:S02]  /*53d50*/  SHF.L.W.U32.HI R33, R29, 0x7, R29 ;  /* 0x000000071d217819 */ /* 0x000fc40000010e1d */
[----:B------:R-:W-:Y:S02]  /*53d60*/  LOP3.LUT R23, R27, R23, R26, 0x96, !PT ;  /* 0x000000171b177212 */ /* 0x000fe400078e961a */
[----:B------:R-:W-:Y:S02]  /*53d70*/  LOP3.LUT R30, R33, R30, R31, 0x96, !PT ;  /* 0x0000001e211e7212 */ /* 0x000fe400078e961f */
[----:B------:R-:W-:Y:S02]  /*53d80*/  IADD3 R26, PT, PT, R24, UR13, R17 ;  /* 0x0000000d181a7c10 */ /* 0x000fe4000fffe011 */
[----:B------:R-:W-:Y:S02]  /*53d90*/  LOP3.LUT R27, R25, R29, R28, 0xb8, !PT ;  /* 0x0000001d191b7212 */ /* 0x000fe400078eb81c */
[----:B------:R-:W-:Y:S02]  /*53da0*/  LOP3.LUT R24, R22, R21, R20, 0xe8, !PT ;  /* 0x0000001516187212 */ /* 0x000fe400078ee814 */
[----:B------:R-:W-:-:S02]  /*53db0*/  IADD3 R27, PT, PT, R30, R26, R27 ;  /* 0x0000001a1e1b7210 */ /* 0x000fc40007ffe01b */
[----:B------:R-:W-:-:S03]  /*53dc0*/  IADD3 R23, PT, PT, R32, R23, R24 ;  /* 0x0000001720177210 */ /* 0x000fc60007ffe018 */
[----:B------:R-:W-:Y:S01]  /*53dd0*/  IMAD.IADD R26, R20, 0x1, R27 ;  /* 0x00000001141a7824 */ /* 0x000fe200078e021b */
[C-C-:B------:R-:W-:Y:S02]  /*53de0*/  SHF.L.W.U32.HI R20, R23.reuse, 0x1e, R23.reuse ;  /* 0x0000001e17147819 */ /* 0x140fe40000010e17 */
[C-C-:B------:R-:W-:Y:S02]  /*53df0*/  SHF.L.W.U32.HI R31, R23.reuse, 0x13, R23.reuse ;  /* 0x00000013171f7819 */ /* 0x140fe40000010e17 */
[----:B------:R-:W-:Y:S02]  /*53e00*/  SHF.L.W.U32.HI R24, R23, 0xa, R23 ;  /* 0x0000000a17187819 */ /* 0x000fe40000010e17 */
[C-C-:B------:R-:W-:Y:S02]  /*53e10*/  SHF.L.W.U32.HI R30, R26.reuse, 0x1a, R26.reuse ;  /* 0x0000001a1a1e7819 */ /* 0x140fe40000010e1a */
[C-C-:B------:R-:W-:Y:S02]  /*53e20*/  SHF.L.W.U32.HI R33, R26.reuse, 0x15, R26.reuse ;  /* 0x000000151a217819 */ /* 0x140fe40000010e1a */
[----:B------:R-:W-:-:S02]  /*53e30*/  SHF.L.W.U32.HI R32, R26, 0x7, R26 ;  /* 0x000000071a207819 */ /* 0x000fc40000010e1a */
[----:B------:R-:W-:Y:S02]  /*53e40*/  LOP3.LUT R20, R24, R20, R31, 0x96, !PT ;  /* 0x0000001418147212 */ /* 0x000fe400078e961f */
[----:B------:R-:W-:Y:S02]  /*53e50*/  IADD3 R31, PT, PT, R25, UR14, R18 ;  /* 0x0000000e191f7c10 */ /* 0x000fe4000fffe012 */
[----:B------:R-:W-:Y:S02]  /*53e60*/  LOP3.LUT R30, R32, R30, R33, 0x96, !PT ;  /* 0x0000001e201e7212 */ /* 0x000fe400078e9621 */
        /* <DEDUP_REMOVED lines=12> */
[----:B------:R-:W-:Y:S01]  /*53f30*/  IADD3 R25, PT, PT, R28, UR15, R19 ;  /* 0x0000000f1c197c10 */ /* 0x000fe2000fffe013 */
[----:B------:R-:W0:Y:S01]  /*53f40*/  LDCU.128 UR12, c[0x3][0xc0] ;  /* 0x00c01800ff0c77ac */ /* 0x000e220008000c00 */
        /* <DEDUP_REMOVED lines=13> */
[----:B0-----:R-:W-:Y:S02]  /*54020*/  IADD3 R31, PT, PT, R29, UR12, R12 ;  /* 0x0000000c1d1f7c10 */ /* 0x001fe4000fffe00c */
[----:B------:R-:W-:Y:S01]  /*54030*/  LOP3.LUT R30, R32, R30, R33, 0x96, !PT ;  /* 0x0000001e201e7212 */ /* 0x000fe200078e9621 */
[----:B------:R-:W-:Y:S01]  /*54040*/  IMAD.U32 R32, RZ, RZ, UR5 ;  /* 0x00000005ff207e24 */ /* 0x000fe2000f8e00ff */
[----:B------:R-:W-:Y:S02]  /*54050*/  LOP3.LUT R29, R26, R28, R27, 0xb8, !PT ;  /* 0x0000001c1a1d7212 */ /* 0x000fe400078eb81b */
[----:B------:R-:W-:Y:S02]  /*54060*/  LOP3.LUT R24, R21, R20, R23, 0xe8, !PT ;  /* 0x0000001415187212 */ /* 0x000fe400078ee817 */
[----:B------:R-:W-:-:S02]  /*54070*/  IADD3 R30, PT, PT, R30, R31, R29 ;  /* 0x0000001f1e1e7210 */ /* 0x000fc40007ffe01d */
[----:B------:R-:W-:Y:S02]  /*54080*/  IADD3 R22, PT, PT, R25, R22, R24 ;  /* 0x0000001619167210 */ /* 0x000fe40007ffe018 */
[----:B------:R-:W-:Y:S01]  /*54090*/  PRMT R11, R11, R32, 0x80 ;  /* 0x000000800b0b7416 */ /* 0x000fe20000000020 */
[----:B------:R-:W-:Y:S01]  /*540a0*/  IMAD.IADD R29, R23, 0x1, R30 ;  /* 0x00000001171d7824 */ /* 0x000fe200078e021e */
[C-C-:B------:R-:W-:Y:S02]  /*540b0*/  SHF.L.W.U32.HI R23, R22.reuse, 0x1e, R22.reuse ;  /* 0x0000001e16177819 */ /* 0x140fe40000010e16 */
[C-C-:B------:R-:W-:Y:S02]  /*540c0*/  SHF.L.W.U32.HI R24, R22.reuse, 0x13, R22.reuse ;  /* 0x0000001316187819 */ /* 0x140fe40000010e16 */
[----:B------:R-:W-:Y:S02]  /*540d0*/  SHF.L.W.U32.HI R25, R22, 0xa, R22 ;  /* 0x0000000a16197819 */ /* 0x000fe40000010e16 */
[----:B------:R-:W-:-:S02]  /*540e0*/  SHF.L.W.U32.HI R31, R29, 0x1a, R29 ;  /* 0x0000001a1d1f7819 */ /* 0x000fc40000010e1d */
[C-C-:B------:R-:W-:Y:S02]  /*540f0*/  SHF.L.W.U32.HI R32, R29.reuse, 0x15, R29.reuse ;  /* 0x000000151d207819 */ /* 0x140fe40000010e1d */
[----:B------:R-:W-:Y:S02]  /*54100*/  SHF.L.W.U32.HI R33, R29, 0x7, R29 ;  /* 0x000000071d217819 */ /* 0x000fe40000010e1d */
[----:B------:R-:W-:Y:S02]  /*54110*/  LOP3.LUT R23, R25, R23, R24, 0x96, !PT ;  /* 0x0000001719177212 */ /* 0x000fe400078e9618 */
[----:B------:R-:W-:Y:S02]  /*54120*/  IADD3 R25, PT, PT, R26, UR13, R11 ;  /* 0x0000000d1a197c10 */ /* 0x000fe4000fffe00b */
[----:B------:R-:W-:Y:S02]  /*54130*/  LOP3.LUT R31, R33, R31, R32, 0x96, !PT ;  /* 0x0000001f211f7212 */ /* 0x000fe400078e9620 */
[----:B------:R-:W-:-:S02]  /*54140*/  LOP3.LUT R26, R27, R29, R28, 0xb8, !PT ;  /* 0x0000001d1b1a7212 */ /* 0x000fc400078eb81c */
[----:B------:R-:W-:Y:S02]  /*54150*/  LOP3.LUT R24, R22, R21, R20, 0xe8, !PT ;  /* 0x0000001516187212 */ /* 0x000fe400078ee814 */
[----:B------:R-:W-:Y:S02]  /*54160*/  IADD3 R25, PT, PT, R31, R25, R26 ;  /* 0x000000191f197210 */ /* 0x000fe40007ffe01a */
[----:B------:R-:W-:-:S03]  /*54170*/  IADD3 R23, PT, PT, R30, R23, R24 ;  /* 0x000000171e177210 */ /* 0x000fc60007ffe018 */
[----:B------:R-:W-:Y:S01]  /*54180*/  IMAD.IADD R26, R20, 0x1, R25 ;  /* 0x00000001141a7824 */ /* 0x000fe200078e0219 */
[C-C-:B------:R-:W-:Y:S02]  /*54190*/  SHF.L.W.U32.HI R20, R23.reuse, 0x1e, R23.reuse ;  /* 0x0000001e17147819 */ /* 0x140fe40000010e17 */
[----:B------:R-:W-:Y:S02]  /*541a0*/  SHF.L.W.U32.HI R31, R23, 0x13, R23 ;  /* 0x00000013171f7819 */ /* 0x000fe40000010e17 */
[C-C-:B------:R-:W-:Y:S02]  /*541b0*/  SHF.L.W.U32.HI R30, R26.reuse, 0x1a, R26.reuse ;  /* 0x0000001a1a1e7819 */ /* 0x140fe40000010e1a */
[C-C-:B------:R-:W-:Y:S02]  /*541c0*/  SHF.L.W.U32.HI R33, R26.reuse, 0x15, R26.reuse ;  /* 0x000000151a217819 */ /* 0x140fe40000010e1a */
[----:B------:R-:W-:Y:S02]  /*541d0*/  SHF.L.W.U32.HI R32, R26, 0x7, R26 ;  /* 0x000000071a207819 */ /* 0x000fe40000010e1a */
[----:B------:R-:W-:-:S02]  /*541e0*/  LOP3.LUT R34, R28, R26, R29, 0xb8, !PT ;  /* 0x0000001a1c227212 */ /* 0x000fc400078eb81d */
[----:B------:R-:W-:Y:S02]  /*541f0*/  LOP3.LUT R30, R32, R30, R33, 0x96, !PT ;  /* 0x0000001e201e7212 */ /* 0x000fe400078e9621 */
[----:B------:R-:W-:Y:S02]  /*54200*/  IADD3 R27, PT, PT, R34, UR14, R27 ;  /* 0x0000000e221b7c10 */ /* 0x000fe4000fffe01b */
[----:B------:R-:W-:-:S03]  /*54210*/  SHF.L.W.U32.HI R24, R23, 0xa, R23 ;  /* 0x0000000a17187819 */ /* 0x000fc60000010e17 */
[----:B------:R-:W-:Y:S01]  /*54220*/  IMAD.IADD R30, R30, 0x1, R27 ;  /* 0x000000011e1e7824 */ /* 0x000fe200078e021b */
[----:B------:R-:W-:Y:S02]  /*54230*/  LOP3.LUT R20, R24, R20, R31, 0x96, !PT ;  /* 0x0000001418147212 */ /* 0x000fe400078e961f */
[----:B------:R-:W-:Y:S01]  /*54240*/  LOP3.LUT R24, R23, R22, R21, 0xe8, !PT ;  /* 0x0000001617187212 */ /* 0x000fe200078ee815 */
[----:B------:R-:W-:-:S03]  /*54250*/  IMAD.IADD R27, R21, 0x1, R30 ;  /* 0x00000001151b7824 */ /* 0x000fc600078e021e */
[----:B------:R-:W-:Y:S02]  /*54260*/  IADD3 R20, PT, PT, R25, R20, R24 ;  /* 0x0000001419147210 */ /* 0x000fe40007ffe018 */
[----:B------:R-:W-:Y:S02]  /*54270*/  LOP3.LUT R35, R29, R27, R26, 0xb8, !PT ;  /* 0x0000001b1d237212 */ /* 0x000fe400078eb81a */
[C-C-:B------:R-:W-:Y:S02]  /*54280*/  SHF.L.W.U32.HI R31, R27.reuse, 0x1a, R27.reuse ;  /* 0x0000001a1b1f7819 */ /* 0x140fe40000010e1b */
[C-C-:B------:R-:W-:Y:S02]  /*54290*/  SHF.L.W.U32.HI R32, R27.reuse, 0x15, R27.reuse ;  /* 0x000000151b207819 */ /* 0x140fe40000010e1b */
[----:B------:R-:W-:Y:S02]  /*542a0*/  SHF.L.W.U32.HI R33, R27, 0x7, R27 ;  /* 0x000000071b217819 */ /* 0x000fe40000010e1b */
[----:B------:R-:W-:Y:S01]  /*542b0*/  IADD3 R28, PT, PT, R35, UR15, R28 ;  /* 0x0000000f231c7c10 */ /* 0x000fe2000fffe01c */
[----:B------:R-:W0:Y:S01]  /*542c0*/  LDCU.128 UR12, c[0x3][0xd0] ;  /* 0x00c01a00ff0c77ac */ /* 0x000e220008000c00 */
[----:B------:R-:W-:-:S02]  /*542d0*/  LOP3.LUT R31, R33, R31, R32, 0x96, !PT ;  /* 0x0000001f211f7212 */ /* 0x000fc400078e9620 */
[C-C-:B------:R-:W-:Y:S02]  /*542e0*/  SHF.L.W.U32.HI R21, R20.reuse, 0x1e, R20.reuse ;  /* 0x0000001e14157819 */ /* 0x140fe40000010e14 */
[C---:B------:R-:W-:Y:S01]  /*542f0*/  SHF.L.W.U32.HI R24, R20.reuse, 0x13, R20 ;  /* 0x0000001314187819 */ /* 0x040fe20000010e14 */
[----:B------:R-:W-:Y:S01]  /*54300*/  IMAD.IADD R31, R31, 0x1, R28 ;  /* 0x000000011f1f7824 */ /* 0x000fe200078e021c */
[----:B------:R-:W-:-:S03]  /*54310*/  SHF.L.W.U32.HI R25, R20, 0xa, R20 ;  /* 0x0000000a14197819 */ /* 0x000fc60000010e14 */
[----:B------:R-:W-:Y:S01]  /*54320*/  IMAD.IADD R28, R22, 0x1, R31 ;  /* 0x00000001161c7824 */ /* 0x000fe200078e021f */
[----:B------:R-:W-:Y:S02]  /*54330*/  LOP3.LUT R21, R25, R21, R24, 0x96, !PT ;  /* 0x0000001519157212 */ /* 0x000fe400078e9618 */
[----:B------:R-:W-:Y:S02]  /*54340*/  LOP3.LUT R24, R20, R23, R22, 0xe8, !PT ;  /* 0x0000001714187212 */ /* 0x000fe400078ee816 */
[----:B------:R-:W-:Y:S02]  /*54350*/  SHF.L.W.U32.HI R33, R28, 0x15, R28 ;  /* 0x000000151c217819 */ /* 0x000fe40000010e1c */
[----:B------:R-:W-:Y:S02]  /*54360*/  IADD3 R21, PT, PT, R30, R21, R24 ;  /* 0x000000151e157210 */ /* 0x000fe40007ffe018 */
[C-C-:B------:R-:W-:Y:S02]  /*54370*/  SHF.L.W.U32.HI R30, R28.reuse, 0x1a, R28.reuse ;  /* 0x0000001a1c1e7819 */ /* 0x140fe40000010e1c */
[----:B------:R-:W-:-:S02]  /*54380*/  SHF.L.W.U32.HI R32, R28, 0x7, R28 ;  /* 0x000000071c207819 */ /* 0x000fc40000010e1c */
[----:B------:R-:W-:Y:S02]  /*54390*/  LOP3.LUT R34, R26, R28, R27, 0xb8, !PT ;  /* 0x0000001c1a227212 */ /* 0x000fe400078eb81b */
[----:B------:R-:W-:Y:S02]  /*543a0*/  LOP3.LUT R30, R32, R30, R33, 0x96, !PT ;  /* 0x0000001e201e7212 */ /* 0x000fe400078e9621 */
[----:B0-----:R-:W-:Y:S02]  /*543b0*/  IADD3 R29, PT, PT, R34, UR12, R29 ;  /* 0x0000000c221d7c10 */ /* 0x001fe4000fffe01d */
[C-C-:B------:R-:W-:Y:S02]  /*543c0*/  SHF.L.W.U32.HI R22, R21.reuse, 0x1e, R21.reuse ;  /* 0x0000001e15167819 */ /* 0x140fe40000010e15 */
[C---:B------:R-:W-:Y:S01]  /*543d0*/  SHF.L.W.U32.HI R25, R21.reuse, 0x13, R21 ;  /* 0x0000001315197819 */ /* 0x040fe20000010e15 */
[----:B------:R-:W-:Y:S01]  /*543e0*/  IMAD.IADD R30, R30, 0x1, R29 ;  /* 0x000000011e1e7824 */ /* 0x000fe200078e021d */
[----:B------:R-:W-:-:S03]  /*543f0*/  SHF.L.W.U32.HI R24, R21, 0xa, R21 ;  /* 0x0000000a15187819 */ /* 0x000fc60000010e15 */
[----:B------:R-:W-:Y:S01]  /*54400*/  IMAD.IADD R29, R23, 0x1, R30 ;  /* 0x00000001171d7824 */ /* 0x000fe200078e021e */
[----:B------:R-:W-:Y:S02]  /*54410*/  LOP3.LUT R22, R24, R22, R25, 0x96, !PT ;  /* 0x0000001618167212 */ /* 0x000fe400078e9619 */
[----:B------:R-:W-:Y:S02]  /*54420*/  LOP3.LUT R24, R21, R20, R23, 0xe8, !PT ;  /* 0x0000001415187212 */ /* 0x000fe400078ee817 */
[--C-:B------:R-:W-:Y:S02]  /*54430*/  SHF.L.W.U32.HI R32, R29, 0x15, R29.reuse ;  /* 0x000000151d207819 */ /* 0x100fe40000010e1d */
[----:B------:R-:W-:Y:S02]  /*54440*/  IADD3 R22, PT, PT, R31, R22, R24 ;  /* 0x000000161f167210 */ /* 0x000fe40007ffe018 */
[C-C-:B------:R-:W-:Y:S02]  /*54450*/  SHF.L.W.U32.HI R31, R29.reuse, 0x1a, R29.reuse ;  /* 0x0000001a1d1f7819 */ /* 0x140fe40000010e1d */
[----:B------:R-:W-:-:S02]  /*54460*/  SHF.L.W.U32.HI R33, R29, 0x7, R29 ;  /* 0x000000071d217819 */ /* 0x000fc40000010e1d */
[----:B------:R-:W-:Y:S02]  /*54470*/  LOP3.LUT R35, R27, R29, R28, 0xb8, !PT ;  /* 0x0000001d1b237212 */ /* 0x000fe400078eb81c */
[----:B------:R-:W-:Y:S02]  /*54480*/  LOP3.LUT R31, R33, R31, R32, 0x96, !PT ;  /* 0x0000001f211f7212 */ /* 0x000fe400078e9620 */
[----:B------:R-:W-:Y:S02]  /*54490*/  IADD3 R26, PT, PT, R35, UR13, R26 ;  /* 0x0000000d231a7c10 */ /* 0x000fe4000fffe01a */
        /* <DEDUP_REMOVED lines=21> */
[----:B------:R-:W-:Y:S02]  /*545f0*/  LOP3.LUT R35, R29, R27, R26, 0xb8, !PT ;  /* 0x0000001b1d237212 */ /* 0x000fe400078eb81a */
[----:B------:R-:W-:Y:S02]  /*54600*/  IADD3 R20, PT, PT, R31, R20, R24 ;  /* 0x000000141f147210 */ /* 0x000fe40007ffe018 */
[C-C-:B------:R-:W-:Y:S02]  /*54610*/  SHF.L.W.U32.HI R31, R27.reuse, 0x1a, R27.reuse ;  /* 0x0000001a1b1f7819 */ /* 0x140fe40000010e1b */
[----:B------:R-:W-:-:S02]  /*54620*/  SHF.L.W.U32.HI R32, R27, 0x15, R27 ;  /* 0x000000151b207819 */ /* 0x000fc40000010e1b */
[----:B------:R-:W-:Y:S02]  /*54630*/  SHF.L.W.U32.HI R33, R27, 0x7, R27 ;  /* 0x000000071b217819 */ /* 0x000fe40000010e1b */
[----:B------:R-:W-:Y:S01]  /*54640*/  IADD3 R28, PT, PT, R35, UR15, R28 ;  /* 0x0000000f231c7c10 */ /* 0x000fe2000fffe01c */
[----:B------:R-:W0:Y:S01]  /*54650*/  LDCU.128 UR12, c[0x3][0xe0] ;  /* 0x00c01c00ff0c77ac */ /* 0x000e220008000c00 */
[----:B------:R-:W-:Y:S02]  /*54660*/  LOP3.LUT R31, R33, R31, R32, 0x96, !PT ;  /* 0x0000001f211f7212 */ /* 0x000fe400078e9620 */
        /* <DEDUP_REMOVED lines=12> */
[C-C-:B------:R-:W-:Y:S02]  /*54730*/  SHF.L.W.U32.HI R22, R21.reuse, 0x1e, R21.reuse ;  /* 0x0000001e15167819 */ /* 0x140fe40000010e15 */
[C-C-:B------:R-:W-:Y:S02]  /*54740*/  SHF.L.W.U32.HI R25, R21.reuse, 0x13, R21.reuse ;  /* 0x0000001315197819 */ /* 0x140fe40000010e15 */
[----:B------:R-:W-:Y:S02]  /*54750*/  SHF.L.W.U32.HI R24, R21, 0xa, R21 ;  /* 0x0000000a15187819 */ /* 0x000fe40000010e15 */
[----:B------:R-:W-:Y:S02]  /*54760*/  LOP3.LUT R30, R32, R30, R33, 0x96, !PT ;  /* 0x0000001e201e7212 */ /* 0x000fe400078e9621 */
[----:B0-----:R-:W-:-:S02]  /*54770*/  IADD3 R29, PT, PT, R34, UR12, R29 ;  /* 0x0000000c221d7c10 */ /* 0x001fc4000fffe01d */
[----:B------:R-:W-:Y:S02]  /*54780*/  LOP3.LUT R22, R24, R22, R25, 0x96, !PT ;  /* 0x0000001618167212 */ /* 0x000fe400078e9619 */
[----:B------:R-:W-:Y:S02]  /*54790*/  IADD3 R30, PT, PT, R29, 0x108, R30 ;  /* 0x000001081d1e7810 */ /* 0x000fe40007ffe01e */
[C-C-:B------:R-:W-:Y:S02]  /*547a0*/  SHF.L.W.U32.HI R25, R14.reuse, 0x19, R14.reuse ;  /* 0x000000190e197819 */ /* 0x140fe40000010e0e */
[----:B------:R-:W-:Y:S01]  /*547b0*/  SHF.L.W.U32.HI R32, R14, 0xe, R14 ;  /* 0x0000000e0e207819 */ /* 0x000fe20000010e0e */
[----:B------:R-:W-:Y:S01]  /*547c0*/  IMAD.IADD R29, R23, 0x1, R30 ;  /* 0x00000001171d7824 */ /* 0x000fe200078e021e */
[----:B------:R-:W-:Y:S02]  /*547d0*/  SHF.R.U32.HI R33, RZ, 0x3, R14 ;  /* 0x00000003ff217819 */ /* 0x000fe4000001160e */
[----:B------:R-:W-:-:S02]  /*547e0*/  LOP3.LUT R24, R21, R20, R23, 0xe8, !PT ;  /* 0x0000001415187212 */ /* 0x000fc400078ee817 */
[----:B------:R-:W-:Y:S02]  /*547f0*/  LOP3.LUT R32, R33, R25, R32, 0x96, !PT ;  /* 0x0000001921207212 */ /* 0x000fe400078e9620 */
[----:B------:R-:W-:Y:S02]  /*54800*/  IADD3 R22, PT, PT, R31, R22, R24 ;  /* 0x000000161f167210 */ /* 0x000fe40007ffe018 */
[--C-:B------:R-:W-:Y:S01]  /*54810*/  SHF.L.W.U32.HI R31, R29, 0x1a, R29.reuse ;  /* 0x0000001a1d1f7819 */ /* 0x100fe20000010e1d */
[----:B------:R-:W-:Y:S01]  /*54820*/  IMAD.IADD R13, R13, 0x1, R32 ;  /* 0x000000010d0d7824 */ /* 0x000fe200078e0220 */
[C-C-:B------:R-:W-:Y:S02]  /*54830*/  SHF.L.W.U32.HI R34, R29.reuse, 0x15, R29.reuse ;  /* 0x000000151d227819 */ /* 0x140fe40000010e1d */
[----:B------:R-:W-:Y:S02]  /*54840*/  SHF.L.W.U32.HI R33, R29, 0x7, R29 ;  /* 0x000000071d217819 */ /* 0x000fe40000010e1d */
[----:B------:R-:W-:-:S02]  /*54850*/  LOP3.LUT R32, R27, R29, R28, 0xb8, !PT ;  /* 0x0000001d1b207212 */ /* 0x000fc400078eb81c */
[----:B------:R-:W-:Y:S02]  /*54860*/  LOP3.LUT R33, R33, R31, R34, 0x96, !PT ;  /* 0x0000001f21217212 */ /* 0x000fe400078e9622 */
[----:B------:R-:W-:Y:S02]  /*54870*/  IADD3 R34, PT, PT, R26, UR13, R13 ;  /* 0x0000000d1a227c10 */ /* 0x000fe4000fffe00d */
[C-C-:B------:R-:W-:Y:S02]  /*54880*/  SHF.L.W.U32.HI R23, R22.reuse, 0x1e, R22.reuse ;  /* 0x0000001e16177819 */ /* 0x140fe40000010e16 */
[C-C-:B------:R-:W-:Y:S02]  /*54890*/  SHF.L.W.U32.HI R24, R22.reuse, 0x13, R22.reuse ;  /* 0x0000001316187819 */ /* 0x140fe40000010e16 */
[----:B------:R-:W-:Y:S02]  /*548a0*/  SHF.L.W.U32.HI R25, R22, 0xa, R22 ;  /* 0x0000000a16197819 */ /* 0x000fe40000010e16 */
[----:B------:R-:W-:-:S02]  /*548b0*/  IADD3 R33, PT, PT, R33, R34, R32 ;  /* 0x0000002221217210 */ /* 0x000fc40007ffe020 */
[----:B------:R-:W-:Y:S02]  /*548c0*/  LOP3.LUT R23, R25, R23, R24, 0x96, !PT ;  /* 0x0000001719177212 */ /* 0x000fe400078e9618 */
[C---:B------:R-:W-:Y:S01]  /*548d0*/  SHF.L.W.U32.HI R25, R15.reuse, 0x19, R15 ;  /* 0x000000190f197819 */ /* 0x040fe20000010e0f */
[----:B------:R-:W-:Y:S01]  /*548e0*/  IMAD.IADD R34, R20, 0x1, R33 ;  /* 0x0000000114227824 */ /* 0x000fe200078e0221 */
[--C-:B------:R-:W-:Y:S02]  /*548f0*/  SHF.L.W.U32.HI R26, R15, 0xe, R15.reuse ;  /* 0x0000000e0f1a7819 */ /* 0x100fe40000010e0f */
[----:B------:R-:W-:Y:S02]  /*54900*/  SHF.R.U32.HI R31, RZ, 0x3, R15 ;  /* 0x00000003ff1f7819 */ /* 0x000fe4000001160f */
[----:B------:R-:W-:Y:S02]  /*54910*/  LOP3.LUT R24, R22, R21, R20, 0xe8, !PT ;  /* 0x0000001516187212 */ /* 0x000fe400078ee814 */
[----:B------:R-:W-:-:S02]  /*54920*/  LOP3.LUT R25, R31, R25, R26, 0x96, !PT ;  /* 0x000000191f197212 */ /* 0x000fc400078e961a */
[----:B------:R-:W-:Y:S02]  /*54930*/  IADD3 R23, PT, PT, R30, R23, R24 ;  /* 0x000000171e177210 */ /* 0x000fe40007ffe018 */
[C-C-:B------:R-:W-:Y:S02]  /*54940*/  SHF.L.W.U32.HI R26, R34.reuse, 0x1a, R34.reuse ;  /* 0x0000001a221a7819 */ /* 0x140fe40000010e22 */
[C-C-:B------:R-:W-:Y:S02]  /*54950*/  SHF.L.W.U32.HI R35, R34.reuse, 0x15, R34.reuse ;  /* 0x0000001522237819 */ /* 0x140fe40000010e22 */
[----:B------:R-:W-:Y:S02]  /*54960*/  SHF.L.W.U32.HI R30, R34, 0x7, R34 ;  /* 0x00000007221e7819 */ /* 0x000fe40000010e22 */
[----:B------:R-:W-:Y:S02]  /*54970*/  IADD3 R14, PT, PT, R14, 0xa50000, R25 ;  /* 0x00a500000e0e7810 */ /* 0x000fe40007ffe019 */
        /* <DEDUP_REMOVED lines=9> */
[C-C-:B------:R-:W-:Y:S02]  /*54a10*/  SHF.L.W.U32.HI R26, R16.reuse, 0x19, R16.reuse ;  /* 0x00000019101a7819 */ /* 0x140fe40000010e10 */
[--C-:B------:R-:W-:Y:S02]  /*54a20*/  SHF.L.W.U32.HI R31, R16, 0xe, R16.reuse ;  /* 0x0000000e101f7819 */ /* 0x100fe40000010e10 */
[----:B------:R-:W-:Y:S02]  /*54a30*/  SHF.R.U32.HI R30, RZ, 0x3, R16 ;  /* 0x00000003ff1e7819 */ /* 0x000fe40000011610 */
[----:B------:R-:W-:-:S02]  /*54a40*/  SHF.L.W.U32.HI R20, R13, 0xf, R13 ;  /* 0x0000000f0d147819 */ /* 0x000fc40000010e0d */
[--C-:B------:R-:W-:Y:S02]  /*54a50*/  SHF.L.W.U32.HI R25, R13, 0xd, R13.reuse ;  /* 0x0000000d0d197819 */ /* 0x100fe40000010e0d */
[----:B------:R-:W-:Y:S02]  /*54a60*/  SHF.R.U32.HI R24, RZ, 0xa, R13 ;  /* 0x0000000aff187819 */ /* 0x000fe4000001160d */
[----:B------:R-:W-:Y:S01]  /*54a70*/  IADD3 R32, PT, PT, R33, R32, R27 ;  /* 0x0000002021207210 */ /* 0x000fe20007ffe01b */
[----:B------:R-:W-:Y:S01]  /*54a80*/  IMAD.IADD R33, R21, 0x1, R36 ;  /* 0x0000000115217824 */ /* 0x000fe200078e0224 */
[----:B------:R-:W-:Y:S02]  /*54a90*/  LOP3.LUT R20, R24, R20, R25, 0x96, !PT ;  /* 0x0000001418147212 */ /* 0x000fe400078e9619 */
[----:B------:R-:W-:Y:S02]  /*54aa0*/  LOP3.LUT R26, R30, R26, R31, 0x96, !PT ;  /* 0x0000001a1e1a7212 */ /* 0x000fe400078e961f */
[----:B------:R-:W-:-:S02]  /*54ab0*/  SHF.L.W.U32.HI R25, R33, 0x1a, R33 ;  /* 0x0000001a21197819 */ /* 0x000fc40000010e21 */
[----:B------:R-:W-:Y:S02]  /*54ac0*/  IADD3 R15, PT, PT, R20, R26, R15 ;  /* 0x0000001a140f7210 */ /* 0x000fe40007ffe00f */
[C-C-:B------:R-:W-:Y:S02]  /*54ad0*/  SHF.L.W.U32.HI R26, R33.reuse, 0x15, R33.reuse ;  /* 0x00000015211a7819 */ /* 0x140fe40000010e21 */
[----:B------:R-:W-:Y:S02]  /*54ae0*/  SHF.L.W.U32.HI R27, R33, 0x7, R33 ;  /* 0x00000007211b7819 */ /* 0x000fe40000010e21 */
[----:B------:R-:W-:Y:S01]  /*54af0*/  IADD3 R37, PT, PT, R28, UR15, R15 ;  /* 0x0000000f1c257c10 */ /* 0x000fe2000fffe00f */
[----:B------:R-:W0:Y:S01]  /*54b00*/  LDCU.128 UR12, c[0x3][0xf0] ;  /* 0x00c01e00ff0c77ac */ /* 0x000e220008000c00 */
[----:B------:R-:W-:Y:S02]  /*54b10*/  LOP3.LUT R30, R27, R25, R26, 0x96, !PT ;  /* 0x000000191b1e7212 */ /* 0x000fe400078e961a */
[----:B------:R-:W-:-:S02]  /*54b20*/  LOP3.LUT R35, R29, R33, R34, 0xb8, !PT ;  /* 0x000000211d237212 */ /* 0x000fc400078eb822 */
[C-C-:B------:R-:W-:Y:S02]  /*54b30*/  SHF.L.W.U32.HI R20, R32.reuse, 0x1e, R32.reuse ;  /* 0x0000001e20147819 */ /* 0x140fe40000010e20 */
[C-C-:B------:R-:W-:Y:S02]  /*54b40*/  SHF.L.W.U32.HI R21, R32.reuse, 0x13, R32.reuse ;  /* 0x0000001320157819 */ /* 0x140fe40000010e20 */
[----:B------:R-:W-:Y:S02]  /*54b50*/  SHF.L.W.U32.HI R24, R32, 0xa, R32 ;  /* 0x0000000a20187819 */ /* 0x000fe40000010e20 */
[----:B------:R-:W-:Y:S02]  /*54b60*/  IADD3 R35, PT, PT, R30, R37, R35 ;  /* 0x000000251e237210 */ /* 0x000fe40007ffe023 */
[----:B------:R-:W-:Y:S02]  /*54b70*/  LOP3.LUT R31, R24, R20, R21, 0x96, !PT ;  /* 0x00000014181f7212 */ /* 0x000fe400078e9615 */
[C---:B------:R-:W-:Y:S01]  /*54b80*/  SHF.L.W.U32.HI R25, R17.reuse, 0x19, R17 ;  /* 0x0000001911197819 */ /* 0x040fe20000010e11 */
[----:B------:R-:W-:Y:S01]  /*54b90*/  IMAD.IADD R30, R22, 0x1, R35 ;  /* 0x00000001161e7824 */ /* 0x000fe200078e0223 */
[----:B------:R-:W-:-:S02]  /*54ba0*/  SHF.L.W.U32.HI R26, R17, 0xe, R17 ;  /* 0x0000000e111a7819 */ /* 0x000fc40000010e11 */
[C-C-:B------:R-:W-:Y:S02]  /*54bb0*/  SHF.L.W.U32.HI R20, R14.reuse, 0xf, R14.reuse ;  /* 0x0000000f0e147819 */ /* 0x140fe40000010e0e */
[--C-:B------:R-:W-:Y:S02]  /*54bc0*/  SHF.L.W.U32.HI R21, R14, 0xd, R14.reuse ;  /* 0x0000000d0e157819 */ /* 0x100fe40000010e0e */
[----:B------:R-:W-:Y:S02]  /*54bd0*/  SHF.R.U32.HI R24, RZ, 0xa, R14 ;  /* 0x0000000aff187819 */ /* 0x000fe4000001160e */
[----:B------:R-:W-:Y:S02]  /*54be0*/  SHF.R.U32.HI R27, RZ, 0x3, R17 ;  /* 0x00000003ff1b7819 */ /* 0x000fe40000011611 */
[----:B------:R-:W-:Y:S02]  /*54bf0*/  LOP3.LUT R28, R32, R23, R22, 0xe8, !PT ;  /* 0x00000017201c7212 */ /* 0x000fe400078ee816 */
[----:B------:R-:W-:-:S02]  /*54c00*/  LOP3.LUT R21, R24, R20, R21, 0x96, !PT ;  /* 0x0000001418157212 */ /* 0x000fc400078e9615 */
[----:B------:R-:W-:Y:S02]  /*54c10*/  LOP3.LUT R25, R27, R25, R26, 0x96, !PT ;  /* 0x000000191b197212 */ /* 0x000fe400078e961a */
[----:B------:R-:W-:Y:S02]  /*54c20*/  IADD3 R31, PT, PT, R36, R31, R28 ;  /* 0x0000001f241f7210 */ /* 0x000fe40007ffe01c */
[C-C-:B------:R-:W-:Y:S02]  /*54c30*/  SHF.L.W.U32.HI R24, R30.reuse, 0x1a, R30.reuse ;  /* 0x0000001a1e187819 */ /* 0x140fe40000010e1e */
[C-C-:B------:R-:W-:Y:S02]  /*54c40*/  SHF.L.W.U32.HI R37, R30.reuse, 0x15, R30.reuse ;  /* 0x000000151e257819 */ /* 0x140fe40000010e1e */
[----:B------:R-:W-:Y:S02]  /*54c50*/  SHF.L.W.U32.HI R26, R30, 0x7, R30 ;  /* 0x000000071e1a7819 */ /* 0x000fe40000010e1e */
[----:B------:R-:W-:-:S02]  /*54c60*/  IADD3 R16, PT, PT, R21, R25, R16 ;  /* 0x0000001915107210 */ /* 0x000fc40007ffe010 */
[C-C-:B------:R-:W-:Y:S02]  /*54c70*/  SHF.L.W.U32.HI R20, R31.reuse, 0x1e, R31.reuse ;  /* 0x0000001e1f147819 */ /* 0x140fe40000010e1f */
[C-C-:B------:R-:W-:Y:S02]  /*54c80*/  SHF.L.W.U32.HI R27, R31.reuse, 0x13, R31.reuse ;  /* 0x000000131f1b7819 */ /* 0x140fe40000010e1f */
[----:B------:R-:W-:Y:S02]  /*54c90*/  SHF.L.W.U32.HI R22, R31, 0xa, R31 ;  /* 0x0000000a1f167819 */ /* 0x000fe40000010e1f */
[----:B------:R-:W-:Y:S02]  /*54ca0*/  LOP3.LUT R37, R26, R24, R37, 0x96, !PT ;  /* 0x000000181a257212 */ /* 0x000fe400078e9625 */
[----:B0-----:R-:W-:Y:S02]  /*54cb0*/  IADD3 R29, PT, PT, R29, UR12, R16 ;  /* 0x0000000c1d1d7c10 */ /* 0x001fe4000fffe010 */
[----:B------:R-:W-:-:S02]  /*54cc0*/  LOP3.LUT R36, R34, R30, R33, 0xb8, !PT ;  /* 0x0000001e22247212 */ /* 0x000fc400078eb821 */
[----:B------:R-:W-:Y:S02]  /*54cd0*/  LOP3.LUT R28, R22, R20, R27, 0x96, !PT ;  /* 0x00000014161c7212 */ /* 0x000fe400078e961b */
[----:B------:R-:W-:Y:S02]  /*54ce0*/  LOP3.LUT R27, R31, R32, R23, 0xe8, !PT ;  /* 0x000000201f1b7212 */ /* 0x000fe400078ee817 */
[----:B------:R-:W-:Y:S02]  /*54cf0*/  IADD3 R36, PT, PT, R37, R29, R36 ;  /* 0x0000001d25247210 */ /* 0x000fe40007ffe024 */
[C-C-:B------:R-:W-:Y:S02]  /*54d00*/  SHF.L.W.U32.HI R24, R18.reuse, 0x19, R18.reuse ;  /* 0x0000001912187819 */ /* 0x140fe40000010e12 */
[--C-:B------:R-:W-:Y:S02]  /*54d10*/  SHF.L.W.U32.HI R25, R18, 0xe, R18.reuse ;  /* 0x0000000e12197819 */ /* 0x100fe40000010e12 */
[----:B------:R-:W-:-:S02]  /*54d20*/  SHF.R.U32.HI R26, RZ, 0x3, R18 ;  /* 0x00000003ff1a7819 */ /* 0x000fc40000011612 */
[C-C-:B------:R-:W-:Y:S02]  /*54d30*/  SHF.L.W.U32.HI R20, R15.reuse, 0xf, R15.reuse ;  /* 0x0000000f0f147819 */ /* 0x140fe40000010e0f */
[--C-:B------:R-:W-:Y:S02]  /*54d40*/  SHF.L.W.U32.HI R21, R15, 0xd, R15.reuse ;  /* 0x0000000d0f157819 */ /* 0x100fe40000010e0f */
[----:B------:R-:W-:Y:S02]  /*54d50*/  SHF.R.U32.HI R22, RZ, 0xa, R15 ;  /* 0x0000000aff167819 */ /* 0x000fe4000001160f */
[----:B------:R-:W-:Y:S01]  /*54d60*/  IADD3 R28, PT, PT, R35, R28, R27 ;  /* 0x0000001c231c7210 */ /* 0x000fe20007ffe01b */
[----:B------:R-:W-:Y:S01]  /*54d70*/  IMAD.IADD R35, R23, 0x1, R36 ;  /* 0x0000000117237824 */ /* 0x000fe200078e0224 */
[----:B------:R-:W-:Y:S02]  /*54d80*/  LOP3.LUT R20, R22, R20, R21, 0x96, !PT ;  /* 0x0000001416147212 */ /* 0x000fe400078e9615 */
[----:B------:R-:W-:-:S02]  /*54d90*/  LOP3.LUT R24, R26, R24, R25, 0x96, !PT ;  /* 0x000000181a187212 */ /* 0x000fc400078e9619 */
[C-C-:B------:R-:W-:Y:S02]  /*54da0*/  SHF.L.W.U32.HI R29, R35.reuse, 0x1a, R35.reuse ;  /* 0x0000001a231d7819 */ /* 0x140fe40000010e23 */
[C-C-:B------:R-:W-:Y:S02]  /*54db0*/  SHF.L.W.U32.HI R38, R35.reuse, 0x15, R35.reuse ;  /* 0x0000001523267819 */ /* 0x140fe40000010e23 */
[----:B------:R-:W-:Y:S02]  /*54dc0*/  SHF.L.W.U32.HI R37, R35, 0x7, R35 ;  /* 0x0000000723257819 */ /* 0x000fe40000010e23 */
[----:B------:R-:W-:Y:S02]  /*54dd0*/  IADD3 R17, PT, PT, R20, R24, R17 ;  /* 0x0000001814117210 */ /* 0x000fe40007ffe011 */
[----:B------:R-:W-:Y:S02]  /*54de0*/  LOP3.LUT R37, R37, R29, R38, 0x96, !PT ;  /* 0x0000001d25257212 */ /* 0x000fe400078e9626 */
[----:B------:R-:W-:-:S02]  /*54df0*/  IADD3 R38, PT, PT, R34, UR13, R17 ;  /* 0x0000000d22267c10 */ /* 0x000fc4000fffe011 */
[----:B------:R-:W-:Y:S02]  /*54e00*/  LOP3.LUT R34, R33, R35, R30, 0xb8, !PT ;  /* 0x0000002321227212 */ /* 0x000fe400078eb81e */
[C-C-:B------:R-:W-:Y:S02]  /*54e10*/  SHF.L.W.U32.HI R21, R16.reuse, 0xf, R16.reuse ;  /* 0x0000000f10157819 */ /* 0x140fe40000010e10 */
[--C-:B------:R-:W-:Y:S02]  /*54e20*/  SHF.L.W.U32.HI R22, R16, 0xd, R16.reuse ;  /* 0x0000000d10167819 */ /* 0x100fe40000010e10 */
[----:B------:R-:W-:Y:S02]  /*54e30*/  SHF.R.U32.HI R25, RZ, 0xa, R16 ;  /* 0x0000000aff197819 */ /* 0x000fe40000011610 */
[C-C-:B------:R-:W-:Y:S02]  /*54e40*/  SHF.L.W.U32.HI R23, R28.reuse, 0x1e, R28.reuse ;  /* 0x0000001e1c177819 */ /* 0x140fe40000010e1c */
[----:B------:R-:W-:-:S02]  /*54e50*/  SHF.L.W.U32.HI R26, R28, 0x13, R28 ;  /* 0x000000131c1a7819 */ /* 0x000fc40000010e1c */
[----:B------:R-:W-:Y:S02]  /*54e60*/  SHF.L.W.U32.HI R27, R28, 0xa, R28 ;  /* 0x0000000a1c1b7819 */ /* 0x000fe40000010e1c */
[----:B------:R-:W-:Y:S02]  /*54e70*/  IADD3 R37, PT, PT, R37, R38, R34 ;  /* 0x0000002625257210 */ /* 0x000fe40007ffe022 */
[----:B------:R-:W-:Y:S02]  /*54e80*/  LOP3.LUT R21, R25, R21, R22, 0x96, !PT ;  /* 0x0000001519157212 */ /* 0x000fe400078e9616 */
[----:B------:R-:W-:Y:S01]  /*54e90*/  LOP3.LUT R27, R27, R23, R26, 0x96, !PT ;  /* 0x000000171b1b7212 */ /* 0x000fe200078e961a */
[----:B------:R-:W-:Y:S01]  /*54ea0*/  IMAD.IADD R34, R32, 0x1, R37 ;  /* 0x0000000120227824 */ /* 0x000fe200078e0225 */
[C-C-:B------:R-:W-:Y:S02]  /*54eb0*/  SHF.L.W.U32.HI R20, R19.reuse, 0x19, R19.reuse ;  /* 0x0000001913147819 */ /* 0x140fe40000010e13 */
[----:B------:R-:W-:-:S02]  /*54ec0*/  SHF.L.W.U32.HI R23, R19, 0xe, R19 ;  /* 0x0000000e13177819 */ /* 0x000fc40000010e13 */
[----:B------:R-:W-:Y:S02]  /*54ed0*/  SHF.R.U32.HI R22, RZ, 0x3, R19 ;  /* 0x00000003ff167819 */ /* 0x000fe40000011613 */
[----:B------:R-:W-:Y:S02]  /*54ee0*/  LOP3.LUT R29, R28, R31, R32, 0xe8, !PT ;  /* 0x0000001f1c1d7212 */ /* 0x000fe400078ee820 */
[----:B------:R-:W-:Y:S02]  /*54ef0*/  LOP3.LUT R20, R22, R20, R23, 0x96, !PT ;  /* 0x0000001416147212 */ /* 0x000fe400078e9617 */
[C-C-:B------:R-:W-:Y:S02]  /*54f00*/  SHF.L.W.U32.HI R24, R17.reuse, 0xf, R17.reuse ;  /* 0x0000000f11187819 */ /* 0x140fe40000010e11 */
[--C-:B------:R-:W-:Y:S02]  /*54f10*/  SHF.L.W.U32.HI R25, R17, 0xd, R17.reuse ;  /* 0x0000000d11197819 */ /* 0x100fe40000010e11 */
[----:B------:R-:W-:-:S02]  /*54f20*/  SHF.R.U32.HI R26, RZ, 0xa, R17 ;  /* 0x0000000aff1a7819 */ /* 0x000fc40000011611 */
[----:B------:R-:W-:Y:S02]  /*54f30*/  IADD3 R27, PT, PT, R36, R27, R29 ;  /* 0x0000001b241b7210 */ /* 0x000fe40007ffe01d */
[C-C-:B------:R-:W-:Y:S02]  /*54f40*/  SHF.L.W.U32.HI R36, R34.reuse, 0x1a, R34.reuse ;  /* 0x0000001a22247819 */ /* 0x140fe40000010e22 */
[C-C-:B------:R-:W-:Y:S02]  /*54f50*/  SHF.L.W.U32.HI R39, R34.reuse, 0x15, R34.reuse ;  /* 0x0000001522277819 */ /* 0x140fe40000010e22 */
[----:B------:R-:W-:Y:S02]  /*54f60*/  SHF.L.W.U32.HI R38, R34, 0x7, R34 ;  /* 0x0000000722267819 */ /* 0x000fe40000010e22 */
[----:B------:R-:W-:Y:S02]  /*54f70*/  IADD3 R18, PT, PT, R21, R20, R18 ;  /* 0x0000001415127210 */ /* 0x000fe40007ffe012 */
[----:B------:R-:W-:-:S02]  /*54f80*/  LOP3.LUT R24, R26, R24, R25, 0x96, !PT ;  /* 0x000000181a187212 */ /* 0x000fc400078e9619 */
[C-C-:B------:R-:W-:Y:S02]  /*54f90*/  SHF.L.W.U32.HI R22, R12.reuse, 0x19, R12.reuse ;  /* 0x000000190c167819 */ /* 0x140fe40000010e0c */
[--C-:B------:R-:W-:Y:S02]  /*54fa0*/  SHF.L.W.U32.HI R23, R12, 0xe, R12.reuse ;  /* 0x0000000e0c177819 */ /* 0x100fe40000010e0c */
[----:B------:R-:W-:Y:S02]  /*54fb0*/  SHF.R.U32.HI R25, RZ, 0x3, R12 ;  /* 0x00000003ff197819 */ /* 0x000fe4000001160c */
[----:B------:R-:W-:Y:S02]  /*54fc0*/  LOP3.LUT R36, R38, R36, R39, 0x96, !PT ;  /* 0x0000002426247212 */ /* 0x000fe400078e9627 */
[----:B------:R-:W-:Y:S02]  /*54fd0*/  IADD3 R33, PT, PT, R33, UR14, R18 ;  /* 0x0000000e21217c10 */ /* 0x000fe4000fffe012 */
[----:B------:R-:W-:-:S02]  /*54fe0*/  LOP3.LUT R21, R30, R34, R35, 0xb8, !PT ;  /* 0x000000221e157212 */ /* 0x000fc400078eb823 */
[----:B------:R-:W-:Y:S02]  /*54ff0*/  LOP3.LUT R22, R25, R22, R23, 0x96, !PT ;  /* 0x0000001619167212 */ /* 0x000fe400078e9617 */
[----:B------:R-:W-:Y:S02]  /*55000*/  IADD3 R36, PT, PT, R36, R33, R21 ;  /* 0x0000002124247210 */ /* 0x000fe40007ffe015 */
[C-C-:B------:R-:W-:Y:S02]  /*55010*/  SHF.L.W.U32.HI R26, R27.reuse, 0x1e, R27.reuse ;  /* 0x0000001e1b1a7819 */ /* 0x140fe40000010e1b */
[C-C-:B------:R-:W-:Y:S02]  /*55020*/  SHF.L.W.U32.HI R29, R27.reuse, 0x13, R27.reuse ;  /* 0x000000131b1d7819 */ /* 0x140fe40000010e1b */
[C---:B------:R-:W-:Y:S02]  /*55030*/  SHF.L.W.U32.HI R32, R27.reuse, 0xa, R27 ;  /* 0x0000000a1b207819 */ /* 0x040fe40000010e1b */
[----:B------:R-:W-:Y:S01]  /*55040*/  LOP3.LUT R20, R27, R28, R31, 0xe8, !PT ;  /* 0x0000001c1b147212 */ /* 0x000fe200078ee81f */
[----:B------:R-:W-:Y:S01]  /*55050*/  IMAD.IADD R31, R31, 0x1, R36 ;  /* 0x000000011f1f7824 */ /* 0x000fe200078e0224 */
[----:B------:R-:W-:-:S02]  /*55060*/  IADD3 R19, PT, PT, R24, R19, R22 ;  /* 0x0000001318137210 */ /* 0x000fc40007ffe016 */
[----:B------:R-:W-:Y:S02]  /*55070*/  LOP3.LUT R26, R32, R26, R29, 0x96, !PT ;  /* 0x0000001a201a7212 */ /* 0x000fe400078e961d */
[--C-:B------:R-:W-:Y:S01]  /*55080*/  SHF.L.W.U32.HI R23, R31, 0x1a, R31.reuse ;  /* 0x0000001a1f177819 */ /* 0x100fe20000010e1f */
[----:B------:R-:W-:Y:S01]  /*55090*/  VIADD R19, R19, 0x108 ;  /* 0x0000010813137836 */ /* 0x000fe20000000000 */
[----:B------:R-:W-:Y:S02]  /*550a0*/  IADD3 R26, PT, PT, R37, R26, R20 ;  /* 0x0000001a251a7210 */ /* 0x000fe40007ffe014 */
[C-C-:B------:R-:W-:Y:S02]  /*550b0*/  SHF.L.W.U32.HI R24, R31.reuse, 0x15, R31.reuse ;  /* 0x000000151f187819 */ /* 0x140fe40000010e1f */
[----:B------:R-:W-:Y:S02]  /*550c0*/  SHF.L.W.U32.HI R25, R31, 0x7, R31 ;  /* 0x000000071f197819 */ /* 0x000fe40000010e1f */
[----:B------:R-:W-:-:S02]  /*550d0*/  SHF.L.W.U32.HI R20, R26, 0x1e, R26 ;  /* 0x0000001e1a147819 */ /* 0x000fc40000010e1a */
[C-C-:B------:R-:W-:Y:S02]  /*550e0*/  SHF.L.W.U32.HI R21, R26.reuse, 0x13, R26.reuse ;  /* 0x000000131a157819 */ /* 0x140fe40000010e1a */
[----:B------:R-:W-:Y:S02]  /*550f0*/  SHF.L.W.U32.HI R22, R26, 0xa, R26 ;  /* 0x0000000a1a167819 */ /* 0x000fe40000010e1a */
[----:B------:R-:W-:Y:S01]  /*55100*/  IADD3 R37, PT, PT, R30, UR15, R19 ;  /* 0x0000000f1e257c10 */ /* 0x000fe2000fffe013 */
[----:B------:R-:W0:Y:S01]  /*55110*/  LDCU.128 UR12, c[0x3][0x100] ;  /* 0x00c02000ff0c77ac */ /* 0x000e220008000c00 */
[----:B------:R-:W-:Y:S02]  /*55120*/  LOP3.LUT R32, R25, R23, R24, 0x96, !PT ;  /* 0x0000001719207212 */ /* 0x000fe400078e9618 */
[----:B------:R-:W-:Y:S02]  /*55130*/  LOP3.LUT R33, R35, R31, R34, 0xb8, !PT ;  /* 0x0000001f23217212 */ /* 0x000fe400078eb822 */
[----:B------:R-:W-:-:S02]  /*55140*/  SHF.L.W.U32.HI R23, R11, 0x19, R11 ;  /* 0x000000190b177819 */ /* 0x000fc40000010e0b */
[--C-:B------:R-:W-:Y:S02]  /*55150*/  SHF.L.W.U32.HI R24, R11, 0xe, R11.reuse ;  /* 0x0000000e0b187819 */ /* 0x100fe40000010e0b */
[----:B------:R-:W-:Y:S02]  /*55160*/  SHF.R.U32.HI R25, RZ, 0x3, R11 ;  /* 0x00000003ff197819 */ /* 0x000fe4000001160b */
[----:B------:R-:W-:Y:S02]  /*55170*/  LOP3.LUT R29, R22, R20, R21, 0x96, !PT ;  /* 0x00000014161d7212 */ /* 0x000fe400078e9615 */
[----:B------:R-:W-:Y:S02]  /*55180*/  IADD3 R33, PT, PT, R32, R37, R33 ;  /* 0x0000002520217210 */ /* 0x000fe40007ffe021 */
[C-C-:B------:R-:W-:Y:S02]  /*55190*/  SHF.L.W.U32.HI R20, R18.reuse, 0xf, R18.reuse ;  /* 0x0000000f12147819 */ /* 0x140fe40000010e12 */
[----:B------:R-:W-:-:S02]  /*551a0*/  SHF.L.W.U32.HI R21, R18, 0xd, R18 ;  /* 0x0000000d12157819 */ /* 0x000fc40000010e12 */
[----:B------:R-:W-:Y:S02]  /*551b0*/  SHF.R.U32.HI R22, RZ, 0xa, R18 ;  /* 0x0000000aff167819 */ /* 0x000fe40000011612 */
[----:B------:R-:W-:Y:S02]  /*551c0*/  LOP3.LUT R23, R25, R23, R24, 0x96, !PT ;  /* 0x0000001719177212 */ /* 0x000fe400078e9618 */
[----:B------:R-:W-:Y:S01]  /*551d0*/  LOP3.LUT R30, R26, R27, R28, 0xe8, !PT ;  /* 0x0000001b1a1e7212 */ /* 0x000fe200078ee81c */
[----:B------:R-:W-:Y:S01]  /*551e0*/  IMAD.IADD R28, R28, 0x1, R33 ;  /* 0x000000011c1c7824 */ /* 0x000fe200078e0221 */
[----:B------:R-:W-:Y:S02]  /*551f0*/  LOP3.LUT R20, R22, R20, R21, 0x96, !PT ;  /* 0x0000001416147212 */ /* 0x000fe400078e9615 */
[----:B------:R-:W-:Y:S02]  /*55200*/  IADD3 R23, PT, PT, R23, R12, R13 ;  /* 0x0000000c17177210 */ /* 0x000fe40007ffe00d */
[----:B------:R-:W-:-:S02]  /*55210*/  IADD3 R29, PT, PT, R36, R29, R30 ;  /* 0x0000001d241d7210 */ /* 0x000fc40007ffe01e */
[--C-:B------:R-:W-:Y:S01]  /*55220*/  SHF.L.W.U32.HI R25, R28, 0x1a, R28.reuse ;  /* 0x0000001a1c197819 */ /* 0x100fe20000010e1c */
[----:B------:R-:W-:Y:S01]  /*55230*/  IMAD.IADD R12, R20, 0x1, R23 ;  /* 0x00000001140c7824 */ /* 0x000fe200078e0217 */
[C-C-:B------:R-:W-:Y:S02]  /*55240*/  SHF.L.W.U32.HI R30, R28.reuse, 0x15, R28.reuse ;  /* 0x000000151c1e7819 */ /* 0x140fe40000010e1c */
[----:B------:R-:W-:Y:S02]  /*55250*/  SHF.L.W.U32.HI R32, R28, 0x7, R28 ;  /* 0x000000071c207819 */ /* 0x000fe40000010e1c */
[----:B0-----:R-:W-:Y:S02]  /*55260*/  IADD3 R35, PT, PT, R35, UR12, R12 ;  /* 0x0000000c23237c10 */ /* 0x001fe4000fffe00c */
[----:B------:R-:W-:Y:S02]  /*55270*/  LOP3.LUT R25, R32, R25, R30, 0x96, !PT ;  /* 0x0000001920197212 */ /* 0x000fe400078e961e */
[----:B------:R-:W-:-:S02]  /*55280*/  LOP3.LUT R30, R34, R28, R31, 0xb8, !PT ;  /* 0x0000001c221e7212 */ /* 0x000fc400078eb81f */
[C-C-:B------:R-:W-:Y:S02]  /*55290*/  SHF.L.W.U32.HI R21, R29.reuse, 0x1e, R29.reuse ;  /* 0x0000001e1d157819 */ /* 0x140fe40000010e1d */
[C-C-:B------:R-:W-:Y:S02]  /*552a0*/  SHF.L.W.U32.HI R22, R29.reuse, 0x13, R29.reuse ;  /* 0x000000131d167819 */ /* 0x140fe40000010e1d */
[----:B------:R-:W-:Y:S02]  /*552b0*/  SHF.L.W.U32.HI R24, R29, 0xa, R29 ;  /* 0x0000000a1d187819 */ /* 0x000fe40000010e1d */
[----:B------:R-:W-:Y:S02]  /*552c0*/  IADD3 R32, PT, PT, R25, R35, R30 ;  /* 0x0000002319207210 */ /* 0x000fe40007ffe01e */
[----:B------:R-:W-:Y:S02]  /*552d0*/  LOP3.LUT R24, R24, R21, R22, 0x96, !PT ;  /* 0x0000001518187212 */ /* 0x000fe400078e9616 */
[----:B------:R-:W-:-:S02]  /*552e0*/  SHF.L.W.U32.HI R20, R19, 0xf, R19 ;  /* 0x0000000f13147819 */ /* 0x000fc40000010e13 */
[--C-:B------:R-:W-:Y:S02]  /*552f0*/  SHF.L.W.U32.HI R21, R19, 0xd, R19.reuse ;  /* 0x0000000d13157819 */ /* 0x100fe40000010e13 */
[----:B------:R-:W-:Y:S02]  /*55300*/  SHF.R.U32.HI R22, RZ, 0xa, R19 ;  /* 0x0000000aff167819 */ /* 0x000fe40000011613 */
[----:B------:R-:W-:Y:S01]  /*55310*/  LOP3.LUT R23, R29, R26, R27, 0xe8, !PT ;  /* 0x0000001a1d177212 */ /* 0x000fe200078ee81b */
[----:B------:R-:W-:Y:S01]  /*55320*/  IMAD.IADD R27, R27, 0x1, R32 ;  /* 0x000000011b1b7824 */ /* 0x000fe200078e0220 */
[----:B------:R-:W-:Y:S02]  /*55330*/  LOP3.LUT R20, R22, R20, R21, 0x96, !PT ;  /* 0x0000001416147212 */ /* 0x000fe400078e9615 */
[----:B------:R-:W-:Y:S02]  /*55340*/  IADD3 R30, PT, PT, R33, R24, R23 ;  /* 0x00000018211e7210 */ /* 0x000fe40007ffe017 */
[----:B------:R-:W-:-:S02]  /*55350*/  SHF.L.W.U32.HI R24, R27, 0x1a, R27 ;  /* 0x0000001a1b187819 */ /* 0x000fc40000010e1b */
[C-C-:B------:R-:W-:Y:S02]  /*55360*/  SHF.L.W.U32.HI R25, R27.reuse, 0x15, R27.reuse ;  /* 0x000000151b197819 */ /* 0x140fe40000010e1b */
[----:B------:R-:W-:Y:S02]  /*55370*/  SHF.L.W.U32.HI R33, R27, 0x7, R27 ;  /* 0x000000071b217819 */ /* 0x000fe40000010e1b */
[----:B------:R-:W-:Y:S02]  /*55380*/  IADD3 R11, PT, PT, R20, R11, R14 ;  /* 0x0000000b140b7210 */ /* 0x000fe40007ffe00e */
[----:B------:R-:W-:Y:S02]  /*55390*/  LOP3.LUT R25, R33, R24, R25, 0x96, !PT ;  /* 0x0000001821197212 */ /* 0x000fe400078e9619 */
[----:B------:R-:W-:Y:S02]  /*553a0*/  IADD3 R33, PT, PT, R34, UR13, R11 ;  /* 0x0000000d22217c10 */ /* 0x000fe4000fffe00b */
[----:B------:R-:W-:-:S02]  /*553b0*/  SHF.L.W.U32.HI R21, R30, 0x1e, R30 ;  /* 0x0000001e1e157819 */ /* 0x000fc40000010e1e */
[C-C-:B------:R-:W-:Y:S02]  /*553c0*/  SHF.L.W.U32.HI R22, R30.reuse, 0x13, R30.reuse ;  /* 0x000000131e167819 */ /* 0x140fe40000010e1e */
[C---:B------:R-:W-:Y:S02]  /*553d0*/  SHF.L.W.U32.HI R23, R30.reuse, 0xa, R30 ;  /* 0x0000000a1e177819 */ /* 0x040fe40000010e1e */
[----:B------:R-:W-:Y:S02]  /*553e0*/  LOP3.LUT R34, R31, R27, R28, 0xb8, !PT ;  /* 0x0000001b1f227212 */ /* 0x000fe400078eb81c */
[----:B------:R-:W-:Y:S02]  /*553f0*/  LOP3.LUT R23, R23, R21, R22, 0x96, !PT ;  /* 0x0000001517177212 */ /* 0x000fe400078e9616 */
[----:B------:R-:W-:Y:S02]  /*55400*/  LOP3.LUT R24, R30, R29, R26, 0xe8, !PT ;  /* 0x0000001d1e187212 */ /* 0x000fe400078ee81a */
[----:B------:R-:W-:-:S02]  /*55410*/  IADD3 R25, PT, PT, R25, R33, R34 ;  /* 0x0000002119197210 */ /* 0x000fc40007ffe022 */
[C-C-:B------:R-:W-:Y:S02]  /*55420*/  SHF.L.W.U32.HI R20, R12.reuse, 0xf, R12.reuse ;  /* 0x0000000f0c147819 */ /* 0x140fe40000010e0c */
[--C-:B------:R-:W-:Y:S02]  /*55430*/  SHF.L.W.U32.HI R21, R12, 0xd, R12.reuse ;  /* 0x0000000d0c157819 */ /* 0x100fe40000010e0c */
[----:B------:R-:W-:Y:S02]  /*55440*/  SHF.R.U32.HI R22, RZ, 0xa, R12 ;  /* 0x0000000aff167819 */ /* 0x000fe4000001160c */
[----:B------:R-:W-:Y:S01]  /*55450*/  IADD3 R33, PT, PT, R32, R23, R24 ;  /* 0x0000001720217210 */ /* 0x000fe20007ffe018 */
[----:B------:R-:W-:Y:S01]  /*55460*/  IMAD.IADD R32, R26, 0x1, R25 ;  /* 0x000000011a207824 */ /* 0x000fe200078e0219 */
[----:B------:R-:W-:Y:S02]  /*55470*/  LOP3.LUT R20, R22, R20, R21, 0x96, !PT ;  /* 0x0000001416147212 */ /* 0x000fe400078e9615 */
[----:B------:R-:W-:-:S02]  /*55480*/  SHF.L.W.U32.HI R21, R33, 0x1e, R33 ;  /* 0x0000001e21157819 */ /* 0x000fc40000010e21 */
[C---:B------:R-:W-:Y:S01]  /*55490*/  SHF.L.W.U32.HI R26, R32.reuse, 0x1a, R32 ;  /* 0x0000001a201a7819 */ /* 0x040fe20000010e20 */
[----:B------:R-:W-:Y:S01]  /*554a0*/  IMAD.IADD R20, R15, 0x1, R20 ;  /* 0x000000010f147824 */ /* 0x000fe200078e0214 */
[C-C-:B------:R-:W-:Y:S02]  /*554b0*/  SHF.L.W.U32.HI R35, R32.reuse, 0x15, R32.reuse ;  /* 0x0000001520237819 */ /* 0x140fe40000010e20 */
[----:B------:R-:W-:Y:S02]  /*554c0*/  SHF.L.W.U32.HI R34, R32, 0x7, R32 ;  /* 0x0000000720227819 */ /* 0x000fe40000010e20 */
[C---:B------:R-:W-:Y:S02]  /*554d0*/  SHF.L.W.U32.HI R22, R33.reuse, 0x13, R33 ;  /* 0x0000001321167819 */ /* 0x040fe40000010e21 */
[----:B------:R-:W-:Y:S02]  /*554e0*/  LOP3.LUT R34, R34, R26, R35, 0x96, !PT ;  /* 0x0000001a22227212 */ /* 0x000fe400078e9623 */
[----:B------:R-:W-:-:S02]  /*554f0*/  SHF.L.W.U32.HI R23, R33, 0xa, R33 ;  /* 0x0000000a21177819 */ /* 0x000fc40000010e21 */
[----:B------:R-:W-:Y:S02]  /*55500*/  IADD3 R35, PT, PT, R31, UR14, R20 ;  /* 0x0000000e1f237c10 */ /* 0x000fe4000fffe014 */
[----:B------:R-:W-:Y:S02]  /*55510*/  LOP3.LUT R31, R28, R32, R27, 0xb8, !PT ;  /* 0x000000201c1f7212 */ /* 0x000fe400078eb81b */
[----:B------:R-:W-:Y:S02]  /*55520*/  LOP3.LUT R24, R23, R21, R22, 0x96, !PT ;  /* 0x0000001517187212 */ /* 0x000fe400078e9616 */
[C-C-:B------:R-:W-:Y:S02]  /*55530*/  SHF.L.W.U32.HI R21, R11.reuse, 0xf, R11.reuse ;  /* 0x0000000f0b157819 */ /* 0x140fe40000010e0b */
[--C-:B------:R-:W-:Y:S02]  /*55540*/  SHF.L.W.U32.HI R22, R11, 0xd, R11.reuse ;  /* 0x0000000d0b167819 */ /* 0x100fe40000010e0b */
[----:B------:R-:W-:-:S02]  /*55550*/  SHF.R.U32.HI R23, RZ, 0xa, R11 ;  /* 0x0000000aff177819 */ /* 0x000fc4000001160b */
[----:B------:R-:W-:Y:S02]  /*55560*/  IADD3 R34, PT, PT, R34, R35, R31 ;  /* 0x0000002322227210 */ /* 0x000fe40007ffe01f */
[----:B------:R-:W-:Y:S02]  /*55570*/  LOP3.LUT R26, R33, R30, R29, 0xe8, !PT ;  /* 0x0000001e211a7212 */ /* 0x000fe400078ee81d */
[----:B------:R-:W-:Y:S01]  /*55580*/  LOP3.LUT R21, R23, R21, R22, 0x96, !PT ;  /* 0x0000001517157212 */ /* 0x000fe200078e9616 */
[----:B------:R-:W-:Y:S01]  /*55590*/  IMAD.IADD R35, R29, 0x1, R34 ;  /* 0x000000011d237824 */ /* 0x000fe200078e0222 */
[----:B------:R-:W-:Y:S02]  /*555a0*/  IADD3 R36, PT, PT, R25, R24, R26 ;  /* 0x0000001819247210 */ /* 0x000fe40007ffe01a */
[----:B------:R-:W-:Y:S01]  /*555b0*/  SHF.L.W.U32.HI R39, R14, 0xe, R14 ;  /* 0x0000000e0e277819 */ /* 0x000fe20000010e0e */
[----:B------:R-:W-:Y:S01]  /*555c0*/  IMAD.IADD R21, R16, 0x1, R21 ;  /* 0x0000000110157824 */ /* 0x000fe200078e0215 */
[----:B------:R-:W-:-:S02]  /*555d0*/  SHF.L.W.U32.HI R22, R36, 0x1e, R36 ;  /* 0x0000001e24167819 */ /* 0x000fc40000010e24 */
[C-C-:B------:R-:W-:Y:S02]  /*555e0*/  SHF.L.W.U32.HI R23, R36.reuse, 0x13, R36.reuse ;  /* 0x0000001324177819 */ /* 0x140fe40000010e24 */
[----:B------:R-:W-:Y:S02]  /*555f0*/  SHF.L.W.U32.HI R24, R36, 0xa, R36 ;  /* 0x0000000a24187819 */ /* 0x000fe40000010e24 */
[C-C-:B------:R-:W-:Y:S02]  /*55600*/  SHF.L.W.U32.HI R25, R35.reuse, 0x1a, R35.reuse ;  /* 0x0000001a23197819 */ /* 0x140fe40000010e23 */
[C-C-:B------:R-:W-:Y:S02]  /*55610*/  SHF.L.W.U32.HI R26, R35.reuse, 0x15, R35.reuse ;  /* 0x00000015231a7819 */ /* 0x140fe40000010e23 */
[----:B------:R-:W-:Y:S02]  /*55620*/  SHF.L.W.U32.HI R29, R35, 0x7, R35 ;  /* 0x00000007231d7819 */ /* 0x000fe40000010e23 */
[----:B------:R-:W-:-:S02]  /*55630*/  LOP3.LUT R23, R24, R22, R23, 0x96, !PT ;  /* 0x0000001618177212 */ /* 0x000fc400078e9617 */
[----:B------:R-:W-:Y:S01]  /*55640*/  IADD3 R28, PT, PT, R28, UR15, R21 ;  /* 0x0000000f1c1c7c10 */ /* 0x000fe2000fffe015 */
[----:B------:R-:W0:Y:S01]  /*55650*/  LDCU.128 UR12, c[0x3][0x110] ;  /* 0x00c02200ff0c77ac */ /* 0x000e220008000c00 */
[----:B------:R-:W-:Y:S02]  /*55660*/  LOP3.LUT R22, R36, R33, R30, 0xe8, !PT ;  /* 0x0000002124167212 */ /* 0x000fe400078ee81e */
[----:B------:R-:W-:Y:S02]  /*55670*/  LOP3.LUT R25, R29, R25, R26, 0x96, !PT ;  /* 0x000000191d197212 */ /* 0x000fe400078e961a */
[----:B------:R-:W-:Y:S02]  /*55680*/  LOP3.LUT R24, R27, R35, R32, 0xb8, !PT ;  /* 0x000000231b187212 */ /* 0x000fe400078eb820 */
[----:B------:R-:W-:Y:S02]  /*55690*/  IADD3 R37, PT, PT, R34, R23, R22 ;  /* 0x0000001722257210 */ /* 0x000fe40007ffe016 */
[----:B------:R-:W-:-:S02]  /*556a0*/  IADD3 R25, PT, PT, R25, R28, R24 ;  /* 0x0000001c19197210 */ /* 0x000fc40007ffe018 */
[C-C-:B------:R-:W-:Y:S02]  /*556b0*/  SHF.L.W.U32.HI R22, R20.reuse, 0xf, R20.reuse ;  /* 0x0000000f14167819 */ /* 0x140fe40000010e14 */
[--C-:B------:R-:W-:Y:S01]  /*556c0*/  SHF.L.W.U32.HI R23, R20, 0xd, R20.reuse ;  /* 0x0000000d14177819 */ /* 0x100fe20000010e14 */
[----:B------:R-:W-:Y:S01]  /*556d0*/  IMAD.IADD R34, R30, 0x1, R25 ;  /* 0x000000011e227824 */ /* 0x000fe200078e0219 */
[----:B------:R-:W-:Y:S02]  /*556e0*/  SHF.R.U32.HI R24, RZ, 0xa, R20 ;  /* 0x0000000aff187819 */ /* 0x000fe40000011614 */
[C---:B------:R-:W-:Y:S02]  /*556f0*/  SHF.L.W.U32.HI R26, R37.reuse, 0x1e, R37 ;  /* 0x0000001e251a7819 */ /* 0x040fe40000010e25 */
[----:B------:R-:W-:Y:S02]  /*55700*/  LOP3.LUT R22, R24, R22, R23, 0x96, !PT ;  /* 0x0000001618167212 */ /* 0x000fe400078e9617 */
[----:B------:R-:W-:-:S02]  /*55710*/  SHF.L.W.U32.HI R29, R37, 0x13, R37 ;  /* 0x00000013251d7819 */ /* 0x000fc40000010e25 */
[----:B------:R-:W-:Y:S01]  /*55720*/  SHF.L.W.U32.HI R28, R37, 0xa, R37 ;  /* 0x0000000a251c7819 */ /* 0x000fe20000010e25 */
[----:B------:R-:W-:Y:S01]  /*55730*/  IMAD.IADD R22, R17, 0x1, R22 ;  /* 0x0000000111167824 */ /* 0x000fe200078e0216 */
[C-C-:B------:R-:W-:Y:S02]  /*55740*/  SHF.L.W.U32.HI R30, R34.reuse, 0x1a, R34.reuse ;  /* 0x0000001a221e7819 */ /* 0x140fe40000010e22 */
[C-C-:B------:R-:W-:Y:S02]  /*55750*/  SHF.L.W.U32.HI R31, R34.reuse, 0x15, R34.reuse ;  /* 0x00000015221f7819 */ /* 0x140fe40000010e22 */
[----:B------:R-:W-:Y:S02]  /*55760*/  SHF.L.W.U32.HI R38, R34, 0x7, R34 ;  /* 0x0000000722267819 */ /* 0x000fe40000010e22 */
[----:B------:R-:W-:Y:S02]  /*55770*/  LOP3.LUT R26, R28, R26, R29, 0x96, !PT ;  /* 0x0000001a1c1a7212 */ /* 0x000fe400078e961d */
[----:B------:R-:W-:-:S02]  /*55780*/  LOP3.LUT R31, R38, R30, R31, 0x96, !PT ;  /* 0x0000001e261f7212 */ /* 0x000fc400078e961f */
[--C-:B------:R-:W-:Y:S02]  /*55790*/  SHF.L.W.U32.HI R38, R14, 0x19, R14.reuse ;  /* 0x000000190e267819 */ /* 0x100fe40000010e0e */
[----:B------:R-:W-:Y:S02]  /*557a0*/  SHF.R.U32.HI R40, RZ, 0x3, R14 ;  /* 0x00000003ff287819 */ /* 0x000fe4000001160e */
[----:B0-----:R-:W-:Y:S02]  /*557b0*/  IADD3 R29, PT, PT, R27, UR12, R22 ;  /* 0x0000000c1b1d7c10 */ /* 0x001fe4000fffe016 */
[----:B------:R-:W-:Y:S02]  /*557c0*/  LOP3.LUT R28, R32, R34, R35, 0xb8, !PT ;  /* 0x00000022201c7212 */ /* 0x000fe400078eb823 */
[C-C-:B------:R-:W-:Y:S02]  /*557d0*/  SHF.L.W.U32.HI R30, R13.reuse, 0x19, R13.reuse ;  /* 0x000000190d1e7819 */ /* 0x140fe40000010e0d */
[----:B------:R-:W-:-:S02]  /*557e0*/  SHF.L.W.U32.HI R23, R13, 0xe, R13 ;  /* 0x0000000e0d177819 */ /* 0x000fc40000010e0d */
[----:B------:R-:W-:Y:S02]  /*557f0*/  SHF.R.U32.HI R24, RZ, 0x3, R13 ;  /* 0x00000003ff187819 */ /* 0x000fe4000001160d */
[----:B------:R-:W-:Y:S02]  /*55800*/  LOP3.LUT R27, R37, R36, R33, 0xe8, !PT ;  /* 0x00000024251b7212 */ /* 0x000fe400078ee821 */
[----:B------:R-:W-:Y:S02]  /*55810*/  LOP3.LUT R48, R40, R38, R39, 0x96, !PT ;  /* 0x0000002628307212 */ /* 0x000fe400078e9627 */
[----:B------:R-:W-:Y:S02]  /*55820*/  IADD3 R28, PT, PT, R31, R29, R28 ;  /* 0x0000001d1f1c7210 */ /* 0x000fe40007ffe01c */
[----:B------:R-:W-:Y:S02]  /*55830*/  LOP3.LUT R30, R24, R30, R23, 0x96, !PT ;  /* 0x0000001e181e7212 */ /* 0x000fe400078e9617 */
[----:B------:R-:W-:Y:S01]  /*55840*/  IADD3 R40, PT, PT, R25, R26, R27 ;  /* 0x0000001a19287210 */ /* 0x000fe20007ffe01b */
[----:B------:R-:W-:Y:S01]  /*55850*/  IMAD.IADD R29, R33, 0x1, R28 ;  /* 0x00000001211d7824 */ /* 0x000fe200078e021c */
[----:B------:R-:W-:-:S02]  /*55860*/  SHF.L.W.U32.HI R23, R21, 0xf, R21 ;  /* 0x0000000f15177819 */ /* 0x000fc40000010e15 */
[--C-:B------:R-:W-:Y:S02]  /*55870*/  SHF.L.W.U32.HI R26, R21, 0xd, R21.reuse ;  /* 0x0000000d151a7819 */ /* 0x100fe40000010e15 */
[----:B------:R-:W-:Y:S02]  /*55880*/  SHF.R.U32.HI R25, RZ, 0xa, R21 ;  /* 0x0000000aff197819 */ /* 0x000fe40000011615 */
[C---:B------:R-:W-:Y:S02]  /*55890*/  SHF.L.W.U32.HI R27, R40.reuse, 0x1e, R40 ;  /* 0x0000001e281b7819 */ /* 0x040fe40000010e28 */
[----:B------:R-:W-:Y:S02]  /*558a0*/  LOP3.LUT R23, R25, R23, R26, 0x96, !PT ;  /* 0x0000001719177212 */ /* 0x000fe400078e961a */
[C-C-:B------:R-:W-:Y:S02]  /*558b0*/  SHF.L.W.U32.HI R38, R40.reuse, 0x13, R40.reuse ;  /* 0x0000001328267819 */ /* 0x140fe40000010e28 */
[----:B------:R-:W-:Y:S01]  /*558c0*/  SHF.L.W.U32.HI R31, R40, 0xa, R40 ;  /* 0x0000000a281f7819 */ /* 0x000fe20000010e28 */
[----:B------:R-:W-:Y:S01]  /*558d0*/  IMAD.IADD R23, R18, 0x1, R23 ;  /* 0x0000000112177824 */ /* 0x000fe200078e0217 */
[----:B------:R-:W-:-:S02]  /*558e0*/  SHF.L.W.U32.HI R33, R29, 0x1a, R29 ;  /* 0x0000001a1d217819 */ /* 0x000fc40000010e1d */
[C-C-:B------:R-:W-:Y:S02]  /*558f0*/  SHF.L.W.U32.HI R42, R29.reuse, 0x15, R29.reuse ;  /* 0x000000151d2a7819 */ /* 0x140fe40000010e1d */
[----:B------:R-:W-:Y:S02]  /*55900*/  SHF.L.W.U32.HI R39, R29, 0x7, R29 ;  /* 0x000000071d277819 */ /* 0x000fe40000010e1d */
[C-C-:B------:R-:W-:Y:S02]  /*55910*/  SHF.L.W.U32.HI R24, R15.reuse, 0x19, R15.reuse ;  /* 0x000000190f187819 */ /* 0x140fe40000010e0f */
[--C-:B------:R-:W-:Y:S02]  /*55920*/  SHF.L.W.U32.HI R41, R15, 0xe, R15.reuse ;  /* 0x0000000e0f297819 */ /* 0x100fe40000010e0f */
[----:B------:R-:W-:Y:S02]  /*55930*/  SHF.R.U32.HI R43, RZ, 0x3, R15 ;  /* 0x00000003ff2b7819 */ /* 0x000fe4000001160f */
[----:B------:R-:W-:-:S02]  /*55940*/  LOP3.LUT R27, R31, R27, R38, 0x96, !PT ;  /* 0x0000001b1f1b7212 */ /* 0x000fc400078e9626 */
[----:B------:R-:W-:Y:S02]  /*55950*/  LOP3.LUT R33, R39, R33, R42, 0x96, !PT ;  /* 0x0000002127217212 */ /* 0x000fe400078e962a */
[----:B------:R-:W-:Y:S02]  /*55960*/  LOP3.LUT R24, R43, R24, R41, 0x96, !PT ;  /* 0x000000182b187212 */ /* 0x000fe400078e9629 */
[C-C-:B------:R-:W-:Y:S02]  /*55970*/  SHF.L.W.U32.HI R31, R16.reuse, 0x19, R16.reuse ;  /* 0x00000019101f7819 */ /* 0x140fe40000010e10 */
[--C-:B------:R-:W-:Y:S02]  /*55980*/  SHF.L.W.U32.HI R42, R16, 0xe, R16.reuse ;  /* 0x0000000e102a7819 */ /* 0x100fe40000010e10 */
[----:B------:R-:W-:Y:S02]  /*55990*/  SHF.R.U32.HI R25, RZ, 0x3, R16 ;  /* 0x00000003ff197819 */ /* 0x000fe40000011610 */
[----:B------:R-:W-:-:S02]  /*559a0*/  SHF.L.W.U32.HI R39, R17, 0x19, R17 ;  /* 0x0000001911277819 */ /* 0x000fc40000010e11 */
[--C-:B------:R-:W-:Y:S02]  /*559b0*/  SHF.L.W.U32.HI R44, R17, 0xe, R17.reuse ;  /* 0x0000000e112c7819 */ /* 0x100fe40000010e11 */
[----:B------:R-:W-:Y:S02]  /*559c0*/  SHF.R.U32.HI R41, RZ, 0x3, R17 ;  /* 0x00000003ff297819 */ /* 0x000fe40000011611 */
[----:B------:R-:W-:Y:S02]  /*559d0*/  IADD3 R38, PT, PT, R32, UR13, R23 ;  /* 0x0000000d20267c10 */ /* 0x000fe4000fffe017 */
[----:B------:R-:W-:Y:S02]  /*559e0*/  LOP3.LUT R26, R40, R37, R36, 0xe8, !PT ;  /* 0x00000025281a7212 */ /* 0x000fe400078ee824 */
[----:B------:R-:W-:Y:S02]  /*559f0*/  LOP3.LUT R32, R35, R29, R34, 0xb8, !PT ;  /* 0x0000001d23207212 */ /* 0x000fe400078eb822 */
[----:B------:R-:W-:-:S02]  /*55a00*/  LOP3.LUT R31, R25, R31, R42, 0x96, !PT ;  /* 0x0000001f191f7212 */ /* 0x000fc400078e962a */
[----:B------:R-:W-:Y:S02]  /*55a10*/  LOP3.LUT R25, R41, R39, R44, 0x96, !PT ;  /* 0x0000002729197212 */ /* 0x000fe400078e962c */
[----:B------:R-:W-:Y:S02]  /*55a20*/  IADD3 R39, PT, PT, R28, R27, R26 ;  /* 0x0000001b1c277210 */ /* 0x000fe40007ffe01a */
[----:B------:R-:W-:Y:S02]  /*55a30*/  IADD3 R41, PT, PT, R33, R38, R32 ;  /* 0x0000002621297210 */ /* 0x000fe40007ffe020 */
[C-C-:B------:R-:W-:Y:S02]  /*55a40*/  SHF.L.W.U32.HI R26, R22.reuse, 0xf, R22.reuse ;  /* 0x0000000f161a7819 */ /* 0x140fe40000010e16 */
[--C-:B------:R-:W-:Y:S01]  /*55a50*/  SHF.L.W.U32.HI R27, R22, 0xd, R22.reuse ;  /* 0x0000000d161b7819 */ /* 0x100fe20000010e16 */
[----:B------:R-:W-:Y:S01]  /*55a60*/  IMAD.IADD R36, R36, 0x1, R41 ;  /* 0x0000000124247824 */ /* 0x000fe200078e0229 */
[----:B------:R-:W-:-:S02]  /*55a70*/  SHF.R.U32.HI R32, RZ, 0xa, R22 ;  /* 0x0000000aff207819 */ /* 0x000fc40000011616 */
[----:B------:R-:W-:Y:S02]  /*55a80*/  SHF.L.W.U32.HI R33, R39, 0x1e, R39 ;  /* 0x0000001e27217819 */ /* 0x000fe40000010e27 */
[----:B------:R-:W-:Y:S02]  /*55a90*/  LOP3.LUT R26, R32, R26, R27, 0x96, !PT ;  /* 0x0000001a201a7212 */ /* 0x000fe400078e961b */
[C-C-:B------:R-:W-:Y:S02]  /*55aa0*/  SHF.L.W.U32.HI R43, R36.reuse, 0x1a, R36.reuse ;  /* 0x0000001a242b7819 */ /* 0x140fe40000010e24 */
[C---:B------:R-:W-:Y:S01]  /*55ab0*/  SHF.L.W.U32.HI R44, R36.reuse, 0x15, R36 ;  /* 0x00000015242c7819 */ /* 0x040fe20000010e24 */
[----:B------:R-:W-:Y:S01]  /*55ac0*/  IMAD.IADD R26, R19, 0x1, R26 ;  /* 0x00000001131a7824 */ /* 0x000fe200078e021a */
[----:B------:R-:W-:Y:S02]  /*55ad0*/  SHF.L.W.U32.HI R45, R36, 0x7, R36 ;  /* 0x00000007242d7819 */ /* 0x000fe40000010e24 */
[----:B------:R-:W-:-:S02]  /*55ae0*/  SHF.L.W.U32.HI R38, R39, 0x13, R39 ;  /* 0x0000001327267819 */ /* 0x000fc40000010e27 */
[----:B------:R-:W-:Y:S02]  /*55af0*/  LOP3.LUT R43, R45, R43, R44, 0x96, !PT ;  /* 0x0000002b2d2b7212 */ /* 0x000fe400078e962c */
[----:B------:R-:W-:Y:S02]  /*55b00*/  SHF.L.W.U32.HI R42, R39, 0xa, R39 ;  /* 0x0000000a272a7819 */ /* 0x000fe40000010e27 */
[----:B------:R-:W-:Y:S02]  /*55b10*/  IADD3 R45, PT, PT, R35, UR14, R26 ;  /* 0x0000000e232d7c10 */ /* 0x000fe4000fffe01a */
[----:B------:R-:W-:Y:S02]  /*55b20*/  LOP3.LUT R44, R34, R36, R29, 0xb8, !PT ;  /* 0x00000024222c7212 */ /* 0x000fe400078eb81d */
[C-C-:B------:R-:W-:Y:S02]  /*55b30*/  SHF.L.W.U32.HI R28, R18.reuse, 0x19, R18.reuse ;  /* 0x00000019121c7819 */ /* 0x140fe40000010e12 */
[----:B------:R-:W-:-:S02]  /*55b40*/  SHF.L.W.U32.HI R47, R18, 0xe, R18 ;  /* 0x0000000e122f7819 */ /* 0x000fc40000010e12 */
[----:B------:R-:W-:Y:S02]  /*55b50*/  SHF.R.U32.HI R46, RZ, 0x3, R18 ;  /* 0x00000003ff2e7819 */ /* 0x000fe40000011612 */
[----:B------:R-:W-:Y:S02]  /*55b60*/  LOP3.LUT R42, R42, R33, R38, 0x96, !PT ;  /* 0x000000212a2a7212 */ /* 0x000fe400078e9626 */
[----:B------:R-:W-:Y:S02]  /*55b70*/  LOP3.LUT R35, R39, R40, R37, 0xe8, !PT ;  /* 0x0000002827237212 */ /* 0x000fe400078ee825 */
[----:B------:R-:W-:Y:S02]  /*55b80*/  IADD3 R44, PT, PT, R43, R45, R44 ;  /* 0x0000002d2b2c7210 */ /* 0x000fe40007ffe02c */
[C-C-:B------:R-:W-:Y:S02]  /*55b90*/  SHF.L.W.U32.HI R27, R23.reuse, 0xf, R23.reuse ;  /* 0x0000000f171b7819 */ /* 0x140fe40000010e17 */
[----:B------:R-:W-:-:S02]  /*55ba0*/  SHF.L.W.U32.HI R38, R23, 0xd, R23 ;  /* 0x0000000d17267819 */ /* 0x000fc40000010e17 */
[----:B------:R-:W-:Y:S02]  /*55bb0*/  SHF.R.U32.HI R33, RZ, 0xa, R23 ;  /* 0x0000000aff217819 */ /* 0x000fe40000011617 */
[----:B------:R-:W-:Y:S02]  /*55bc0*/  LOP3.LUT R28, R46, R28, R47, 0x96, !PT ;  /* 0x0000001c2e1c7212 */ /* 0x000fe400078e962f */
[C-C-:B------:R-:W-:Y:S02]  /*55bd0*/  SHF.L.W.U32.HI R32, R12.reuse, 0x19, R12.reuse ;  /* 0x000000190c207819 */ /* 0x140fe40000010e0c */
[--C-:B------:R-:W-:Y:S02]  /*55be0*/  SHF.L.W.U32.HI R47, R12, 0xe, R12.reuse ;  /* 0x0000000e0c2f7819 */ /* 0x100fe40000010e0c */
[----:B------:R-:W-:Y:S02]  /*55bf0*/  SHF.R.U32.HI R46, RZ, 0x3, R12 ;  /* 0x00000003ff2e7819 */ /* 0x000fe4000001160c */
[----:B------:R-:W-:Y:S01]  /*55c00*/  IADD3 R42, PT, PT, R41, R42, R35 ;  /* 0x0000002a292a7210 */ /* 0x000fe20007ffe023 */
[----:B------:R-:W-:Y:S01]  /*55c10*/  IMAD.IADD R35, R37, 0x1, R44 ;  /* 0x0000000125237824 */ /* 0x000fe200078e022c */
[----:B------:R-:W-:-:S02]  /*55c20*/  LOP3.LUT R27, R33, R27, R38, 0x96, !PT ;  /* 0x0000001b211b7212 */ /* 0x000fc400078e9626 */
[----:B------:R-:W-:Y:S02]  /*55c30*/  LOP3.LUT R32, R46, R32, R47, 0x96, !PT ;  /* 0x000000202e207212 */ /* 0x000fe400078e962f */
[C-C-:B------:R-:W-:Y:S02]  /*55c40*/  SHF.L.W.U32.HI R33, R19.reuse, 0x19, R19.reuse ;  /* 0x0000001913217819 */ /* 0x140fe40000010e13 */
[--C-:B------:R-:W-:Y:S02]  /*55c50*/  SHF.L.W.U32.HI R50, R19, 0xe, R19.reuse ;  /* 0x0000000e13327819 */ /* 0x100fe40000010e13 */
[----:B------:R-:W-:Y:S02]  /*55c60*/  SHF.R.U32.HI R47, RZ, 0x3, R19 ;  /* 0x00000003ff2f7819 */ /* 0x000fe40000011613 */
[----:B------:R-:W-:Y:S02]  /*55c70*/  IADD3 R27, PT, PT, R12, 0x10420023, R27 ;  /* 0x104200230c1b7810 */ /* 0x000fe40007ffe01b */
        /* <DEDUP_REMOVED lines=11> */
[C-C-:B------:R-:W-:Y:S02]  /*55d30*/  SHF.L.W.U32.HI R34, R26.reuse, 0xf, R26.reuse ;  /* 0x0000000f1a227819 */ /* 0x140fe40000010e1a */
[--C-:B------:R-:W-:Y:S02]  /*55d40*/  SHF.L.W.U32.HI R37, R26, 0xd, R26.reuse ;  /* 0x0000000d1a257819 */ /* 0x100fe40000010e1a */
[----:B------:R-:W-:-:S02]  /*55d50*/  SHF.R.U32.HI R38, RZ, 0xa, R26 ;  /* 0x0000000aff267819 */ /* 0x000fc4000001161a */
[----:B------:R-:W-:Y:S02]  /*55d60*/  LOP3.LUT R46, R29, R35, R36, 0xb8, !PT ;  /* 0x000000231d2e7212 */ /* 0x000fe400078eb824 */
[----:B------:R-:W-:Y:S02]  /*55d70*/  LOP3.LUT R43, R42, R39, R40, 0xe8, !PT ;  /* 0x000000272a2b7212 */ /* 0x000fe400078ee828 */
[----:B------:R-:W-:Y:S02]  /*55d80*/  LOP3.LUT R37, R38, R34, R37, 0x96, !PT ;  /* 0x0000002226257212 */ /* 0x000fe400078e9625 */
[----:B------:R-:W-:Y:S02]  /*55d90*/  IADD3 R45, PT, PT, R45, R47, R46 ;  /* 0x0000002f2d2d7210 */ /* 0x000fe40007ffe02e */
[----:B------:R-:W-:Y:S02]  /*55da0*/  IADD3 R41, PT, PT, R44, R41, R43 ;  /* 0x000000292c297210 */ /* 0x000fe40007ffe02b */
[----:B------:R-:W-:Y:S01]  /*55db0*/  IADD3 R30, PT, PT, R37, R30, R11 ;  /* 0x0000001e251e7210 */ /* 0x000fe20007ffe00b */
[----:B------:R-:W-:Y:S01]  /*55dc0*/  IMAD.IADD R44, R40, 0x1, R45 ;  /* 0x00000001282c7824 */ /* 0x000fe200078e022d */
[----:B------:R-:W-:-:S02]  /*55dd0*/  IADD3 R48, PT, PT, R20, R48, R13 ;  /* 0x0000003014307210 */ /* 0x000fc40007ffe00d */
[C-C-:B------:R-:W-:Y:S01]  /*55de0*/  SHF.L.W.U32.HI R13, R41.reuse, 0x1e, R41.reuse ;  /* 0x0000001e290d7819 */ /* 0x140fe20000010e29 */
[----:B------:R-:W-:Y:S01]  /*55df0*/  VIADD R30, R30, 0x108 ;  /* 0x000001081e1e7836 */ /* 0x000fe20000000000 */
[C-C-:B------:R-:W-:Y:S02]  /*55e00*/  SHF.L.W.U32.HI R38, R41.reuse, 0x13, R41.reuse ;  /* 0x0000001329267819 */ /* 0x140fe40000010e29 */
[----:B------:R-:W-:Y:S02]  /*55e10*/  SHF.L.W.U32.HI R40, R41, 0xa, R41 ;  /* 0x0000000a29287819 */ /* 0x000fe40000010e29 */
[C-C-:B------:R-:W-:Y:S02]  /*55e20*/  SHF.L.W.U32.HI R43, R44.reuse, 0x1a, R44.reuse ;  /* 0x0000001a2c2b7819 */ /* 0x140fe40000010e2c */
[C-C-:B------:R-:W-:Y:S02]  /*55e30*/  SHF.L.W.U32.HI R46, R44.reuse, 0x15, R44.reuse ;  /* 0x000000152c2e7819 */ /* 0x140fe40000010e2c */
[----:B------:R-:W-:-:S02]  /*55e40*/  SHF.L.W.U32.HI R47, R44, 0x7, R44 ;  /* 0x000000072c2f7819 */ /* 0x000fc40000010e2c */
[----:B------:R-:W-:Y:S02]  /*55e50*/  LOP3.LUT R38, R40, R13, R38, 0x96, !PT ;  /* 0x0000000d28267212 */ /* 0x000fe400078e9626 */
[----:B------:R-:W-:Y:S02]  /*55e60*/  LOP3.LUT R43, R47, R43, R46, 0x96, !PT ;  /* 0x0000002b2f2b7212 */ /* 0x000fe400078e962e */
[----:B0-----:R-:W-:Y:S02]  /*55e70*/  IADD3 R29, PT, PT, R29, UR12, R30 ;  /* 0x0000000c1d1d7c10 */ /* 0x001fe4000fffe01e */
[----:B------:R-:W-:Y:S02]  /*55e80*/  LOP3.LUT R40, R36, R44, R35, 0xb8, !PT ;  /* 0x0000002c24287212 */ /* 0x000fe400078eb823 */
[----:B------:R-:W-:Y:S02]  /*55e90*/  LOP3.LUT R13, R41, R42, R39, 0xe8, !PT ;  /* 0x0000002a290d7212 */ /* 0x000fe400078ee827 */
[----:B------:R-:W-:-:S02]  /*55ea0*/  SHF.L.W.U32.HI R37, R27, 0xf, R27 ;  /* 0x0000000f1b257819 */ /* 0x000fc40000010e1b */
[--C-:B------:R-:W-:Y:S02]  /*55eb0*/  SHF.L.W.U32.HI R46, R27, 0xd, R27.reuse ;  /* 0x0000000d1b2e7819 */ /* 0x100fe40000010e1b */
[----:B------:R-:W-:Y:S02]  /*55ec0*/  SHF.R.U32.HI R47, RZ, 0xa, R27 ;  /* 0x0000000aff2f7819 */ /* 0x000fe4000001161b */
[----:B------:R-:W-:Y:S02]  /*55ed0*/  IADD3 R40, PT, PT, R43, R29, R40 ;  /* 0x0000001d2b287210 */ /* 0x000fe40007ffe028 */
[----:B------:R-:W-:Y:S02]  /*55ee0*/  IADD3 R38, PT, PT, R45, R38, R13 ;  /* 0x000000262d267210 */ /* 0x000fe40007ffe00d */
[----:B------:R-:W-:Y:S01]  /*55ef0*/  LOP3.LUT R13, R47, R37, R46, 0x96, !PT ;  /* 0x000000252f0d7212 */ /* 0x000fe200078e962e */
[----:B------:R-:W-:Y:S01]  /*55f00*/  IMAD.IADD R37, R39, 0x1, R40 ;  /* 0x0000000127257824 */ /* 0x000fe200078e0228 */
[----:B------:R-:W-:-:S02]  /*55f10*/  SHF.L.W.U32.HI R34, R20, 0x19, R20 ;  /* 0x0000001914227819 */ /* 0x000fc40000010e14 */
[----:B------:R-:W-:Y:S01]  /*55f20*/  SHF.L.W.U32.HI R49, R20, 0xe, R20 ;  /* 0x0000000e14317819 */ /* 0x000fe20000010e14 */
[----:B------:R-:W-:Y:S01]  /*55f30*/  IMAD.IADD R13, R13, 0x1, R48 ;  /* 0x000000010d0d7824 */ /* 0x000fe200078e0230 */
[----:B------:R-:W-:Y:S02]  /*55f40*/  SHF.R.U32.HI R50, RZ, 0x3, R20 ;  /* 0x00000003ff327819 */ /* 0x000fe40000011614 */
[C-C-:B------:R-:W-:Y:S02]  /*55f50*/  SHF.L.W.U32.HI R45, R37.reuse, 0x1a, R37.reuse ;  /* 0x0000001a252d7819 */ /* 0x140fe40000010e25 */
[C-C-:B------:R-:W-:Y:S02]  /*55f60*/  SHF.L.W.U32.HI R52, R37.reuse, 0x15, R37.reuse ;  /* 0x0000001525347819 */ /* 0x140fe40000010e25 */
[----:B------:R-:W-:Y:S02]  /*55f70*/  SHF.L.W.U32.HI R47, R37, 0x7, R37 ;  /* 0x00000007252f7819 */ /* 0x000fe40000010e25 */
[----:B------:R-:W-:-:S02]  /*55f80*/  LOP3.LUT R34, R50, R34, R49, 0x96, !PT ;  /* 0x0000002232227212 */ /* 0x000fc400078e9631 */
[C-C-:B------:R-:W-:Y:S02]  /*55f90*/  SHF.L.W.U32.HI R49, R11.reuse, 0x19, R11.reuse ;  /* 0x000000190b317819 */ /* 0x140fe40000010e0b */
[--C-:B------:R-:W-:Y:S02]  /*55fa0*/  SHF.L.W.U32.HI R50, R11, 0xe, R11.reuse ;  /* 0x0000000e0b327819 */ /* 0x100fe40000010e0b */
[----:B------:R-:W-:Y:S02]  /*55fb0*/  SHF.R.U32.HI R51, RZ, 0x3, R11 ;  /* 0x00000003ff337819 */ /* 0x000fe4000001160b */
[----:B------:R-:W-:Y:S02]  /*55fc0*/  IADD3 R48, PT, PT, R36, UR13, R13 ;  /* 0x0000000d24307c10 */ /* 0x000fe4000fffe00d */
[C-C-:B------:R-:W-:Y:S02]  /*55fd0*/  SHF.L.W.U32.HI R39, R38.reuse, 0x1e, R38.reuse ;  /* 0x0000001e26277819 */ /* 0x140fe40000010e26 */
[----:B------:R-:W-:-:S02]  /*55fe0*/  SHF.L.W.U32.HI R46, R38, 0x13, R38 ;  /* 0x00000013262e7819 */ /* 0x000fc40000010e26 */
[----:B------:R-:W-:Y:S02]  /*55ff0*/  SHF.L.W.U32.HI R43, R38, 0xa, R38 ;  /* 0x0000000a262b7819 */ /* 0x000fe40000010e26 */
[----:B------:R-:W-:Y:S02]  /*56000*/  LOP3.LUT R47, R47, R45, R52, 0x96, !PT ;  /* 0x0000002d2f2f7212 */ /* 0x000fe400078e9634 */
[----:B------:R-:W-:Y:S02]  /*56010*/  LOP3.LUT R36, R35, R37, R44, 0xb8, !PT ;  /* 0x0000002523247212 */ /* 0x000fe400078eb82c */
[----:B------:R-:W-:Y:S02]  /*56020*/  LOP3.LUT R29, R51, R49, R50, 0x96, !PT ;  /* 0x00000031331d7212 */ /* 0x000fe400078e9632 */
[----:B------:R-:W-:Y:S02]  /*56030*/  IADD3 R50, PT, PT, R22, R31, R15 ;  /* 0x0000001f16327210 */ /* 0x000fe40007ffe00f */
[----:B------:R-:W-:-:S02]  /*56040*/  LOP3.LUT R39, R43, R39, R46, 0x96, !PT ;  /* 0x000000272b277212 */ /* 0x000fc400078e962e */
[----:B------:R-:W-:Y:S02]  /*56050*/  IADD3 R47, PT, PT, R47, R48, R36 ;  /* 0x000000302f2f7210 */ /* 0x000fe40007ffe024 */
[C-C-:B------:R-:W-:Y:S02]  /*56060*/  SHF.L.W.U32.HI R31, R30.reuse, 0xf, R30.reuse ;  /* 0x0000000f1e1f7819 */ /* 0x140fe40000010e1e */
[--C-:B------:R-:W-:Y:S01]  /*56070*/  SHF.L.W.U32.HI R46, R30, 0xd, R30.reuse ;  /* 0x0000000d1e2e7819 */ /* 0x100fe20000010e1e */
[----:B------:R-:W-:Y:S01]  /*56080*/  IMAD.IADD R36, R42, 0x1, R47 ;  /* 0x000000012a247824 */ /* 0x000fe200078e022f */
[----:B------:R-:W-:Y:S02]  /*56090*/  SHF.R.U32.HI R43, RZ, 0xa, R30 ;  /* 0x0000000aff2b7819 */ /* 0x000fe4000001161e */
[----:B------:R-:W-:Y:S02]  /*560a0*/  IADD3 R45, PT, PT, R21, R24, R14 ;  /* 0x00000018152d7210 */ /* 0x000fe40007ffe00e */
[----:B------:R-:W-:-:S02]  /*560b0*/  LOP3.LUT R15, R38, R41, R42, 0xe8, !PT ;  /* 0x00000029260f7212 */ /* 0x000fc400078ee82a */
[----:B------:R-:W-:Y:S02]  /*560c0*/  LOP3.LUT R14, R43, R31, R46, 0x96, !PT ;  /* 0x0000001f2b0e7212 */ /* 0x000fe400078e962e */
[----:B------:R-:W-:Y:S02]  /*560d0*/  IADD3 R39, PT, PT, R40, R39, R15 ;  /* 0x0000002728277210 */ /* 0x000fe40007ffe00f */
[--C-:B------:R-:W-:Y:S01]  /*560e0*/  SHF.L.W.U32.HI R48, R36, 0x1a, R36.reuse ;  /* 0x0000001a24307819 */ /* 0x100fe20000010e24 */
[----:B------:R-:W-:Y:S01]  /*560f0*/  IMAD.IADD R14, R14, 0x1, R45 ;  /* 0x000000010e0e7824 */ /* 0x000fe200078e022d */
[C-C-:B------:R-:W-:Y:S02]  /*56100*/  SHF.L.W.U32.HI R49, R36.reuse, 0x15, R36.reuse ;  /* 0x0000001524317819 */ /* 0x140fe40000010e24 */
[----:B------:R-:W-:Y:S02]  /*56110*/  SHF.L.W.U32.HI R51, R36, 0x7, R36 ;  /* 0x0000000724337819 */ /* 0x000fe40000010e24 */
[----:B------:R-:W-:-:S02]  /*56120*/  SHF.L.W.U32.HI R24, R22, 0x19, R22 ;  /* 0x0000001916187819 */ /* 0x000fc40000010e16 */
[--C-:B------:R-:W-:Y:S02]  /*56130*/  SHF.L.W.U32.HI R15, R22, 0xe, R22.reuse ;  /* 0x0000000e160f7819 */ /* 0x100fe40000010e16 */
[----:B------:R-:W-:Y:S02]  /*56140*/  SHF.R.U32.HI R31, RZ, 0x3, R22 ;  /* 0x00000003ff1f7819 */ /* 0x000fe40000011616 */
[C-C-:B------:R-:W-:Y:S02]  /*56150*/  SHF.L.W.U32.HI R40, R39.reuse, 0x1e, R39.reuse ;  /* 0x0000001e27287819 */ /* 0x140fe40000010e27 */
[C-C-:B------:R-:W-:Y:S02]  /*56160*/  SHF.L.W.U32.HI R43, R39.reuse, 0x13, R39.reuse ;  /* 0x00000013272b7819 */ /* 0x140fe40000010e27 */
[----:B------:R-:W-:Y:S02]  /*56170*/  SHF.L.W.U32.HI R42, R39, 0xa, R39 ;  /* 0x0000000a272a7819 */ /* 0x000fe40000010e27 */
[----:B------:R-:W-:-:S02]  /*56180*/  LOP3.LUT R48, R51, R48, R49, 0x96, !PT ;  /* 0x0000003033307212 */ /* 0x000fc400078e9631 */
[----:B------:R-:W-:Y:S02]  /*56190*/  IADD3 R51, PT, PT, R35, UR14, R14 ;  /* 0x0000000e23337c10 */ /* 0x000fe4000fffe00e */
[----:B------:R-:W-:Y:S02]  /*561a0*/  LOP3.LUT R49, R44, R36, R37, 0xb8, !PT ;  /* 0x000000242c317212 */ /* 0x000fe400078eb825 */
[----:B------:R-:W-:Y:S02]  /*561b0*/  LOP3.LUT R24, R31, R24, R15, 0x96, !PT ;  /* 0x000000181f187212 */ /* 0x000fe400078e960f */
[----:B------:R-:W-:Y:S02]  /*561c0*/  LOP3.LUT R46, R42, R40, R43, 0x96, !PT ;  /* 0x000000282a2e7212 */ /* 0x000fe400078e962b */
[C-C-:B------:R-:W-:Y:S02]  /*561d0*/  SHF.L.W.U32.HI R15, R13.reuse, 0xf, R13.reuse ;  /* 0x0000000f0d0f7819 */ /* 0x140fe40000010e0d */
[----:B------:R-:W-:-:S02]  /*561e0*/  SHF.L.W.U32.HI R40, R13, 0xd, R13 ;  /* 0x0000000d0d287819 */ /* 0x000fc40000010e0d */
[----:B------:R-:W-:Y:S02]  /*561f0*/  SHF.R.U32.HI R31, RZ, 0xa, R13 ;  /* 0x0000000aff1f7819 */ /* 0x000fe4000001160d */
[C-C-:B------:R-:W-:Y:S02]  /*56200*/  SHF.L.W.U32.HI R42, R21.reuse, 0x19, R21.reuse ;  /* 0x00000019152a7819 */ /* 0x140fe40000010e15 */
[--C-:B------:R-:W-:Y:S02]  /*56210*/  SHF.L.W.U32.HI R43, R21, 0xe, R21.reuse ;  /* 0x0000000e152b7819 */ /* 0x100fe40000010e15 */
[----:B------:R-:W-:Y:S02]  /*56220*/  SHF.R.U32.HI R35, RZ, 0x3, R21 ;  /* 0x00000003ff237819 */ /* 0x000fe40000011615 */
[----:B------:R-:W-:Y:S02]  /*56230*/  IADD3 R48, PT, PT, R48, R51, R49 ;  /* 0x0000003330307210 */ /* 0x000fe40007ffe031 */
[----:B------:R-:W-:-:S02]  /*56240*/  LOP3.LUT R15, R31, R15, R40, 0x96, !PT ;  /* 0x0000000f1f0f7212 */ /* 0x000fc400078e9628 */
[----:B------:R-:W-:Y:S01]  /*56250*/  LOP3.LUT R31, R35, R42, R43, 0x96, !PT ;  /* 0x0000002a231f7212 */ /* 0x000fe200078e962b */
[----:B------:R-:W-:Y:S01]  /*56260*/  IMAD.IADD R35, R41, 0x1, R48 ;  /* 0x0000000129237824 */ /* 0x000fe200078e0230 */
[----:B------:R-:W-:Y:S01]  /*56270*/  LOP3.LUT R45, R39, R38, R41, 0xe8, !PT ;  /* 0x00000026272d7212 */ /* 0x000fe200078ee829 */
[----:B------:R-:W-:Y:S01]  /*56280*/  IMAD.IADD R15, R15, 0x1, R50 ;  /* 0x000000010f0f7824 */ /* 0x000fe200078e0232 */
[----:B------:R-:W-:Y:S02]  /*56290*/  IADD3 R42, PT, PT, R26, R28, R17 ;  /* 0x0000001c1a2a7210 */ /* 0x000fe40007ffe011 */
[----:B------:R-:W-:Y:S02]  /*562a0*/  IADD3 R46, PT, PT, R47, R46, R45 ;  /* 0x0000002e2f2e7210 */ /* 0x000fe40007ffe02d */
[C-C-:B------:R-:W-:Y:S02]  /*562b0*/  SHF.L.W.U32.HI R45, R35.reuse, 0x1a, R35.reuse ;  /* 0x0000001a232d7819 */ /* 0x140fe40000010e23 */
[----:B------:R-:W-:-:S02]  /*562c0*/  SHF.L.W.U32.HI R50, R35, 0x15, R35 ;  /* 0x0000001523327819 */ /* 0x000fc40000010e23 */
[----:B------:R-:W-:Y:S02]  /*562d0*/  SHF.L.W.U32.HI R47, R35, 0x7, R35 ;  /* 0x00000007232f7819 */ /* 0x000fe40000010e23 */
[C-C-:B------:R-:W-:Y:S02]  /*562e0*/  SHF.L.W.U32.HI R40, R46.reuse, 0x1e, R46.reuse ;  /* 0x0000001e2e287819 */ /* 0x140fe40000010e2e */
[C-C-:B------:R-:W-:Y:S02]  /*562f0*/  SHF.L.W.U32.HI R41, R46.reuse, 0x13, R46.reuse ;  /* 0x000000132e297819 */ /* 0x140fe40000010e2e */
[----:B------:R-:W-:Y:S02]  /*56300*/  SHF.L.W.U32.HI R43, R46, 0xa, R46 ;  /* 0x0000000a2e2b7819 */ /* 0x000fe40000010e2e */
[----:B------:R-:W-:Y:S01]  /*56310*/  IADD3 R49, PT, PT, R44, UR15, R15 ;  /* 0x0000000f2c317c10 */ /* 0x000fe2000fffe00f */
[----:B------:R-:W0:Y:S01]  /*56320*/  LDCU.128 UR12, c[0x3][0x130] ;  /* 0x00c02600ff0c77ac */ /* 0x000e220008000c00 */
[----:B------:R-:W-:-:S02]  /*56330*/  LOP3.LUT R45, R47, R45, R50, 0x96, !PT ;  /* 0x0000002d2f2d7212 */ /* 0x000fc400078e9632 */
[----:B------:R-:W-:Y:S02]  /*56340*/  LOP3.LUT R44, R37, R35, R36, 0xb8, !PT ;  /* 0x00000023252c7212 */ /* 0x000fe400078eb824 */
[----:B------:R-:W-:Y:S02]  /*56350*/  LOP3.LUT R41, R43, R40, R41, 0x96, !PT ;  /* 0x000000282b297212 */ /* 0x000fe400078e9629 */
[----:B------:R-:W-:Y:S02]  /*56360*/  LOP3.LUT R43, R46, R39, R38, 0xe8, !PT ;  /* 0x000000272e2b7212 */ /* 0x000fe400078ee826 */
[----:B------:R-:W-:Y:S02]  /*56370*/  IADD3 R45, PT, PT, R45, R49, R44 ;  /* 0x000000312d2d7210 */ /* 0x000fe40007ffe02c */
[C-C-:B------:R-:W-:Y:S02]  /*56380*/  SHF.L.W.U32.HI R17, R14.reuse, 0xf, R14.reuse ;  /* 0x0000000f0e117819 */ /* 0x140fe40000010e0e */
[----:B------:R-:W-:-:S02]  /*56390*/  SHF.L.W.U32.HI R28, R14, 0xd, R14 ;  /* 0x0000000d0e1c7819 */ /* 0x000fc40000010e0e */
[----:B------:R-:W-:Y:S02]  /*563a0*/  SHF.R.U32.HI R40, RZ, 0xa, R14 ;  /* 0x0000000aff287819 */ /* 0x000fe4000001160e */
[----:B------:R-:W-:Y:S02]  /*563b0*/  IADD3 R25, PT, PT, R23, R25, R16 ;  /* 0x0000001917197210 */ /* 0x000fe40007ffe010 */
[----:B------:R-:W-:Y:S01]  /*563c0*/  IADD3 R43, PT, PT, R48, R41, R43 ;  /* 0x00000029302b7210 */ /* 0x000fe20007ffe02b */
[----:B------:R-:W-:Y:S01]  /*563d0*/  IMAD.IADD R48, R38, 0x1, R45 ;  /* 0x0000000126307824 */ /* 0x000fe200078e022d */
[----:B------:R-:W-:Y:S02]  /*563e0*/  LOP3.LUT R16, R40, R17, R28, 0x96, !PT ;  /* 0x0000001128107212 */ /* 0x000fe400078e961c */
[----:B------:R-:W-:Y:S02]  /*563f0*/  SHF.L.W.U32.HI R28, R26, 0x19, R26 ;  /* 0x000000191a1c7819 */ /* 0x000fe40000010e1a */
[--C-:B------:R-:W-:Y:S01]  /*56400*/  SHF.L.W.U32.HI R47, R48, 0x1a, R48.reuse ;  /* 0x0000001a302f7819 */ /* 0x100fe20000010e30 */
[----:B------:R-:W-:Y:S01]  /*56410*/  IMAD.IADD R16, R16, 0x1, R25 ;  /* 0x0000000110107824 */ /* 0x000fe200078e0219 */
[----:B------:R-:W-:-:S02]  /*56420*/  SHF.L.W.U32.HI R50, R48, 0x15, R48 ;  /* 0x0000001530327819 */ /* 0x000fc40000010e30 */
[----:B------:R-:W-:Y:S02]  /*56430*/  SHF.L.W.U32.HI R49, R48, 0x7, R48 ;  /* 0x0000000730317819 */ /* 0x000fe40000010e30 */
[--C-:B------:R-:W-:Y:S02]  /*56440*/  SHF.L.W.U32.HI R17, R26, 0xe, R26.reuse ;  /* 0x0000000e1a117819 */ /* 0x100fe40000010e1a */
[----:B------:R-:W-:Y:S02]  /*56450*/  SHF.R.U32.HI R40, RZ, 0x3, R26 ;  /* 0x00000003ff287819 */ /* 0x000fe4000001161a */
[C-C-:B------:R-:W-:Y:S02]  /*56460*/  SHF.L.W.U32.HI R38, R43.reuse, 0x1e, R43.reuse ;  /* 0x0000001e2b267819 */ /* 0x140fe40000010e2b */
[C-C-:B------:R-:W-:Y:S02]  /*56470*/  SHF.L.W.U32.HI R41, R43.reuse, 0x13, R43.reuse ;  /* 0x000000132b297819 */ /* 0x140fe40000010e2b */
[----:B------:R-:W-:-:S02]  /*56480*/  SHF.L.W.U32.HI R44, R43, 0xa, R43 ;  /* 0x0000000a2b2c7819 */ /* 0x000fc40000010e2b */
[----:B------:R-:W-:Y:S02]  /*56490*/  LOP3.LUT R49, R49, R47, R50, 0x96, !PT ;  /* 0x0000002f31317212 */ /* 0x000fe400078e9632 */
[----:B0-----:R-:W-:Y:S02]  /*564a0*/  IADD3 R51, PT, PT, R37, UR12, R16 ;  /* 0x0000000c25337c10 */ /* 0x001fe4000fffe010 */
[----:B------:R-:W-:Y:S02]  /*564b0*/  LOP3.LUT R50, R36, R48, R35, 0xb8, !PT ;  /* 0x0000003024327212 */ /* 0x000fe400078eb823 */
[----:B------:R-:W-:Y:S02]  /*564c0*/  LOP3.LUT R28, R40, R28, R17, 0x96, !PT ;  /* 0x0000001c281c7212 */ /* 0x000fe400078e9611 */
[----:B------:R-:W-:Y:S02]  /*564d0*/  LOP3.LUT R44, R44, R38, R41, 0x96, !PT ;  /* 0x000000262c2c7212 */ /* 0x000fe400078e9629 */
[----:B------:R-:W-:-:S02]  /*564e0*/  SHF.L.W.U32.HI R17, R15, 0xf, R15 ;  /* 0x0000000f0f117819 */ /* 0x000fc40000010e0f */
[--C-:B------:R-:W-:Y:S02]  /*564f0*/  SHF.L.W.U32.HI R38, R15, 0xd, R15.reuse ;  /* 0x0000000d0f267819 */ /* 0x100fe40000010e0f */
[----:B------:R-:W-:Y:S02]  /*56500*/  SHF.R.U32.HI R37, RZ, 0xa, R15 ;  /* 0x0000000aff257819 */ /* 0x000fe4000001160f */
[----:B------:R-:W-:Y:S02]  /*56510*/  IADD3 R50, PT, PT, R49, R51, R50 ;  /* 0x0000003331327210 */ /* 0x000fe40007ffe032 */
[----:B------:R-:W-:Y:S02]  /*56520*/  LOP3.LUT R17, R37, R17, R38, 0x96, !PT ;  /* 0x0000001125117212 */ /* 0x000fe400078e9626 */
[----:B------:R-:W-:Y:S01]  /*56530*/  LOP3.LUT R47, R43, R46, R39, 0xe8, !PT ;  /* 0x0000002e2b2f7212 */ /* 0x000fe200078ee827 */
[----:B------:R-:W-:Y:S01]  /*56540*/  IMAD.IADD R38, R39, 0x1, R50 ;  /* 0x0000000127267824 */ /* 0x000fe200078e0232 */
[--C-:B------:R-:W-:Y:S01]  /*56550*/  SHF.L.W.U32.HI R25, R23, 0x19, R23.reuse ;  /* 0x0000001917197819 */ /* 0x100fe20000010e17 */
[----:B------:R-:W-:Y:S01]  /*56560*/  IMAD.IADD R17, R17, 0x1, R42 ;  /* 0x0000000111117824 */ /* 0x000fe200078e022a */
[----:B------:R-:W-:-:S02]  /*56570*/  SHF.L.W.U32.HI R40, R23, 0xe, R23 ;  /* 0x0000000e17287819 */ /* 0x000fc40000010e17 */
[----:B------:R-:W-:Y:S02]  /*56580*/  SHF.R.U32.HI R41, RZ, 0x3, R23 ;  /* 0x00000003ff297819 */ /* 0x000fe40000011617 */
[----:B------:R-:W-:Y:S02]  /*56590*/  IADD3 R44, PT, PT, R45, R44, R47 ;  /* 0x0000002c2d2c7210 */ /* 0x000fe40007ffe02f */
[C-C-:B------:R-:W-:Y:S02]  /*565a0*/  SHF.L.W.U32.HI R45, R38.reuse, 0x1a, R38.reuse ;  /* 0x0000001a262d7819 */ /* 0x140fe40000010e26 */
[C-C-:B------:R-:W-:Y:S02]  /*565b0*/  SHF.L.W.U32.HI R52, R38.reuse, 0x15, R38.reuse ;  /* 0x0000001526347819 */ /* 0x140fe40000010e26 */
[----:B------:R-:W-:Y:S02]  /*565c0*/  SHF.L.W.U32.HI R47, R38, 0x7, R38 ;  /* 0x00000007262f7819 */ /* 0x000fe40000010e26 */
[----:B------:R-:W-:-:S02]  /*565d0*/  LOP3.LUT R25, R41, R25, R40, 0x96, !PT ;  /* 0x0000001929197212 */ /* 0x000fc400078e9628 */
[C-C-:B------:R-:W-:Y:S02]  /*565e0*/  SHF.L.W.U32.HI R37, R44.reuse, 0x1e, R44.reuse ;  /* 0x0000001e2c257819 */ /* 0x140fe40000010e2c */
[C-C-:B------:R-:W-:Y:S02]  /*565f0*/  SHF.L.W.U32.HI R40, R44.reuse, 0x13, R44.reuse ;  /* 0x000000132c287819 */ /* 0x140fe40000010e2c */
[----:B------:R-:W-:Y:S02]  /*56600*/  SHF.L.W.U32.HI R41, R44, 0xa, R44 ;  /* 0x0000000a2c297819 */ /* 0x000fe40000010e2c */
[----:B------:R-:W-:Y:S02]  /*56610*/  LOP3.LUT R45, R47, R45, R52, 0x96, !PT ;  /* 0x0000002d2f2d7212 */ /* 0x000fe400078e9634 */
[----:B------:R-:W-:Y:S02]  /*56620*/  IADD3 R47, PT, PT, R36, UR13, R17 ;  /* 0x0000000d242f7c10 */ /* 0x000fe4000fffe011 */
[----:B------:R-:W-:-:S02]  /*56630*/  LOP3.LUT R42, R35, R38, R48, 0xb8, !PT ;  /* 0x00000026232a7212 */ /* 0x000fc400078eb830 */
[----:B------:R-:W-:Y:S02]  /*56640*/  IADD3 R39, PT, PT, R27, R33, R18 ;  /* 0x000000211b277210 */ /* 0x000fe40007ffe012 */
[----:B------:R-:W-:Y:S02]  /*56650*/  LOP3.LUT R41, R41, R37, R40, 0x96, !PT ;  /* 0x0000002529297212 */ /* 0x000fe400078e9628 */
[C-C-:B------:R-:W-:Y:S02]  /*56660*/  SHF.L.W.U32.HI R18, R16.reuse, 0xf, R16.reuse ;  /* 0x0000000f10127819 */ /* 0x140fe40000010e10 */
[--C-:B------:R-:W-:Y:S02]  /*56670*/  SHF.L.W.U32.HI R33, R16, 0xd, R16.reuse ;  /* 0x0000000d10217819 */ /* 0x100fe40000010e10 */
[----:B------:R-:W-:Y:S02]  /*56680*/  SHF.R.U32.HI R37, RZ, 0xa, R16 ;  /* 0x0000000aff257819 */ /* 0x000fe40000011610 */
[----:B------:R-:W-:-:S02]  /*56690*/  IADD3 R45, PT, PT, R45, R47, R42 ;  /* 0x0000002f2d2d7210 */ /* 0x000fc40007ffe02a */
[----:B------:R-:W-:Y:S02]  /*566a0*/  LOP3.LUT R18, R37, R18, R33, 0x96, !PT ;  /* 0x0000001225127212 */ /* 0x000fe400078e9621 */
[----:B------:R-:W-:Y:S01]  /*566b0*/  LOP3.LUT R36, R44, R43, R46, 0xe8, !PT ;  /* 0x0000002b2c247212 */ /* 0x000fe200078ee82e */
[----:B------:R-:W-:Y:S01]  /*566c0*/  IMAD.IADD R33, R46, 0x1, R45 ;  /* 0x000000012e217824 */ /* 0x000fe200078e022d */
[----:B------:R-:W-:Y:S01]  /*566d0*/  IADD3 R40, PT, PT, R30, R32, R19 ;  /* 0x000000201e287210 */ /* 0x000fe20007ffe013 */
[----:B------:R-:W-:Y:S01]  /*566e0*/  IMAD.IADD R18, R18, 0x1, R39 ;  /* 0x0000000112127824 */ /* 0x000fe200078e0227 */
[----:B------:R-:W-:Y:S02]  /*566f0*/  IADD3 R41, PT, PT, R50, R41, R36 ;  /* 0x0000002932297210 */ /* 0x000fe40007ffe024 */
[C-C-:B------:R-:W-:Y:S02]  /*56700*/  SHF.L.W.U32.HI R47, R33.reuse, 0x1a, R33.reuse ;  /* 0x0000001a212f7819 */ /* 0x140fe40000010e21 */
[----:B------:R-:W-:-:S02]  /*56710*/  SHF.L.W.U32.HI R50, R33, 0x15, R33 ;  /* 0x0000001521327819 */ /* 0x000fc40000010e21 */
[----:B------:R-:W-:Y:S02]  /*56720*/  SHF.L.W.U32.HI R49, R33, 0x7, R33 ;  /* 0x0000000721317819 */ /* 0x000fe40000010e21 */
[C-C-:B------:R-:W-:Y:S02]  /*56730*/  SHF.L.W.U32.HI R32, R27.reuse, 0x19, R27.reuse ;  /* 0x000000191b207819 */ /* 0x140fe40000010e1b */
[--C-:B------:R-:W-:Y:S02]  /*56740*/  SHF.L.W.U32.HI R19, R27, 0xe, R27.reuse ;  /* 0x0000000e1b137819 */ /* 0x100fe40000010e1b */
[----:B------:R-:W-:Y:S02]  /*56750*/  SHF.R.U32.HI R36, RZ, 0x3, R27 ;  /* 0x00000003ff247819 */ /* 0x000fe4000001161b */
[C-C-:B------:R-:W-:Y:S02]  /*56760*/  SHF.L.W.U32.HI R37, R41.reuse, 0x1e, R41.reuse ;  /* 0x0000001e29257819 */ /* 0x140fe40000010e29 */
[----:B------:R-:W-:-:S02]  /*56770*/  SHF.L.W.U32.HI R42, R41, 0x13, R41 ;  /* 0x00000013292a7819 */ /* 0x000fc40000010e29 */
[----:B------:R-:W-:Y:S02]  /*56780*/  SHF.L.W.U32.HI R46, R41, 0xa, R41 ;  /* 0x0000000a292e7819 */ /* 0x000fe40000010e29 */
[----:B------:R-:W-:Y:S02]  /*56790*/  LOP3.LUT R49, R49, R47, R50, 0x96, !PT ;  /* 0x0000002f31317212 */ /* 0x000fe400078e9632 */
[----:B------:R-:W-:Y:S02]  /*567a0*/  IADD3 R51, PT, PT, R35, UR14, R18 ;  /* 0x0000000e23337c10 */ /* 0x000fe4000fffe012 */
[----:B------:R-:W-:Y:S02]  /*567b0*/  LOP3.LUT R50, R48, R33, R38, 0xb8, !PT ;  /* 0x0000002130327212 */ /* 0x000fe400078eb826 */
[----:B------:R-:W-:Y:S02]  /*567c0*/  LOP3.LUT R32, R36, R32, R19, 0x96, !PT ;  /* 0x0000002024207212 */ /* 0x000fe400078e9613 */
[----:B------:R-:W-:-:S02]  /*567d0*/  LOP3.LUT R46, R46, R37, R42, 0x96, !PT ;  /* 0x000000252e2e7212 */ /* 0x000fc400078e962a */
[C-C-:B------:R-:W-:Y:S02]  /*567e0*/  SHF.L.W.U32.HI R19, R17.reuse, 0xf, R17.reuse ;  /* 0x0000000f11137819 */ /* 0x140fe40000010e11 */
[--C-:B------:R-:W-:Y:S02]  /*567f0*/  SHF.L.W.U32.HI R36, R17, 0xd, R17.reuse ;  /* 0x0000000d11247819 */ /* 0x100fe40000010e11 */
[----:B------:R-:W-:Y:S02]  /*56800*/  SHF.R.U32.HI R37, RZ, 0xa, R17 ;  /* 0x0000000aff257819 */ /* 0x000fe40000011611 */
[C-C-:B------:R-:W-:Y:S02]  /*56810*/  SHF.L.W.U32.HI R39, R30.reuse, 0x19, R30.reuse ;  /* 0x000000191e277819 */ /* 0x140fe40000010e1e */
[--C-:B------:R-:W-:Y:S02]  /*56820*/  SHF.L.W.U32.HI R42, R30, 0xe, R30.reuse ;  /* 0x0000000e1e2a7819 */ /* 0x100fe40000010e1e */
[----:B------:R-:W-:-:S02]  /*56830*/  SHF.R.U32.HI R35, RZ, 0x3, R30 ;  /* 0x00000003ff237819 */ /* 0x000fc4000001161e */
[----:B------:R-:W-:Y:S02]  /*56840*/  IADD3 R50, PT, PT, R49, R51, R50 ;  /* 0x0000003331327210 */ /* 0x000fe40007ffe032 */
[----:B------:R-:W-:Y:S02]  /*56850*/  LOP3.LUT R19, R37, R19, R36, 0x96, !PT ;  /* 0x0000001325137212 */ /* 0x000fe400078e9624 */
[----:B------:R-:W-:Y:S01]  /*56860*/  LOP3.LUT R36, R35, R39, R42, 0x96, !PT ;  /* 0x0000002723247212 */ /* 0x000fe200078e962a */
[----:B------:R-:W-:Y:S01]  /*56870*/  IMAD.IADD R35, R43, 0x1, R50 ;  /* 0x000000012b237824 */ /* 0x000fe200078e0232 */
[----:B------:R-:W-:Y:S01]  /*56880*/  LOP3.LUT R47, R41, R44, R43, 0xe8, !PT ;  /* 0x0000002c292f7212 */ /* 0x000fe200078ee82b */
[----:B------:R-:W-:Y:S01]  /*56890*/  IMAD.IADD R19, R19, 0x1, R40 ;  /* 0x0000000113137824 */ /* 0x000fe200078e0228 */
[----:B------:R-:W-:Y:S02]  /*568a0*/  IADD3 R40, PT, PT, R13, R29, R12 ;  /* 0x0000001d0d287210 */ /* 0x000fe40007ffe00c */
[----:B------:R-:W-:-:S02]  /*568b0*/  IADD3 R46, PT, PT, R45, R46, R47 ;  /* 0x0000002e2d2e7210 */ /* 0x000fc40007ffe02f */
[C-C-:B------:R-:W-:Y:S02]  /*568c0*/  SHF.L.W.U32.HI R45, R35.reuse, 0x1a, R35.reuse ;  /* 0x0000001a232d7819 */ /* 0x140fe40000010e23 */
[C-C-:B------:R-:W-:Y:S02]  /*568d0*/  SHF.L.W.U32.HI R52, R35.reuse, 0x15, R35.reuse ;  /* 0x0000001523347819 */ /* 0x140fe40000010e23 */
[----:B------:R-:W-:Y:S02]  /*568e0*/  SHF.L.W.U32.HI R47, R35, 0x7, R35 ;  /* 0x00000007232f7819 */ /* 0x000fe40000010e23 */
[C-C-:B------:R-:W-:Y:S02]  /*568f0*/  SHF.L.W.U32.HI R37, R46.reuse, 0x1e, R46.reuse ;  /* 0x0000001e2e257819 */ /* 0x140fe40000010e2e */
[C-C-:B------:R-:W-:Y:S02]  /*56900*/  SHF.L.W.U32.HI R42, R46.reuse, 0x13, R46.reuse ;  /* 0x000000132e2a7819 */ /* 0x140fe40000010e2e */
[----:B------:R-:W-:-:S02]  /*56910*/  SHF.L.W.U32.HI R39, R46, 0xa, R46 ;  /* 0x0000000a2e277819 */ /* 0x000fc40000010e2e */
[----:B------:R-:W-:Y:S01]  /*56920*/  IADD3 R49, PT, PT, R48, UR15, R19 ;  /* 0x0000000f30317c10 */ /* 0x000fe2000fffe013 */
[----:B------:R-:W0:Y:S01]  /*56930*/  LDCU.128 UR12, c[0x3][0x140] ;  /* 0x00c02800ff0c77ac */ /* 0x000e220008000c00 */
[----:B------:R-:W-:Y:S02]  /*56940*/  LOP3.LUT R45, R47, R45, R52, 0x96, !PT ;  /* 0x0000002d2f2d7212 */ /* 0x000fe400078e9634 */
[----:B------:R-:W-:Y:S02]  /*56950*/  LOP3.LUT R48, R38, R35, R33, 0xb8, !PT ;  /* 0x0000002326307212 */ /* 0x000fe400078eb821 */
[----:B------:R-:W-:Y:S02]  /*56960*/  LOP3.LUT R43, R39, R37, R42, 0x96, !PT ;  /* 0x00000025272b7212 */ /* 0x000fe400078e962a */
[C-C-:B------:R-:W-:Y:S02]  /*56970*/  SHF.L.W.U32.HI R12, R18.reuse, 0xf, R18.reuse ;  /* 0x0000000f120c7819 */ /* 0x140fe40000010e12 */
[----:B------:R-:W-:-:S02]  /*56980*/  SHF.L.W.U32.HI R29, R18, 0xd, R18 ;  /* 0x0000000d121d7819 */ /* 0x000fc40000010e12 */
[----:B------:R-:W-:Y:S02]  /*56990*/  SHF.R.U32.HI R37, RZ, 0xa, R18 ;  /* 0x0000000aff257819 */ /* 0x000fe40000011612 */
[----:B------:R-:W-:Y:S02]  /*569a0*/  IADD3 R45, PT, PT, R45, R49, R48 ;  /* 0x000000312d2d7210 */ /* 0x000fe40007ffe030 */
[----:B------:R-:W-:Y:S02]  /*569b0*/  LOP3.LUT R42, R46, R41, R44, 0xe8, !PT ;  /* 0x000000292e2a7212 */ /* 0x000fe400078ee82c */
[----:B------:R-:W-:Y:S01]  /*569c0*/  IADD3 R39, PT, PT, R14, R34, R11 ;  /* 0x000000220e277210 */ /* 0x000fe20007ffe00b */
[----:B------:R-:W-:Y:S01]  /*569d0*/  IMAD.IADD R48, R44, 0x1, R45 ;  /* 0x000000012c307824 */ /* 0x000fe200078e022d */
[----:B------:R-:W-:Y:S02]  /*569e0*/  LOP3.LUT R11, R37, R12, R29, 0x96, !PT ;  /* 0x0000000c250b7212 */ /* 0x000fe400078e961d */
[----:B------:R-:W-:-:S02]  /*569f0*/  IADD3 R43, PT, PT, R50, R43, R42 ;  /* 0x0000002b322b7210 */ /* 0x000fc40007ffe02a */
[C---:B------:R-:W-:Y:S01]  /*56a00*/  SHF.L.W.U32.HI R47, R48.reuse, 0x1a, R48 ;  /* 0x0000001a302f7819 */ /* 0x040fe20000010e30 */
[----:B------:R-:W-:Y:S01]  /*56a10*/  IMAD.IADD R11, R11, 0x1, R40 ;  /* 0x000000010b0b7824 */ /* 0x000fe200078e0228 */
[C-C-:B------:R-:W-:Y:S02]  /*56a20*/  SHF.L.W.U32.HI R37, R43.reuse, 0x1e, R43.reuse ;  /* 0x0000001e2b257819 */ /* 0x140fe40000010e2b */
[C-C-:B------:R-:W-:Y:S02]  /*56a30*/  SHF.L.W.U32.HI R42, R43.reuse, 0x13, R43.reuse ;  /* 0x000000132b2a7819 */ /* 0x140fe40000010e2b */
[----:B------:R-:W-:Y:S02]  /*56a40*/  SHF.L.W.U32.HI R44, R43, 0xa, R43 ;  /* 0x0000000a2b2c7819 */ /* 0x000fe40000010e2b */
[C-C-:B------:R-:W-:Y:S02]  /*56a50*/  SHF.L.W.U32.HI R50, R48.reuse, 0x15, R48.reuse ;  /* 0x0000001530327819 */ /* 0x140fe40000010e30 */
[----:B------:R-:W-:-:S02]  /*56a60*/  SHF.L.W.U32.HI R49, R48, 0x7, R48 ;  /* 0x0000000730317819 */ /* 0x000fc40000010e30 */
[C-C-:B------:R-:W-:Y:S02]  /*56a70*/  SHF.L.W.U32.HI R29, R13.reuse, 0x19, R13.reuse ;  /* 0x000000190d1d7819 */ /* 0x140fe40000010e0d */
[--C-:B------:R-:W-:Y:S02]  /*56a80*/  SHF.L.W.U32.HI R12, R13, 0xe, R13.reuse ;  /* 0x0000000e0d0c7819 */ /* 0x100fe40000010e0d */
[----:B------:R-:W-:Y:S02]  /*56a90*/  SHF.R.U32.HI R34, RZ, 0x3, R13 ;  /* 0x00000003ff227819 */ /* 0x000fe4000001160d */
[----:B------:R-:W-:Y:S02]  /*56aa0*/  LOP3.LUT R42, R44, R37, R42, 0x96, !PT ;  /* 0x000000252c2a7212 */ /* 0x000fe400078e962a */
[----:B------:R-:W-:Y:S02]  /*56ab0*/  LOP3.LUT R47, R49, R47, R50, 0x96, !PT ;  /* 0x0000002f312f7212 */ /* 0x000fe400078e9632 */
[----:B0-----:R-:W-:-:S02]  /*56ac0*/  IADD3 R44, PT, PT, R38, UR12, R11 ;  /* 0x0000000c262c7c10 */ /* 0x001fc4000fffe00b */
[----:B------:R-:W-:Y:S02]  /*56ad0*/  LOP3.LUT R40, R33, R48, R35, 0xb8, !PT ;  /* 0x0000003021287212 */ /* 0x000fe400078eb823 */
[----:B------:R-:W-:Y:S02]  /*56ae0*/  LOP3.LUT R29, R34, R29, R12, 0x96, !PT ;  /* 0x0000001d221d7212 */ /* 0x000fe400078e960c */
[----:B------:R-:W-:Y:S02]  /*56af0*/  LOP3.LUT R34, R43, R46, R41, 0xe8, !PT ;  /* 0x0000002e2b227212 */ /* 0x000fe400078ee829 */
[----:B------:R-:W-:Y:S02]  /*56b00*/  IADD3 R40, PT, PT, R47, R44, R40 ;  /* 0x0000002c2f287210 */ /* 0x000fe40007ffe028 */
[C-C-:B------:R-:W-:Y:S02]  /*56b10*/  SHF.L.W.U32.HI R12, R19.reuse, 0xf, R19.reuse ;  /* 0x0000000f130c7819 */ /* 0x140fe40000010e13 */
[----:B------:R-:W-:-:S02]  /*56b20*/  SHF.L.W.U32.HI R37, R19, 0xd, R19 ;  /* 0x0000000d13257819 */ /* 0x000fc40000010e13 */
[----:B------:R-:W-:Y:S02]  /*56b30*/  SHF.R.U32.HI R38, RZ, 0xa, R19 ;  /* 0x0000000aff267819 */ /* 0x000fe40000011613 */
[----:B------:R-:W-:Y:S01]  /*56b40*/  IADD3 R42, PT, PT, R45, R42, R34 ;  /* 0x0000002a2d2a7210 */ /* 0x000fe20007ffe022 */
[----:B------:R-:W-:Y:S01]  /*56b50*/  IMAD.IADD R45, R41, 0x1, R40 ;  /* 0x00000001292d7824 */ /* 0x000fe200078e0228 */
[C-C-:B------:R-:W-:Y:S02]  /*56b60*/  SHF.L.W.U32.HI R49, R14.reuse, 0x19, R14.reuse ;  /* 0x000000190e317819 */ /* 0x140fe40000010e0e */
[--C-:B------:R-:W-:Y:S02]  /*56b70*/  SHF.L.W.U32.HI R50, R14, 0xe, R14.reuse ;  /* 0x0000000e0e327819 */ /* 0x100fe40000010e0e */
[----:B------:R-:W-:Y:S02]  /*56b80*/  SHF.R.U32.HI R51, RZ, 0x3, R14 ;  /* 0x00000003ff337819 */ /* 0x000fe4000001160e */
[----:B------:R-:W-:-:S02]  /*56b90*/  LOP3.LUT R12, R38, R12, R37, 0x96, !PT ;  /* 0x0000000c260c7212 */ /* 0x000fc400078e9625 */
[----:B------:R-:W-:Y:S02]  /*56ba0*/  LOP3.LUT R34, R51, R49, R50, 0x96, !PT ;  /* 0x0000003133227212 */ /* 0x000fe400078e9632 */
[--C-:B------:R-:W-:Y:S01]  /*56bb0*/  SHF.L.W.U32.HI R37, R42, 0x1e, R42.reuse ;  /* 0x0000001e2a257819 */ /* 0x100fe20000010e2a */
[----:B------:R-:W-:Y:S01]  /*56bc0*/  IMAD.IADD R12, R12, 0x1, R39 ;  /* 0x000000010c0c7824 */ /* 0x000fe200078e0227 */
[C-C-:B------:R-:W-:Y:S02]  /*56bd0*/  SHF.L.W.U32.HI R38, R42.reuse, 0x13, R42.reuse ;  /* 0x000000132a267819 */ /* 0x140fe40000010e2a */
[----:B------:R-:W-:Y:S02]  /*56be0*/  SHF.L.W.U32.HI R44, R42, 0xa, R42 ;  /* 0x0000000a2a2c7819 */ /* 0x000fe40000010e2a */
[C-C-:B------:R-:W-:Y:S02]  /*56bf0*/  SHF.L.W.U32.HI R47, R45.reuse, 0x1a, R45.reuse ;  /* 0x0000001a2d2f7819 */ /* 0x140fe40000010e2d */
[----:B------:R-:W-:-:S02]  /*56c00*/  SHF.L.W.U32.HI R50, R45, 0x15, R45 ;  /* 0x000000152d327819 */ /* 0x000fc40000010e2d */
[----:B------:R-:W-:Y:S02]  /*56c10*/  SHF.L.W.U32.HI R49, R45, 0x7, R45 ;  /* 0x000000072d317819 */ /* 0x000fe40000010e2d */
[----:B------:R-:W-:Y:S02]  /*56c20*/  LOP3.LUT R39, R44, R37, R38, 0x96, !PT ;  /* 0x000000252c277212 */ /* 0x000fe400078e9626 */
[----:B------:R-:W-:Y:S02]  /*56c30*/  LOP3.LUT R47, R49, R47, R50, 0x96, !PT ;  /* 0x0000002f312f7212 */ /* 0x000fe400078e9632 */
[----:B------:R-:W-:Y:S02]  /*56c40*/  IADD3 R49, PT, PT, R33, UR13, R12 ;  /* 0x0000000d21317c10 */ /* 0x000fe4000fffe00c */
[----:B------:R-:W-:Y:S02]  /*56c50*/  LOP3.LUT R44, R35, R45, R48, 0xb8, !PT ;  /* 0x0000002d232c7212 */ /* 0x000fe400078eb830 */
[----:B------:R-:W-:-:S02]  /*56c60*/  IADD3 R41, PT, PT, R15, R31, R20 ;  /* 0x0000001f0f297210 */ /* 0x000fc40007ffe014 */
[C-C-:B------:R-:W-:Y:S02]  /*56c70*/  SHF.L.W.U32.HI R20, R11.reuse, 0xf, R11.reuse ;  /* 0x0000000f0b147819 */ /* 0x140fe40000010e0b */
[--C-:B------:R-:W-:Y:S02]  /*56c80*/  SHF.L.W.U32.HI R31, R11, 0xd, R11.reuse ;  /* 0x0000000d0b1f7819 */ /* 0x100fe40000010e0b */
[----:B------:R-:W-:Y:S02]  /*56c90*/  SHF.R.U32.HI R37, RZ, 0xa, R11 ;  /* 0x0000000aff257819 */ /* 0x000fe4000001160b */
[----:B------:R-:W-:Y:S02]  /*56ca0*/  IADD3 R47, PT, PT, R47, R49, R44 ;  /* 0x000000312f2f7210 */ /* 0x000fe40007ffe02c */
[----:B------:R-:W-:Y:S02]  /*56cb0*/  LOP3.LUT R33, R42, R43, R46, 0xe8, !PT ;  /* 0x0000002b2a217212 */ /* 0x000fe400078ee82e */
[----:B------:R-:W-:Y:S01]  /*56cc0*/  LOP3.LUT R20, R37, R20, R31, 0x96, !PT ;  /* 0x0000001425147212 */ /* 0x000fe200078e961f */
[----:B------:R-:W-:Y:S01]  /*56cd0*/  IMAD.IADD R46, R46, 0x1, R47 ;  /* 0x000000012e2e7824 */ /* 0x000fe200078e022f */
[----:B------:R-:W-:-:S02]  /*56ce0*/  IADD3 R39, PT, PT, R40, R39, R33 ;  /* 0x0000002728277210 */ /* 0x000fc40007ffe021 */
[----:B------:R-:W-:Y:S01]  /*56cf0*/  IADD3 R38, PT, PT, R16, R24, R21 ;  /* 0x0000001810267210 */ /* 0x000fe20007ffe015 */
[----:B------:R-:W-:Y:S01]  /*56d00*/  IMAD.IADD R20, R20, 0x1, R41 ;  /* 0x0000000114147824 */ /* 0x000fe200078e0229 */
[C-C-:B------:R-:W-:Y:S02]  /*56d10*/  SHF.L.W.U32.HI R21, R12.reuse, 0xf, R12.reuse ;  /* 0x0000000f0c157819 */ /* 0x140fe40000010e0c */
[--C-:B------:R-:W-:Y:S02]  /*56d20*/  SHF.L.W.U32.HI R24, R12, 0xd, R12.reuse ;  /* 0x0000000d0c187819 */ /* 0x100fe40000010e0c */
[----:B------:R-:W-:Y:S02]  /*56d30*/  SHF.R.U32.HI R31, RZ, 0xa, R12 ;  /* 0x0000000aff1f7819 */ /* 0x000fe4000001160c */
[C-C-:B------:R-:W-:Y:S02]  /*56d40*/  SHF.L.W.U32.HI R44, R46.reuse, 0x1a, R46.reuse ;  /* 0x0000001a2e2c7819 */ /* 0x140fe40000010e2e */
[----:B------:R-:W-:-:S02]  /*56d50*/  SHF.L.W.U32.HI R49, R46, 0x15, R46 ;  /* 0x000000152e317819 */ /* 0x000fc40000010e2e */
[----:B------:R-:W-:Y:S02]  /*56d60*/  SHF.L.W.U32.HI R50, R46, 0x7, R46 ;  /* 0x000000072e327819 */ /* 0x000fe40000010e2e */
[C-C-:B------:R-:W-:Y:S02]  /*56d70*/  SHF.L.W.U32.HI R33, R39.reuse, 0x1e, R39.reuse ;  /* 0x0000001e27217819 */ /* 0x140fe40000010e27 */
[C-C-:B------:R-:W-:Y:S02]  /*56d80*/  SHF.L.W.U32.HI R40, R39.reuse, 0x13, R39.reuse ;  /* 0x0000001327287819 */ /* 0x140fe40000010e27 */
[----:B------:R-:W-:Y:S02]  /*56d90*/  SHF.L.W.U32.HI R37, R39, 0xa, R39 ;  /* 0x0000000a27257819 */ /* 0x000fe40000010e27 */
[----:B------:R-:W-:Y:S02]  /*56da0*/  LOP3.LUT R21, R31, R21, R24, 0x96, !PT ;  /* 0x000000151f157212 */ /* 0x000fe400078e9618 */
[----:B------:R-:W-:-:S02]  /*56db0*/  LOP3.LUT R44, R50, R44, R49, 0x96, !PT ;  /* 0x0000002c322c7212 */ /* 0x000fc400078e9631 */
[----:B------:R-:W-:Y:S01]  /*56dc0*/  IADD3 R35, PT, PT, R35, UR14, R20 ;  /* 0x0000000e23237c10 */ /* 0x000fe2000fffe014 */
[----:B------:R-:W-:Y:S01]  /*56dd0*/  IMAD.IADD R21, R21, 0x1, R38 ;  /* 0x0000000115157824 */ /* 0x000fe200078e0226 */
[----:B------:R-:W-:Y:S02]  /*56de0*/  LOP3.LUT R31, R48, R46, R45, 0xb8, !PT ;  /* 0x0000002e301f7212 */ /* 0x000fe400078eb82d */
[----:B------:R-:W-:Y:S02]  /*56df0*/  LOP3.LUT R40, R37, R33, R40, 0x96, !PT ;  /* 0x0000002125287212 */ /* 0x000fe400078e9628 */
[----:B------:R-:W-:Y:S02]  /*56e00*/  LOP3.LUT R24, R39, R42, R43, 0xe8, !PT ;  /* 0x0000002a27187212 */ /* 0x000fe400078ee82b */
[----:B------:R-:W-:Y:S02]  /*56e10*/  IADD3 R44, PT, PT, R44, R35, R31 ;  /* 0x000000232c2c7210 */ /* 0x000fe40007ffe01f */
[----:B------:R-:W-:-:S02]  /*56e20*/  IADD3 R40, PT, PT, R47, R40, R24 ;  /* 0x000000282f287210 */ /* 0x000fc40007ffe018 */
[--C-:B------:R-:W-:Y:S01]  /*56e30*/  SHF.L.W.U32.HI R33, R15, 0x19, R15.reuse ;  /* 0x000000190f217819 */ /* 0x100fe20000010e0f */
[----:B------:R-:W-:Y:S01]  /*56e40*/  IMAD.IADD R43, R43, 0x1, R44 ;  /* 0x000000012b2b7824 */ /* 0x000fe200078e022c */
[--C-:B------:R-:W-:Y:S02]  /*56e50*/  SHF.L.W.U32.HI R50, R15, 0xe, R15.reuse ;  /* 0x0000000e0f327819 */ /* 0x100fe40000010e0f */
[----:B------:R-:W-:Y:S02]  /*56e60*/  SHF.R.U32.HI R37, RZ, 0x3, R15 ;  /* 0x00000003ff257819 */ /* 0x000fe4000001160f */
[C-C-:B------:R-:W-:Y:S02]  /*56e70*/  SHF.L.W.U32.HI R31, R40.reuse, 0x1e, R40.reuse ;  /* 0x0000001e281f7819 */ /* 0x140fe40000010e28 */
[C-C-:B------:R-:W-:Y:S02]  /*56e80*/  SHF.L.W.U32.HI R38, R40.reuse, 0x13, R40.reuse ;  /* 0x0000001328267819 */ /* 0x140fe40000010e28 */
[----:B------:R-:W-:-:S02]  /*56e90*/  SHF.L.W.U32.HI R35, R40, 0xa, R40 ;  /* 0x0000000a28237819 */ /* 0x000fc40000010e28 */
[----:B------:R-:W-:Y:S02]  /*56ea0*/  LOP3.LUT R24, R37, R33, R50, 0x96, !PT ;  /* 0x0000002125187212 */ /* 0x000fe400078e9632 */
[----:B------:R-:W-:Y:S02]  /*56eb0*/  LOP3.LUT R35, R35, R31, R38, 0x96, !PT ;  /* 0x0000001f23237212 */ /* 0x000fe400078e9626 */
[C-C-:B------:R-:W-:Y:S02]  /*56ec0*/  SHF.L.W.U32.HI R37, R43.reuse, 0x1a, R43.reuse ;  /* 0x0000001a2b257819 */ /* 0x140fe40000010e2b */
[C-C-:B------:R-:W-:Y:S02]  /*56ed0*/  SHF.L.W.U32.HI R38, R43.reuse, 0x15, R43.reuse ;  /* 0x000000152b267819 */ /* 0x140fe40000010e2b */
[----:B------:R-:W-:Y:S02]  /*56ee0*/  SHF.L.W.U32.HI R41, R43, 0x7, R43 ;  /* 0x000000072b297819 */ /* 0x000fe40000010e2b */
[----:B------:R-:W-:Y:S01]  /*56ef0*/  IADD3 R48, PT, PT, R48, UR15, R21 ;  /* 0x0000000f30307c10 */ /* 0x000fe2000fffe015 */
[----:B------:R-:W0:Y:S01]  /*56f00*/  LDCU.128 UR12, c[0x3][0x150] ;  /* 0x00c02a00ff0c77ac */ /* 0x000e220008000c00 */
[----:B------:R-:W-:-:S02]  /*56f10*/  LOP3.LUT R38, R41, R37, R38, 0x96, !PT ;  /* 0x0000002529267212 */ /* 0x000fc400078e9626 */
[----:B------:R-:W-:Y:S02]  /*56f20*/  LOP3.LUT R41, R45, R43, R46, 0xb8, !PT ;  /* 0x0000002b2d297212 */ /* 0x000fe400078eb82e */
[----:B------:R-:W-:Y:S02]  /*56f30*/  IADD3 R33, PT, PT, R17, R25, R22 ;  /* 0x0000001911217210 */ /* 0x000fe40007ffe016 */
[----:B------:R-:W-:Y:S02]  /*56f40*/  LOP3.LUT R37, R40, R39, R42, 0xe8, !PT ;  /* 0x0000002728257212 */ /* 0x000fe400078ee82a */
[----:B------:R-:W-:Y:S02]  /*56f50*/  IADD3 R41, PT, PT, R38, R48, R41 ;  /* 0x0000003026297210 */ /* 0x000fe40007ffe029 */
[C-C-:B------:R-:W-:Y:S02]  /*56f60*/  SHF.L.W.U32.HI R22, R20.reuse, 0xf, R20.reuse ;  /* 0x0000000f14167819 */ /* 0x140fe40000010e14 */
[----:B------:R-:W-:-:S02]  /*56f70*/  SHF.L.W.U32.HI R25, R20, 0xd, R20 ;  /* 0x0000000d14197819 */ /* 0x000fc40000010e14 */
[----:B------:R-:W-:Y:S02]  /*56f80*/  SHF.R.U32.HI R31, RZ, 0xa, R20 ;  /* 0x0000000aff1f7819 */ /* 0x000fe40000011614 */
        /* <DEDUP_REMOVED lines=8> */
[C-C-:B------:R-:W-:Y:S02]  /*57010*/  SHF.L.W.U32.HI R38, R35.reuse, 0x13, R35.reuse ;  /* 0x0000001323267819 */ /* 0x140fe40000010e23 */
[----:B------:R-:W-:Y:S02]  /*57020*/  SHF.L.W.U32.HI R37, R35, 0xa, R35 ;  /* 0x0000000a23257819 */ /* 0x000fe40000010e23 */
[----:B------:R-:W-:Y:S02]  /*57030*/  LOP3.LUT R47, R49, R47, R48, 0x96, !PT ;  /* 0x0000002f312f7212 */ /* 0x000fe400078e9630 */
[----:B0-----:R-:W-:Y:S02]  /*57040*/  IADD3 R45, PT, PT, R45, UR12, R22 ;  /* 0x0000000c2d2d7c10 */ /* 0x001fe4000fffe016 */
[----:B------:R-:W-:-:S02]  /*57050*/  LOP3.LUT R48, R46, R44, R43, 0xb8, !PT ;  /* 0x0000002c2e307212 */ /* 0x000fc400078eb82b */
[----:B------:R-:W-:Y:S02]  /*57060*/  LOP3.LUT R42, R37, R31, R38, 0x96, !PT ;  /* 0x0000001f252a7212 */ /* 0x000fe400078e9626 */
[C-C-:B------:R-:W-:Y:S02]  /*57070*/  SHF.L.W.U32.HI R31, R21.reuse, 0xf, R21.reuse ;  /* 0x0000000f151f7819 */ /* 0x140fe40000010e15 */
[--C-:B------:R-:W-:Y:S02]  /*57080*/  SHF.L.W.U32.HI R38, R21, 0xd, R21.reuse ;  /* 0x0000000d15267819 */ /* 0x100fe40000010e15 */
[----:B------:R-:W-:Y:S02]  /*57090*/  SHF.R.U32.HI R33, RZ, 0xa, R21 ;  /* 0x0000000aff217819 */ /* 0x000fe40000011615 */
[----:B------:R-:W-:Y:S02]  /*570a0*/  IADD3 R48, PT, PT, R47, R45, R48 ;  /* 0x0000002d2f307210 */ /* 0x000fe40007ffe030 */
[----:B------:R-:W-:-:S02]  /*570b0*/  LOP3.LUT R37, R35, R40, R39, 0xe8, !PT ;  /* 0x0000002823257212 */ /* 0x000fc400078ee827 */
[----:B------:R-:W-:Y:S01]  /*570c0*/  IADD3 R28, PT, PT, R18, R28, R23 ;  /* 0x0000001c121c7210 */ /* 0x000fe20007ffe017 */
[----:B------:R-:W-:Y:S01]  /*570d0*/  IMAD.IADD R39, R39, 0x1, R48 ;  /* 0x0000000127277824 */ /* 0x000fe200078e0230 */
[----:B------:R-:W-:Y:S02]  /*570e0*/  LOP3.LUT R23, R33, R31, R38, 0x96, !PT ;  /* 0x0000001f21177212 */ /* 0x000fe400078e9626 */
[C-C-:B------:R-:W-:Y:S02]  /*570f0*/  SHF.L.W.U32.HI R25, R16.reuse, 0x19, R16.reuse ;  /* 0x0000001910197819 */ /* 0x140fe40000010e10 */
[----:B------:R-:W-:Y:S01]  /*57100*/  SHF.L.W.U32.HI R50, R16, 0xe, R16 ;  /* 0x0000000e10327819 */ /* 0x000fe20000010e10 */
[----:B------:R-:W-:Y:S01]  /*57110*/  IMAD.IADD R23, R23, 0x1, R28 ;  /* 0x0000000117177824 */ /* 0x000fe200078e021c */
[----:B------:R-:W-:Y:S02]  /*57120*/  SHF.R.U32.HI R51, RZ, 0x3, R16 ;  /* 0x00000003ff337819 */ /* 0x000fe40000011610 */
[----:B------:R-:W-:-:S02]  /*57130*/  IADD3 R42, PT, PT, R41, R42, R37 ;  /* 0x0000002a292a7210 */ /* 0x000fc40007ffe025 */
[----:B------:R-:W-:Y:S02]  /*57140*/  LOP3.LUT R25, R51, R25, R50, 0x96, !PT ;  /* 0x0000001933197212 */ /* 0x000fe400078e9632 */
[C-C-:B------:R-:W-:Y:S02]  /*57150*/  SHF.L.W.U32.HI R31, R42.reuse, 0x1e, R42.reuse ;  /* 0x0000001e2a1f7819 */ /* 0x140fe40000010e2a */
        /* <DEDUP_REMOVED lines=36> */
[C-C-:B------:R-:W-:Y:S02]  /*573a0*/  SHF.L.W.U32.HI R31, R17.reuse, 0x19, R17.reuse ;  /* 0x00000019111f7819 */ /* 0x140fe40000010e11 */
[----:B------:R-:W-:-:S02]  /*573b0*/  SHF.L.W.U32.HI R38, R17, 0xe, R17 ;  /* 0x0000000e11267819 */ /* 0x000fc40000010e11 */
[----:B------:R-:W-:Y:S02]  /*573c0*/  SHF.R.U32.HI R45, RZ, 0x3, R17 ;  /* 0x00000003ff2d7819 */ /* 0x000fe40000011611 */
[----:B------:R-:W-:Y:S02]  /*573d0*/  IADD3 R46, PT, PT, R46, R43, R33 ;  /* 0x0000002b2e2e7210 */ /* 0x000fe40007ffe021 */
[----:B------:R-:W-:Y:S02]  /*573e0*/  IADD3 R32, PT, PT, R41, R32, R28 ;  /* 0x0000002029207210 */ /* 0x000fe40007ffe01c */
[----:B------:R-:W-:Y:S01]  /*573f0*/  LOP3.LUT R31, R45, R31, R38, 0x96, !PT ;  /* 0x0000001f2d1f7212 */ /* 0x000fe200078e9626 */
[----:B------:R-:W-:Y:S01]  /*57400*/  IMAD.IADD R38, R35, 0x1, R46 ;  /* 0x0000000123267824 */ /* 0x000fe200078e022e */
[C-C-:B------:R-:W-:Y:S02]  /*57410*/  SHF.L.W.U32.HI R28, R32.reuse, 0x1e, R32.reuse ;  /* 0x0000001e201c7819 */ /* 0x140fe40000010e20 */
[----:B------:R-:W-:-:S02]  /*57420*/  SHF.L.W.U32.HI R41, R32, 0x13, R32 ;  /* 0x0000001320297819 */ /* 0x000fc40000010e20 */
[----:B------:R-:W-:Y:S02]  /*57430*/  SHF.L.W.U32.HI R36, R32, 0xa, R32 ;  /* 0x0000000a20247819 */ /* 0x000fe40000010e20 */
[--C-:B------:R-:W-:Y:S02]  /*57440*/  SHF.L.W.U32.HI R35, R38, 0x1a, R38.reuse ;  /* 0x0000001a26237819 */ /* 0x100fe40000010e26 */
[----:B------:R-:W-:Y:S02]  /*57450*/  LOP3.LUT R41, R36, R28, R41, 0x96, !PT ;  /* 0x0000001c24297212 */ /* 0x000fe400078e9629 */
[C-C-:B------:R-:W-:Y:S02]  /*57460*/  SHF.L.W.U32.HI R36, R38.reuse, 0x15, R38.reuse ;  /* 0x0000001526247819 */ /* 0x140fe40000010e26 */
[----:B------:R-:W-:Y:S02]  /*57470*/  SHF.L.W.U32.HI R43, R38, 0x7, R38 ;  /* 0x00000007262b7819 */ /* 0x000fe40000010e26 */
[----:B------:R-:W-:Y:S01]  /*57480*/  IADD3 R44, PT, PT, R44, UR15, R27 ;  /* 0x0000000f2c2c7c10 */ /* 0x000fe2000fffe01b */
[----:B------:R-:W0:Y:S01]  /*57490*/  LDCU.128 UR12, c[0x3][0x160] ;  /* 0x00c02c00ff0c77ac */ /* 0x000e220008000c00 */
[----:B------:R-:W-:-:S02]  /*574a0*/  LOP3.LUT R36, R43, R35, R36, 0x96, !PT ;  /* 0x000000232b247212 */ /* 0x000fc400078e9624 */
[----:B------:R-:W-:Y:S02]  /*574b0*/  LOP3.LUT R43, R39, R38, R40, 0xb8, !PT ;  /* 0x00000026272b7212 */ /* 0x000fe400078eb828 */
[----:B------:R-:W-:Y:S02]  /*574c0*/  IADD3 R33, PT, PT, R12, R29, R30 ;  /* 0x0000001d0c217210 */ /* 0x000fe40007ffe01e */
[C-C-:B------:R-:W-:Y:S02]  /*574d0*/  SHF.L.W.U32.HI R28, R26.reuse, 0xf, R26.reuse ;  /* 0x0000000f1a1c7819 */ /* 0x140fe40000010e1a */
[--C-:B------:R-:W-:Y:S02]  /*574e0*/  SHF.L.W.U32.HI R29, R26, 0xd, R26.reuse ;  /* 0x0000000d1a1d7819 */ /* 0x100fe40000010e1a */
[----:B------:R-:W-:Y:S02]  /*574f0*/  SHF.R.U32.HI R30, RZ, 0xa, R26 ;  /* 0x0000000aff1e7819 */ /* 0x000fe4000001161a */
[----:B------:R-:W-:-:S02]  /*57500*/  LOP3.LUT R35, R32, R37, R42, 0xe8, !PT ;  /* 0x0000002520237212 */ /* 0x000fc400078ee82a */
[----:B------:R-:W-:Y:S02]  /*57510*/  IADD3 R43, PT, PT, R36, R44, R43 ;  /* 0x0000002c242b7210 */ /* 0x000fe40007ffe02b */
[----:B------:R-:W-:Y:S02]  /*57520*/  LOP3.LUT R28, R30, R28, R29, 0x96, !PT ;  /* 0x0000001c1e1c7212 */ /* 0x000fe400078e961d */
[----:B------:R-:W-:Y:S01]  /*57530*/  IADD3 R35, PT, PT, R46, R41, R35 ;  /* 0x000000292e237210 */ /* 0x000fe20007ffe023 */
[----:B------:R-:W-:Y:S01]  /*57540*/  IMAD.IADD R45, R42, 0x1, R43 ;  /* 0x000000012a2d7824 */ /* 0x000fe200078e022b */
[----:B------:R-:W-:Y:S01]  /*57550*/  SHF.L.W.U32.HI R29, R18, 0x19, R18 ;  /* 0x00000019121d7819 */ /* 0x000fe20000010e12 */
[----:B------:R-:W-:Y:S01]  /*57560*/  IMAD.IADD R28, R28, 0x1, R33 ;  /* 0x000000011c1c7824 */ /* 0x000fe200078e0221 */
[C-C-:B------:R-:W-:Y:S02]  /*57570*/  SHF.L.W.U32.HI R30, R35.reuse, 0x1e, R35.reuse ;  /* 0x0000001e231e7819 */ /* 0x140fe40000010e23 */
[----:B------:R-:W-:-:S02]  /*57580*/  SHF.L.W.U32.HI R41, R35, 0x13, R35 ;  /* 0x0000001323297819 */ /* 0x000fc40000010e23 */
[----:B------:R-:W-:Y:S02]  /*57590*/  SHF.L.W.U32.HI R36, R35, 0xa, R35 ;  /* 0x0000000a23247819 */ /* 0x000fe40000010e23 */
[C-C-:B------:R-:W-:Y:S02]  /*575a0*/  SHF.L.W.U32.HI R42, R45.reuse, 0x1a, R45.reuse ;  /* 0x0000001a2d2a7819 */ /* 0x140fe40000010e2d */
[C-C-:B------:R-:W-:Y:S02]  /*575b0*/  SHF.L.W.U32.HI R47, R45.reuse, 0x15, R45.reuse ;  /* 0x000000152d2f7819 */ /* 0x140fe40000010e2d */
[----:B------:R-:W-:Y:S02]  /*575c0*/  SHF.L.W.U32.HI R44, R45, 0x7, R45 ;  /* 0x000000072d2c7819 */ /* 0x000fe40000010e2d */
[----:B------:R-:W-:Y:S02]  /*575d0*/  LOP3.LUT R30, R36, R30, R41, 0x96, !PT ;  /* 0x0000001e241e7212 */ /* 0x000fe400078e9629 */
[----:B------:R-:W-:-:S02]  /*575e0*/  SHF.L.W.U32.HI R46, R18, 0xe, R18 ;  /* 0x0000000e122e7819 */ /* 0x000fc40000010e12 */
[----:B------:R-:W-:Y:S02]  /*575f0*/  SHF.R.U32.HI R48, RZ, 0x3, R18 ;  /* 0x00000003ff307819 */ /* 0x000fe40000011612 */
        /* <DEDUP_REMOVED lines=9> */
[----:B------:R-:W-:Y:S01]  /*57690*/  IADD3 R42, PT, PT, R20, R34, R13 ;  /* 0x00000022142a7210 */ /* 0x000fe20007ffe00d */
[----:B------:R-:W-:Y:S01]  /*576a0*/  IMAD.IADD R37, R37, 0x1, R36 ;  /* 0x0000000125257824 */ /* 0x000fe200078e0224 */
[----:B------:R-:W-:-:S02]  /*576b0*/  LOP3.LUT R41, R46, R41, R44, 0x96, !PT ;  /* 0x000000292e297212 */ /* 0x000fc400078e962c */
[----:B------:R-:W-:Y:S02]  /*576c0*/  IADD3 R30, PT, PT, R43, R30, R33 ;  /* 0x0000001e2b1e7210 */ /* 0x000fe40007ffe021 */
[----:B------:R-:W-:Y:S01]  /*576d0*/  IADD3 R44, PT, PT, R21, R24, R14 ;  /* 0x00000018152c7210 */ /* 0x000fe20007ffe00e */
        /* <DEDUP_REMOVED lines=11> */
[C-C-:B------:R-:W-:Y:S02]  /*57790*/  SHF.L.W.U32.HI R33, R28.reuse, 0xf, R28.reuse ;  /* 0x0000000f1c217819 */ /* 0x140fe40000010e1c */
[--C-:B------:R-:W-:Y:S02]  /*577a0*/  SHF.L.W.U32.HI R34, R28, 0xd, R28.reuse ;  /* 0x0000000d1c227819 */ /* 0x100fe40000010e1c */
[----:B------:R-:W-:Y:S02]  /*577b0*/  SHF.R.U32.HI R39, RZ, 0xa, R28 ;  /* 0x0000000aff277819 */ /* 0x000fe4000001161c */
[----:B------:R-:W-:Y:S02]  /*577c0*/  LOP3.LUT R24, R30, R35, R32, 0xe8, !PT ;  /* 0x000000231e187212 */ /* 0x000fe400078ee820 */
[----:B------:R-:W-:Y:S02]  /*577d0*/  IADD3 R41, PT, PT, R43, R41, R42 ;  /* 0x000000292b297210 */ /* 0x000fe40007ffe02a */
[----:B------:R-:W-:-:S02]  /*577e0*/  IADD3 R40, PT, PT, R22, R25, R15 ;  /* 0x0000001916287210 */ /* 0x000fc40007ffe00f */
[----:B------:R-:W-:Y:S01]  /*577f0*/  LOP3.LUT R33, R39, R33, R34, 0x96, !PT ;  /* 0x0000002127217212 */ /* 0x000fe200078e9622 */
[----:B------:R-:W-:Y:S01]  /*57800*/  IMAD.IADD R42, R32, 0x1, R41 ;  /* 0x00000001202a7824 */ /* 0x000fe200078e0229 */
[----:B------:R-:W-:Y:S02]  /*57810*/  IADD3 R25, PT, PT, R36, R13, R24 ;  /* 0x0000000d24197210 */ /* 0x000fe40007ffe018 */
[----:B------:R-:W-:Y:S01]  /*57820*/  SHF.L.W.U32.HI R15, R14, 0xf, R14 ;  /* 0x0000000f0e0f7819 */ /* 0x000fe20000010e0e */
[----:B------:R-:W-:Y:S01]  /*57830*/  IMAD.IADD R13, R33, 0x1, R44 ;  /* 0x00000001210d7824 */ /* 0x000fe200078e022c */
[C-C-:B------:R-:W-:Y:S02]  /*57840*/  SHF.L.W.U32.HI R32, R25.reuse, 0x1e, R25.reuse ;  /* 0x0000001e19207819 */ /* 0x140fe40000010e19 */
[C-C-:B------:R-:W-:Y:S02]  /*57850*/  SHF.L.W.U32.HI R39, R25.reuse, 0x13, R25.reuse ;  /* 0x0000001319277819 */ /* 0x140fe40000010e19 */
        /* <DEDUP_REMOVED lines=10> */
[----:B------:R-:W-:Y:S01]  /*57900*/  LOP3.LUT R38, R45, R42, R37, 0xb8, !PT ;  /* 0x0000002a2d267212 */ /* 0x000fe200078eb825 */
[----:B------:R-:W-:Y:S01]  /*57910*/  IMAD.IADD R15, R15, 0x1, R40 ;  /* 0x000000010f0f7824 */ /* 0x000fe200078e0228 */
        /* <DEDUP_REMOVED lines=9> */
[C-C-:B------:R-:W-:Y:S02]  /*579b0*/  SHF.L.W.U32.HI R39, R36.reuse, 0x13, R36.reuse ;  /* 0x0000001324277819 */ /* 0x140fe40000010e24 */
[----:B------:R-:W-:Y:S02]  /*579c0*/  SHF.L.W.U32.HI R32, R36, 0xa, R36 ;  /* 0x0000000a24207819 */ /* 0x000fe40000010e24 */
[C---:B------:R-:W-:Y:S02]  /*579d0*/  SHF.L.W.U32.HI R35, R41.reuse, 0x15, R41 ;  /* 0x0000001529237819 */ /* 0x040fe40000010e29 */
[----:B------:R-:W-:Y:S02]  /*579e0*/  LOP3.LUT R39, R32, R24, R39, 0x96, !PT ;  /* 0x0000001820277212 */ /* 0x000fe400078e9627 */
[C-C-:B------:R-:W-:Y:S02]  /*579f0*/  SHF.L.W.U32.HI R32, R41.reuse, 0x1a, R41.reuse ;  /* 0x0000001a29207819 */ /* 0x140fe40000010e29 */
[----:B------:R-:W-:-:S02]  /*57a00*/  SHF.L.W.U32.HI R40, R41, 0x7, R41 ;  /* 0x0000000729287819 */ /* 0x000fc40000010e29 */
[----:B------:R-:W-:Y:S01]  /*57a10*/  IADD3 R45, PT, PT, R45, UR15, R15 ;  /* 0x0000000f2d2d7c10 */ /* 0x000fe2000fffe00f */
[----:B------:R-:W0:Y:S01]  /*57a20*/  LDCU.128 UR12, c[0x3][0x170] ;  /* 0x00c02e00ff0c77ac */ /* 0x000e220008000c00 */
[----:B------:R-:W-:Y:S02]  /*57a30*/  LOP3.LUT R35, R40, R32, R35, 0x96, !PT ;  /* 0x0000002028237212 */ /* 0x000fe400078e9623 */
[----:B------:R-:W-:Y:S02]  /*57a40*/  LOP3.LUT R40, R37, R41, R42, 0xb8, !PT ;  /* 0x0000002925287212 */ /* 0x000fe400078eb82a */
[----:B------:R-:W-:Y:S02]  /*57a50*/  IADD3 R33, PT, PT, R23, R31, R16 ;  /* 0x0000001f17217210 */ /* 0x000fe40007ffe010 */
[C-C-:B------:R-:W-:Y:S02]  /*57a60*/  SHF.L.W.U32.HI R16, R13.reuse, 0xf, R13.reuse ;  /* 0x0000000f0d107819 */ /* 0x140fe40000010e0d */
[----:B------:R-:W-:-:S02]  /*57a70*/  SHF.L.W.U32.HI R31, R13, 0xd, R13 ;  /* 0x0000000d0d1f7819 */ /* 0x000fc40000010e0d */
[----:B------:R-:W-:Y:S02]  /*57a80*/  SHF.R.U32.HI R24, RZ, 0xa, R13 ;  /* 0x0000000aff187819 */ /* 0x000fe4000001160d */
        /* <DEDUP_REMOVED lines=10> */
[--C-:B------:R-:W-:Y:S02]  /*57b30*/  SHF.L.W.U32.HI R31, R11, 0xe, R11.reuse ;  /* 0x0000000e0b1f7819 */ /* 0x100fe40000010e0b */
[----:B------:R-:W-:Y:S02]  /*57b40*/  SHF.R.U32.HI R32, RZ, 0x3, R11 ;  /* 0x00000003ff207819 */ /* 0x000fe4000001160b */
[C-C-:B------:R-:W-:Y:S02]  /*57b50*/  SHF.L.W.U32.HI R30, R39.reuse, 0x1e, R39.reuse ;  /* 0x0000001e271e7819 */ /* 0x140fe40000010e27 */
[----:B------:R-:W-:-:S02]  /*57b60*/  SHF.L.W.U32.HI R43, R39, 0x13, R39 ;  /* 0x00000013272b7819 */ /* 0x000fc40000010e27 */
[----:B------:R-:W-:Y:S02]  /*57b70*/  SHF.L.W.U32.HI R38, R39, 0xa, R39 ;  /* 0x0000000a27267819 */ /* 0x000fe40000010e27 */
[----:B------:R-:W-:Y:S02]  /*57b80*/  LOP3.LUT R44, R46, R44, R47, 0x96, !PT ;  /* 0x0000002c2e2c7212 */ /* 0x000fe400078e962f */
[----:B0-----:R-:W-:Y:S02]  /*57b90*/  IADD3 R37, PT, PT, R37, UR12, R16 ;  /* 0x0000000c25257c10 */ /* 0x001fe4000fffe010 */
[----:B------:R-:W-:Y:S02]  /*57ba0*/  LOP3.LUT R33, R42, R40, R41, 0xb8, !PT ;  /* 0x000000282a217212 */ /* 0x000fe400078eb829 */
[----:B------:R-:W-:Y:S02]  /*57bb0*/  LOP3.LUT R35, R32, R24, R31, 0x96, !PT ;  /* 0x0000001820237212 */ /* 0x000fe400078e961f */
[----:B------:R-:W-:-:S02]  /*57bc0*/  LOP3.LUT R38, R38, R30, R43, 0x96, !PT ;  /* 0x0000001e26267212 */ /* 0x000fc400078e962b */
[----:B------:R-:W-:Y:S02]  /*57bd0*/  LOP3.LUT R32, R39, R36, R25, 0xe8, !PT ;  /* 0x0000002427207212 */ /* 0x000fe400078ee819 */
[C-C-:B------:R-:W-:Y:S02]  /*57be0*/  SHF.L.W.U32.HI R24, R15.reuse, 0xf, R15.reuse ;  /* 0x0000000f0f187819 */ /* 0x140fe40000010e0f */
[--C-:B------:R-:W-:Y:S02]  /*57bf0*/  SHF.L.W.U32.HI R31, R15, 0xd, R15.reuse ;  /* 0x0000000d0f1f7819 */ /* 0x100fe40000010e0f */
[----:B------:R-:W-:Y:S02]  /*57c00*/  SHF.R.U32.HI R30, RZ, 0xa, R15 ;  /* 0x0000000aff1e7819 */ /* 0x000fe4000001160f */
[----:B------:R-:W-:Y:S02]  /*57c10*/  IADD3 R44, PT, PT, R44, R37, R33 ;  /* 0x000000252c2c7210 */ /* 0x000fe40007ffe021 */
[----:B------:R-:W-:-:S02]  /*57c20*/  IADD3 R38, PT, PT, R45, R38, R32 ;  /* 0x000000262d267210 */ /* 0x000fc40007ffe020 */
[----:B------:R-:W-:Y:S01]  /*57c30*/  IADD3 R32, PT, PT, R26, R29, R17 ;  /* 0x0000001d1a207210 */ /* 0x000fe20007ffe011 */
[----:B------:R-:W-:Y:S01]  /*57c40*/  IMAD.IADD R33, R25, 0x1, R44 ;  /* 0x0000000119217824 */ /* 0x000fe200078e022c */
[----:B------:R-:W-:Y:S02]  /*57c50*/  LOP3.LUT R17, R30, R24, R31, 0x96, !PT ;  /* 0x000000181e117212 */ /* 0x000fe400078e961f */
[----:B------:R-:W-:Y:S02]  /*57c60*/  SHF.L.W.U32.HI R24, R38, 0x1e, R38 ;  /* 0x0000001e26187819 */ /* 0x000fe40000010e26 */
[--C-:B------:R-:W-:Y:S01]  /*57c70*/  SHF.L.W.U32.HI R37, R33, 0x1a, R33.reuse ;  /* 0x0000001a21257819 */ /* 0x100fe20000010e21 */
[----:B------:R-:W-:Y:S01]  /*57c80*/  IMAD.IADD R17, R17, 0x1, R32 ;  /* 0x0000000111117824 */ /* 0x000fe200078e0220 */
[C-C-:B------:R-:W-:Y:S02]  /*57c90*/  SHF.L.W.U32.HI R46, R33.reuse, 0x15, R33.reuse ;  /* 0x00000015212e7819 */ /* 0x140fe40000010e21 */
[----:B------:R-:W-:-:S02]  /*57ca0*/  SHF.L.W.U32.HI R43, R33, 0x7, R33 ;  /* 0x00000007212b7819 */ /* 0x000fc40000010e21 */
[C-C-:B------:R-:W-:Y:S02]  /*57cb0*/  SHF.L.W.U32.HI R25, R38.reuse, 0x13, R38.reuse ;  /* 0x0000001326197819 */ /* 0x140fe40000010e26 */
[----:B------:R-:W-:Y:S02]  /*57cc0*/  SHF.L.W.U32.HI R30, R38, 0xa, R38 ;  /* 0x0000000a261e7819 */ /* 0x000fe40000010e26 */
[----:B------:R-:W-:Y:S02]  /*57cd0*/  IADD3 R29, PT, PT, R27, R34, R18 ;  /* 0x000000221b1d7210 */ /* 0x000fe40007ffe012 */
[----:B------:R-:W-:Y:S02]  /*57ce0*/  LOP3.LUT R37, R43, R37, R46, 0x96, !PT ;  /* 0x000000252b257212 */ /* 0x000fe400078e962e */
[----:B------:R-:W-:Y:S02]  /*57cf0*/  IADD3 R42, PT, PT, R42, UR13, R17 ;  /* 0x0000000d2a2a7c10 */ /* 0x000fe4000fffe011 */
[----:B------:R-:W-:-:S02]  /*57d00*/  LOP3.LUT R34, R41, R33, R40, 0xb8, !PT ;  /* 0x0000002129227212 */ /* 0x000fc400078eb828 */
[----:B------:R-:W-:Y:S02]  /*57d10*/  LOP3.LUT R31, R30, R24, R25, 0x96, !PT ;  /* 0x000000181e1f7212 */ /* 0x000fe400078e9619 */
[C-C-:B------:R-:W-:Y:S02]  /*57d20*/  SHF.L.W.U32.HI R18, R16.reuse, 0xf, R16.reuse ;  /* 0x0000000f10127819 */ /* 0x140fe40000010e10 */
[--C-:B------:R-:W-:Y:S02]  /*57d30*/  SHF.L.W.U32.HI R25, R16, 0xd, R16.reuse ;  /* 0x0000000d10197819 */ /* 0x100fe40000010e10 */
[----:B------:R-:W-:Y:S02]  /*57d40*/  SHF.R.U32.HI R24, RZ, 0xa, R16 ;  /* 0x0000000aff187819 */ /* 0x000fe40000011610 */
[----:B------:R-:W-:Y:S02]  /*57d50*/  IADD3 R37, PT, PT, R37, R42, R34 ;  /* 0x0000002a25257210 */ /* 0x000fe40007ffe022 */
[----:B------:R-:W-:-:S02]  /*57d60*/  LOP3.LUT R32, R38, R39, R36, 0xe8, !PT ;  /* 0x0000002726207212 */ /* 0x000fc400078ee824 */
[----:B------:R-:W-:Y:S01]  /*57d70*/  LOP3.LUT R18, R24, R18, R25, 0x96, !PT ;  /* 0x0000001218127212 */ /* 0x000fe200078e9619 */
[----:B------:R-:W-:Y:S01]  /*57d80*/  IMAD.IADD R36, R36, 0x1, R37 ;  /* 0x0000000124247824 */ /* 0x000fe200078e0225 */
[----:B------:R-:W-:Y:S02]  /*57d90*/  IADD3 R30, PT, PT, R28, R35, R19 ;  /* 0x000000231c1e7210 */ /* 0x000fe40007ffe013 */
[----:B------:R-:W-:Y:S01]  /*57da0*/  IADD3 R31, PT, PT, R44, R31, R32 ;  /* 0x0000001f2c1f7210 */ /* 0x000fe20007ffe020 */
[----:B------:R-:W-:Y:S01]  /*57db0*/  IMAD.IADD R18, R18, 0x1, R29 ;  /* 0x0000000112127824 */ /* 0x000fe200078e021d */
[C-C-:B------:R-:W-:Y:S02]  /*57dc0*/  SHF.L.W.U32.HI R19, R17.reuse, 0xf, R17.reuse ;  /* 0x0000000f11137819 */ /* 0x140fe40000010e11 */
[--C-:B------:R-:W-:Y:S02]  /*57dd0*/  SHF.L.W.U32.HI R24, R17, 0xd, R17.reuse ;  /* 0x0000000d11187819 */ /* 0x100fe40000010e11 */
[----:B------:R-:W-:-:S02]  /*57de0*/  SHF.R.U32.HI R25, RZ, 0xa, R17 ;  /* 0x0000000aff197819 */ /* 0x000fc40000011611 */
[C-C-:B------:R-:W-:Y:S02]  /*57df0*/  SHF.L.W.U32.HI R42, R36.reuse, 0x1a, R36.reuse ;  /* 0x0000001a242a7819 */ /* 0x140fe40000010e24 */
[C-C-:B------:R-:W-:Y:S02]  /*57e00*/  SHF.L.W.U32.HI R43, R36.reuse, 0x15, R36.reuse ;  /* 0x00000015242b7819 */ /* 0x140fe40000010e24 */
[----:B------:R-:W-:Y:S02]  /*57e10*/  SHF.L.W.U32.HI R44, R36, 0x7, R36 ;  /* 0x00000007242c7819 */ /* 0x000fe40000010e24 */
[----:B------:R-:W-:Y:S02]  /*57e20*/  LOP3.LUT R19, R25, R19, R24, 0x96, !PT ;  /* 0x0000001319137212 */ /* 0x000fe400078e9618 */
[----:B------:R-:W-:Y:S02]  /*57e30*/  LOP3.LUT R42, R44, R42, R43, 0x96, !PT ;  /* 0x0000002a2c2a7212 */ /* 0x000fe400078e962b */
[----:B------:R-:W-:Y:S01]  /*57e40*/  IADD3 R41, PT, PT, R41, UR14, R18 ;  /* 0x0000000e29297c10 */ /* 0x000fe2000fffe012 */
[----:B------:R-:W-:Y:S01]  /*57e50*/  IMAD.IADD R19, R19, 0x1, R30 ;  /* 0x0000000113137824 */ /* 0x000fe200078e021e */
[----:B------:R-:W-:-:S02]  /*57e60*/  LOP3.LUT R25, R40, R36, R33, 0xb8, !PT ;  /* 0x0000002428197212 */ /* 0x000fc400078eb821 */
[C---:B------:R-:W-:Y:S02]  /*57e70*/  SHF.L.W.U32.HI R32, R31.reuse, 0x1e, R31 ;  /* 0x0000001e1f207819 */ /* 0x040fe40000010e1f */
[----:B------:R-:W-:Y:S02]  /*57e80*/  IADD3 R42, PT, PT, R42, R41, R25 ;  /* 0x000000292a2a7210 */ /* 0x000fe40007ffe019 */
[C-C-:B------:R-:W-:Y:S02]  /*57e90*/  SHF.L.W.U32.HI R35, R31.reuse, 0x13, R31.reuse ;  /* 0x000000131f237819 */ /* 0x140fe40000010e1f */
[C---:B------:R-:W-:Y:S02]  /*57ea0*/  SHF.L.W.U32.HI R34, R31.reuse, 0xa, R31 ;  /* 0x0000000a1f227819 */ /* 0x040fe40000010e1f */
[----:B------:R-:W-:Y:S01]  /*57eb0*/  LOP3.LUT R24, R31, R38, R39, 0xe8, !PT ;  /* 0x000000261f187212 */ /* 0x000fe200078ee827 */
[----:B------:R-:W-:Y:S01]  /*57ec0*/  IMAD.IADD R39, R39, 0x1, R42 ;  /* 0x0000000127277824 */ /* 0x000fe200078e022a */
[----:B------:R-:W-:-:S02]  /*57ed0*/  LOP3.LUT R32, R34, R32, R35, 0x96, !PT ;  /* 0x0000002022207212 */ /* 0x000fc400078e9623 */
[C---:B------:R-:W-:Y:S02]  /*57ee0*/  SHF.L.W.U32.HI R25, R12.reuse, 0xe, R12 ;  /* 0x0000000e0c197819 */ /* 0x040fe40000010e0c */
[----:B------:R-:W-:Y:S02]  /*57ef0*/  IADD3 R32, PT, PT, R37, R32, R24 ;  /* 0x0000002025207210 */ /* 0x000fe40007ffe018 */
[C-C-:B------:R-:W-:Y:S02]  /*57f00*/  SHF.L.W.U32.HI R41, R39.reuse, 0x1a, R39.reuse ;  /* 0x0000001a27297819 */ /* 0x140fe40000010e27 */
[C-C-:B------:R-:W-:Y:S02]  /*57f10*/  SHF.L.W.U32.HI R44, R39.reuse, 0x15, R39.reuse ;  /* 0x00000015272c7819 */ /* 0x140fe40000010e27 */
[----:B------:R-:W-:Y:S02]  /*57f20*/  SHF.L.W.U32.HI R43, R39, 0x7, R39 ;  /* 0x00000007272b7819 */ /* 0x000fe40000010e27 */
[----:B------:R-:W-:-:S02]  /*57f30*/  SHF.L.W.U32.HI R24, R12, 0x19, R12 ;  /* 0x000000190c187819 */ /* 0x000fc40000010e0c */
[----:B------:R-:W-:Y:S02]  /*57f40*/  SHF.R.U32.HI R29, RZ, 0x3, R12 ;  /* 0x00000003ff1d7819 */ /* 0x000fe4000001160c */
[----:B------:R-:W-:Y:S01]  /*57f50*/  IADD3 R45, PT, PT, R40, UR15, R19 ;  /* 0x0000000f282d7c10 */ /* 0x000fe2000fffe013 */
[----:B------:R-:W0:Y:S01]  /*57f60*/  LDCU.128 UR12, c[0x3][0x180] ;  /* 0x00c03000ff0c77ac */ /* 0x000e220008000c00 */
[C-C-:B------:R-:W-:Y:S02]  /*57f70*/  SHF.L.W.U32.HI R34, R32.reuse, 0x1e, R32.reuse ;  /* 0x0000001e20227819 */ /* 0x140fe40000010e20 */
[C-C-:B------:R-:W-:Y:S02]  /*57f80*/  SHF.L.W.U32.HI R35, R32.reuse, 0x13, R32.reuse ;  /* 0x0000001320237819 */ /* 0x140fe40000010e20 */
[----:B------:R-:W-:Y:S02]  /*57f90*/  SHF.L.W.U32.HI R37, R32, 0xa, R32 ;  /* 0x0000000a20257819 */ /* 0x000fe40000010e20 */
[----:B------:R-:W-:-:S02]  /*57fa0*/  LOP3.LUT R41, R43, R41, R44, 0x96, !PT ;  /* 0x000000292b297212 */ /* 0x000fc400078e962c */
[----:B------:R-:W-:Y:S02]  /*57fb0*/  LOP3.LUT R40, R33, R39, R36, 0xb8, !PT ;  /* 0x0000002721287212 */ /* 0x000fe400078eb824 */
[----:B------:R-:W-:Y:S02]  /*57fc0*/  LOP3.LUT R30, R29, R24, R25, 0x96, !PT ;  /* 0x000000181d1e7212 */ /* 0x000fe400078e9619 */
[----:B------:R-:W-:Y:S02]  /*57fd0*/  LOP3.LUT R35, R37, R34, R35, 0x96, !PT ;  /* 0x0000002225237212 */ /* 0x000fe400078e9623 */
[C-C-:B------:R-:W-:Y:S02]  /*57fe0*/  SHF.L.W.U32.HI R24, R18.reuse, 0xf, R18.reuse ;  /* 0x0000000f12187819 */ /* 0x140fe40000010e12 */
[--C-:B------:R-:W-:Y:S02]  /*57ff0*/  SHF.L.W.U32.HI R25, R18, 0xd, R18.reuse ;  /* 0x0000000d12197819 */ /* 0x100fe40000010e12 */
[----:B------:R-:W-:-:S02]  /*58000*/  SHF.R.U32.HI R29, RZ, 0xa, R18 ;  /* 0x0000000aff1d7819 */ /* 0x000fc40000011612 */
[----:B------:R-:W-:Y:S02]  /*58010*/  IADD3 R41, PT, PT, R41, R45, R40 ;  /* 0x0000002d29297210 */ /* 0x000fe40007ffe028 */
[----:B------:R-:W-:Y:S02]  /*58020*/  LOP3.LUT R34, R32, R31, R38, 0xe8, !PT ;  /* 0x0000001f20227212 */ /* 0x000fe400078ee826 */
[----:B------:R-:W-:Y:S01]  /*58030*/  IADD3 R11, PT, PT, R14, R30, R11 ;  /* 0x0000001e0e0b7210 */ /* 0x000fe20007ffe00b */
[----:B------:R-:W-:Y:S01]  /*58040*/  IMAD.IADD R40, R38, 0x1, R41 ;  /* 0x0000000126287824 */ /* 0x000fe200078e0229 */
[----:B------:R-:W-:Y:S02]  /*58050*/  LOP3.LUT R24, R29, R24, R25, 0x96, !PT ;  /* 0x000000181d187212 */ /* 0x000fe400078e9619 */
[----:B------:R-:W-:Y:S02]  /*58060*/  IADD3 R35, PT, PT, R42, R35, R34 ;  /* 0x000000232a237210 */ /* 0x000fe40007ffe022 */
[----:B------:R-:W-:Y:S01]  /*58070*/  SHF.L.W.U32.HI R42, R40, 0x1a, R40 ;  /* 0x0000001a282a7819 */ /* 0x000fe20000010e28 */
[----:B------:R-:W-:Y:S01]  /*58080*/  IMAD.IADD R24, R24, 0x1, R11 ;  /* 0x0000000118187824 */ /* 0x000fe200078e020b */
[----:B------:R-:W-:-:S02]  /*58090*/  SHF.L.W.U32.HI R34, R35, 0x1e, R35 ;  /* 0x0000001e23227819 */ /* 0x000fc40000010e23 */
[C-C-:B------:R-:W-:Y:S02]  /*580a0*/  SHF.L.W.U32.HI R37, R35.reuse, 0x13, R35.reuse ;  /* 0x0000001323257819 */ /* 0x140fe40000010e23 */
[----:B------:R-:W-:Y:S02]  /*580b0*/  SHF.L.W.U32.HI R38, R35, 0xa, R35 ;  /* 0x0000000a23267819 */ /* 0x000fe40000010e23 */
[C-C-:B------:R-:W-:Y:S02]  /*580c0*/  SHF.L.W.U32.HI R43, R40.reuse, 0x15, R40.reuse ;  /* 0x00000015282b7819 */ /* 0x140fe40000010e28 */
[----:B------:R-:W-:Y:S02]  /*580d0*/  SHF.L.W.U32.HI R44, R40, 0x7, R40 ;  /* 0x00000007282c7819 */ /* 0x000fe40000010e28 */
[----:B------:R-:W-:Y:S02]  /*580e0*/  LOP3.LUT R34, R38, R34, R37, 0x96, !PT ;  /* 0x0000002226227212 */ /* 0x000fe400078e9625 */
[----:B------:R-:W-:-:S02]  /*580f0*/  SHF.L.W.U32.HI R25, R20, 0x19, R20 ;  /* 0x0000001914197819 */ /* 0x000fc40000010e14 */
[--C-:B------:R-:W-:Y:S02]  /*58100*/  SHF.L.W.U32.HI R30, R20, 0xe, R20.reuse ;  /* 0x0000000e141e7819 */ /* 0x100fe40000010e14 */
[----:B------:R-:W-:Y:S02]  /*58110*/  SHF.R.U32.HI R29, RZ, 0x3, R20 ;  /* 0x00000003ff1d7819 */ /* 0x000fe40000011614 */
[----:B------:R-:W-:Y:S02]  /*58120*/  LOP3.LUT R42, R44, R42, R43, 0x96, !PT ;  /* 0x0000002a2c2a7212 */ /* 0x000fe400078e962b */
[----:B0-----:R-:W-:Y:S02]  /*58130*/  IADD3 R38, PT, PT, R33, UR12, R24 ;  /* 0x0000000c21267c10 */ /* 0x001fe4000fffe018 */
[----:B------:R-:W-:Y:S02]  /*58140*/  LOP3.LUT R37, R36, R40, R39, 0xb8, !PT ;  /* 0x0000002824257212 */ /* 0x000fe400078eb827 */
[----:B------:R-:W-:-:S02]  /*58150*/  LOP3.LUT R29, R29, R25, R30, 0x96, !PT ;  /* 0x000000191d1d7212 */ /* 0x000fc400078e961e */
[----:B------:R-:W-:Y:S02]  /*58160*/  LOP3.LUT R33, R35, R32, R31, 0xe8, !PT ;  /* 0x0000002023217212 */ /* 0x000fe400078ee81f */
[----:B------:R-:W-:Y:S02]  /*58170*/  IADD3 R38, PT, PT, R42, R38, R37 ;  /* 0x000000262a267210 */ /* 0x000fe40007ffe025 */
[C-C-:B------:R-:W-:Y:S02]  /*58180*/  SHF.L.W.U32.HI R11, R19.reuse, 0xf, R19.reuse ;  /* 0x0000000f130b7819 */ /* 0x140fe40000010e13 */
[--C-:B------:R-:W-:Y:S02]  /*58190*/  SHF.L.W.U32.HI R30, R19, 0xd, R19.reuse ;  /* 0x0000000d131e7819 */ /* 0x100fe40000010e13 */
[----:B------:R-:W-:Y:S02]  /*581a0*/  SHF.R.U32.HI R25, RZ, 0xa, R19 ;  /* 0x0000000aff197819 */ /* 0x000fe40000011613 */
[----:B------:R-:W-:Y:S01]  /*581b0*/  IADD3 R34, PT, PT, R41, R34, R33 ;  /* 0x0000002229227210 */ /* 0x000fe20007ffe021 */
[----:B------:R-:W-:Y:S01]  /*581c0*/  IMAD.IADD R33, R31, 0x1, R38 ;  /* 0x000000011f217824 */ /* 0x000fe200078e0226 */
[----:B------:R-:W-:-:S02]  /*581d0*/  IADD3 R12, PT, PT, R13, R29, R12 ;  /* 0x0000001d0d0c7210 */ /* 0x000fc40007ffe00c */
[----:B------:R-:W-:Y:S02]  /*581e0*/  LOP3.LUT R11, R25, R11, R30, 0x96, !PT ;  /* 0x0000000b190b7212 */ /* 0x000fe400078e961e */
[C-C-:B------:R-:W-:Y:S02]  /*581f0*/  SHF.L.W.U32.HI R37, R33.reuse, 0x1a, R33.reuse ;  /* 0x0000001a21257819 */ /* 0x140fe40000010e21 */
[--C-:B------:R-:W-:Y:S01]  /*58200*/  SHF.L.W.U32.HI R44, R33, 0x15, R33.reuse ;  /* 0x00000015212c7819 */ /* 0x100fe20000010e21 */
[----:B------:R-:W-:Y:S01]  /*58210*/  IMAD.IADD R11, R11, 0x1, R12 ;  /* 0x000000010b0b7824 */ /* 0x000fe200078e020c */
[----:B------:R-:W-:Y:S02]  /*58220*/  SHF.L.W.U32.HI R41, R33, 0x7, R33 ;  /* 0x0000000721297819 */ /* 0x000fe40000010e21 */
[C-C-:B------:R-:W-:Y:S02]  /*58230*/  SHF.L.W.U32.HI R13, R21.reuse, 0x19, R21.reuse ;  /* 0x00000019150d7819 */ /* 0x140fe40000010e15 */
[----:B------:R-:W-:-:S02]  /*58240*/  SHF.L.W.U32.HI R30, R21, 0xe, R21 ;  /* 0x0000000e151e7819 */ /* 0x000fc40000010e15 */
[----:B------:R-:W-:Y:S02]  /*58250*/  SHF.R.U32.HI R25, RZ, 0x3, R21 ;  /* 0x00000003ff197819 */ /* 0x000fe40000011615 */
[----:B------:R-:W-:Y:S02]  /*58260*/  LOP3.LUT R37, R41, R37, R44, 0x96, !PT ;  /* 0x0000002529257212 */ /* 0x000fe400078e962c */
[C-C-:B------:R-:W-:Y:S02]  /*58270*/  SHF.L.W.U32.HI R29, R34.reuse, 0x1e, R34.reuse ;  /* 0x0000001e221d7819 */ /* 0x140fe40000010e22 */
[C-C-:B------:R-:W-:Y:S02]  /*58280*/  SHF.L.W.U32.HI R42, R34.reuse, 0x13, R34.reuse ;  /* 0x00000013222a7819 */ /* 0x140fe40000010e22 */
[----:B------:R-:W-:Y:S02]  /*58290*/  SHF.L.W.U32.HI R31, R34, 0xa, R34 ;  /* 0x0000000a221f7819 */ /* 0x000fe40000010e22 */
[----:B------:R-:W-:-:S02]  /*582a0*/  IADD3 R41, PT, PT, R36, UR13, R11 ;  /* 0x0000000d24297c10 */ /* 0x000fc4000fffe00b */
[----:B------:R-:W-:Y:S02]  /*582b0*/  LOP3.LUT R36, R39, R33, R40, 0xb8, !PT ;  /* 0x0000002127247212 */ /* 0x000fe400078eb828 */
[----:B------:R-:W-:Y:S02]  /*582c0*/  LOP3.LUT R30, R25, R13, R30, 0x96, !PT ;  /* 0x0000000d191e7212 */ /* 0x000fe400078e961e */
[----:B------:R-:W-:Y:S02]  /*582d0*/  LOP3.LUT R29, R31, R29, R42, 0x96, !PT ;  /* 0x0000001d1f1d7212 */ /* 0x000fe400078e962a */
[C-C-:B------:R-:W-:Y:S02]  /*582e0*/  SHF.L.W.U32.HI R12, R24.reuse, 0xf, R24.reuse ;  /* 0x0000000f180c7819 */ /* 0x140fe40000010e18 */
[--C-:B------:R-:W-:Y:S02]  /*582f0*/  SHF.L.W.U32.HI R13, R24, 0xd, R24.reuse ;  /* 0x0000000d180d7819 */ /* 0x100fe40000010e18 */
[----:B------:R-:W-:-:S02]  /*58300*/  SHF.R.U32.HI R25, RZ, 0xa, R24 ;  /* 0x0000000aff197819 */ /* 0x000fc40000011618 */
[----:B------:R-:W-:Y:S02]  /*58310*/  LOP3.LUT R31, R34, R35, R32, 0xe8, !PT ;  /* 0x00000023221f7212 */ /* 0x000fe400078ee820 */
[----:B------:R-:W-:Y:S02]  /*58320*/  IADD3 R37, PT, PT, R37, R41, R36 ;  /* 0x0000002925257210 */ /* 0x000fe40007ffe024 */
[----:B------:R-:W-:Y:S02]  /*58330*/  IADD3 R15, PT, PT, R15, R30, R20 ;  /* 0x0000001e0f0f7210 */ /* 0x000fe40007ffe014 */
        /* <DEDUP_REMOVED lines=12> */
[--C-:B------:R-:W-:Y:S02]  /*58400*/  SHF.L.W.U32.HI R20, R22, 0xe, R22.reuse ;  /* 0x0000000e16147819 */ /* 0x100fe40000010e16 */
[----:B------:R-:W-:Y:S02]  /*58410*/  SHF.R.U32.HI R25, RZ, 0x3, R22 ;  /* 0x00000003ff197819 */ /* 0x000fe40000011616 */
[----:B------:R-:W-:Y:S02]  /*58420*/  IADD3 R32, PT, PT, R39, UR14, R12 ;  /* 0x0000000e27207c10 */ /* 0x000fe4000fffe00c */
        /* <DEDUP_REMOVED lines=12> */
[C-C-:B------:R-:W-:Y:S02]  /*584f0*/  SHF.L.W.U32.HI R15, R23.reuse, 0x19, R23.reuse ;  /* 0x00000019170f7819 */ /* 0x140fe40000010e17 */
[--C-:B------:R-:W-:Y:S01]  /*58500*/  SHF.L.W.U32.HI R20, R23, 0xe, R23.reuse ;  /* 0x0000000e17147819 */ /* 0x100fe20000010e17 */
[----:B------:R-:W-:Y:S01]  /*58510*/  IMAD.IADD R13, R13, 0x1, R16 ;  /* 0x000000010d0d7824 */ /* 0x000fe200078e0210 */
[----:B------:R-:W-:Y:S02]  /*58520*/  SHF.R.U32.HI R21, RZ, 0x3, R23 ;  /* 0x00000003ff157819 */ /* 0x000fe40000011617 */
[----:B------:R-:W-:-:S02]  /*58530*/  SHF.L.W.U32.HI R25, R30, 0x1e, R30 ;  /* 0x0000001e1e197819 */ /* 0x000fc40000010e1e */
[C-C-:B------:R-:W-:Y:S02]  /*58540*/  SHF.L.W.U32.HI R38, R30.reuse, 0x13, R30.reuse ;  /* 0x000000131e267819 */ /* 0x140fe40000010e1e */
[----:B------:R-:W-:Y:S02]  /*58550*/  SHF.L.W.U32.HI R31, R30, 0xa, R30 ;  /* 0x0000000a1e1f7819 */ /* 0x000fe40000010e1e */
[----:B------:R-:W-:Y:S02]  /*58560*/  LOP3.LUT R15, R21, R15, R20, 0x96, !PT ;  /* 0x0000000f150f7212 */ /* 0x000fe400078e9614 */
[----:B------:R-:W-:Y:S02]  /*58570*/  LOP3.LUT R25, R31, R25, R38, 0x96, !PT ;  /* 0x000000191f197212 */ /* 0x000fe400078e9626 */
[C-C-:B------:R-:W-:Y:S02]  /*58580*/  SHF.L.W.U32.HI R20, R35.reuse, 0x1a, R35.reuse ;  /* 0x0000001a23147819 */ /* 0x140fe40000010e23 */
[----:B------:R-:W-:-:S02]  /*58590*/  SHF.L.W.U32.HI R21, R35, 0x15, R35 ;  /* 0x0000001523157819 */ /* 0x000fc40000010e23 */
[----:B------:R-:W-:Y:S02]  /*585a0*/  SHF.L.W.U32.HI R31, R35, 0x7, R35 ;  /* 0x00000007231f7819 */ /* 0x000fe40000010e23 */
[----:B------:R-:W-:Y:S02]  /*585b0*/  LOP3.LUT R16, R30, R29, R34, 0xe8, !PT ;  /* 0x0000001d1e107212 */ /* 0x000fe400078ee822 */
[----:B------:R-:W-:Y:S01]  /*585c0*/  IADD3 R40, PT, PT, R40, UR15, R13 ;  /* 0x0000000f28287c10 */ /* 0x000fe2000fffe00d */
[----:B------:R-:W0:Y:S01]  /*585d0*/  LDCU.128 UR12, c[0x3][0x190] ;  /* 0x00c03200ff0c77ac */ /* 0x000e220008000c00 */
[----:B------:R-:W-:Y:S02]  /*585e0*/  LOP3.LUT R20, R31, R20, R21, 0x96, !PT ;  /* 0x000000141f147212 */ /* 0x000fe400078e9615 */
[----:B------:R-:W-:Y:S02]  /*585f0*/  LOP3.LUT R21, R33, R35, R36, 0xb8, !PT ;  /* 0x0000002321157212 */ /* 0x000fe400078eb824 */
[----:B------:R-:W-:-:S02]  /*58600*/  IADD3 R17, PT, PT, R17, R15, R22 ;  /* 0x0000000f11117210 */ /* 0x000fc40007ffe016 */
[----:B------:R-:W-:Y:S02]  /*58610*/  IADD3 R25, PT, PT, R32, R25, R16 ;  /* 0x0000001920197210 */ /* 0x000fe40007ffe010 */
[C-C-:B------:R-:W-:Y:S02]  /*58620*/  SHF.L.W.U32.HI R15, R12.reuse, 0xf, R12.reuse ;  /* 0x0000000f0c0f7819 */ /* 0x140fe40000010e0c */
[--C-:B------:R-:W-:Y:S02]  /*58630*/  SHF.L.W.U32.HI R16, R12, 0xd, R12.reuse ;  /* 0x0000000d0c107819 */ /* 0x100fe40000010e0c */
[----:B------:R-:W-:Y:S02]  /*58640*/  SHF.R.U32.HI R12, RZ, 0xa, R12 ;  /* 0x0000000aff0c7819 */ /* 0x000fe4000001160c */
[----:B------:R-:W-:Y:S02]  /*58650*/  IADD3 R21, PT, PT, R20, R40, R21 ;  /* 0x0000002814157210 */ /* 0x000fe40007ffe015 */
[----:B------:R-:W-:-:S02]  /*58660*/  SHF.L.W.U32.HI R22, R25, 0x1e, R25 ;  /* 0x0000001e19167819 */ /* 0x000fc40000010e19 */
[C---:B------:R-:W-:Y:S01]  /*58670*/  SHF.L.W.U32.HI R31, R25.reuse, 0x13, R25 ;  /* 0x00000013191f7819 */ /* 0x040fe20000010e19 */
[----:B------:R-:W-:Y:S01]  /*58680*/  IMAD.IADD R34, R34, 0x1, R21 ;  /* 0x0000000122227824 */ /* 0x000fe200078e0215 */
[C---:B------:R-:W-:Y:S02]  /*58690*/  SHF.L.W.U32.HI R32, R25.reuse, 0xa, R25 ;  /* 0x0000000a19207819 */ /* 0x040fe40000010e19 */
[----:B------:R-:W-:Y:S02]  /*586a0*/  LOP3.LUT R12, R12, R15, R16, 0x96, !PT ;  /* 0x0000000f0c0c7212 */ /* 0x000fe400078e9610 */
[----:B------:R-:W-:Y:S02]  /*586b0*/  LOP3.LUT R22, R32, R22, R31, 0x96, !PT ;  /* 0x0000001620167212 */ /* 0x000fe400078e961f */
[----:B------:R-:W-:Y:S01]  /*586c0*/  LOP3.LUT R31, R25, R30, R29, 0xe8, !PT ;  /* 0x0000001e191f7212 */ /* 0x000fe200078ee81d */
[----:B------:R-:W-:Y:S01]  /*586d0*/  IMAD.IADD R17, R12, 0x1, R17 ;  /* 0x000000010c117824 */ /* 0x000fe200078e0211 */
[----:B------:R-:W-:-:S02]  /*586e0*/  SHF.L.W.U32.HI R32, R34, 0x1a, R34 ;  /* 0x0000001a22207819 */ /* 0x000fc40000010e22 */
[C-C-:B------:R-:W-:Y:S02]  /*586f0*/  SHF.L.W.U32.HI R37, R34.reuse, 0x15, R34.reuse ;  /* 0x0000001522257819 */ /* 0x140fe40000010e22 */
[----:B------:R-:W-:Y:S02]  /*58700*/  SHF.L.W.U32.HI R38, R34, 0x7, R34 ;  /* 0x0000000722267819 */ /* 0x000fe40000010e22 */
[C-C-:B------:R-:W-:Y:S02]  /*58710*/  SHF.L.W.U32.HI R15, R26.reuse, 0x19, R26.reuse ;  /* 0x000000191a0f7819 */ /* 0x140fe40000010e1a */
[--C-:B------:R-:W-:Y:S02]  /*58720*/  SHF.L.W.U32.HI R16, R26, 0xe, R26.reuse ;  /* 0x0000000e1a107819 */ /* 0x100fe40000010e1a */
[----:B------:R-:W-:Y:S02]  /*58730*/  SHF.R.U32.HI R20, RZ, 0x3, R26 ;  /* 0x00000003ff147819 */ /* 0x000fe4000001161a */
[----:B------:R-:W-:-:S02]  /*58740*/  IADD3 R31, PT, PT, R21, R22, R31 ;  /* 0x00000016151f7210 */ /* 0x000fc40007ffe01f */
[----:B------:R-:W-:Y:S02]  /*58750*/  LOP3.LUT R32, R38, R32, R37, 0x96, !PT ;  /* 0x0000002026207212 */ /* 0x000fe400078e9625 */
[----:B0-----:R-:W-:Y:S02]  /*58760*/  IADD3 R33, PT, PT, R33, UR12, R17 ;  /* 0x0000000c21217c10 */ /* 0x001fe4000fffe011 */
[----:B------:R-:W-:Y:S02]  /*58770*/  LOP3.LUT R21, R36, R34, R35, 0xb8, !PT ;  /* 0x0000002224157212 */ /* 0x000fe400078eb823 */
[----:B------:R-:W-:Y:S02]  /*58780*/  LOP3.LUT R16, R20, R15, R16, 0x96, !PT ;  /* 0x0000000f14107212 */ /* 0x000fe400078e9610 */
[C-C-:B------:R-:W-:Y:S02]  /*58790*/  SHF.L.W.U32.HI R12, R13.reuse, 0xf, R13.reuse ;  /* 0x0000000f0d0c7819 */ /* 0x140fe40000010e0d */
[----:B------:R-:W-:-:S02]  /*587a0*/  SHF.L.W.U32.HI R15, R13, 0xd, R13 ;  /* 0x0000000d0d0f7819 */ /* 0x000fc40000010e0d */
[----:B------:R-:W-:Y:S02]  /*587b0*/  IADD3 R32, PT, PT, R32, R33, R21 ;  /* 0x0000002120207210 */ /* 0x000fe40007ffe015 */
[----:B------:R-:W-:Y:S02]  /*587c0*/  SHF.R.U32.HI R13, RZ, 0xa, R13 ;  /* 0x0000000aff0d7819 */ /* 0x000fe4000001160d */
[--C-:B------:R-:W-:Y:S01]  /*587d0*/  SHF.L.W.U32.HI R20, R31, 0x1e, R31.reuse ;  /* 0x0000001e1f147819 */ /* 0x100fe20000010e1f */
[----:B------:R-:W-:Y:S01]  /*587e0*/  IMAD.IADD R29, R29, 0x1, R32 ;  /* 0x000000011d1d7824 */ /* 0x000fe200078e0220 */
[C-C-:B------:R-:W-:Y:S02]  /*587f0*/  SHF.L.W.U32.HI R37, R31.reuse, 0x13, R31.reuse ;  /* 0x000000131f257819 */ /* 0x140fe40000010e1f */
[----:B------:R-:W-:Y:S02]  /*58800*/  SHF.L.W.U32.HI R22, R31, 0xa, R31 ;  /* 0x0000000a1f167819 */ /* 0x000fe40000010e1f */
[----:B------:R-:W-:-:S02]  /*58810*/  IADD3 R23, PT, PT, R18, R16, R23 ;  /* 0x0000001012177210 */ /* 0x000fc40007ffe017 */
[----:B------:R-:W-:Y:S02]  /*58820*/  LOP3.LUT R12, R13, R12, R15, 0x96, !PT ;  /* 0x0000000c0d0c7212 */ /* 0x000fe400078e960f */
[----:B------:R-:W-:Y:S02]  /*58830*/  LOP3.LUT R37, R22, R20, R37, 0x96, !PT ;  /* 0x0000001416257212 */ /* 0x000fe400078e9625 */
[C---:B------:R-:W-:Y:S01]  /*58840*/  SHF.L.W.U32.HI R20, R29.reuse, 0x1a, R29 ;  /* 0x0000001a1d147819 */ /* 0x040fe20000010e1d */
[----:B------:R-:W-:Y:S01]  /*58850*/  IMAD.IADD R23, R12, 0x1, R23 ;  /* 0x000000010c177824 */ /* 0x000fe200078e0217 */
[C-C-:B------:R-:W-:Y:S02]  /*58860*/  SHF.L.W.U32.HI R21, R29.reuse, 0x15, R29.reuse ;  /* 0x000000151d157819 */ /* 0x140fe40000010e1d */
[----:B------:R-:W-:Y:S02]  /*58870*/  SHF.L.W.U32.HI R22, R29, 0x7, R29 ;  /* 0x000000071d167819 */ /* 0x000fe40000010e1d */
[----:B------:R-:W-:-:S02]  /*58880*/  SHF.L.W.U32.HI R13, R27, 0x19, R27 ;  /* 0x000000191b0d7819 */ /* 0x000fc40000010e1b */
[--C-:B------:R-:W-:Y:S02]  /*58890*/  SHF.L.W.U32.HI R16, R27, 0xe, R27.reuse ;  /* 0x0000000e1b107819 */ /* 0x100fe40000010e1b */
[----:B------:R-:W-:Y:S02]  /*588a0*/  SHF.R.U32.HI R15, RZ, 0x3, R27 ;  /* 0x00000003ff0f7819 */ /* 0x000fe4000001161b */
[----:B------:R-:W-:Y:S02]  /*588b0*/  LOP3.LUT R18, R31, R25, R30, 0xe8, !PT ;  /* 0x000000191f127212 */ /* 0x000fe400078ee81e */
[----:B------:R-:W-:Y:S02]  /*588c0*/  LOP3.LUT R20, R22, R20, R21, 0x96, !PT ;  /* 0x0000001416147212 */ /* 0x000fe400078e9615 */
[----:B------:R-:W-:Y:S02]  /*588d0*/  IADD3 R36, PT, PT, R36, UR13, R23 ;  /* 0x0000000d24247c10 */ /* 0x000fe4000fffe017 */
[----:B------:R-:W-:-:S02]  /*588e0*/  LOP3.LUT R21, R35, R29, R34, 0xb8, !PT ;  /* 0x0000001d23157212 */ /* 0x000fc400078eb822 */
[----:B------:R-:W-:Y:S02]  /*588f0*/  LOP3.LUT R15, R15, R13, R16, 0x96, !PT ;  /* 0x0000000d0f0f7212 */ /* 0x000fe400078e9610 */
[----:B------:R-:W-:Y:S02]  /*58900*/  IADD3 R12, PT, PT, R32, R37, R18 ;  /* 0x00000025200c7210 */ /* 0x000fe40007ffe012 */
[C-C-:B------:R-:W-:Y:S02]  /*58910*/  SHF.L.W.U32.HI R13, R17.reuse, 0xf, R17.reuse ;  /* 0x0000000f110d7819 */ /* 0x140fe40000010e11 */
[----:B------:R-:W-:Y:S02]  /*58920*/  SHF.L.W.U32.HI R16, R17, 0xd, R17 ;  /* 0x0000000d11107819 */ /* 0x000fe40000010e11 */
[----:B------:R-:W-:Y:S02]  /*58930*/  IADD3 R21, PT, PT, R20, R36, R21 ;  /* 0x0000002414157210 */ /* 0x000fe40007ffe015 */
[----:B------:R-:W-:-:S02]  /*58940*/  SHF.R.U32.HI R17, RZ, 0xa, R17 ;  /* 0x0000000aff117819 */ /* 0x000fc40000011611 */
[--C-:B------:R-:W-:Y:S01]  /*58950*/  SHF.L.W.U32.HI R18, R12, 0x1e, R12.reuse ;  /* 0x0000001e0c127819 */ /* 0x100fe20000010e0c */
[----:B------:R-:W-:Y:S01]  /*58960*/  IMAD.IADD R30, R30, 0x1, R21 ;  /* 0x000000011e1e7824 */ /* 0x000fe200078e0215 */
[C-C-:B------:R-:W-:Y:S02]  /*58970*/  SHF.L.W.U32.HI R33, R12.reuse, 0x13, R12.reuse ;  /* 0x000000130c217819 */ /* 0x140fe40000010e0c */
[----:B------:R-:W-:Y:S02]  /*58980*/  SHF.L.W.U32.HI R22, R12, 0xa, R12 ;  /* 0x0000000a0c167819 */ /* 0x000fe40000010e0c */
[----:B------:R-:W-:Y:S02]  /*58990*/  IADD3 R26, PT, PT, R19, R15, R26 ;  /* 0x0000000f131a7210 */ /* 0x000fe40007ffe01a */
[----:B------:R-:W-:Y:S02]  /*589a0*/  LOP3.LUT R13, R17, R13, R16, 0x96, !PT ;  /* 0x0000000d110d7212 */ /* 0x000fe400078e9610 */
[----:B------:R-:W-:-:S02]  /*589b0*/  LOP3.LUT R18, R22, R18, R33, 0x96, !PT ;  /* 0x0000001216127212 */ /* 0x000fc400078e9621 */
[----:B------:R-:W-:Y:S01]  /*589c0*/  LOP3.LUT R19, R12, R31, R25, 0xe8, !PT ;  /* 0x0000001f0c137212 */ /* 0x000fe200078ee819 */
[----:B------:R-:W-:Y:S01]  /*589d0*/  IMAD.IADD R13, R13, 0x1, R26 ;  /* 0x000000010d0d7824 */ /* 0x000fe200078e021a */
        /* <DEDUP_REMOVED lines=8> */
[--C-:B------:R-:W-:Y:S01]  /*58a60*/  SHF.L.W.U32.HI R15, R23, 0xf, R23.reuse ;  /* 0x0000000f170f7819 */ /* 0x100fe20000010e17 */
[----:B------:R-:W-:Y:S01]  /*58a70*/  IMAD.IADD R4, R19, 0x1, R4 ;  /* 0x0000000113047824 */ /* 0x000fe200078e0204 */
[----:B------:R-:W-:Y:S02]  /*58a80*/  SHF.L.W.U32.HI R16, R23, 0xd, R23 ;  /* 0x0000000d17107819 */ /* 0x000fe40000010e17 */
[----:B------:R-:W-:-:S02]  /*58a90*/  LOP3.LUT R20, R22, R20, R33, 0x96, !PT ;  /* 0x0000001416147212 */ /* 0x000fc400078e9621 */
[----:B------:R-:W-:Y:S02]  /*58aa0*/  SHF.R.U32.HI R23, RZ, 0xa, R23 ;  /* 0x0000000aff177819 */ /* 0x000fe40000011617 */
[----:B------:R-:W-:Y:S02]  /*58ab0*/  IADD3 R35, PT, PT, R35, UR14, R13 ;  /* 0x0000000e23237c10 */ /* 0x000fe4000fffe00d */
[C-C-:B------:R-:W-:Y:S02]  /*58ac0*/  SHF.L.W.U32.HI R18, R19.reuse, 0x1e, R19.reuse ;  /* 0x0000001e13127819 */ /* 0x140fe40000010e13 */
[C-C-:B------:R-:W-:Y:S02]  /*58ad0*/  SHF.L.W.U32.HI R33, R19.reuse, 0x13, R19.reuse ;  /* 0x0000001313217819 */ /* 0x140fe40000010e13 */
[----:B------:R-:W-:Y:S02]  /*58ae0*/  SHF.L.W.U32.HI R22, R19, 0xa, R19 ;  /* 0x0000000a13167819 */ /* 0x000fe40000010e13 */
[----:B------:R-:W-:-:S02]  /*58af0*/  LOP3.LUT R21, R34, R30, R29, 0xb8, !PT ;  /* 0x0000001e22157212 */ /* 0x000fc400078eb81d */
[----:B------:R-:W-:Y:S02]  /*58b00*/  LOP3.LUT R15, R23, R15, R16, 0x96, !PT ;  /* 0x0000000f170f7212 */ /* 0x000fe400078e9610 */
[----:B------:R-:W-:Y:S02]  /*58b10*/  LOP3.LUT R33, R22, R18, R33, 0x96, !PT ;  /* 0x0000001216217212 */ /* 0x000fe400078e9621 */
[----:B------:R-:W-:Y:S02]  /*58b20*/  IADD3 R20, PT, PT, R20, R35, R21 ;  /* 0x0000002314147210 */ /* 0x000fe40007ffe015 */
[----:B------:R-:W-:Y:S02]  /*58b30*/  LOP3.LUT R16, R19, R12, R31, 0xe8, !PT ;  /* 0x0000000c13107212 */ /* 0x000fe400078ee81f */
[----:B------:R-:W-:Y:S02]  /*58b40*/  IADD3 R24, PT, PT, R24, R17, R27 ;  /* 0x0000001118187210 */ /* 0x000fe40007ffe01b */
[----:B------:R-:W-:Y:S01]  /*58b50*/  IADD3 R18, PT, PT, R20, R33, R16 ;  /* 0x0000002114127210 */ /* 0x000fe20007ffe010 */
[----:B------:R-:W-:Y:S01]  /*58b60*/  IMAD.IADD R20, R25, 0x1, R20 ;  /* 0x0000000119147824 */ /* 0x000fe200078e0214 */
[----:B------:R-:W-:-:S02]  /*58b70*/  IADD3 R24, PT, PT, R24, UR15, R15 ;  /* 0x0000000f18187c10 */ /* 0x000fc4000fffe00f */
[----:B------:R-:W-:Y:S01]  /*58b80*/  SHF.L.W.U32.HI R15, R14, 0x19, R14 ;  /* 0x000000190e0f7819 */ /* 0x000fe20000010e0e */
[----:B------:R-:W-:Y:S01]  /*58b90*/  IMAD.IADD R3, R18, 0x1, R3 ;  /* 0x0000000112037824 */ /* 0x000fe200078e0203 */
[----:B------:R-:W-:Y:S01]  /*58ba0*/  LOP3.LUT R23, R29, R20, R30, 0xb8, !PT ;  /* 0x000000141d177212 */ /* 0x000fe200078eb81e */
[C---:B------:R-:W-:Y:S01]  /*58bb0*/  IMAD.IADD R7, R20.reuse, 0x1, R7 ;  /* 0x0000000114077824 */ /* 0x040fe200078e0207 */
[C-C-:B------:R-:W-:Y:S02]  /*58bc0*/  SHF.L.W.U32.HI R17, R20.reuse, 0x1a, R20.reuse ;  /* 0x0000001a14117819 */ /* 0x140fe40000010e14 */
[C-C-:B------:R-:W-:Y:S02]  /*58bd0*/  SHF.L.W.U32.HI R22, R20.reuse, 0x15, R20.reuse ;  /* 0x0000001514167819 */ /* 0x140fe40000010e14 */
[----:B------:R-:W-:Y:S02]  /*58be0*/  SHF.L.W.U32.HI R21, R20, 0x7, R20 ;  /* 0x0000000714157819 */ /* 0x000fe40000010e14 */
[----:B------:R-:W-:-:S02]  /*58bf0*/  SHF.L.W.U32.HI R16, R14, 0xe, R14 ;  /* 0x0000000e0e107819 */ /* 0x000fc40000010e0e */
[----:B------:R-:W-:Y:S02]  /*58c00*/  SHF.R.U32.HI R14, RZ, 0x3, R14 ;  /* 0x00000003ff0e7819 */ /* 0x000fe4000001160e */
[----:B------:R-:W-:Y:S02]  /*58c10*/  IADD3 R24, PT, PT, R23, R24, R34 ;  /* 0x0000001817187210 */ /* 0x000fe40007ffe022 */
[----:B------:R-:W-:Y:S02]  /*58c20*/  LOP3.LUT R17, R21, R17, R22, 0x96, !PT ;  /* 0x0000001115117212 */ /* 0x000fe400078e9616 */
[C-C-:B------:R-:W-:Y:S02]  /*58c30*/  SHF.L.W.U32.HI R25, R18.reuse, 0x1e, R18.reuse ;  /* 0x0000001e12197819 */ /* 0x140fe40000010e12 */
[C---:B------:R-:W-:Y:S01]  /*58c40*/  SHF.L.W.U32.HI R26, R18.reuse, 0x13, R18 ;  /* 0x00000013121a7819 */ /* 0x040fe20000010e12 */
[----:B------:R-:W-:Y:S01]  /*58c50*/  IMAD.IADD R24, R17, 0x1, R24 ;  /* 0x0000000111187824 */ /* 0x000fe200078e0218 */
[----:B------:R-:W-:-:S02]  /*58c60*/  SHF.L.W.U32.HI R27, R18, 0xa, R18 ;  /* 0x0000000a121b7819 */ /* 0x000fc40000010e12 */
[----:B------:R-:W-:Y:S01]  /*58c70*/  LOP3.LUT R16, R14, R15, R16, 0x96, !PT ;  /* 0x0000000f0e107212 */ /* 0x000fe200078e9610 */
[----:B------:R-:W-:Y:S01]  /*58c80*/  IMAD.IADD R31, R31, 0x1, R24 ;  /* 0x000000011f1f7824 */ /* 0x000fe200078e0218 */
[C-C-:B------:R-:W-:Y:S02]  /*58c90*/  SHF.L.W.U32.HI R14, R13.reuse, 0xf, R13.reuse ;  /* 0x0000000f0d0e7819 */ /* 0x140fe40000010e0d */
[--C-:B------:R-:W-:Y:S01]  /*58ca0*/  SHF.L.W.U32.HI R15, R13, 0xd, R13.reuse ;  /* 0x0000000d0d0f7819 */ /* 0x100fe20000010e0d */
[----:B------:R-:W-:Y:S01]  /*58cb0*/  IMAD.IADD R6, R31, 0x1, R6 ;  /* 0x000000011f067824 */ /* 0x000fe200078e0206 */
[----:B------:R-:W-:Y:S02]  /*58cc0*/  SHF.R.U32.HI R13, RZ, 0xa, R13 ;  /* 0x0000000aff0d7819 */ /* 0x000fe4000001160d */
[----:B------:R-:W-:Y:S02]  /*58cd0*/  LOP3.LUT R25, R27, R25, R26, 0x96, !PT ;  /* 0x000000191b197212 */ /* 0x000fe400078e961a */
[----:B------:R-:W-:-:S02]  /*58ce0*/  LOP3.LUT R17, R18, R19, R12, 0xe8, !PT ;  /* 0x0000001312117212 */ /* 0x000fc400078ee80c */
[----:B------:R-:W-:Y:S02]  /*58cf0*/  IADD3 R16, PT, PT, R11, R16, R28 ;  /* 0x000000100b107210 */ /* 0x000fe40007ffe01c */
[----:B------:R-:W-:Y:S02]  /*58d00*/  LOP3.LUT R13, R13, R14, R15, 0x96, !PT ;  /* 0x0000000e0d0d7212 */ /* 0x000fe400078e960f */
[----:B------:R-:W-:Y:S02]  /*58d10*/  IADD3 R17, PT, PT, R24, R25, R17 ;  /* 0x0000001918117210 */ /* 0x000fe40007ffe011 */
[----:B------:R-:W-:Y:S02]  /*58d20*/  IADD3 R16, PT, PT, R16, R8, R13 ;  /* 0x0000000810107210 */ /* 0x000fe40007ffe00d */
[----:B------:R-:W-:Y:S01]  /*58d30*/  LOP3.LUT R14, R30, R31, R20, 0xb8, !PT ;  /* 0x0000001f1e0e7212 */ /* 0x000fe200078eb814 */
[C---:B------:R-:W-:Y:S01]  /*58d40*/  IMAD.IADD R2, R17.reuse, 0x1, R2 ;  /* 0x0000000111027824 */ /* 0x040fe200078e0202 */
[----:B------:R-:W-:-:S02]  /*58d50*/  SHF.L.W.U32.HI R15, R17, 0x1e, R17 ;  /* 0x0000001e110f7819 */ /* 0x000fc40000010e11 */
[C-C-:B------:R-:W-:Y:S02]  /*58d60*/  SHF.L.W.U32.HI R22, R17.reuse, 0x13, R17.reuse ;  /* 0x0000001311167819 */ /* 0x140fe40000010e11 */
[----:B------:R-:W-:Y:S02]  /*58d70*/  SHF.L.W.U32.HI R21, R17, 0xa, R17 ;  /* 0x0000000a11157819 */ /* 0x000fe40000010e11 */
[C-C-:B------:R-:W-:Y:S02]  /*58d80*/  SHF.L.W.U32.HI R8, R31.reuse, 0x1a, R31.reuse ;  /* 0x0000001a1f087819 */ /* 0x140fe40000010e1f */
[C-C-:B------:R-:W-:Y:S02]  /*58d90*/  SHF.L.W.U32.HI R11, R31.reuse, 0x15, R31.reuse ;  /* 0x000000151f0b7819 */ /* 0x140fe40000010e1f */
[----:B------:R-:W-:Y:S02]  /*58da0*/  SHF.L.W.U32.HI R13, R31, 0x7, R31 ;  /* 0x000000071f0d7819 */ /* 0x000fe40000010e1f */
[----:B------:R-:W-:-:S02]  /*58db0*/  IADD3 R29, PT, PT, R14, R16, R29 ;  /* 0x000000100e1d7210 */ /* 0x000fc40007ffe01d */
[----:B------:R-:W-:Y:S02]  /*58dc0*/  LOP3.LUT R22, R21, R15, R22, 0x96, !PT ;  /* 0x0000000f15167212 */ /* 0x000fe400078e9616 */
[----:B------:R-:W-:Y:S02]  /*58dd0*/  LOP3.LUT R14, R17, R18, R19, 0xe8, !PT ;  /* 0x00000012110e7212 */ /* 0x000fe400078ee813 */
[----:B------:R-:W-:Y:S02]  /*58de0*/  LOP3.LUT R8, R13, R8, R11, 0x96, !PT ;  /* 0x000000080d087212 */ /* 0x000fe400078e960b */
[----:B------:R-:W-:Y:S02]  /*58df0*/  IADD3 R14, PT, PT, R22, R9, R14 ;  /* 0x00000009160e7210 */ /* 0x000fe40007ffe00e */
[----:B------:R-:W-:Y:S01]  /*58e00*/  PRMT R2, R2, 0x123, RZ ;  /* 0x0000012302027816 */ /* 0x000fe200000000ff */
[----:B------:R-:W-:Y:S01]  /*58e10*/  IMAD.IADD R29, R8, 0x1, R29 ;  /* 0x00000001081d7824 */ /* 0x000fe200078e021d */
[----:B------:R-:W-:Y:S01]  /*58e20*/  PRMT R6, R6, 0x123, RZ ;  /* 0x0000012306067816 */ /* 0x000fe200000000ff */
[----:B------:R-:W0:Y:S01]  /*58e30*/  LDC.64 R8, c[0x3][0x1c8] ;  /* 0x00c07200ff087b82 */ /* 0x000e220000000a00 */
[----:B------:R-:W-:Y:S01]  /*58e40*/  PRMT R3, R3, 0x123, RZ ;  /* 0x0000012303037816 */ /* 0x000fe200000000ff */
[----:B------:R-:W-:Y:S01]  /*58e50*/  IMAD.IADD R11, R29, 0x1, R14 ;  /* 0x000000011d0b7824 */ /* 0x000fe200078e020e */
[----:B------:R-:W-:-:S02]  /*58e60*/  PRMT R4, R4, 0x123, RZ ;  /* 0x0000012304047816 */ /* 0x000fc400000000ff */
[----:B------:R-:W-:Y:S02]  /*58e70*/  IADD3 R5, PT, PT, R29, R5, R12 ;  /* 0x000000051d057210 */ /* 0x000fe40007ffe00c */
[----:B------:R-:W-:Y:S02]  /*58e80*/  PRMT R11, R11, 0x123, RZ ;  /* 0x000001230b0b7816 */ /* 0x000fe400000000ff */
[----:B------:R-:W-:Y:S02]  /*58e90*/  PRMT R5, R5, 0x123, RZ ;  /* 0x0000012305057816 */ /* 0x000fe400000000ff */
[----:B------:R-:W-:Y:S01]  /*58ea0*/  PRMT R7, R7, 0x123, RZ ;  /* 0x0000012307077816 */ /* 0x000fe200000000ff */
[----:B------:R-:W-:-:S05]  /*58eb0*/  VIADD R13, R11, 0xce8a4602 ;  /* 0xce8a46020b0d7836 */ /* 0x000fca0000000000 */
[----:B------:R-:W-:-:S04]  /*58ec0*/  LEA.HI R14, R13, 0xc3d2e1f0, R13, 0xb ;  /* 0xc3d2e1f00d0e7811 */ /* 0x000fc800078f580d */
[C---:B------:R-:W-:Y:S02]  /*58ed0*/  LOP3.LUT R13, R14.reuse, 0x4be51eb, RZ, 0x3c, !PT ;  /* 0x04be51eb0e0d7812 */ /* 0x040fe400078e3cff */
[----:B------:R-:W-:Y:S02]  /*58ee0*/  SHF.L.W.U32.HI R19, R14, 0xa, R14 ;  /* 0x0000000a0e137819 */ /* 0x000fe40000010e0e */
[----:B------:R-:W-:Y:S01]  /*58ef0*/  IADD3 R15, PT, PT, R2, -0x3c2d1e10, R13 ;  /* 0xc3d2e1f0020f7810 */ /* 0x000fe20007ffe00d */
[----:B------:R-:W-:-:S03]  /*58f00*/  VIADD R13, R6, 0xc81a035d ;  /* 0xc81a035d060d7836 */ /* 0x000fc60000000000 */
[----:B------:R-:W-:Y:S02]  /*58f10*/  LEA.HI R17, R15, 0x10325476, R15, 0xe ;  /* 0x103254760f117811 */ /* 0x000fe400078f700f */
[----:B------:R-:W-:Y:S02]  /*58f20*/  LEA.HI R15, R13, 0xc3d2e1f0, R13, 0x8 ;  /* 0xc3d2e1f00d0f7811 */ /* 0x000fe400078f400d */
[----:B------:R-:W-:Y:S02]  /*58f30*/  LOP3.LUT R16, R14, 0x36ae27bf, R17, 0x96, !PT ;  /* 0x36ae27bf0e107812 */ /* 0x000fe400078e9611 */
[----:B------:R-:W-:Y:S02]  /*58f40*/  LOP3.LUT R13, R15, 0xffcdaf9d, RZ, 0x3c, !PT ;  /* 0xffcdaf9d0f0d7812 */ /* 0x000fe400078e3cff */
[----:B------:R-:W-:Y:S02]  /*58f50*/  IADD3 R18, PT, PT, R3, 0x10325476, R16 ;  /* 0x1032547603127810 */ /* 0x000fe40007ffe010 */
[----:B0-----:R-:W-:Y:S01]  /*58f60*/  IADD3 R16, PT, PT, R13, 0x14756dd6, R8 ;  /* 0x14756dd60d107810 */ /* 0x001fe20007ffe008 */
[----:B------:R-:W-:Y:S01]  /*58f70*/  VIADD R13, R30, UR8 ;  /* 0x000000081e0d7c36 */ /* 0x000fe20008000000 */
[----:B------:R-:W-:-:S02]  /*58f80*/  LEA.HI R18, R18, 0xeb73fa62, R18, 0xf ;  /* 0xeb73fa6212127811 */ /* 0x000fc400078f7812 */
[----:B------:R-:W-:Y:S02]  /*58f90*/  LEA.HI R16, R16, 0x10325476, R16, 0x9 ;  /* 0x1032547610107811 */ /* 0x000fe400078f4810 */
[----:B------:R-:W-:Y:S02]  /*58fa0*/  LOP3.LUT R21, R18, R17, R19, 0x96, !PT ;  /* 0x0000001112157212 */ /* 0x000fe400078e9613 */
[----:B------:R-:W-:Y:S02]  /*58fb0*/  PRMT R13, R13, 0x123, RZ ;  /* 0x000001230d0d7816 */ /* 0x000fe400000000ff */
[----:B------:R-:W-:Y:S02]  /*58fc0*/  LOP3.LUT R14, R16, 0xc951d840, R15, 0x1e, !PT ;  /* 0xc951d840100e7812 */ /* 0x000fe400078e1e0f */
[----:B------:R-:W-:Y:S02]  /*58fd0*/  IADD3 R21, PT, PT, R4, -0x148c059e, R21 ;  /* 0xeb73fa6204157810 */ /* 0x000fe40007ffe015 */
[----:B------:R-:W-:-:S02]  /*58fe0*/  IADD3 R14, PT, PT, R13, 0x60d4e05c, R14 ;  /* 0x60d4e05c0d0e7810 */ /* 0x000fc40007ffe00e */
[----:B------:R-:W-:Y:S02]  /*58ff0*/  SHF.L.W.U32.HI R12, R15, 0xa, R15 ;  /* 0x0000000a0f0c7819 */ /* 0x000fe40000010e0f */
[----:B------:R-:W-:Y:S02]  /*59000*/  SHF.L.W.U32.HI R22, R17, 0xa, R17 ;  /* 0x0000000a11167819 */ /* 0x000fe40000010e11 */
[----:B------:R-:W-:Y:S02]  /*59010*/  LEA.HI R21, R21, 0x36ae27bf, R21, 0xc ;  /* 0x36ae27bf15157811 */ /* 0x000fe400078f6015 */
[----:B------:R-:W-:Y:S02]  /*59020*/  LEA.HI R15, R14, 0xeb73fa62, R14, 0x9 ;  /* 0xeb73fa620e0f7811 */ /* 0x000fe400078f480e */
[----:B------:R-:W-:Y:S02]  /*59030*/  LOP3.LUT R24, R21, R18, R22, 0x96, !PT ;  /* 0x0000001215187212 */ /* 0x000fe400078e9616 */
[----:B------:R-:W-:-:S02]  /*59040*/  LOP3.LUT R14, R15, R16, R12, 0x2d, !PT ;  /* 0x000000100f0e7212 */ /* 0x000fc400078e2d0c */
[----:B------:R-:W-:Y:S02]  /*59050*/  IADD3 R24, PT, PT, R5, 0x36ae27bf, R24 ;  /* 0x36ae27bf05187810 */ /* 0x000fe40007ffe018 */
[----:B------:R-:W-:Y:S02]  /*59060*/  IADD3 R14, PT, PT, R11, 0x3c168648, R14 ;  /* 0x3c1686480b0e7810 */ /* 0x000fe40007ffe00e */
[----:B------:R-:W-:Y:S02]  /*59070*/  SHF.L.W.U32.HI R18, R18, 0xa, R18 ;  /* 0x0000000a12127819 */ /* 0x000fe40000010e12 */
[----:B------:R-:W-:Y:S02]  /*59080*/  LEA.HI R24, R24, R19, R24, 0x5 ;  /* 0x0000001318187211 */ /* 0x000fe400078f2818 */
[----:B------:R-:W-:Y:S02]  /*59090*/  SHF.L.W.U32.HI R16, R16, 0xa, R16 ;  /* 0x0000000a10107819 */ /* 0x000fe40000010e10 */
[----:B------:R-:W-:-:S02]  /*590a0*/  LEA.HI R14, R14, 0x36ae27bf, R14, 0xb ;  /* 0x36ae27bf0e0e7811 */ /* 0x000fc400078f580e */
[----:B------:R-:W-:Y:S02]  /*590b0*/  LOP3.LUT R23, R24, R21, R18, 0x96, !PT ;  /* 0x0000001518177212 */ /* 0x000fe400078e9612 */
[----:B------:R-:W-:Y:S02]  /*590c0*/  LOP3.LUT R17, R14, R15, R16, 0x2d, !PT ;  /* 0x0000000f0e117212 */ /* 0x000fe400078e2d10 */
[----:B------:R-:W-:Y:S02]  /*590d0*/  IADD3 R23, PT, PT, R23, R6, R19 ;  /* 0x0000000617177210 */ /* 0x000fe40007ffe013 */
[----:B------:R-:W-:Y:S01]  /*590e0*/  SHF.L.W.U32.HI R21, R21, 0xa, R21 ;  /* 0x0000000a15157819 */ /* 0x000fe20000010e15 */
[----:B------:R-:W-:Y:S01]  /*590f0*/  VIADD R17, R17, 0x8750b3a5 ;  /* 0x8750b3a511117836 */ /* 0x000fe20000000000 */
[----:B------:R-:W-:Y:S02]  /*59100*/  LEA.HI R23, R23, R22, R23, 0x8 ;  /* 0x0000001617177211 */ /* 0x000fe400078f4017 */
[----:B------:R-:W-:-:S02]  /*59110*/  SHF.L.W.U32.HI R20, R15, 0xa, R15 ;  /* 0x0000000a0f147819 */ /* 0x000fc40000010e0f */
[----:B------:R-:W-:Y:S02]  /*59120*/  LEA.HI R17, R17, R12, R17, 0xd ;  /* 0x0000000c11117211 */ /* 0x000fe400078f6811 */
[----:B------:R-:W-:Y:S02]  /*59130*/  LOP3.LUT R19, R23, R24, R21, 0x96, !PT ;  /* 0x0000001817137212 */ /* 0x000fe400078e9615 */
[----:B------:R-:W-:Y:S02]  /*59140*/  LOP3.LUT R15, R17, R14, R20, 0x2d, !PT ;  /* 0x0000000e110f7212 */ /* 0x000fe400078e2d14 */
[----:B------:R-:W-:Y:S02]  /*59150*/  IADD3 R19, PT, PT, R19, R7, R22 ;  /* 0x0000000713137210 */ /* 0x000fe40007ffe016 */
[----:B------:R-:W-:Y:S02]  /*59160*/  IADD3 R15, PT, PT, R15, R12, R3 ;  /* 0x0000000c0f0f7210 */ /* 0x000fe40007ffe003 */
[----:B------:R-:W-:-:S02]  /*59170*/  SHF.L.W.U32.HI R24, R24, 0xa, R24 ;  /* 0x0000000a18187819 */ /* 0x000fc40000010e18 */
[----:B------:R-:W-:Y:S01]  /*59180*/  LEA.HI R22, R19, R18, R19, 0x7 ;  /* 0x0000001213167211 */ /* 0x000fe200078f3813 */
[----:B------:R-:W-:Y:S01]  /*59190*/  VIADD R15, R15, 0x50a28be6 ;  /* 0x50a28be60f0f7836 */ /* 0x000fe20000000000 */
[----:B------:R-:W-:Y:S02]  /*591a0*/  SHF.L.W.U32.HI R14, R14, 0xa, R14 ;  /* 0x0000000a0e0e7819 */ /* 0x000fe40000010e0e */
[----:B------:R-:W-:Y:S02]  /*591b0*/  LOP3.LUT R19, R22, R23, R24, 0x96, !PT ;  /* 0x0000001716137212 */ /* 0x000fe400078e9618 */
[----:B------:R-:W-:Y:S02]  /*591c0*/  LEA.HI R12, R15, R16, R15, 0xf ;  /* 0x000000100f0c7211 */ /* 0x000fe400078f780f */
[----:B------:R-:W-:Y:S02]  /*591d0*/  IADD3 R18, PT, PT, R19, R18, R13 ;  /* 0x0000001213127210 */ /* 0x000fe40007ffe00d */
[----:B------:R-:W-:-:S02]  /*591e0*/  SHF.L.W.U32.HI R23, R23, 0xa, R23 ;  /* 0x0000000a17177819 */ /* 0x000fc40000010e17 */
[----:B------:R-:W-:Y:S02]  /*591f0*/  LEA.HI R19, R18, R21, R18, 0x9 ;  /* 0x0000001512137211 */ /* 0x000fe400078f4812 */
[----:B------:R-:W-:Y:S02]  /*59200*/  LOP3.LUT R15, R12, R17, R14, 0x2d, !PT ;  /* 0x000000110c0f7212 */ /* 0x000fe400078e2d0e */
[----:B------:R-:W-:Y:S02]  /*59210*/  LOP3.LUT R18, R19, R22, R23, 0x96, !PT ;  /* 0x0000001613127212 */ /* 0x000fe400078e9617 */
[----:B------:R-:W-:Y:S02]  /*59220*/  IADD3 R15, PT, PT, R16, 0x50a28be6, R15 ;  /* 0x50a28be6100f7810 */ /* 0x000fe40007ffe00f */
[----:B------:R-:W-:Y:S02]  /*59230*/  IADD3 R21, PT, PT, R21, 0x80, R18 ;  /* 0x0000008015157810 */ /* 0x000fe40007ffe012 */
[----:B------:R-:W-:-:S02]  /*59240*/  SHF.L.W.U32.HI R16, R17, 0xa, R17 ;  /* 0x0000000a11107819 */ /* 0x000fc40000010e11 */
[----:B------:R-:W-:Y:S02]  /*59250*/  LEA.HI R15, R15, R20, R15, 0xf ;  /* 0x000000140f0f7211 */ /* 0x000fe400078f780f */
[----:B------:R-:W-:Y:S02]  /*59260*/  SHF.L.W.U32.HI R25, R22, 0xa, R22 ;  /* 0x0000000a16197819 */ /* 0x000fe40000010e16 */
[----:B------:R-:W-:Y:S02]  /*59270*/  LEA.HI R22, R21, R24, R21, 0xb ;  /* 0x0000001815167211 */ /* 0x000fe400078f5815 */
[----:B------:R-:W-:Y:S02]  /*59280*/  LOP3.LUT R17, R15, R12, R16, 0x2d, !PT ;  /* 0x0000000c0f117212 */ /* 0x000fe400078e2d10 */
[----:B------:R-:W-:Y:S02]  /*59290*/  LOP3.LUT R21, R22, R19, R25, 0x96, !PT ;  /* 0x0000001316157212 */ /* 0x000fe400078e9619 */
[----:B------:R-:W-:-:S02]  /*592a0*/  IADD3 R17, PT, PT, R17, R20, R5 ;  /* 0x0000001411117210 */ /* 0x000fc40007ffe005 */
[----:B------:R-:W-:Y:S01]  /*592b0*/  SHF.L.W.U32.HI R20, R19, 0xa, R19 ;  /* 0x0000000a13147819 */ /* 0x000fe20000010e13 */
[----:B------:R-:W-:Y:S01]  /*592c0*/  IMAD.IADD R24, R24, 0x1, R21 ;  /* 0x0000000118187824 */ /* 0x000fe200078e0215 */
[----:B------:R-:W-:Y:S01]  /*592d0*/  SHF.L.W.U32.HI R18, R12, 0xa, R12 ;  /* 0x0000000a0c127819 */ /* 0x000fe20000010e0c */
[----:B------:R-:W-:-:S03]  /*592e0*/  VIADD R17, R17, 0x50a28be6 ;  /* 0x50a28be611117836 */ /* 0x000fc60000000000 */
[----:B------:R-:W-:Y:S02]  /*592f0*/  LEA.HI R19, R24, R23, R24, 0xd ;  /* 0x0000001718137211 */ /* 0x000fe400078f6818 */
[----:B------:R-:W-:Y:S02]  /*59300*/  LEA.HI R12, R17, R14, R17, 0x5 ;  /* 0x0000000e110c7211 */ /* 0x000fe400078f2811 */
[----:B------:R-:W-:Y:S02]  /*59310*/  LOP3.LUT R24, R19, R22, R20, 0x96, !PT ;  /* 0x0000001613187212 */ /* 0x000fe400078e9614 */
[----:B------:R-:W-:Y:S02]  /*59320*/  LOP3.LUT R17, R12, R15, R18, 0x2d, !PT ;  /* 0x0000000f0c117212 */ /* 0x000fe400078e2d12 */
[----:B------:R-:W-:Y:S01]  /*59330*/  SHF.L.W.U32.HI R15, R15, 0xa, R15 ;  /* 0x0000000a0f0f7819 */ /* 0x000fe20000010e0f */
[----:B------:R-:W-:Y:S01]  /*59340*/  IMAD.IADD R24, R23, 0x1, R24 ;  /* 0x0000000117187824 */ /* 0x000fe200078e0218 */
[----:B------:R-:W-:-:S02]  /*59350*/  IADD3 R17, PT, PT, R14, 0x50a28be6, R17 ;  /* 0x50a28be60e117810 */ /* 0x000fc40007ffe011 */
[----:B------:R-:W-:Y:S02]  /*59360*/  SHF.L.W.U32.HI R22, R22, 0xa, R22 ;  /* 0x0000000a16167819 */ /* 0x000fe40000010e16 */
[----:B------:R-:W-:Y:S02]  /*59370*/  LEA.HI R17, R17, R16, R17, 0x7 ;  /* 0x0000001011117211 */ /* 0x000fe400078f3811 */
[----:B------:R-:W-:Y:S02]  /*59380*/  LEA.HI R24, R24, R25, R24, 0xe ;  /* 0x0000001918187211 */ /* 0x000fe400078f7018 */
[----:B------:R-:W-:Y:S02]  /*59390*/  LOP3.LUT R14, R17, R12, R15, 0x2d, !PT ;  /* 0x0000000c110e7212 */ /* 0x000fe400078e2d0f */
[----:B------:R-:W-:Y:S02]  /*593a0*/  LOP3.LUT R26, R24, R19, R22, 0x96, !PT ;  /* 0x00000013181a7212 */ /* 0x000fe400078e9616 */
[----:B------:R-:W-:-:S02]  /*593b0*/  IADD3 R14, PT, PT, R14, R7, R16 ;  /* 0x000000070e0e7210 */ /* 0x000fc40007ffe010 */
[----:B------:R-:W-:Y:S01]  /*593c0*/  SHF.L.W.U32.HI R19, R19, 0xa, R19 ;  /* 0x0000000a13137819 */ /* 0x000fe20000010e13 */
[----:B------:R-:W-:Y:S01]  /*593d0*/  IMAD.IADD R25, R25, 0x1, R26 ;  /* 0x0000000119197824 */ /* 0x000fe200078e021a */
[----:B------:R-:W-:Y:S01]  /*593e0*/  SHF.L.W.U32.HI R23, R12, 0xa, R12 ;  /* 0x0000000a0c177819 */ /* 0x000fe20000010e0c */
[----:B------:R-:W-:Y:S01]  /*593f0*/  VIADD R21, R14, 0x50a28be6 ;  /* 0x50a28be60e157836 */ /* 0x000fe20000000000 */
[----:B------:R-:W-:Y:S02]  /*59400*/  SHF.L.W.U32.HI R16, R17, 0xa, R17 ;  /* 0x0000000a11107819 */ /* 0x000fe40000010e11 */
[----:B------:R-:W-:Y:S02]  /*59410*/  LEA.HI R25, R25, R20, R25, 0xf ;  /* 0x0000001419197211 */ /* 0x000fe400078f7819 */
[----:B------:R-:W-:Y:S02]  /*59420*/  LEA.HI R12, R21, R18, R21, 0x7 ;  /* 0x00000012150c7211 */ /* 0x000fe400078f3815 */
[----:B------:R-:W-:-:S02]  /*59430*/  LOP3.LUT R21, R25, R24, R19, 0x96, !PT ;  /* 0x0000001819157212 */ /* 0x000fc400078e9613 */
[----:B------:R-:W-:Y:S02]  /*59440*/  LOP3.LUT R14, R12, R17, R23, 0x2d, !PT ;  /* 0x000000110c0e7212 */ /* 0x000fe400078e2d17 */
[----:B------:R-:W-:Y:S01]  /*59450*/  SHF.L.W.U32.HI R24, R24, 0xa, R24 ;  /* 0x0000000a18187819 */ /* 0x000fe20000010e18 */
[----:B------:R-:W-:Y:S01]  /*59460*/  IMAD.IADD R21, R20, 0x1, R21 ;  /* 0x0000000114157824 */ /* 0x000fe200078e0215 */
[----:B------:R-:W-:Y:S02]  /*59470*/  IADD3 R14, PT, PT, R14, R9, R18 ;  /* 0x000000090e0e7210 */ /* 0x000fe40007ffe012 */
[----:B------:R-:W-:Y:S02]  /*59480*/  SHF.L.W.U32.HI R20, R25, 0xa, R25 ;  /* 0x0000000a19147819 */ /* 0x000fe40000010e19 */
[----:B------:R-:W-:Y:S01]  /*59490*/  LEA.HI R18, R21, R22, R21, 0x6 ;  /* 0x0000001615127211 */ /* 0x000fe200078f3015 */
[----:B------:R-:W-:-:S03]  /*594a0*/  VIADD R14, R14, 0x50a28be6 ;  /* 0x50a28be60e0e7836 */ /* 0x000fc60000000000 */
[----:B------:R-:W-:Y:S02]  /*594b0*/  LOP3.LUT R21, R18, R25, R24, 0x96, !PT ;  /* 0x0000001912157212 */ /* 0x000fe400078e9618 */
[----:B------:R-:W-:-:S03]  /*594c0*/  LEA.HI R17, R14, R15, R14, 0x8 ;  /* 0x0000000f0e117211 */ /* 0x000fc600078f400e */
[----:B------:R-:W-:Y:S01]  /*594d0*/  IMAD.IADD R22, R22, 0x1, R21 ;  /* 0x0000000116167824 */ /* 0x000fe200078e0215 */
[----:B------:R-:W-:-:S04]  /*594e0*/  LOP3.LUT R14, R17, R12, R16, 0x2d, !PT ;  /* 0x0000000c110e7212 */ /* 0x000fc800078e2d10 */
[----:B------:R-:W-:Y:S02]  /*594f0*/  LEA.HI R21, R22, R19, R22, 0x7 ;  /* 0x0000001316157211 */ /* 0x000fe400078f3816 */
[----:B------:R-:W-:Y:S02]  /*59500*/  IADD3 R14, PT, PT, R15, 0x50a28c66, R14 ;  /* 0x50a28c660f0e7810 */ /* 0x000fe40007ffe00e */
[----:B------:R-:W-:Y:S02]  /*59510*/  SHF.L.W.U32.HI R15, R12, 0xa, R12 ;  /* 0x0000000a0c0f7819 */ /* 0x000fe40000010e0c */
[----:B------:R-:W-:Y:S02]  /*59520*/  LOP3.LUT R12, R21, R18, R20, 0x96, !PT ;  /* 0x00000012150c7212 */ /* 0x000fe400078e9614 */
[----:B------:R-:W-:Y:S02]  /*59530*/  LEA.HI R14, R14, R23, R14, 0xb ;  /* 0x000000170e0e7211 */ /* 0x000fe400078f580e */
[----:B------:R-:W-:-:S02]  /*59540*/  IADD3 R19, PT, PT, R12, R8, R19 ;  /* 0x000000080c137210 */ /* 0x000fc40007ffe013 */
[----:B------:R-:W-:Y:S02]  /*59550*/  LOP3.LUT R12, R14, R17, R15, 0x2d, !PT ;  /* 0x000000110e0c7212 */ /* 0x000fe400078e2d0f */
[----:B------:R-:W-:Y:S02]  /*59560*/  SHF.L.W.U32.HI R22, R18, 0xa, R18 ;  /* 0x0000000a12167819 */ /* 0x000fe40000010e12 */
[----:B------:R-:W-:Y:S02]  /*59570*/  LEA.HI R18, R19, R24, R19, 0x9 ;  /* 0x0000001813127211 */ /* 0x000fe400078f4813 */
[----:B------:R-:W-:Y:S02]  /*59580*/  IADD3 R12, PT, PT, R12, R2, R23 ;  /* 0x000000020c0c7210 */ /* 0x000fe40007ffe017 */
[----:B------:R-:W-:Y:S02]  /*59590*/  LOP3.LUT R23, R18, R21, R22, 0x96, !PT ;  /* 0x0000001512177212 */ /* 0x000fe400078e9616 */
[----:B------:R-:W-:Y:S01]  /*595a0*/  SHF.L.W.U32.HI R17, R17, 0xa, R17 ;  /* 0x0000000a11117819 */ /* 0x000fe20000010e11 */
[----:B------:R-:W-:Y:S01]  /*595b0*/  VIADD R19, R12, 0x50a28be6 ;  /* 0x50a28be60c137836 */ /* 0x000fe20000000000 */
[----:B------:R-:W-:-:S02]  /*595c0*/  IADD3 R23, PT, PT, R23, R9, R24 ;  /* 0x0000000917177210 */ /* 0x000fc40007ffe018 */
[----:B------:R-:W-:Y:S02]  /*595d0*/  SHF.L.W.U32.HI R24, R21, 0xa, R21 ;  /* 0x0000000a15187819 */ /* 0x000fe40000010e15 */
[----:B------:R-:W-:Y:S02]  /*595e0*/  LEA.HI R19, R19, R16, R19, 0xe ;  /* 0x0000001013137211 */ /* 0x000fe400078f7013 */
[----:B------:R-:W-:Y:S02]  /*595f0*/  LEA.HI R23, R23, R20, R23, 0x8 ;  /* 0x0000001417177211 */ /* 0x000fe400078f4017 */
[----:B------:R-:W-:Y:S02]  /*59600*/  LOP3.LUT R21, R19, R14, R17, 0x2d, !PT ;  /* 0x0000000e13157212 */ /* 0x000fe400078e2d11 */
[----:B------:R-:W-:Y:S02]  /*59610*/  LOP3.LUT R12, R24, R23, R18, 0xb8, !PT ;  /* 0x00000017180c7212 */ /* 0x000fe400078eb812 */
[----:B------:R-:W-:-:S02]  /*59620*/  IADD3 R16, PT, PT, R16, 0x50a28be6, R21 ;  /* 0x50a28be610107810 */ /* 0x000fc40007ffe015 */
[----:B------:R-:W-:Y:S02]  /*59630*/  IADD3 R12, PT, PT, R12, R13, R20 ;  /* 0x0000000d0c0c7210 */ /* 0x000fe40007ffe014 */
[----:B------:R-:W-:Y:S02]  /*59640*/  SHF.L.W.U32.HI R14, R14, 0xa, R14 ;  /* 0x0000000a0e0e7819 */ /* 0x000fe40000010e0e */
[----:B------:R-:W-:Y:S01]  /*59650*/  LEA.HI R16, R16, R15, R16, 0xe ;  /* 0x0000000f10107211 */ /* 0x000fe200078f7010 */
[----:B------:R-:W-:Y:S01]  /*59660*/  VIADD R21, R12, 0x5a827999 ;  /* 0x5a8279990c157836 */ /* 0x000fe20000000000 */
[----:B------:R-:W-:Y:S02]  /*59670*/  SHF.L.W.U32.HI R25, R18, 0xa, R18 ;  /* 0x0000000a12197819 */ /* 0x000fe40000010e12 */
[----:B------:R-:W-:Y:S02]  /*59680*/  LOP3.LUT R12, R16, R19, R14, 0x2d, !PT ;  /* 0x00000013100c7212 */ /* 0x000fe400078e2d0e */
[----:B------:R-:W-:-:S02]  /*59690*/  LEA.HI R18, R21, R22, R21, 0x7 ;  /* 0x0000001615127211 */ /* 0x000fc400078f3815 */
[----:B------:R-:W-:Y:S02]  /*596a0*/  IADD3 R12, PT, PT, R12, R4, R15 ;  /* 0x000000040c0c7210 */ /* 0x000fe40007ffe00f */
[----:B------:R-:W-:Y:S02]  /*596b0*/  LOP3.LUT R15, R25, R18, R23, 0xb8, !PT ;  /* 0x00000012190f7212 */ /* 0x000fe400078eb817 */
[----:B------:R-:W-:Y:S01]  /*596c0*/  SHF.L.W.U32.HI R19, R19, 0xa, R19 ;  /* 0x0000000a13137819 */ /* 0x000fe20000010e13 */
[----:B------:R-:W-:Y:S01]  /*596d0*/  VIADD R12, R12, 0x50a28be6 ;  /* 0x50a28be60c0c7836 */ /* 0x000fe20000000000 */
[----:B------:R-:W-:Y:S02]  /*596e0*/  IADD3 R22, PT, PT, R15, R5, R22 ;  /* 0x000000050f167210 */ /* 0x000fe40007ffe016 */
[----:B------:R-:W-:Y:S02]  /*596f0*/  SHF.L.W.U32.HI R20, R23, 0xa, R23 ;  /* 0x0000000a17147819 */ /* 0x000fe40000010e17 */
[----:B------:R-:W-:Y:S01]  /*59700*/  LEA.HI R15, R12, R17, R12, 0xc ;  /* 0x000000110c0f7211 */ /* 0x000fe200078f600c */
[----:B------:R-:W-:-:S03]  /*59710*/  VIADD R21, R22, 0x5a827999 ;  /* 0x5a82799916157836 */ /* 0x000fc60000000000 */
[----:B------:R-:W-:Y:S02]  /*59720*/  LOP3.LUT R12, R15, R16, R19, 0x2d, !PT ;  /* 0x000000100f0c7212 */ /* 0x000fe400078e2d13 */
[----:B------:R-:W-:Y:S02]  /*59730*/  LEA.HI R23, R21, R24, R21, 0x6 ;  /* 0x0000001815177211 */ /* 0x000fe400078f3015 */
[----:B------:R-:W-:Y:S02]  /*59740*/  IADD3 R17, PT, PT, R17, 0x50a28be6, R12 ;  /* 0x50a28be611117810 */ /* 0x000fe40007ffe00c */
[----:B------:R-:W-:Y:S02]  /*59750*/  LOP3.LUT R27, R20, R23, R18, 0xb8, !PT ;  /* 0x00000017141b7212 */ /* 0x000fe400078eb812 */
[----:B------:R-:W-:Y:S02]  /*59760*/  SHF.L.W.U32.HI R21, R16, 0xa, R16 ;  /* 0x0000000a10157819 */ /* 0x000fe40000010e10 */
[----:B------:R-:W-:-:S02]  /*59770*/  LEA.HI R12, R17, R14, R17, 0x6 ;  /* 0x0000000e110c7211 */ /* 0x000fc400078f3011 */
[----:B------:R-:W-:Y:S02]  /*59780*/  IADD3 R24, PT, PT, R24, 0x5a827999, R27 ;  /* 0x5a82799918187810 */ /* 0x000fe40007ffe01b */
[----:B------:R-:W-:Y:S02]  /*59790*/  LOP3.LUT R16, R15, R21, R12, 0xb8, !PT ;  /* 0x000000150f107212 */ /* 0x000fe400078eb80c */
[----:B------:R-:W-:Y:S02]  /*597a0*/  SHF.L.W.U32.HI R18, R18, 0xa, R18 ;  /* 0x0000000a12127819 */ /* 0x000fe40000010e12 */
[----:B------:R-:W-:Y:S02]  /*597b0*/  LEA.HI R24, R24, R25, R24, 0x8 ;  /* 0x0000001918187211 */ /* 0x000fe400078f4018 */
[----:B------:R-:W-:Y:S02]  /*597c0*/  IADD3 R16, PT, PT, R16, R7, R14 ;  /* 0x0000000710107210 */ /* 0x000fe40007ffe00e */
[----:B------:R-:W-:-:S02]  /*597d0*/  LOP3.LUT R17, R18, R24, R23, 0xb8, !PT ;  /* 0x0000001812117212 */ /* 0x000fc400078eb817 */
[----:B------:R-:W-:Y:S01]  /*597e0*/  SHF.L.W.U32.HI R14, R15, 0xa, R15 ;  /* 0x0000000a0f0e7819 */ /* 0x000fe20000010e0f */
[----:B------:R-:W-:Y:S01]  /*597f0*/  VIADD R16, R16, 0x5c4dd124 ;  /* 0x5c4dd12410107836 */ /* 0x000fe20000000000 */
[----:B------:R-:W-:Y:S02]  /*59800*/  IADD3 R17, PT, PT, R17, R2, R25 ;  /* 0x0000000211117210 */ /* 0x000fe40007ffe019 */
[----:B------:R-:W-:Y:S02]  /*59810*/  SHF.L.W.U32.HI R22, R23, 0xa, R23 ;  /* 0x0000000a17167819 */ /* 0x000fe40000010e17 */
[----:B------:R-:W-:Y:S01]  /*59820*/  LEA.HI R15, R16, R19, R16, 0x9 ;  /* 0x00000013100f7211 */ /* 0x000fe200078f4810 */
[----:B------:R-:W-:Y:S01]  /*59830*/  VIADD R17, R17, 0x5a827999 ;  /* 0x5a82799911117836 */ /* 0x000fe20000000000 */
[----:B------:R-:W-:Y:S02]  /*59840*/  SHF.L.W.U32.HI R25, R24, 0xa, R24 ;  /* 0x0000000a18197819 */ /* 0x000fe40000010e18 */
[----:B------:R-:W-:-:S02]  /*59850*/  LOP3.LUT R16, R12, R14, R15, 0xb8, !PT ;  /* 0x0000000e0c107212 */ /* 0x000fc400078eb80f */
[----:B------:R-:W-:Y:S02]  /*59860*/  LEA.HI R23, R17, R20, R17, 0xd ;  /* 0x0000001411177211 */ /* 0x000fe400078f6811 */
[----:B------:R-:W-:Y:S02]  /*59870*/  IADD3 R16, PT, PT, R19, 0x5c4dd124, R16 ;  /* 0x5c4dd12413107810 */ /* 0x000fe40007ffe010 */
[----:B------:R-:W-:Y:S02]  /*59880*/  LOP3.LUT R17, R22, R23, R24, 0xb8, !PT ;  /* 0x0000001716117212 */ /* 0x000fe400078eb818 */
[----:B------:R-:W-:Y:S02]  /*59890*/  SHF.L.W.U32.HI R12, R12, 0xa, R12 ;  /* 0x0000000a0c0c7819 */ /* 0x000fe40000010e0c */
[----:B------:R-:W-:Y:S02]  /*598a0*/  LEA.HI R16, R16, R21, R16, 0xd ;  /* 0x0000001510107211 */ /* 0x000fe400078f6810 */
[----:B------:R-:W-:-:S02]  /*598b0*/  IADD3 R19, PT, PT, R20, 0x5a827999, R17 ;  /* 0x5a82799914137810 */ /* 0x000fc40007ffe011 */
[----:B------:R-:W-:Y:S02]  /*598c0*/  LOP3.LUT R17, R15, R12, R16, 0xb8, !PT ;  /* 0x0000000c0f117212 */ /* 0x000fe400078eb810 */
[----:B------:R-:W-:Y:S02]  /*598d0*/  LEA.HI R20, R19, R18, R19, 0xb ;  /* 0x0000001213147211 */ /* 0x000fe400078f5813 */
[----:B------:R-:W-:Y:S02]  /*598e0*/  IADD3 R17, PT, PT, R17, R4, R21 ;  /* 0x0000000411117210 */ /* 0x000fe40007ffe015 */
[----:B------:R-:W-:Y:S02]  /*598f0*/  LOP3.LUT R19, R25, R20, R23, 0xb8, !PT ;  /* 0x0000001419137212 */ /* 0x000fe400078eb817 */
[----:B------:R-:W-:Y:S01]  /*59900*/  SHF.L.W.U32.HI R15, R15, 0xa, R15 ;  /* 0x0000000a0f0f7819 */ /* 0x000fe20000010e0f */
[----:B------:R-:W-:Y:S01]  /*59910*/  VIADD R17, R17, 0x5c4dd124 ;  /* 0x5c4dd12411117836 */ /* 0x000fe20000000000 */
[----:B------:R-:W-:-:S02]  /*59920*/  IADD3 R19, PT, PT, R19, R7, R18 ;  /* 0x0000000713137210 */ /* 0x000fc40007ffe012 */
[----:B------:R-:W-:Y:S02]  /*59930*/  SHF.L.W.U32.HI R24, R23, 0xa, R23 ;  /* 0x0000000a17187819 */ /* 0x000fe40000010e17 */
[----:B------:R-:W-:Y:S01]  /*59940*/  LEA.HI R17, R17, R14, R17, 0xf ;  /* 0x0000000e11117211 */ /* 0x000fe200078f7811 */
[----:B------:R-:W-:Y:S01]  /*59950*/  VIADD R19, R19, 0x5a827999 ;  /* 0x5a82799913137836 */ /* 0x000fe20000000000 */
[C---:B------:R-:W-:Y:S02]  /*59960*/  SHF.L.W.U32.HI R21, R16.reuse, 0xa, R16 ;  /* 0x0000000a10157819 */ /* 0x040fe40000010e10 */
[----:B------:R-:W-:Y:S02]  /*59970*/  LOP3.LUT R18, R16, R15, R17, 0xb8, !PT ;  /* 0x0000000f10127212 */ /* 0x000fe400078eb811 */
[----:B------:R-:W-:Y:S02]  /*59980*/  LEA.HI R23, R19, R22, R19, 0x9 ;  /* 0x0000001613177211 */ /* 0x000fe400078f4813 */
[----:B------:R-:W-:-:S02]  /*59990*/  IADD3 R18, PT, PT, R18, R13, R14 ;  /* 0x0000000d12127210 */ /* 0x000fc40007ffe00e */
[--C-:B------:R-:W-:Y:S02]  /*599a0*/  LOP3.LUT R14, R24, R23, R20.reuse, 0xb8, !PT ;  /* 0x00000017180e7212 */ /* 0x100fe400078eb814 */
[----:B------:R-:W-:Y:S01]  /*599b0*/  SHF.L.W.U32.HI R20, R20, 0xa, R20 ;  /* 0x0000000a14147819 */ /* 0x000fe20000010e14 */
[----:B------:R-:W-:Y:S01]  /*599c0*/  VIADD R19, R18, 0x5c4dd124 ;  /* 0x5c4dd12412137836 */ /* 0x000fe20000000000 */
[----:B------:R-:W-:-:S04]  /*599d0*/  IADD3 R22, PT, PT, R14, R9, R22 ;  /* 0x000000090e167210 */ /* 0x000fc80007ffe016 */
[----:B------:R-:W-:Y:S01]  /*599e0*/  LEA.HI R14, R19, R12, R19, 0x7 ;  /* 0x0000000c130e7211 */ /* 0x000fe200078f3813 */
[----:B------:R-:W-:-:S03]  /*599f0*/  VIADD R22, R22, 0x5a827999 ;  /* 0x5a82799916167836 */ /* 0x000fc60000000000 */
[C---:B------:R-:W-:Y:S02]  /*59a00*/  LOP3.LUT R16, R17.reuse, R21, R14, 0xb8, !PT ;  /* 0x0000001511107212 */ /* 0x040fe400078eb80e */
        /* <DEDUP_REMOVED lines=9> */
[----:B------:R-:W-:Y:S02]  /*59aa0*/  SHF.L.W.U32.HI R18, R23, 0xa, R23 ;  /* 0x0000000a17127819 */ /* 0x000fe40000010e17 */
[----:B------:R-:W-:Y:S02]  /*59ab0*/  LOP3.LUT R16, R14, R12, R17, 0xb8, !PT ;  /* 0x0000000c0e107212 */ /* 0x000fe400078eb811 */
[----:B------:R-:W-:Y:S02]  /*59ac0*/  LEA.HI R23, R19, R24, R19, 0xf ;  /* 0x0000001813177211 */ /* 0x000fe400078f7813 */
[----:B------:R-:W-:-:S02]  /*59ad0*/  IADD3 R16, PT, PT, R15, 0x5c4dd124, R16 ;  /* 0x5c4dd1240f107810 */ /* 0x000fc40007ffe010 */
[----:B------:R-:W-:Y:S02]  /*59ae0*/  LOP3.LUT R19, R18, R23, R22, 0xb8, !PT ;  /* 0x0000001712137212 */ /* 0x000fe400078eb816 */
[----:B------:R-:W-:Y:S02]  /*59af0*/  SHF.L.W.U32.HI R15, R14, 0xa, R14 ;  /* 0x0000000a0e0f7819 */ /* 0x000fe40000010e0e */
[----:B------:R-:W-:Y:S02]  /*59b00*/  LEA.HI R16, R16, R21, R16, 0x8 ;  /* 0x0000001510107211 */ /* 0x000fe400078f4010 */
[----:B------:R-:W-:Y:S02]  /*59b10*/  IADD3 R19, PT, PT, R24, 0x5a827999, R19 ;  /* 0x5a82799918137810 */ /* 0x000fe40007ffe013 */
[----:B------:R-:W-:Y:S02]  /*59b20*/  LOP3.LUT R14, R17, R15, R16, 0xb8, !PT ;  /* 0x0000000f110e7212 */ /* 0x000fe400078eb810 */
[----:B------:R-:W-:-:S02]  /*59b30*/  LEA.HI R22, R19, R20, R19, 0x7 ;  /* 0x0000001413167211 */ /* 0x000fc400078f3813 */
[----:B------:R-:W-:Y:S02]  /*59b40*/  IADD3 R14, PT, PT, R14, R6, R21 ;  /* 0x000000060e0e7210 */ /* 0x000fe40007ffe015 */
[----:B------:R-:W-:-:S03]  /*59b50*/  LOP3.LUT R21, R25, R22, R23, 0xb8, !PT ;  /* 0x0000001619157212 */ /* 0x000fc600078eb817 */
[----:B------:R-:W-:Y:S01]  /*59b60*/  VIADD R19, R14, 0x5c4dd124 ;  /* 0x5c4dd1240e137836 */ /* 0x000fe20000000000 */
[----:B------:R-:W-:Y:S02]  /*59b70*/  IADD3 R21, PT, PT, R21, R11, R20 ;  /* 0x0000000b15157210 */ /* 0x000fe40007ffe014 */
[----:B------:R-:W-:Y:S02]  /*59b80*/  SHF.L.W.U32.HI R14, R17, 0xa, R17 ;  /* 0x0000000a110e7819 */ /* 0x000fe40000010e11 */
[----:B------:R-:W-:Y:S01]  /*59b90*/  LEA.HI R19, R19, R12, R19, 0x9 ;  /* 0x0000000c13137211 */ /* 0x000fe200078f4813 */
[----:B------:R-:W-:Y:S01]  /*59ba0*/  VIADD R21, R21, 0x5a827999 ;  /* 0x5a82799915157836 */ /* 0x000fe20000000000 */
[----:B------:R-:W-:Y:S02]  /*59bb0*/  SHF.L.W.U32.HI R20, R23, 0xa, R23 ;  /* 0x0000000a17147819 */ /* 0x000fe40000010e17 */
[----:B------:R-:W-:Y:S02]  /*59bc0*/  LOP3.LUT R17, R16, R14, R19, 0xb8, !PT ;  /* 0x0000000e10117212 */ /* 0x000fe400078eb813 */
[----:B------:R-:W-:-:S02]  /*59bd0*/  LEA.HI R21, R21, R18, R21, 0xc ;  /* 0x0000001215157211 */ /* 0x000fc400078f6015 */
[----:B------:R-:W-:Y:S02]  /*59be0*/  IADD3 R12, PT, PT, R12, 0x5c4dd124, R17 ;  /* 0x5c4dd1240c0c7810 */ /* 0x000fe40007ffe011 */
[----:B------:R-:W-:Y:S02]  /*59bf0*/  LOP3.LUT R17, R20, R21, R22, 0xb8, !PT ;  /* 0x0000001514117212 */ /* 0x000fe400078eb816 */
[----:B------:R-:W-:Y:S02]  /*59c00*/  SHF.L.W.U32.HI R16, R16, 0xa, R16 ;  /* 0x0000000a10107819 */ /* 0x000fe40000010e10 */
[----:B------:R-:W-:Y:S02]  /*59c10*/  LEA.HI R12, R12, R15, R12, 0xb ;  /* 0x0000000f0c0c7211 */ /* 0x000fe400078f580c */
[----:B------:R-:W-:Y:S02]  /*59c20*/  IADD3 R18, PT, PT, R18, 0x5a827999, R17 ;  /* 0x5a82799912127810 */ /* 0x000fe40007ffe011 */
[----:B------:R-:W-:-:S02]  /*59c30*/  LOP3.LUT R17, R19, R16, R12, 0xb8, !PT ;  /* 0x0000001013117212 */ /* 0x000fc400078eb80c */
        /* <DEDUP_REMOVED lines=27> */
[----:B------:R-:W-:Y:S02]  /*59df0*/  IADD3 R20, PT, PT, R20, R8, R23 ;  /* 0x0000000814147210 */ /* 0x000fe40007ffe017 */
[C---:B------:R-:W-:Y:S02]  /*59e00*/  LOP3.LUT R16, R12.reuse, R17, R15, 0xb8, !PT ;  /* 0x000000110c107212 */ /* 0x040fe400078eb80f */
[----:B------:R-:W-:Y:S01]  /*59e10*/  SHF.L.W.U32.HI R23, R12, 0xa, R12 ;  /* 0x0000000a0c177819 */ /* 0x000fe20000010e0c */
[----:B------:R-:W-:Y:S01]  /*59e20*/  VIADD R20, R20, 0x5a827999 ;  /* 0x5a82799914147836 */ /* 0x000fe20000000000 */
[----:B------:R-:W-:-:S04]  /*59e30*/  IADD3 R19, PT, PT, R19, 0x5c4dd124, R16 ;  /* 0x5c4dd12413137810 */ /* 0x000fc80007ffe010 */
[----:B------:R-:W-:Y:S02]  /*59e40*/  LEA.HI R12, R19, R14, R19, 0x7 ;  /* 0x0000000e130c7211 */ /* 0x000fe400078f3813 */
[----:B------:R-:W-:Y:S02]  /*59e50*/  LEA.HI R25, R20, R21, R20, 0x7 ;  /* 0x0000001514197211 */ /* 0x000fe400078f3814 */
[----:B------:R-:W-:Y:S02]  /*59e60*/  LOP3.LUT R16, R15, R23, R12, 0xb8, !PT ;  /* 0x000000170f107212 */ /* 0x000fe400078eb80c */
[----:B------:R-:W-:Y:S02]  /*59e70*/  LOP3.LUT R20, R27, R25, R22, 0xb8, !PT ;  /* 0x000000191b147212 */ /* 0x000fe400078eb816 */
[----:B------:R-:W-:Y:S02]  /*59e80*/  IADD3 R16, PT, PT, R16, R5, R14 ;  /* 0x0000000510107210 */ /* 0x000fe40007ffe00e */
[----:B------:R-:W-:-:S02]  /*59e90*/  IADD3 R21, PT, PT, R21, 0x5a827999, R20 ;  /* 0x5a82799915157810 */ /* 0x000fc40007ffe014 */
[----:B------:R-:W-:Y:S01]  /*59ea0*/  SHF.L.W.U32.HI R22, R22, 0xa, R22 ;  /* 0x0000000a16167819 */ /* 0x000fe20000010e16 */
[----:B------:R-:W-:Y:S01]  /*59eb0*/  VIADD R16, R16, 0x5c4dd124 ;  /* 0x5c4dd12410107836 */ /* 0x000fe20000000000 */
[----:B------:R-:W-:Y:S02]  /*59ec0*/  LEA.HI R20, R21, R18, R21, 0xd ;  /* 0x0000001215147211 */ /* 0x000fe400078f6815 */
        /* <DEDUP_REMOVED lines=9> */
[----:B------:R-:W-:-:S02]  /*59f60*/  SHF.L.W.U32.HI R12, R12, 0xa, R12 ;  /* 0x0000000a0c0c7819 */ /* 0x000fc40000010e0c */
[----:B------:R-:W-:Y:S02]  /*59f70*/  LEA.HI R16, R16, R23, R16, 0xf ;  /* 0x0000001710107211 */ /* 0x000fe400078f7810 */
[----:B------:R-:W-:Y:S02]  /*59f80*/  IADD3 R27, PT, PT, R17, R4, R27 ;  /* 0x00000004111b7210 */ /* 0x000fe40007ffe01b */
[----:B------:R-:W-:Y:S02]  /*59f90*/  LOP3.LUT R17, R15, R12, R16, 0xb8, !PT ;  /* 0x0000000c0f117212 */ /* 0x000fe400078eb810 */
[----:B------:R-:W-:Y:S01]  /*59fa0*/  SHF.L.W.U32.HI R24, R20, 0xa, R20 ;  /* 0x0000000a14187819 */ /* 0x000fe20000010e14 */
[----:B------:R-:W-:Y:S01]  /*59fb0*/  VIADD R27, R27, 0x6ed9eba1 ;  /* 0x6ed9eba11b1b7836 */ /* 0x000fe20000000000 */
[----:B------:R-:W-:Y:S02]  /*59fc0*/  IADD3 R17, PT, PT, R17, R2, R23 ;  /* 0x0000000211117210 */ /* 0x000fe40007ffe017 */
[----:B------:R-:W-:-:S02]  /*59fd0*/  SHF.L.W.U32.HI R15, R15, 0xa, R15 ;  /* 0x0000000a0f0f7819 */ /* 0x000fc40000010e0f */
[----:B------:R-:W-:Y:S01]  /*59fe0*/  LEA.HI R20, R27, R22, R27, 0xb ;  /* 0x000000161b147211 */ /* 0x000fe200078f581b */
[----:B------:R-:W-:Y:S01]  /*59ff0*/  VIADD R17, R17, 0x5c4dd124 ;  /* 0x5c4dd12411117836 */ /* 0x000fe20000000000 */
[--C-:B------:R-:W-:Y:S02]  /*5a000*/  SHF.L.W.U32.HI R26, R19, 0xa, R19.reuse ;  /* 0x0000000a131a7819 */ /* 0x100fe40000010e13 */
[----:B------:R-:W-:Y:S02]  /*5a010*/  LOP3.LUT R21, R24, R20, R19, 0x2d, !PT ;  /* 0x0000001418157212 */ /* 0x000fe400078e2d13 */
[----:B------:R-:W-:Y:S02]  /*5a020*/  LEA.HI R17, R17, R14, R17, 0xd ;  /* 0x0000000e11117211 */ /* 0x000fe400078f6811 */
[----:B------:R-:W-:Y:S02]  /*5a030*/  IADD3 R22, PT, PT, R22, 0x6ed9eba1, R21 ;  /* 0x6ed9eba116167810 */ /* 0x000fe40007ffe015 */
[----:B------:R-:W-:-:S02]  /*5a040*/  LOP3.LUT R18, R16, R15, R17, 0xb8, !PT ;  /* 0x0000000f10127212 */ /* 0x000fc400078eb811 */
        /* <DEDUP_REMOVED lines=22> */
[----:B------:R-:W-:Y:S02]  /*5a1b0*/  IADD3 R12, PT, PT, R12, R6, R15 ;  /* 0x000000060c0c7210 */ /* 0x000fe40007ffe00f */
[----:B------:R-:W-:Y:S02]  /*5a1c0*/  LOP3.LUT R15, R23, R25, R18, 0x2d, !PT ;  /* 0x00000019170f7212 */ /* 0x000fe400078e2d12 */
[----:B------:R-:W-:Y:S01]  /*5a1d0*/  SHF.L.W.U32.HI R14, R14, 0xa, R14 ;  /* 0x0000000a0e0e7819 */ /* 0x000fe20000010e0e */
[----:B------:R-:W-:Y:S01]  /*5a1e0*/  VIADD R12, R12, 0x6d703ef3 ;  /* 0x6d703ef30c0c7836 */ /* 0x000fe20000000000 */
[----:B------:R-:W-:-:S02]  /*5a1f0*/  IADD3 R15, PT, PT, R26, 0x6ed9eba1, R15 ;  /* 0x6ed9eba11a0f7810 */ /* 0x000fc40007ffe00f */
[----:B------:R-:W-:Y:S02]  /*5a200*/  SHF.L.W.U32.HI R22, R25, 0xa, R25 ;  /* 0x0000000a19167819 */ /* 0x000fe40000010e19 */
[----:B------:R-:W-:Y:S02]  /*5a210*/  LEA.HI R12, R12, R21, R12, 0x7 ;  /* 0x000000150c0c7211 */ /* 0x000fe400078f380c */
[----:B------:R-:W-:Y:S02]  /*5a220*/  LEA.HI R18, R15, R20, R15, 0xe ;  /* 0x000000140f127211 */ /* 0x000fe400078f700f */
[----:B------:R-:W-:Y:S02]  /*5a230*/  LOP3.LUT R15, R14, R12, R17, 0x2d, !PT ;  /* 0x0000000c0e0f7212 */ /* 0x000fe400078e2d11 */
[----:B------:R-:W-:Y:S02]  /*5a240*/  LOP3.LUT R16, R27, R18, R25, 0x2d, !PT ;  /* 0x000000121b107212 */ /* 0x000fe400078e2d19 */
[----:B------:R-:W-:-:S02]  /*5a250*/  IADD3 R15, PT, PT, R15, R2, R21 ;  /* 0x000000020f0f7210 */ /* 0x000fc40007ffe015 */
[----:B------:R-:W-:Y:S02]  /*5a260*/  IADD3 R20, PT, PT, R16, R9, R20 ;  /* 0x0000000910147210 */ /* 0x000fe40007ffe014 */
[----:B------:R-:W-:Y:S01]  /*5a270*/  SHF.L.W.U32.HI R17, R17, 0xa, R17 ;  /* 0x0000000a11117819 */ /* 0x000fe20000010e11 */
[----:B------:R-:W-:Y:S01]  /*5a280*/  VIADD R16, R15, 0x6d703ef3 ;  /* 0x6d703ef30f107836 */ /* 0x000fe20000000000 */
[----:B------:R-:W-:Y:S01]  /*5a290*/  SHF.L.W.U32.HI R24, R18, 0xa, R18 ;  /* 0x0000000a12187819 */ /* 0x000fe20000010e12 */
[----:B------:R-:W-:-:S03]  /*5a2a0*/  VIADD R20, R20, 0x6ed9eba1 ;  /* 0x6ed9eba114147836 */ /* 0x000fc60000000000 */
        /* <DEDUP_REMOVED lines=10> */
[----:B------:R-:W-:Y:S02]  /*5a350*/  LEA.HI R12, R19, R14, R19, 0xb ;  /* 0x0000000e130c7211 */ /* 0x000fe400078f5813 */
[----:B------:R-:W-:Y:S02]  /*5a360*/  LOP3.LUT R19, R24, R20, R21, 0x2d, !PT ;  /* 0x0000001418137212 */ /* 0x000fe400078e2d15 */
[----:B------:R-:W-:-:S02]  /*5a370*/  LOP3.LUT R18, R16, R12, R15, 0x2d, !PT ;  /* 0x0000000c10127212 */ /* 0x000fc400078e2d0f */
[----:B------:R-:W-:Y:S02]  /*5a380*/  IADD3 R19, PT, PT, R19, R2, R27 ;  /* 0x0000000213137210 */ /* 0x000fe40007ffe01b */
[----:B------:R-:W-:Y:S02]  /*5a390*/  IADD3 R18, PT, PT, R18, R13, R14 ;  /* 0x0000000d12127210 */ /* 0x000fe40007ffe00e */
[----:B------:R-:W-:Y:S01]  /*5a3a0*/  SHF.L.W.U32.HI R14, R15, 0xa, R15 ;  /* 0x0000000a0f0e7819 */ /* 0x000fe20000010e0f */
[----:B------:R-:W-:Y:S02]  /*5a3b0*/  VIADD R19, R19, 0x6ed9eba1 ;  /* 0x6ed9eba113137836 */ /* 0x000fe40000000000 */
[----:B------:R-:W-:-:S03]  /*5a3c0*/  VIADD R18, R18, 0x6d703ef3 ;  /* 0x6d703ef312127836 */ /* 0x000fc60000000000 */
[----:B------:R-:W-:Y:S02]  /*5a3d0*/  LEA.HI R19, R19, R22, R19, 0xf ;  /* 0x0000001613137211 */ /* 0x000fe400078f7813 */
[----:B------:R-:W-:Y:S02]  /*5a3e0*/  LEA.HI R15, R18, R17, R18, 0x8 ;  /* 0x00000011120f7211 */ /* 0x000fe400078f4012 */
[----:B------:R-:W-:Y:S02]  /*5a3f0*/  LOP3.LUT R21, R26, R19, R20, 0x2d, !PT ;  /* 0x000000131a157212 */ /* 0x000fe400078e2d14 */
[----:B------:R-:W-:Y:S02]  /*5a400*/  LOP3.LUT R18, R14, R15, R12, 0x2d, !PT ;  /* 0x0000000f0e127212 */ /* 0x000fe400078e2d0c */
[----:B------:R-:W-:Y:S02]  /*5a410*/  IADD3 R21, PT, PT, R21, R3, R22 ;  /* 0x0000000315157210 */ /* 0x000fe40007ffe016 */
[----:B------:R-:W-:-:S02]  /*5a420*/  IADD3 R18, PT, PT, R18, R8, R17 ;  /* 0x0000000812127210 */ /* 0x000fc40007ffe011 */
[----:B------:R-:W-:Y:S01]  /*5a430*/  SHF.L.W.U32.HI R22, R20, 0xa, R20 ;  /* 0x0000000a14167819 */ /* 0x000fe20000010e14 */
[----:B------:R-:W-:Y:S01]  /*5a440*/  VIADD R21, R21, 0x6ed9eba1 ;  /* 0x6ed9eba115157836 */ /* 0x000fe20000000000 */
[----:B------:R-:W-:Y:S01]  /*5a450*/  SHF.L.W.U32.HI R23, R19, 0xa, R19 ;  /* 0x0000000a13177819 */ /* 0x000fe20000010e13 */
[----:B------:R-:W-:Y:S01]  /*5a460*/  VIADD R17, R18, 0x6d703ef3 ;  /* 0x6d703ef312117836 */ /* 0x000fe20000000000 */
[----:B------:R-:W-:Y:S02]  /*5a470*/  SHF.L.W.U32.HI R18, R12, 0xa, R12 ;  /* 0x0000000a0c127819 */ /* 0x000fe40000010e0c */
[----:B------:R-:W-:Y:S02]  /*5a480*/  LEA.HI R20, R21, R24, R21, 0xe ;  /* 0x0000001815147211 */ /* 0x000fe400078f7015 */
[----:B------:R-:W-:Y:S02]  /*5a490*/  LEA.HI R12, R17, R16, R17, 0x6 ;  /* 0x00000010110c7211 */ /* 0x000fe400078f3011 */
[----:B------:R-:W-:-:S02]  /*5a4a0*/  LOP3.LUT R21, R22, R20, R19, 0x2d, !PT ;  /* 0x0000001416157212 */ /* 0x000fc400078e2d13 */
[--C-:B------:R-:W-:Y:S02]  /*5a4b0*/  LOP3.LUT R17, R18, R12, R15.reuse, 0x2d, !PT ;  /* 0x0000000c12117212 */ /* 0x100fe400078e2d0f */
[----:B------:R-:W-:Y:S02]  /*5a4c0*/  IADD3 R21, PT, PT, R21, R13, R24 ;  /* 0x0000000d15157210 */ /* 0x000fe40007ffe018 */
        /* <DEDUP_REMOVED lines=18> */
[----:B------:R-:W-:Y:S02]  /*5a5f0*/  IADD3 R18, PT, PT, R18, 0x6d703ef3, R19 ;  /* 0x6d703ef312127810 */ /* 0x000fe40007ffe013 */
[----:B------:R-:W-:Y:S02]  /*5a600*/  IADD3 R25, PT, PT, R25, R7, R22 ;  /* 0x0000000719197210 */ /* 0x000fe40007ffe016 */
[----:B------:R-:W-:Y:S02]  /*5a610*/  LEA.HI R17, R18, R15, R18, 0xc ;  /* 0x0000000f12117211 */ /* 0x000fe400078f6012 */
[----:B------:R-:W-:Y:S01]  /*5a620*/  SHF.L.W.U32.HI R21, R21, 0xa, R21 ;  /* 0x0000000a15157819 */ /* 0x000fe20000010e15 */
[----:B------:R-:W-:Y:S01]  /*5a630*/  VIADD R22, R25, 0x6ed9eba1 ;  /* 0x6ed9eba119167836 */ /* 0x000fe20000000000 */
[----:B------:R-:W-:-:S04]  /*5a640*/  LOP3.LUT R18, R16, R17, R12, 0x2d, !PT ;  /* 0x0000001110127212 */ /* 0x000fc800078e2d0c */
[----:B------:R-:W-:Y:S02]  /*5a650*/  LEA.HI R19, R22, R23, R22, 0x6 ;  /* 0x0000001716137211 */ /* 0x000fe400078f3016 */
[----:B------:R-:W-:Y:S02]  /*5a660*/  IADD3 R15, PT, PT, R15, 0x6d703f73, R18 ;  /* 0x6d703f730f0f7810 */ /* 0x000fe40007ffe012 */
        /* <DEDUP_REMOVED lines=8> */
[----:B------:R-:W-:Y:S02]  /*5a6f0*/  SHF.L.W.U32.HI R14, R17, 0xa, R17 ;  /* 0x0000000a110e7819 */ /* 0x000fe40000010e11 */
[----:B------:R-:W-:-:S02]  /*5a700*/  LOP3.LUT R17, R22, R20, R19, 0x2d, !PT ;  /* 0x0000001416117212 */ /* 0x000fc400078e2d13 */
[----:B------:R-:W-:Y:S02]  /*5a710*/  LEA.HI R15, R15, R16, R15, 0x5 ;  /* 0x000000100f0f7211 */ /* 0x000fe400078f280f */
[----:B------:R-:W-:Y:S02]  /*5a720*/  IADD3 R24, PT, PT, R24, 0x6ed9eba1, R17 ;  /* 0x6ed9eba118187810 */ /* 0x000fe40007ffe011 */
[----:B------:R-:W-:Y:S02]  /*5a730*/  LOP3.LUT R17, R14, R15, R12, 0x2d, !PT ;  /* 0x0000000f0e117212 */ /* 0x000fe400078e2d0c */
[----:B------:R-:W-:Y:S02]  /*5a740*/  SHF.L.W.U32.HI R23, R19, 0xa, R19 ;  /* 0x0000000a13177819 */ /* 0x000fe40000010e13 */
[----:B------:R-:W-:Y:S02]  /*5a750*/  IADD3 R17, PT, PT, R17, R3, R16 ;  /* 0x0000000311117210 */ /* 0x000fe40007ffe010 */
[----:B------:R-:W-:-:S02]  /*5a760*/  LEA.HI R19, R24, R21, R24, 0xc ;  /* 0x0000001518137211 */ /* 0x000fc400078f6018 */
[----:B------:R-:W-:Y:S01]  /*5a770*/  SHF.L.W.U32.HI R16, R12, 0xa, R12 ;  /* 0x0000000a0c107819 */ /* 0x000fe20000010e0c */
[----:B------:R-:W-:Y:S01]  /*5a780*/  VIADD R17, R17, 0x6d703ef3 ;  /* 0x6d703ef311117836 */ /* 0x000fe20000000000 */
[----:B------:R-:W-:Y:S02]  /*5a790*/  LOP3.LUT R24, R23, R19, R20, 0x2d, !PT ;  /* 0x0000001317187212 */ /* 0x000fe400078e2d14 */
[----:B------:R-:W-:Y:S02]  /*5a7a0*/  SHF.L.W.U32.HI R25, R19, 0xa, R19 ;  /* 0x0000000a13197819 */ /* 0x000fe40000010e13 */
[----:B------:R-:W-:Y:S02]  /*5a7b0*/  IADD3 R24, PT, PT, R24, R6, R21 ;  /* 0x0000000618187210 */ /* 0x000fe40007ffe015 */
[----:B------:R-:W-:-:S03]  /*5a7c0*/  LEA.HI R12, R17, R18, R17, 0xe ;  /* 0x00000012110c7211 */ /* 0x000fc600078f7011 */
[----:B------:R-:W-:Y:S01]  /*5a7d0*/  VIADD R21, R24, 0x6ed9eba1 ;  /* 0x6ed9eba118157836 */ /* 0x000fe20000000000 */
[----:B------:R-:W-:Y:S02]  /*5a7e0*/  LOP3.LUT R17, R16, R12, R15, 0x2d, !PT ;  /* 0x0000000c10117212 */ /* 0x000fe400078e2d0f */
[----:B------:R-:W-:Y:S02]  /*5a7f0*/  SHF.L.W.U32.HI R24, R20, 0xa, R20 ;  /* 0x0000000a14187819 */ /* 0x000fe40000010e14 */
[----:B------:R-:W-:Y:S02]  /*5a800*/  IADD3 R17, PT, PT, R18, 0x6d703ef3, R17 ;  /* 0x6d703ef312117810 */ /* 0x000fe40007ffe011 */
[----:B------:R-:W-:Y:S02]  /*5a810*/  LEA.HI R20, R21, R22, R21, 0x7 ;  /* 0x0000001615147211 */ /* 0x000fe400078f3815 */
[----:B------:R-:W-:Y:S02]  /*5a820*/  SHF.L.W.U32.HI R15, R15, 0xa, R15 ;  /* 0x0000000a0f0f7819 */ /* 0x000fe40000010e0f */
[----:B------:R-:W-:-:S02]  /*5a830*/  LEA.HI R17, R17, R14, R17, 0xd ;  /* 0x0000000e11117211 */ /* 0x000fc400078f6811 */
[----:B------:R-:W-:Y:S02]  /*5a840*/  LOP3.LUT R21, R24, R20, R19, 0x2d, !PT ;  /* 0x0000001418157212 */ /* 0x000fe400078e2d13 */
[----:B------:R-:W-:Y:S02]  /*5a850*/  LOP3.LUT R18, R15, R17, R12, 0x2d, !PT ;  /* 0x000000110f127212 */ /* 0x000fe400078e2d0c */
[----:B------:R-:W-:Y:S02]  /*5a860*/  IADD3 R22, PT, PT, R22, 0x6ed9eba1, R21 ;  /* 0x6ed9eba116167810 */ /* 0x000fe40007ffe015 */
[----:B------:R-:W-:Y:S02]  /*5a870*/  IADD3 R18, PT, PT, R18, R11, R14 ;  /* 0x0000000b12127210 */ /* 0x000fe40007ffe00e */
[----:B------:R-:W-:Y:S02]  /*5a880*/  LEA.HI R21, R22, R23, R22, 0x5 ;  /* 0x0000001716157211 */ /* 0x000fe400078f2816 */
[----:B------:R-:W-:Y:S01]  /*5a890*/  SHF.L.W.U32.HI R14, R12, 0xa, R12 ;  /* 0x0000000a0c0e7819 */ /* 0x000fe20000010e0c */
[----:B------:R-:W-:Y:S01]  /*5a8a0*/  VIADD R19, R18, 0x6d703ef3 ;  /* 0x6d703ef312137836 */ /* 0x000fe20000000000 */
[----:B------:R-:W-:-:S02]  /*5a8b0*/  LOP3.LUT R22, R20, R25, R21, 0xb8, !PT ;  /* 0x0000001914167212 */ /* 0x000fc400078eb815 */
[----:B------:R-:W-:Y:S02]  /*5a8c0*/  SHF.L.W.U32.HI R26, R21, 0xa, R21 ;  /* 0x0000000a151a7819 */ /* 0x000fe40000010e15 */
[----:B------:R-:W-:Y:S02]  /*5a8d0*/  IADD3 R22, PT, PT, R22, R2, R23 ;  /* 0x0000000216167210 */ /* 0x000fe40007ffe017 */
[----:B------:R-:W-:-:S03]  /*5a8e0*/  LEA.HI R12, R19, R16, R19, 0xd ;  /* 0x00000010130c7211 */ /* 0x000fc600078f6813 */
[----:B------:R-:W-:Y:S01]  /*5a8f0*/  VIADD R19, R22, 0x8f1bbcdc ;  /* 0x8f1bbcdc16137836 */ /* 0x000fe20000000000 */
[----:B------:R-:W-:Y:S02]  /*5a900*/  LOP3.LUT R18, R14, R12, R17, 0x2d, !PT ;  /* 0x0000000c0e127212 */ /* 0x000fe400078e2d11 */
[----:B------:R-:W-:Y:S02]  /*5a910*/  SHF.L.W.U32.HI R22, R20, 0xa, R20 ;  /* 0x0000000a14167819 */ /* 0x000fe40000010e14 */
[----:B------:R-:W-:Y:S02]  /*5a920*/  IADD3 R18, PT, PT, R18, R5, R16 ;  /* 0x0000000512127210 */ /* 0x000fe40007ffe010 */
[----:B------:R-:W-:Y:S02]  /*5a930*/  LEA.HI R20, R19, R24, R19, 0xb ;  /* 0x0000001813147211 */ /* 0x000fe400078f5813 */
[----:B------:R-:W-:Y:S01]  /*5a940*/  SHF.L.W.U32.HI R16, R17, 0xa, R17 ;  /* 0x0000000a11107819 */ /* 0x000fe20000010e11 */
[----:B------:R-:W-:Y:S01]  /*5a950*/  VIADD R18, R18, 0x6d703ef3 ;  /* 0x6d703ef312127836 */ /* 0x000fe20000000000 */
[----:B------:R-:W-:-:S02]  /*5a960*/  LOP3.LUT R19, R21, R22, R20, 0xb8, !PT ;  /* 0x0000001615137212 */ /* 0x000fc400078eb814 */
[----:B------:R-:W-:Y:S02]  /*5a970*/  SHF.L.W.U32.HI R23, R20, 0xa, R20 ;  /* 0x0000000a14177819 */ /* 0x000fe40000010e14 */
[----:B------:R-:W-:Y:S02]  /*5a980*/  IADD3 R24, PT, PT, R24, -0x70e44324, R19 ;  /* 0x8f1bbcdc18187810 */ /* 0x000fe40007ffe013 */
[----:B------:R-:W-:Y:S02]  /*5a990*/  LEA.HI R17, R18, R15, R18, 0x7 ;  /* 0x0000000f12117211 */ /* 0x000fe400078f3812 */
[----:B------:R-:W-:Y:S02]  /*5a9a0*/  LEA.HI R19, R24, R25, R24, 0xc ;  /* 0x0000001918137211 */ /* 0x000fe400078f6018 */
[----:B------:R-:W-:Y:S02]  /*5a9b0*/  LOP3.LUT R18, R16, R17, R12, 0x2d, !PT ;  /* 0x0000001110127212 */ /* 0x000fe400078e2d0c */
[----:B------:R-:W-:-:S02]  /*5a9c0*/  LOP3.LUT R24, R20, R26, R19, 0xb8, !PT ;  /* 0x0000001a14187212 */ /* 0x000fc400078eb813 */
[----:B------:R-:W-:Y:S02]  /*5a9d0*/  IADD3 R15, PT, PT, R15, 0x6d703ef3, R18 ;  /* 0x6d703ef30f0f7810 */ /* 0x000fe40007ffe012 */
[----:B------:R-:W-:Y:S02]  /*5a9e0*/  SHF.L.W.U32.HI R18, R12, 0xa, R12 ;  /* 0x0000000a0c127819 */ /* 0x000fe40000010e0c */
[----:B------:R-:W-:Y:S02]  /*5a9f0*/  IADD3 R25, PT, PT, R25, -0x70e44324, R24 ;  /* 0x8f1bbcdc19197810 */ /* 0x000fe40007ffe018 */
[----:B------:R-:W-:Y:S02]  /*5aa00*/  LEA.HI R12, R15, R14, R15, 0x5 ;  /* 0x0000000e0f0c7211 */ /* 0x000fe400078f280f */
[----:B------:R-:W-:Y:S02]  /*5aa10*/  LEA.HI R20, R25, R22, R25, 0xe ;  /* 0x0000001619147211 */ /* 0x000fe400078f7019 */
[----:B------:R-:W-:-:S02]  /*5aa20*/  LOP3.LUT R15, R18, R12, R17, 0xb8, !PT ;  /* 0x0000000c120f7212 */ /* 0x000fc400078eb811 */
[----:B------:R-:W-:Y:S02]  /*5aa30*/  LOP3.LUT R21, R19, R23, R20, 0xb8, !PT ;  /* 0x0000001713157212 */ /* 0x000fe400078eb814 */
[----:B------:R-:W-:Y:S02]  /*5aa40*/  IADD3 R15, PT, PT, R14, 0x7a6d7769, R15 ;  /* 0x7a6d77690e0f7810 */ /* 0x000fe40007ffe00f */
[----:B------:R-:W-:Y:S02]  /*5aa50*/  SHF.L.W.U32.HI R17, R17, 0xa, R17 ;  /* 0x0000000a11117819 */ /* 0x000fe40000010e11 */
[----:B------:R-:W-:Y:S02]  /*5aa60*/  IADD3 R21, PT, PT, R22, -0x70e44324, R21 ;  /* 0x8f1bbcdc16157810 */ /* 0x000fe40007ffe015 */
[----:B------:R-:W-:Y:S02]  /*5aa70*/  LEA.HI R15, R15, R16, R15, 0xf ;  /* 0x000000100f0f7211 */ /* 0x000fe400078f780f */
[----:B------:R-:W-:-:S02]  /*5aa80*/  SHF.L.W.U32.HI R22, R19, 0xa, R19 ;  /* 0x0000000a13167819 */ /* 0x000fc40000010e13 */
[----:B------:R-:W-:Y:S02]  /*5aa90*/  LEA.HI R25, R21, R26, R21, 0xf ;  /* 0x0000001a15197211 */ /* 0x000fe400078f7815 */
[----:B------:R-:W-:Y:S02]  /*5aaa0*/  LOP3.LUT R14, R17, R15, R12, 0xb8, !PT ;  /* 0x0000000f110e7212 */ /* 0x000fe400078eb80c */
[----:B------:R-:W-:Y:S02]  /*5aab0*/  LOP3.LUT R19, R20, R22, R25, 0xb8, !PT ;  /* 0x0000001614137212 */ /* 0x000fe400078eb819 */
        /* <DEDUP_REMOVED lines=11> */
[----:B------:R-:W-:-:S02]  /*5ab70*/  IADD3 R23, PT, PT, R23, -0x70e442a4, R16 ;  /* 0x8f1bbd5c17177810 */ /* 0x000fc40007ffe010 */
[----:B------:R-:W-:Y:S01]  /*5ab80*/  SHF.L.W.U32.HI R16, R15, 0xa, R15 ;  /* 0x0000000a0f107819 */ /* 0x000fe20000010e0f */
[----:B------:R-:W-:Y:S01]  /*5ab90*/  VIADD R14, R14, 0x7a6d76e9 ;  /* 0x7a6d76e90e0e7836 */ /* 0x000fe20000000000 */
[----:B------:R-:W-:Y:S02]  /*5aba0*/  SHF.L.W.U32.HI R25, R25, 0xa, R25 ;  /* 0x0000000a19197819 */ /* 0x000fe40000010e19 */
[----:B------:R-:W-:Y:S02]  /*5abb0*/  LEA.HI R23, R23, R22, R23, 0xf ;  /* 0x0000001617177211 */ /* 0x000fe400078f7817 */
[----:B------:R-:W-:Y:S02]  /*5abc0*/  LEA.HI R15, R14, R17, R14, 0x8 ;  /* 0x000000110e0f7211 */ /* 0x000fe400078f400e */
[----:B------:R-:W-:Y:S02]  /*5abd0*/  LOP3.LUT R19, R26, R25, R23, 0xb8, !PT ;  /* 0x000000191a137212 */ /* 0x000fe400078eb817 */
[----:B------:R-:W-:-:S02]  /*5abe0*/  LOP3.LUT R14, R16, R15, R12, 0xb8, !PT ;  /* 0x0000000f100e7212 */ /* 0x000fc400078eb80c */
[----:B------:R-:W-:Y:S02]  /*5abf0*/  IADD3 R19, PT, PT, R22, -0x70e44324, R19 ;  /* 0x8f1bbcdc16137810 */ /* 0x000fe40007ffe013 */
[----:B------:R-:W-:Y:S02]  /*5ac00*/  IADD3 R14, PT, PT, R14, R2, R17 ;  /* 0x000000020e0e7210 */ /* 0x000fe40007ffe011 */
[----:B------:R-:W-:Y:S02]  /*5ac10*/  SHF.L.W.U32.HI R27, R26, 0xa, R26 ;  /* 0x0000000a1a1b7819 */ /* 0x000fe40000010e1a */
[----:B------:R-:W-:Y:S01]  /*5ac20*/  LEA.HI R22, R19, R20, R19, 0x9 ;  /* 0x0000001413167211 */ /* 0x000fe200078f4813 */
[----:B------:R-:W-:Y:S01]  /*5ac30*/  VIADD R14, R14, 0x7a6d76e9 ;  /* 0x7a6d76e90e0e7836 */ /* 0x000fe20000000000 */
[----:B------:R-:W-:Y:S02]  /*5ac40*/  SHF.L.W.U32.HI R12, R12, 0xa, R12 ;  /* 0x0000000a0c0c7819 */ /* 0x000fe40000010e0c */
        /* <DEDUP_REMOVED lines=10> */
[----:B------:R-:W-:Y:S02]  /*5acf0*/  SHF.L.W.U32.HI R19, R14, 0xa, R14 ;  /* 0x0000000a0e137819 */ /* 0x000fe40000010e0e */
[----:B------:R-:W-:Y:S02]  /*5ad00*/  LOP3.LUT R20, R22, R24, R21, 0xb8, !PT ;  /* 0x0000001816147212 */ /* 0x000fe400078eb815 */
[----:B------:R-:W-:Y:S02]  /*5ad10*/  LEA.HI R17, R17, R16, R17, 0xe ;  /* 0x0000001011117211 */ /* 0x000fe400078f7011 */
[----:B------:R-:W-:Y:S02]  /*5ad20*/  IADD3 R20, PT, PT, R25, -0x70e44324, R20 ;  /* 0x8f1bbcdc19147810 */ /* 0x000fe40007ffe014 */
[----:B------:R-:W-:-:S02]  /*5ad30*/  LOP3.LUT R15, R18, R17, R14, 0xb8, !PT ;  /* 0x00000011120f7212 */ /* 0x000fc400078eb80e */
[----:B------:R-:W-:Y:S02]  /*5ad40*/  SHF.L.W.U32.HI R22, R22, 0xa, R22 ;  /* 0x0000000a16167819 */ /* 0x000fe40000010e16 */
[----:B------:R-:W-:Y:S02]  /*5ad50*/  LEA.HI R20, R20, R27, R20, 0x9 ;  /* 0x0000001b14147211 */ /* 0x000fe400078f4814 */
[----:B------:R-:W-:Y:S02]  /*5ad60*/  IADD3 R15, PT, PT, R16, 0x7a6d76e9, R15 ;  /* 0x7a6d76e9100f7810 */ /* 0x000fe40007ffe00f */
[----:B------:R-:W-:Y:S02]  /*5ad70*/  LOP3.LUT R16, R21, R22, R20, 0xb8, !PT ;  /* 0x0000001615107212 */ /* 0x000fe400078eb814 */
[----:B------:R-:W-:Y:S02]  /*5ad80*/  LEA.HI R14, R15, R12, R15, 0xe ;  /* 0x0000000c0f0e7211 */ /* 0x000fe400078f700f */
[----:B------:R-:W-:-:S02]  /*5ad90*/  IADD3 R16, PT, PT, R16, R4, R27 ;  /* 0x0000000410107210 */ /* 0x000fc40007ffe01b */
[----:B------:R-:W-:Y:S02]  /*5ada0*/  LOP3.LUT R15, R19, R14, R17, 0xb8, !PT ;  /* 0x0000000e130f7212 */ /* 0x000fe400078eb811 */
[----:B------:R-:W-:Y:S01]  /*5adb0*/  SHF.L.W.U32.HI R21, R21, 0xa, R21 ;  /* 0x0000000a15157819 */ /* 0x000fe20000010e15 */
[----:B------:R-:W-:Y:S01]  /*5adc0*/  VIADD R23, R16, 0x8f1bbcdc ;  /* 0x8f1bbcdc10177836 */ /* 0x000fe20000000000 */
[----:B------:R-:W-:Y:S02]  /*5add0*/  IADD3 R15, PT, PT, R15, R9, R12 ;  /* 0x000000090f0f7210 */ /* 0x000fe40007ffe00c */
[----:B------:R-:W-:Y:S02]  /*5ade0*/  SHF.L.W.U32.HI R17, R17, 0xa, R17 ;  /* 0x0000000a11117819 */ /* 0x000fe40000010e11 */
[----:B------:R-:W-:Y:S01]  /*5adf0*/  LEA.HI R23, R23, R24, R23, 0xe ;  /* 0x0000001817177211 */ /* 0x000fe200078f7017 */
[----:B------:R-:W-:Y:S01]  /*5ae00*/  VIADD R15, R15, 0x7a6d76e9 ;  /* 0x7a6d76e90f0f7836 */ /* 0x000fe20000000000 */
[----:B------:R-:W-:-:S02]  /*5ae10*/  SHF.L.W.U32.HI R27, R20, 0xa, R20 ;  /* 0x0000000a141b7819 */ /* 0x000fc40000010e14 */
[----:B------:R-:W-:Y:S02]  /*5ae20*/  LOP3.LUT R12, R20, R21, R23, 0xb8, !PT ;  /* 0x00000015140c7212 */ /* 0x000fe400078eb817 */
[----:B------:R-:W-:Y:S02]  /*5ae30*/  LEA.HI R15, R15, R18, R15, 0x6 ;  /* 0x000000120f0f7211 */ /* 0x000fe400078f300f */
[----:B------:R-:W-:Y:S02]  /*5ae40*/  IADD3 R24, PT, PT, R12, R13, R24 ;  /* 0x0000000d0c187210 */ /* 0x000fe40007ffe018 */
[--C-:B------:R-:W-:Y:S02]  /*5ae50*/  LOP3.LUT R12, R17, R15, R14.reuse, 0xb8, !PT ;  /* 0x0000000f110c7212 */ /* 0x100fe400078eb80e */
        /* <DEDUP_REMOVED lines=9> */
[----:B------:R-:W-:-:S02]  /*5aef0*/  IADD3 R22, PT, PT, R16, R9, R22 ;  /* 0x0000000910167210 */ /* 0x000fc40007ffe016 */
[----:B------:R-:W-:-:S03]  /*5af00*/  LOP3.LUT R16, R14, R12, R15, 0xb8, !PT ;  /* 0x0000000c0e107212 */ /* 0x000fc600078eb80f */
[----:B------:R-:W-:Y:S01]  /*5af10*/  VIADD R22, R22, 0x8f1bbcdc ;  /* 0x8f1bbcdc16167836 */ /* 0x000fe20000000000 */
[----:B------:R-:W-:-:S04]  /*5af20*/  IADD3 R16, PT, PT, R16, R6, R19 ;  /* 0x0000000610107210 */ /* 0x000fc80007ffe013 */
        /* <DEDUP_REMOVED lines=28> */
[----:B------:R-:W-:Y:S02]  /*5b0f0*/  SHF.L.W.U32.HI R18, R12, 0xa, R12 ;  /* 0x0000000a0c127819 */ /* 0x000fe40000010e0c */
[----:B------:R-:W-:Y:S02]  /*5b100*/  LEA.HI R12, R15, R16, R15, 0x9 ;  /* 0x000000100f0c7211 */ /* 0x000fe400078f480f */
[----:B------:R-:W-:Y:S02]  /*5b110*/  LEA.HI R22, R19, R20, R19, 0x5 ;  /* 0x0000001413167211 */ /* 0x000fe400078f2813 */
[----:B------:R-:W-:Y:S02]  /*5b120*/  LOP3.LUT R15, R18, R12, R17, 0xb8, !PT ;  /* 0x0000000c120f7212 */ /* 0x000fe400078eb811 */
[----:B------:R-:W-:-:S02]  /*5b130*/  LOP3.LUT R19, R21, R24, R22, 0xb8, !PT ;  /* 0x0000001815137212 */ /* 0x000fc400078eb816 */
[----:B------:R-:W-:Y:S02]  /*5b140*/  IADD3 R15, PT, PT, R16, 0x7a6d76e9, R15 ;  /* 0x7a6d76e9100f7810 */ /* 0x000fe40007ffe00f */
        /* <DEDUP_REMOVED lines=25> */
[----:B------:R-:W-:-:S04]  /*5b2e0*/  IADD3 R18, PT, PT, R18, R8, R17 ;  /* 0x0000000812127210 */ /* 0x000fc80007ffe011 */
[----:B------:R-:W-:Y:S01]  /*5b2f0*/  LEA.HI R19, R24, R23, R24, 0xf ;  /* 0x0000001718137211 */ /* 0x000fe200078f7818 */
[----:B------:R-:W-:Y:S01]  /*5b300*/  VIADD R17, R18, 0x7a6d76e9 ;  /* 0x7a6d76e912117836 */ /* 0x000fe20000000000 */
[----:B------:R-:W-:Y:S02]  /*5b310*/  SHF.L.W.U32.HI R18, R12, 0xa, R12 ;  /* 0x0000000a0c127819 */ /* 0x000fe40000010e0c */
[----:B------:R-:W-:Y:S02]  /*5b320*/  LOP3.LUT R21, R19, R20, R26, 0x2d, !PT ;  /* 0x0000001413157212 */ /* 0x000fe400078e2d1a */
[----:B------:R-:W-:Y:S02]  /*5b330*/  LEA.HI R12, R17, R14, R17, 0x8 ;  /* 0x0000000e110c7211 */ /* 0x000fe400078f4011 */
[----:B------:R-:W-:Y:S02]  /*5b340*/  IADD3 R21, PT, PT, R21, R6, R23 ;  /* 0x0000000615157210 */ /* 0x000fe40007ffe017 */
[----:B------:R-:W-:-:S02]  /*5b350*/  LOP3.LUT R17, R12, R15, R18, 0x96, !PT ;  /* 0x0000000f0c117212 */ /* 0x000fc400078e9612 */
[----:B------:R-:W-:Y:S01]  /*5b360*/  SHF.L.W.U32.HI R23, R20, 0xa, R20 ;  /* 0x0000000a14177819 */ /* 0x000fe20000010e14 */
[----:B------:R-:W-:Y:S02]  /*5b370*/  VIADD R21, R21, 0xa953fd4e ;  /* 0xa953fd4e15157836 */ /* 0x000fe40000000000 */
[----:B------:R-:W-:Y:S01]  /*5b380*/  IMAD.IADD R17, R14, 0x1, R17 ;  /* 0x000000010e117824 */ /* 0x000fe200078e0211 */
[----:B------:R-:W-:Y:S02]  /*5b390*/  SHF.L.W.U32.HI R14, R15, 0xa, R15 ;  /* 0x0000000a0f0e7819 */ /* 0x000fe40000010e0f */
[----:B------:R-:W-:Y:S02]  /*5b3a0*/  LEA.HI R20, R21, R22, R21, 0x5 ;  /* 0x0000001615147211 */ /* 0x000fe400078f2815 */
[----:B------:R-:W-:Y:S02]  /*5b3b0*/  LEA.HI R17, R17, R16, R17, 0x8 ;  /* 0x0000001011117211 */ /* 0x000fe400078f4011 */
[----:B------:R-:W-:-:S02]  /*5b3c0*/  LOP3.LUT R21, R20, R19, R23, 0x2d, !PT ;  /* 0x0000001314157212 */ /* 0x000fc400078e2d17 */
[----:B------:R-:W-:Y:S02]  /*5b3d0*/  LOP3.LUT R15, R17, R12, R14, 0x96, !PT ;  /* 0x0000000c110f7212 */ /* 0x000fe400078e960e */
[----:B------:R-:W-:Y:S02]  /*5b3e0*/  IADD3 R25, PT, PT, R22, -0x56ac02b2, R21 ;  /* 0xa953fd4e16197810 */ /* 0x000fe40007ffe015 */
[----:B------:R-:W-:Y:S02]  /*5b3f0*/  IADD3 R15, PT, PT, R15, R9, R16 ;  /* 0x000000090f0f7210 */ /* 0x000fe40007ffe010 */
[----:B------:R-:W-:Y:S02]  /*5b400*/  SHF.L.W.U32.HI R16, R19, 0xa, R19 ;  /* 0x0000000a13107819 */ /* 0x000fe40000010e13 */
[----:B------:R-:W-:Y:S02]  /*5b410*/  LEA.HI R25, R25, R26, R25, 0xb ;  /* 0x0000001a19197211 */ /* 0x000fe400078f5819 */
[----:B------:R-:W-:-:S02]  /*5b420*/  SHF.L.W.U32.HI R21, R12, 0xa, R12 ;  /* 0x0000000a0c157819 */ /* 0x000fc40000010e0c */
[----:B------:R-:W-:Y:S02]  /*5b430*/  LEA.HI R12, R15, R18, R15, 0x5 ;  /* 0x000000120f0c7211 */ /* 0x000fe400078f280f */
[----:B------:R-:W-:Y:S02]  /*5b440*/  LOP3.LUT R19, R25, R20, R16, 0x2d, !PT ;  /* 0x0000001419137212 */ /* 0x000fe400078e2d10 */
[----:B------:R-:W-:Y:S02]  /*5b450*/  LOP3.LUT R15, R12, R17, R21, 0x96, !PT ;  /* 0x000000110c0f7212 */ /* 0x000fe400078e9615 */
[----:B------:R-:W-:Y:S02]  /*5b460*/  IADD3 R19, PT, PT, R19, R13, R26 ;  /* 0x0000000d13137210 */ /* 0x000fe40007ffe01a */
[----:B------:R-:W-:Y:S01]  /*5b470*/  SHF.L.W.U32.HI R17, R17, 0xa, R17 ;  /* 0x0000000a11117819 */ /* 0x000fe20000010e11 */
[----:B------:R-:W-:Y:S02]  /*5b480*/  IMAD.IADD R15, R18, 0x1, R15 ;  /* 0x00000001120f7824 */ /* 0x000fe400078e020f */
[----:B------:R-:W-:Y:S01]  /*5b490*/  VIADD R18, R19, 0xa953fd4e ;  /* 0xa953fd4e13127836 */ /* 0x000fe20000000000 */
[----:B------:R-:W-:-:S02]  /*5b4a0*/  SHF.L.W.U32.HI R19, R20, 0xa, R20 ;  /* 0x0000000a14137819 */ /* 0x000fc40000010e14 */
[----:B------:R-:W-:Y:S02]  /*5b4b0*/  LEA.HI R15, R15, R14, R15, 0xc ;  /* 0x0000000e0f0f7211 */ /* 0x000fe400078f600f */
[----:B------:R-:W-:Y:S02]  /*5b4c0*/  LEA.HI R20, R18, R23, R18, 0x6 ;  /* 0x0000001712147211 */ /* 0x000fe400078f3012 */
[----:B------:R-:W-:Y:S02]  /*5b4d0*/  LOP3.LUT R18, R15, R12, R17, 0x96, !PT ;  /* 0x0000000c0f127212 */ /* 0x000fe400078e9611 */
[----:B------:R-:W-:Y:S02]  /*5b4e0*/  LOP3.LUT R22, R20, R25, R19, 0x2d, !PT ;  /* 0x0000001914167212 */ /* 0x000fe400078e2d13 */
[----:B------:R-:W-:Y:S02]  /*5b4f0*/  IADD3 R18, PT, PT, R18, R14, R5 ;  /* 0x0000000e12127210 */ /* 0x000fe40007ffe005 */
[----:B------:R-:W-:-:S02]  /*5b500*/  IADD3 R23, PT, PT, R23, -0x56ac02b2, R22 ;  /* 0xa953fd4e17177810 */ /* 0x000fc40007ffe016 */
[----:B------:R-:W-:Y:S02]  /*5b510*/  SHF.L.W.U32.HI R12, R12, 0xa, R12 ;  /* 0x0000000a0c0c7819 */ /* 0x000fe40000010e0c */
[----:B------:R-:W-:Y:S02]  /*5b520*/  LEA.HI R18, R18, R21, R18, 0x9 ;  /* 0x0000001512127211 */ /* 0x000fe400078f4812 */
[----:B------:R-:W-:Y:S02]  /*5b530*/  SHF.L.W.U32.HI R25, R25, 0xa, R25 ;  /* 0x0000000a19197819 */ /* 0x000fe40000010e19 */
[----:B------:R-:W-:Y:S02]  /*5b540*/  LEA.HI R23, R23, R16, R23, 0x8 ;  /* 0x0000001017177211 */ /* 0x000fe400078f4017 */
[----:B------:R-:W-:Y:S02]  /*5b550*/  LOP3.LUT R5, R18, R15, R12, 0x96, !PT ;  /* 0x0000000f12057212 */ /* 0x000fe400078e960c */
[----:B------:R-:W-:-:S02]  /*5b560*/  LOP3.LUT R24, R23, R20, R25, 0x2d, !PT ;  /* 0x0000001417187212 */ /* 0x000fc400078e2d19 */
[----:B------:R-:W-:Y:S02]  /*5b570*/  IADD3 R14, PT, PT, R5, R21, R2 ;  /* 0x00000015050e7210 */ /* 0x000fe40007ffe002 */
        /* <DEDUP_REMOVED lines=9> */
[----:B------:R-:W-:Y:S02]  /*5b610*/  SHF.L.W.U32.HI R18, R18, 0xa, R18 ;  /* 0x0000000a12127819 */ /* 0x000fe40000010e12 */
[----:B------:R-:W-:Y:S02]  /*5b620*/  LEA.HI R6, R17, R12, R17, 0x5 ;  /* 0x0000000c11067211 */ /* 0x000fe400078f2811 */
[----:B------:R-:W-:-:S02]  /*5b630*/  IADD3 R14, PT, PT, R19, -0x56ac02b2, R14 ;  /* 0xa953fd4e130e7810 */ /* 0x000fc40007ffe00e */
[----:B------:R-:W-:Y:S02]  /*5b640*/  LOP3.LUT R17, R6, R5, R18, 0x96, !PT ;  /* 0x0000000506117212 */ /* 0x000fe400078e9612 */
[----:B------:R-:W-:Y:S02]  /*5b650*/  SHF.L.W.U32.HI R23, R23, 0xa, R23 ;  /* 0x0000000a17177819 */ /* 0x000fe40000010e17 */
[----:B------:R-:W-:Y:S02]  /*5b660*/  LEA.HI R19, R14, R25, R14, 0xc ;  /* 0x000000190e137211 */ /* 0x000fe400078f600e */
[----:B------:R-:W-:Y:S02]  /*5b670*/  IADD3 R17, PT, PT, R12, 0x80, R17 ;  /* 0x000000800c117810 */ /* 0x000fe40007ffe011 */
        /* <DEDUP_REMOVED lines=30> */
[----:B------:R-:W-:Y:S01]  /*5b860*/  SHF.L.W.U32.HI R5, R5, 0xa, R5 ;  /* 0x0000000a05057819 */ /* 0x000fe20000010e05 */
[----:B------:R-:W-:Y:S01]  /*5b870*/  IMAD.IADD R16, R13, 0x1, R16 ;  /* 0x000000010d107824 */ /* 0x000fe200078e0210 */
[----:B------:R-:W-:-:S04]  /*5b880*/  LOP3.LUT R13, R12, R15, R14, 0x2d, !PT ;  /* 0x0000000f0c0d7212 */ /* 0x000fc800078e2d0e */
[----:B------:R-:W-:Y:S02]  /*5b890*/  LEA.HI R3, R16, R17, R16, 0x6 ;  /* 0x0000001110037211 */ /* 0x000fe400078f3010 */
[----:B------:R-:W-:Y:S02]  /*5b8a0*/  IADD3 R24, PT, PT, R24, -0x56ac0232, R13 ;  /* 0xa953fdce18187810 */ /* 0x000fe40007ffe00d */
[----:B------:R-:W-:Y:S02]  /*5b8b0*/  LOP3.LUT R18, R3, R2, R5, 0x96, !PT ;  /* 0x0000000203127212 */ /* 0x000fe400078e9605 */
[----:B------:R-:W-:Y:S02]  /*5b8c0*/  SHF.L.W.U32.HI R16, R15, 0xa, R15 ;  /* 0x0000000a0f107819 */ /* 0x000fe40000010e0f */
[----:B------:R-:W-:Y:S02]  /*5b8d0*/  LEA.HI R13, R24, R19, R24, 0xe ;  /* 0x00000013180d7211 */ /* 0x000fe400078f7018 */
[----:B------:R-:W-:-:S02]  /*5b8e0*/  IADD3 R17, PT, PT, R18, R8, R17 ;  /* 0x0000000812117210 */ /* 0x000fc40007ffe011 */
[----:B------:R-:W-:Y:S02]  /*5b8f0*/  LOP3.LUT R18, R13, R12, R16, 0x2d, !PT ;  /* 0x0000000c0d127212 */ /* 0x000fe400078e2d10 */
[----:B------:R-:W-:Y:S02]  /*5b900*/  SHF.L.W.U32.HI R8, R2, 0xa, R2 ;  /* 0x0000000a02087819 */ /* 0x000fe40000010e02 */
[----:B------:R-:W-:Y:S02]  /*5b910*/  LEA.HI R2, R17, R6, R17, 0x5 ;  /* 0x0000000611027211 */ /* 0x000fe400078f2811 */
[----:B------:R-:W-:Y:S02]  /*5b920*/  IADD3 R19, PT, PT, R19, -0x56ac02b2, R18 ;  /* 0xa953fd4e13137810 */ /* 0x000fe40007ffe012 */
[----:B------:R-:W-:Y:S02]  /*5b930*/  LOP3.LUT R17, R2, R3, R8, 0x96, !PT ;  /* 0x0000000302117212 */ /* 0x000fe400078e9608 */
[----:B------:R-:W-:-:S02]  /*5b940*/  SHF.L.W.U32.HI R15, R12, 0xa, R12 ;  /* 0x0000000a0c0f7819 */ /* 0x000fc40000010e0c */
[----:B------:R-:W-:Y:S02]  /*5b950*/  LEA.HI R12, R19, R14, R19, 0xb ;  /* 0x0000000e130c7211 */ /* 0x000fe400078f5813 */
[----:B------:R-:W-:Y:S02]  /*5b960*/  IADD3 R6, PT, PT, R17, R6, R11 ;  /* 0x0000000611067210 */ /* 0x000fe40007ffe00b */
[----:B------:R-:W-:Y:S02]  /*5b970*/  LOP3.LUT R17, R12, R13, R15, 0x2d, !PT ;  /* 0x0000000d0c117212 */ /* 0x000fe400078e2d0f */
[----:B------:R-:W-:Y:S02]  /*5b980*/  SHF.L.W.U32.HI R11, R3, 0xa, R3 ;  /* 0x0000000a030b7819 */ /* 0x000fe40000010e03 */
[----:B------:R-:W-:Y:S02]  /*5b990*/  LEA.HI R3, R6, R5, R6, 0xf ;  /* 0x0000000506037211 */ /* 0x000fe400078f7806 */
[----:B------:R-:W-:-:S02]  /*5b9a0*/  IADD3 R17, PT, PT, R17, R7, R14 ;  /* 0x0000000711117210 */ /* 0x000fc40007ffe00e */
[----:B------:R-:W-:Y:S02]  /*5b9b0*/  LOP3.LUT R6, R3, R2, R11, 0x96, !PT ;  /* 0x0000000203067212 */ /* 0x000fe400078e960b */
[----:B------:R-:W-:Y:S01]  /*5b9c0*/  SHF.L.W.U32.HI R13, R13, 0xa, R13 ;  /* 0x0000000a0d0d7819 */ /* 0x000fe20000010e0d */
[----:B------:R-:W-:Y:S01]  /*5b9d0*/  VIADD R17, R17, 0xa953fd4e ;  /* 0xa953fd4e11117836 */ /* 0x000fe20000000000 */
[----:B------:R-:W-:Y:S02]  /*5b9e0*/  IADD3 R5, PT, PT, R6, R5, R4 ;  /* 0x0000000506057210 */ /* 0x000fe40007ffe004 */
[----:B------:R-:W-:Y:S02]  /*5b9f0*/  SHF.L.W.U32.HI R4, R2, 0xa, R2 ;  /* 0x0000000a02047819 */ /* 0x000fe40000010e02 */
[----:B------:R-:W-:Y:S02]  /*5ba00*/  LEA.HI R17, R17, R16, R17, 0x8 ;  /* 0x0000001011117211 */ /* 0x000fe400078f4011 */
[----:B------:R-:W-:-:S02]  /*5ba10*/  LEA.HI R2, R5, R8, R5, 0xd ;  /* 0x0000000805027211 */ /* 0x000fc400078f6805 */
[----:B------:R-:W-:Y:S02]  /*5ba20*/  LOP3.LUT R5, R17, R12, R13, 0x2d, !PT ;  /* 0x0000000c11057212 */ /* 0x000fe400078e2d0d */
[----:B------:R-:W-:Y:S02]  /*5ba30*/  LOP3.LUT R7, R2, R3, R4, 0x96, !PT ;  /* 0x0000000302077212 */ /* 0x000fe400078e9604 */
[----:B------:R-:W-:-:S03]  /*5ba40*/  IADD3 R5, PT, PT, R5, R9, R16 ;  /* 0x0000000905057210 */ /* 0x000fc60007ffe010 */
[----:B------:R-:W-:Y:S01]  /*5ba50*/  IMAD.IADD R8, R8, 0x1, R7 ;  /* 0x0000000108087824 */ /* 0x000fe200078e0207 */
[----:B------:R-:W-:Y:S01]  /*5ba60*/  SHF.L.W.U32.HI R7, R3, 0xa, R3 ;  /* 0x0000000a03077819 */ /* 0x000fe20000010e03 */
[----:B------:R-:W-:Y:S01]  /*5ba70*/  VIADD R6, R5, 0xa953fd4e ;  /* 0xa953fd4e05067836 */ /* 0x000fe20000000000 */
[----:B------:R-:W-:Y:S01]  /*5ba80*/  SHF.L.W.U32.HI R3, R12, 0xa, R12 ;  /* 0x0000000a0c037819 */ /* 0x000fe20000010e0c */
[C---:B------:R-:W-:Y:S01]  /*5ba90*/  IMAD.IADD R5, R13.reuse, 0x1, R4 ;  /* 0x000000010d057824 */ /* 0x040fe200078e0204 */
[----:B------:R-:W-:Y:S02]  /*5baa0*/  LEA.HI R8, R8, R11, R8, 0xb ;  /* 0x0000000b08087211 */ /* 0x000fe400078f5808 */
[----:B------:R-:W-:Y:S02]  /*5bab0*/  LEA.HI R6, R6, R15, R6, 0x5 ;  /* 0x0000000f06067211 */ /* 0x000fe400078f2806 */
[----:B------:R-:W-:Y:S01]  /*5bac0*/  LOP3.LUT R14, R8, R2, R7, 0x96, !PT ;  /* 0x00000002080e7212 */ /* 0x000fe200078e9607 */
[----:B------:R-:W-:Y:S01]  /*5bad0*/  IMAD.IADD R13, R13, 0x1, R8 ;  /* 0x000000010d0d7824 */ /* 0x000fe200078e0208 */
[----:B------:R-:W-:-:S02]  /*5bae0*/  LOP3.LUT R12, R6, R17, R3, 0x2d, !PT ;  /* 0x00000011060c7212 */ /* 0x000fc400078e2d03 */
[----:B------:R-:W-:Y:S01]  /*5baf0*/  LEA.HI R7, R17, R7, R17, 0xa ;  /* 0x0000000711077211 */ /* 0x000fe200078f5011 */
[----:B------:R-:W-:Y:S01]  /*5bb00*/  IMAD.IADD R14, R11, 0x1, R14 ;  /* 0x000000010b0e7824 */ /* 0x000fe200078e020e */
[----:B------:R-:W-:Y:S01]  /*5bb10*/  IADD3 R12, PT, PT, R15, -0x56ac02b2, R12 ;  /* 0xa953fd4e0f0c7810 */ /* 0x000fe20007ffe00c */
[----:B------:R-:W-:Y:S01]  /*5bb20*/  IMAD.MOV.U32 R11, RZ, RZ, 0x0 ;  /* 0x00000000ff0b7424 */ /* 0x000fe200078e00ff */
[----:B------:R-:W-:Y:S01]  /*5bb30*/  LEA.HI R2, R2, R6, R2, 0xa ;  /* 0x0000000602027211 */ /* 0x000fe200078f5002 */
[----:B------:R-:W-:Y:S01]  /*5bb40*/  VIADD R7, R7, 0x98badcfe ;  /* 0x98badcfe07077836 */ /* 0x000fe20000000000 */
[----:B------:R-:W-:Y:S02]  /*5bb50*/  LEA.HI R5, R14, R5, R14, 0xb ;  /* 0x000000050e057211 */ /* 0x000fe400078f580e */
[----:B------:R-:W-:Y:S01]  /*5bb60*/  LEA.HI R13, R12, R13, R12, 0x6 ;  /* 0x0000000d0c0d7211 */ /* 0x000fe200078f300c */
[----:B------:R-:W-:Y:S01]  /*5bb70*/  VIADD R2, R2, 0xefcdab89 ;  /* 0xefcdab8902027836 */ /* 0x000fe20000000000 */
[----:B------:R-:W-:Y:S01]  /*5bb80*/  IADD3 R3, PT, PT, R4, 0x10325476, R3 ;  /* 0x1032547604037810 */ /* 0x000fe20007ffe003 */
[----:B------:R-:W-:-:S02]  /*5bb90*/  VIADD R4, R0, -UR4 ;  /* 0x8000000400047c36 */ /* 0x000fc40008000000 */
[----:B------:R-:W-:Y:S02]  /*5bba0*/  VIADD R5, R5, 0xc3d2e1f0 ;  /* 0xc3d2e1f005057836 */ /* 0x000fe40000000000 */
[----:B------:R-:W-:Y:S01]  /*5bbb0*/  VIADD R13, R13, 0x67452301 ;  /* 0x674523010d0d7836 */ /* 0x000fe20000000000 */
[----:B------:R-:W-:Y:S04]  /*5bbc0*/  STL [R4+0x8], R3 ;  /* 0x0000080304007387 */ /* 0x000fe80000100800 */
[----:B------:R-:W-:Y:S04]  /*5bbd0*/  STL [R4+0xc], R5 ;  /* 0x00000c0504007387 */ /* 0x000fe80000100800 */
[----:B------:R-:W-:Y:S04]  /*5bbe0*/  STL [R4+0x4], R7 ;  /* 0x0000040704007387 */ /* 0x000fe80000100800 */
[----:B------:R-:W-:Y:S04]  /*5bbf0*/  STL [R4], R2 ;  /* 0x0000000204007387 */ /* 0x000fe80000100800 */
[----:B------:R0:W-:Y:S02]  /*5bc00*/  STL [R4+0x10], R13 ;  /* 0x0000100d04007387 */ /* 0x0001e40000100800 */
[----:B0-----:R-:W-:Y:S05]  /*5bc10*/  RET.REL.NODEC R10 `(_Z16find_hash_kernelPK6BigIntyS1_PKhiPS_Pi) ;  /* 0xfffffa400af87950 */ /* 0x001fea0003c3ffff */
.L_x_541:
[----:B------:R-:W-:-:S00]  /*5bc20*/  BRA `(.L_x_541) ;  /* 0xfffffffc00fc7947 */ /* 0x000fc0000383ffff */
[----:B------:R-:W-:-:S00]  /*5bc30*/  NOP ;  /* 0x0000000000007918 */ /* 0x000fc00000000000 */
        /* <DEDUP_REMOVED lines=12> */
.L_x_1550:


//--------------------- .text._Z26find_hash_kernel_optimizedPK6BigIntyS1_PKhiPS_Pi --------------------------
	.section	.text._Z26find_hash_kernel_optimizedPK6BigIntyS1_PKhiPS_Pi,"ax",@progbits
	.align	128
        .global         _Z26find_hash_kernel_optimizedPK6BigIntyS1_PKhiPS_Pi
        .type           _Z26find_hash_kernel_optimizedPK6BigIntyS1_PKhiPS_Pi,@function
        .size           _Z26find_hash_kernel_optimizedPK6BigIntyS1_PKhiPS_Pi,(.L_x_1551 - _Z26find_hash_kernel_optimizedPK6BigIntyS1_PKhiPS_Pi)
        .other          _Z26find_hash_kernel_optimizedPK6BigIntyS1_PKhiPS_Pi,@"STO_CUDA_ENTRY STV_DEFAULT"
_Z26find_hash_kernel_optimizedPK6BigIntyS1_PKhiPS_Pi:
.text._Z26find_hash_kernel_optimizedPK6BigIntyS1_PKhiPS_Pi:
        /* <DEDUP_REMOVED lines=122> */
.L_x_544:
[----:B------:R-:W-:Y:S05]  /*07a0*/  BSYNC.RELIABLE B0 ;  /* 0x0000000000007941 */ /* 0x000fea0003800100 */
.L_x_543:
        /* <DEDUP_REMOVED lines=48> */
.L_x_545:
[----:B------:R-:W-:Y:S05]  /*0ab0*/  BSYNC.RECONVERGENT B1 ;  /* 0x0000000000017941 */ /* 0x000fea0003800200 */
.L_x_542:
[----:B------:R-:W-:Y:S05]  /*0ac0*/  WARPSYNC.ALL ;  /* 0x0000000000007948 */ /* 0x000fea0003800000 */
[----:B------:R-:W-:Y:S01]  /*0ad0*/  IMAD.MOV.U32 R39, RZ, RZ, 0x1 ;  /* 0x00000001ff277424 */ /* 0x000fe200078e00ff */
[----:B------:R-:W1:Y:S01]  /*0ae0*/  LDCU UR5, c[0x3][0x18] ;  /* 0x00c00300ff0577ac */ /* 0x000e620008000800 */
[----:B0-----:R-:W-:Y:S01]  /*0af0*/  IMAD.MOV.U32 R4, RZ, RZ, RZ ;  /* 0x000000ffff047224 */ /* 0x001fe200078e00ff */
[----:B------:R-:W0:Y:S01]  /*0b00*/  LDCU UR16, c[0x3][0x14] ;  /* 0x00c00280ff1077ac */ /* 0x000e220008000800 */
[----:B------:R-:W2:Y:S01]  /*0b10*/  LDCU UR17, c[0x3][0x10] ;  /* 0x00c00200ff1177ac */ /* 0x000ea20008000800 */
[----:B------:R-:W3:Y:S01]  /*0b20*/  LDCU UR18, c[0x3][0xc] ;  /* 0x00c00180ff1277ac */ /* 0x000ee20008000800 */
[----:B------:R-:W4:Y:S01]  /*0b30*/  LDCU UR19, c[0x3][0x8] ;  /* 0x00c00100ff1377ac */ /* 0x000f220008000800 */
[----:B------:R-:W0:Y:S01]  /*0b40*/  LDCU UR20, c[0x3][URZ] ;  /* 0x00c00000ff1477ac */ /* 0x000e220008000800 */
[----:B------:R-:W0:Y:S01]  /*0b50*/  LDCU.64 UR12, c[0x3][0x10] ;  /* 0x00c00200ff0c77ac */ /* 0x000e220008000a00 */
[----:B------:R-:W0:Y:S01]  /*0b60*/  LDCU.64 UR14, c[0x3][URZ] ;  /* 0x00c00000ff0e77ac */ /* 0x000e220008000a00 */
[----:B------:R-:W0:Y:S02]  /*0b70*/  LDCU.128 UR8, c[0x3][URZ] ;  /* 0x00c00000ff0877ac */ /* 0x000e240008000c00 */
.L_x_872:
[----:B------:R-:W-:-:S05]  /*0b80*/  SHF.R.U32.HI R5, RZ, 0x5, R4 ;  /* 0x00000005ff057819 */ /* 0x000fca0000011604 */
[----:B------:R-:W-:-:S06]  /*0b90*/  IMAD R5, R5, 0x4, R2 ;  /* 0x0000000405057824 */ /* 0x000fcc00078e0202 */
[----:B-----5:R-:W5:Y:S01]  /*0ba0*/  LDL R5, [R5] ;  /* 0x0000000005057983 */ /* 0x020f620000100800 */
[----:B------:R-:W-:Y:S01]  /*0bb0*/  BSSY.RECONVERGENT B1, `(.L_x_546) ;  /* 0x00031f1000017945 */ /* 0x000fe20003800200 */
[----:B-----5:R-:W-:-:S04]  /*0bc0*/  SHF.R.W.U32.HI R8, RZ, R4, R5 ;  /* 0x00000004ff087219 */ /* 0x020fc80000011e05 */
[----:B------:R-:W-:-:S04]  /*0bd0*/  LOP3.LUT R8, R8, 0x1, RZ, 0xc0, !PT ;  /* 0x0000000108087812 */ /* 0x000fc800078ec0ff */
[----:B------:R-:W-:-:S13]  /*0be0*/  ISETP.NE.U32.AND P0, PT, R8, 0x1, PT ;  /* 0x000000010800780c */ /* 0x000fda0003f05070 */
[----:B------:R-:W-:Y:S05]  /*0bf0*/  @P0 BRA `(.L_x_547) ;  /* 0x0000031c00b00947 */ /* 0x000fea0003800000 */
[----:B------:R-:W5:Y:S01]  /*0c00*/  LDC.64 R56, c[0x4][RZ] ;  /* 0x01000000ff387b82 */ /* 0x000f620000000a00 */
[----:B------:R-:W-:Y:S01]  /*0c10*/  LOP3.LUT P0, RZ, R39, 0xff, RZ, 0xc0, !PT ;  /* 0x000000ff27ff7812 */ /* 0x000fe2000780c0ff */
        /* <DEDUP_REMOVED lines=8> */
[----:B-----5:R-:W-:Y:S01]  /*0ca0*/  IMAD.WIDE.U32 R56, R4, 0x64, R56 ;  /* 0x0000006404387825 */ /* 0x020fe200078e0038 */
[----:B------:R-:W-:Y:S06]  /*0cb0*/  @!P0 BRA `(.L_x_548) ;  /* 0x0000000000688947 */ /* 0x000fec0003800000 */
[----:B------:R0:W5:Y:S04]  /*0cc0*/  LDG.E R21, desc[UR6][R56.64] ;  /* 0x0000000638157981 */ /* 0x000168000c1e1900 */
        /* <DEDUP_REMOVED lines=23> */
[----:B------:R0:W5:Y:S01]  /*0e40*/  LDG.E.U8 R39, desc[UR6][R56.64+0x60] ;  /* 0x0000600638277981 */ /* 0x000162000c1e1100 */
[----:B------:R-:W-:Y:S05]  /*0e50*/  BRA `(.L_x_547) ;  /* 0x0000031c00187947 */ /* 0x000fea0003800000 */
.L_x_548:
[----:B------:R-:W5:Y:S01]  /*0e60*/  LDG.E.U8 R37, desc[UR6][R56.64+0x60] ;  /* 0x0000600638257981 */ /* 0x000f62000c1e1100 */
[----:B------:R-:W-:Y:S02]  /*0e70*/  PRMT R39, RZ, 0x7610, R39 ;  /* 0x00007610ff277816 */ /* 0x000fe40000000027 */
[----:B-----5:R-:W-:-:S13]  /*0e80*/  ISETP.NE.AND P0, PT, R37, RZ, PT ;  /* 0x000000ff2500720c */ /* 0x020fda0003f05270 */
[----:B------:R-:W-:Y:S05]  /*0e90*/  @P0 BRA `(.L_x_547) ;  /* 0x0000031c00080947 */ /* 0x000fea0003800000 */
        /* <DEDUP_REMOVED lines=176> */
[----:B------:R-:W-:Y:S02]  /*19a0*/  IADD3 R38, P1, PT, R62, R65, RZ ;  /* 0x000000413e267210 */ /* 0x000fe40007f3e0ff */
[----:B------:R-:W-:Y:S01]  /*19b0*/  SEL R69, RZ, 0x1, P0 ;  /* 0x00000001ff457807 */ /* 0x000fe20000000000 */
        /* <DEDUP_REMOVED lines=27> */
[----:B------:R-:W-:Y:S02]  /*1b70*/  IMAD.MOV.U32 R59, RZ, RZ, RZ ;  /* 0x000000ffff3b7224 */ /* 0x000fe400078e00ff */
[----:B------:R-:W-:-:S04]  /*1b80*/  IMAD.WIDE.U32 R62, R38, 0x3d1, R62 ;  /* 0x000003d1263e7825 */ /* 0x000fc800078e003e */
[----:B------:R-:W-:Y:S01]  /*1b90*/  IMAD.X R43, RZ, RZ, RZ, P2 ;  /* 0x000000ffff2b7224 */ /* 0x000fe200010e06ff */
[----:B------:R-:W-:Y:S01]  /*1ba0*/  IADD3 R62, P3, P4, R62, R37, R44 ;  /* 0x000000253e3e7210 */ /* 0x000fe20007c7e02c */
[----:B------:R-:W-:Y:S01]  /*1bb0*/  VIADD R58, R63, UR4 ;  /* 0x000000043f3a7c36 */ /* 0x000fe20008000000 */
[----:B------:R-:W-:Y:S01]  /*1bc0*/  IADD3.X R37, PT, PT, RZ, RZ, RZ, P0, P1 ;  /* 0x000000ffff257210 */ /* 0x000fe200007e24ff */
[----:B------:R-:W-:Y:S01]  /*1bd0*/  IMAD.WIDE.U32 R42, R35, R36, R42 ;  /* 0x00000024232a7225 */ /* 0x000fe200078e002a */
[----:B------:R-:W-:-:S03]  /*1be0*/  IADD3.X R39, PT, PT, RZ, RZ, RZ, P3, P4 ;  /* 0x000000ffff277210 */ /* 0x000fc60001fe84ff */
        /* <DEDUP_REMOVED lines=61> */
.L_x_550:
[----:B01234-:R-:W-:Y:S05]  /*1fc0*/  BSYNC.RECONVERGENT B2 ;  /* 0x0000000000027941 */ /* 0x01ffea0003800200 */
.L_x_549:
        /* <DEDUP_REMOVED lines=40> */
.L_x_553:
[----:B------:R-:W-:Y:S05]  /*2250*/  BSYNC.RELIABLE B3 ;  /* 0x0000000000037941 */ /* 0x000fea0003800100 */
.L_x_552:
        /* <DEDUP_REMOVED lines=41> */
.L_x_554:
[----:B------:R-:W-:Y:S05]  /*24f0*/  BSYNC.RECONVERGENT B2 ;  /* 0x0000000000027941 */ /* 0x000fea0003800200 */
.L_x_551:
        /* <DEDUP_REMOVED lines=40> */
.L_x_557:
[----:B------:R-:W-:Y:S05]  /*2780*/  BSYNC.RELIABLE B3 ;  /* 0x0000000000037941 */ /* 0x000fea0003800100 */
.L_x_556:
        /* <DEDUP_REMOVED lines=41> */
.L_x_558:
[----:B------:R-:W-:Y:S05]  /*2a20*/  BSYNC.RECONVERGENT B2 ;  /* 0x0000000000027941 */ /* 0x000fea0003800200 */
.L_x_555:
[----:B------:R-:W2:Y:S04]  /*2a30*/  LDG.E R38, desc[UR6][R56.64+0x40] ;  /* 0x0000400638267981 */ /* 0x000ea8000c1e1900 */
[----:B------:R-:W3:Y:S04]  /*2a40*/  LDG.E R39, desc[UR6][R56.64+0x44] ;  /* 0x0000440638277981 */ /* 0x000ee8000c1e1900 */
[----:B------:R-:W4:Y:S04]  /*2a50*/  LDG.E R40, desc[UR6][R56.64+0x48] ;  /* 0x0000480638287981 */ /* 0x000f28000c1e1900 */
[----:B------:R-:W5:Y:S04]  /*2a60*/  LDG.E R41, desc[UR6][R56.64+0x4c] ;  /* 0x00004c0638297981 */ /* 0x000f68000c1e1900 */
[----:B------:R-:W5:Y:S04]  /*2a70*/  LDG.E R42, desc[UR6][R56.64+0x50] ;  /* 0x00005006382a7981 */ /* 0x000f68000c1e1900 */
[----:B------:R-:W5:Y:S04]  /*2a80*/  LDG.E R43, desc[UR6][R56.64+0x54] ;  /* 0x00005406382b7981 */ /* 0x000f68000c1e1900 */
[----:B------:R-:W5:Y:S04]  /*2a90*/  LDG.E R44, desc[UR6][R56.64+0x58] ;  /* 0x00005806382c7981 */ /* 0x000f68000c1e1900 */
[----:B------:R-:W5:Y:S01]  /*2aa0*/  LDG.E R45, desc[UR6][R56.64+0x5c] ;  /* 0x00005c06382d7981 */ /* 0x000f62000c1e1900 */
[----:B------:R-:W-:Y:S01]  /*2ab0*/  IMAD.MOV.U32 R47, RZ, RZ, RZ ;  /* 0x000000ffff2f7224 */ /* 0x000fe200078e00ff */
[----:B------:R-:W-:Y:S01]  /*2ac0*/  UMOV UR4, URZ ;  /* 0x000000ff00047c82 */ /* 0x000fe20008000000 */
[----:B------:R-:W-:-:S02]  /*2ad0*/  IMAD.MOV.U32 R49, RZ, RZ, RZ ;  /* 0x000000ffff317224 */ /* 0x000fc400078e00ff */
[----:B------:R-:W-:Y:S02]  /*2ae0*/  IMAD.MOV.U32 R85, RZ, RZ, RZ ;  /* 0x000000ffff557224 */ /* 0x000fe400078e00ff */
[----:B------:R-:W-:Y:S02]  /*2af0*/  IMAD.MOV.U32 R83, RZ, RZ, RZ ;  /* 0x000000ffff537224 */ /* 0x000fe400078e00ff */
[----:B------:R-:W-:Y:S02]  /*2b00*/  IMAD.MOV.U32 R77, RZ, RZ, RZ ;  /* 0x000000ffff4d7224 */ /* 0x000fe400078e00ff */
[----:B------:R-:W-:Y:S02]  /*2b10*/  IMAD.MOV.U32 R81, RZ, RZ, RZ ;  /* 0x000000ffff517224 */ /* 0x000fe400078e00ff */
[----:B--2---:R-:W-:-:S04]  /*2b20*/  IMAD.WIDE.U32 R86, R38, R38, RZ ;  /* 0x0000002626567225 */ /* 0x004fc800078e00ff */
[----:B------:R-:W-:-:S04]  /*2b30*/  IMAD.MOV.U32 R46, RZ, RZ, R87 ;  /* 0x000000ffff2e7224 */ /* 0x000fc800078e0057 */
[----:B---3--:R-:W-:-:S04]  /*2b40*/  IMAD.WIDE.U32 R46, R38, R39, R46 ;  /* 0x00000027262e7225 */ /* 0x008fc800078e002e */
[----:B------:R-:W-:Y:S02]  /*2b50*/  IMAD.MOV.U32 R48, RZ, RZ, R47 ;  /* 0x000000ffff307224 */ /* 0x000fe400078e002f */
[----:B------:R-:W-:Y:S02]  /*2b60*/  IMAD.MOV.U32 R84, RZ, RZ, R46 ;  /* 0x000000ffff547224 */ /* 0x000fe400078e002e */
[----:B----4-:R-:W-:-:S04]  /*2b70*/  IMAD.WIDE.U32 R46, R38, R40, R48 ;  /* 0x00000028262e7225 */ /* 0x010fc800078e0030 */
[----:B------:R-:W-:-:S05]  /*2b80*/  IMAD.WIDE.U32 R84, R38, R39, R84 ;  /* 0x0000002726547225 */ /* 0x000fca00078e0054 */
[----:B------:R-:W-:Y:S01]  /*2b90*/  IADD3 R48, P0, PT, R46, R85, RZ ;  /* 0x000000552e307210 */ /* 0x000fe20007f1e0ff */
[----:B------:R-:W-:Y:S02]  /*2ba0*/  IMAD.MOV.U32 R46, RZ, RZ, R47 ;  /* 0x000000ffff2e7224 */ /* 0x000fe400078e002f */
[----:B------:R-:W-:Y:S02]  /*2bb0*/  IMAD.MOV.U32 R47, RZ, RZ, RZ ;  /* 0x000000ffff2f7224 */ /* 0x000fe400078e00ff */
[----:B------:R-:W-:Y:S02]  /*2bc0*/  IMAD.X R49, RZ, RZ, RZ, P0 ;  /* 0x000000ffff317224 */ /* 0x000fe400000e06ff */
[----:B-----5:R-:W-:-:S04]  /*2bd0*/  IMAD.WIDE.U32 R46, R38, R41, R46 ;  /* 0x00000029262e7225 */ /* 0x020fc800078e002e */
        /* <DEDUP_REMOVED lines=13> */
[----:B------:R-:W-:-:S04]  /*2cb0*/  IMAD.WIDE.U32 R76, R38, R43, R76 ;  /* 0x0000002b264c7225 */ /* 0x000fc800078e004c */
[----:B------:R-:W-:Y:S02]  /*2cc0*/  IMAD.X R49, RZ, RZ, RZ, P0 ;  /* 0x000000ffff317224 */ /* 0x000fe400000e06ff */
[----:B------:R-:W-:-:S04]  /*2cd0*/  IMAD.WIDE.U32 R50, R39, R40, R50 ;  /* 0x0000002827327225 */ /* 0x000fc800078e0032 */
[----:B------:R-:W-:-:S04]  /*2ce0*/  IMAD.WIDE.U32 R48, R39, R41, R48 ;  /* 0x0000002927307225 */ /* 0x000fc800078e0030 */
[----:B------:R-:W-:Y:S01]  /*2cf0*/  IMAD.MOV.U32 R80, RZ, RZ, R50 ;  /* 0x000000ffff507224 */ /* 0x000fe200078e0032 */
        /* <DEDUP_REMOVED lines=57> */
[----:B------:R-:W-:-:S04]  /*3090*/  IADD3 R76, P0, PT, R77, R51, RZ ;  /* 0x000000334d4c7210 */ /* 0x000fc80007f1e0ff */
[----:B------:R-:W-:Y:S01]  /*30a0*/  IADD3 R50, P1, PT, R50, R49, RZ ;  /* 0x0000003132327210 */ /* 0x000fe20007f3e0ff */
        /* <DEDUP_REMOVED lines=68> */
[----:B------:R-:W-:Y:S02]  /*34f0*/  IMAD.MOV.U32 R47, RZ, RZ, RZ ;  /* 0x000000ffff2f7224 */ /* 0x000fe400078e00ff */
[----:B------:R-:W-:Y:S02]  /*3500*/  IMAD.IADD R111, R86, 0x1, R70 ;  /* 0x00000001566f7824 */ /* 0x000fe400078e0246 */
[----:B------:R-:W-:Y:S02]  /*3510*/  IMAD.IADD R70, R71, 0x1, R47 ;  /* 0x0000000147467824 */ /* 0x000fe400078e022f */
[----:B------:R-:W-:Y:S01]  /*3520*/  IMAD.MOV.U32 R71, RZ, RZ, RZ ;  /* 0x000000ffff477224 */ /* 0x000fe200078e00ff */
[----:B------:R-:W-:Y:S01]  /*3530*/  ISETP.GE.U32.AND P0, PT, R111, R86, PT ;  /* 0x000000566f00720c */ /* 0x000fe20003f06070 */
[----:B------:R-:W-:Y:S02]  /*3540*/  IMAD.X R77, RZ, RZ, RZ, P1 ;  /* 0x000000ffff4d7224 */ /* 0x000fe400008e06ff */
[----:B------:R-:W-:Y:S01]  /*3550*/  IMAD.X R55, RZ, RZ, RZ, P2 ;  /* 0x000000ffff377224 */ /* 0x000fe200010e06ff */
[----:B------:R-:W-:Y:S01]  /*3560*/  SEL R47, RZ, 0x1, P0 ;  /* 0x00000001ff2f7807 */ /* 0x000fe20000000000 */
[----:B------:R-:W-:-:S02]  /*3570*/  IMAD.X R63, RZ, RZ, RZ, P3 ;  /* 0x000000ffff3f7224 */ /* 0x000fc400018e06ff */
[----:B------:R-:W-:Y:S02]  /*3580*/  IMAD.MOV.U32 R49, RZ, RZ, RZ ;  /* 0x000000ffff317224 */ /* 0x000fe400078e00ff */
[----:B------:R-:W-:-:S04]  /*3590*/  IMAD.WIDE.U32 R70, R64, 0x3d1, R70 ;  /* 0x000003d140467825 */ /* 0x000fc800078e0046 */
[----:B------:R-:W-:-:S04]  /*35a0*/  IMAD.WIDE.U32 R76, R43, R45, R76 ;  /* 0x0000002d2b4c7225 */ /* 0x000fc800078e004c */
[----:B------:R-:W-:-:S04]  /*35b0*/  IMAD.WIDE.U32 R54, R43, R44, R54 ;  /* 0x0000002c2b367225 */ /* 0x000fc800078e0036 */
[----:B------:R-:W-:-:S04]  /*35c0*/  IMAD.WIDE.U32 R86, R41, R45, R62 ;  /* 0x0000002d29567225 */ /* 0x000fc800078e003e */
[----:B------:R-:W-:Y:S01]  /*35d0*/  IMAD.IADD R62, R71, 0x1, R49 ;  /* 0x00000001473e7824 */ /* 0x000fe200078e0231 */
[----:B------:R-:W-:Y:S01]  /*35e0*/  IADD3 R71, P2, P3, R70, R84, R47 ;  /* 0x0000005446477210 */ /* 0x000fe20007b5e02f */
[----:B------:R-:W-:Y:S01]  /*35f0*/  IMAD.MOV.U32 R63, RZ, RZ, RZ ;  /* 0x000000ffff3f7224 */ /* 0x000fe200078e00ff */
[----:B------:R-:W-:Y:S02]  /*3600*/  IADD3 R70, P0, PT, R76, R55, RZ ;  /* 0x000000374c467210 */ /* 0x000fe40007f1e0ff */
[----:B------:R-:W-:Y:S01]  /*3610*/  IADD3 R54, P1, PT, R54, R87, RZ ;  /* 0x0000005736367210 */ /* 0x000fe20007f3e0ff */
[----:B------:R-:W-:Y:S01]  /*3620*/  IMAD.WIDE.U32 R62, R86, 0x3d1, R62 ;  /* 0x000003d1563e7825 */ /* 0x000fe200078e003e */
[----:B------:R-:W-:Y:S02]  /*3630*/  IADD3 R75, P4, PT, R50, R71, RZ ;  /* 0x00000047324b7210 */ /* 0x000fe40007f9e0ff */
[----:B------:R-:W-:Y:S01]  /*3640*/  IADD3.X R47, PT, PT, RZ, RZ, RZ, P2, P3 ;  /* 0x000000ffff2f7210 */ /* 0x000fe200017e64ff */
[----:B------:R-:W-:-:S02]  /*3650*/  IMAD.X R55, RZ, RZ, RZ, P1 ;  /* 0x000000ffff377224 */ /* 0x000fc400008e06ff */
[----:B------:R-:W-:Y:S01]  /*3660*/  IMAD.X R71, RZ, RZ, RZ, P0 ;  /* 0x000000ffff477224 */ /* 0x000fe200000e06ff */
[----:B------:R-:W-:Y:S01]  /*3670*/  IADD3 R82, P2, P3, R62, R47, R82 ;  /* 0x0000002f3e527210 */ /* 0x000fe20007b5e052 */
[----:B------:R-:W-:-:S03]  /*3680*/  IMAD.WIDE.U32 R54, R42, R45, R54 ;  /* 0x0000002d2a367225 */ /* 0x000fc600078e0036 */
[----:B------:R-:W-:Y:S01]  /*3690*/  IADD3.X R47, PT, PT, RZ, RZ, RZ, P2, P3 ;  /* 0x000000ffff2f7210 */ /* 0x000fe200017e64ff */
[----:B------:R-:W-:-:S04]  /*36a0*/  IMAD.WIDE.U32 R70, R44, R44, R70 ;  /* 0x0000002c2c467225 */ /* 0x000fc800078e0046 */
[----:B------:R-:W-:Y:S01]  /*36b0*/  IMAD.X R65, RZ, RZ, RZ, P4 ;  /* 0x000000ffff417224 */ /* 0x000fe200020e06ff */
[----:B------:R-:W-:Y:S01]  /*36c0*/  IADD3 R76, P4, PT, R77, R71, RZ ;  /* 0x000000474d4c7210 */ /* 0x000fe20007f9e0ff */
[----:B------:R-:W-:Y:S01]  /*36d0*/  IMAD.MOV.U32 R62, RZ, RZ, RZ ;  /* 0x000000ffff3e7224 */ /* 0x000fe200078e00ff */
[----:B------:R-:W-:Y:S02]  /*36e0*/  IADD3 R70, P5, PT, R70, R55, RZ ;  /* 0x0000003746467210 */ /* 0x000fe40007fbe0ff */
[----:B------:R-:W-:Y:S01]  /*36f0*/  IADD3 R65, P0, P1, R64, R65, R82 ;  /* 0x0000004140417210 */ /* 0x000fe2000791e052 */
[----:B------:R-:W-:Y:S02]  /*3700*/  IMAD.IADD R62, R63, 0x1, R62 ;  /* 0x000000013f3e7824 */ /* 0x000fe400078e023e */
[----:B------:R-:W-:Y:S02]  /*3710*/  IMAD.X R77, RZ, RZ, RZ, P4 ;  /* 0x000000ffff4d7224 */ /* 0x000fe400020e06ff */
[----:B------:R-:W-:-:S02]  /*3720*/  IMAD.X R71, RZ, RZ, RZ, P5 ;  /* 0x000000ffff477224 */ /* 0x000fc400028e06ff */
[----:B------:R-:W-:Y:S02]  /*3730*/  IMAD.MOV.U32 R63, RZ, RZ, RZ ;  /* 0x000000ffff3f7224 */ /* 0x000fe400078e00ff */
[----:B------:R-:W-:-:S04]  /*3740*/  IMAD.WIDE.U32 R76, R44, R45, R76 ;  /* 0x0000002d2c4c7225 */ /* 0x000fc800078e004c */
[----:B------:R-:W-:-:S04]  /*3750*/  IMAD.WIDE.U32 R70, R43, R45, R70 ;  /* 0x0000002d2b467225 */ /* 0x000fc800078e0046 */
[----:B------:R-:W-:Y:S01]  /*3760*/  IMAD.WIDE.U32 R62, R54, 0x3d1, R62 ;  /* 0x000003d1363e7825 */ /* 0x000fe200078e003e */
[----:B------:R-:W-:Y:S02]  /*3770*/  IADD3 R50, P4, PT, R76, R71, RZ ;  /* 0x000000474c327210 */ /* 0x000fe40007f9e0ff */
[----:B------:R-:W-:Y:S01]  /*3780*/  IADD3 R80, P2, P3, R62, R47, R80 ;  /* 0x0000002f3e507210 */ /* 0x000fe20007b5e050 */
[----:B------:R-:W-:Y:S01]  /*3790*/  IMAD.IADD R62, R63, 0x1, R49 ;  /* 0x000000013f3e7824 */ /* 0x000fe200078e0231 */
[----:B------:R-:W-:Y:S01]  /*37a0*/  IADD3.X R47, PT, PT, RZ, RZ, RZ, P0, P1 ;  /* 0x000000ffff2f7210 */ /* 0x000fe200007e24ff */
[----:B------:R-:W-:Y:S02]  /*37b0*/  IMAD.MOV.U32 R63, RZ, RZ, RZ ;  /* 0x000000ffff3f7224 */ /* 0x000fe400078e00ff */
[----:B------:R-:W-:Y:S01]  /*37c0*/  IMAD.X R51, RZ, RZ, RZ, P4 ;  /* 0x000000ffff337224 */ /* 0x000fe200020e06ff */
[----:B------:R-:W-:Y:S01]  /*37d0*/  IADD3 R86, P1, P0, R86, R47, R80 ;  /* 0x0000002f56567210 */ /* 0x000fe2000783e050 */
[----:B------:R-:W-:Y:S01]  /*37e0*/  IMAD.WIDE.U32 R62, R70, 0x3d1, R62 ;  /* 0x000003d1463e7825 */ /* 0x000fe200078e003e */
[----:B------:R-:W-:-:S03]  /*37f0*/  IADD3.X R47, PT, PT, RZ, RZ, RZ, P2, P3 ;  /* 0x000000ffff2f7210 */ /* 0x000fc600017e64ff */
[----:B------:R-:W-:Y:S01]  /*3800*/  IMAD.WIDE.U32 R50, R44, R45, R50 ;  /* 0x0000002d2c327225 */ /* 0x000fe200078e0032 */
[----:B------:R-:W-:Y:S02]  /*3810*/  IADD3 R78, P2, P3, R62, R47, R78 ;  /* 0x0000002f3e4e7210 */ /* 0x000fe40007b5e04e */
[----:B------:R-:W-:Y:S01]  /*3820*/  IADD3.X R47, PT, PT, RZ, RZ, RZ, P1, P0 ;  /* 0x000000ffff2f7210 */ /* 0x000fe20000fe04ff */
[----:B------:R-:W-:Y:S01]  /*3830*/  IMAD.IADD R62, R63, 0x1, R49 ;  /* 0x000000013f3e7824 */ /* 0x000fe200078e0231 */
[----:B------:R-:W-:Y:S01]  /*3840*/  IADD3 R76, P4, PT, R77, R51, RZ ;  /* 0x000000334d4c7210 */ /* 0x000fe20007f9e0ff */
[----:B------:R-:W-:Y:S01]  /*3850*/  IMAD.MOV.U32 R63, RZ, RZ, RZ ;  /* 0x000000ffff3f7224 */ /* 0x000fe200078e00ff */
[----:B------:R-:W-:Y:S02]  /*3860*/  IADD3 R54, P1, P0, R54, R47, R78 ;  /* 0x0000002f36367210 */ /* 0x000fe4000783e04e */
[----:B------:R-:W-:Y:S01]  /*3870*/  IADD3.X R47, PT, PT, RZ, RZ, RZ, P2, P3 ;  /* 0x000000ffff2f7210 */ /* 0x000fe200017e64ff */
[----:B------:R-:W-:Y:S01]  /*3880*/  IMAD.WIDE.U32 R62, R50, 0x3d1, R62 ;  /* 0x000003d1323e7825 */ /* 0x000fe200078e003e */
[----:B------:R-:W-:-:S03]  /*3890*/  IADD3.X R55, PT, PT, RZ, RZ, RZ, P1, P0 ;  /* 0x000000ffff377210 */ /* 0x000fc60000fe04ff */
[----:B------:R-:W-:Y:S01]  /*38a0*/  IMAD.X R77, RZ, RZ, RZ, P4 ;  /* 0x000000ffff4d7224 */ /* 0x000fe200020e06ff */
[----:B------:R-:W-:Y:S01]  /*38b0*/  IADD3 R74, P2, P3, R62, R47, R74 ;  /* 0x0000002f3e4a7210 */ /* 0x000fe20007b5e04a */
[----:B------:R-:W-:Y:S02]  /*38c0*/  IMAD.IADD R62, R63, 0x1, R49 ;  /* 0x000000013f3e7824 */ /* 0x000fe400078e0231 */
[----:B------:R-:W-:Y:S01]  /*38d0*/  IMAD.WIDE.U32 R76, R45, R45, R76 ;  /* 0x0000002d2d4c7225 */ /* 0x000fe200078e004c */
[----:B------:R-:W-:Y:S02]  /*38e0*/  IADD3 R55, P0, P1, R70, R55, R74 ;  /* 0x0000003746377210 */ /* 0x000fe4000791e04a */
[----:B------:R-:W-:Y:S01]  /*38f0*/  IADD3.X R47, PT, PT, RZ, RZ, RZ, P2, P3 ;  /* 0x000000ffff2f7210 */ /* 0x000fe200017e64ff */
[----:B------:R-:W-:Y:S01]  /*3900*/  IMAD.MOV.U32 R63, RZ, RZ, RZ ;  /* 0x000000ffff3f7224 */ /* 0x000fe200078e00ff */
        /* <DEDUP_REMOVED lines=42> */
.L_x_559:
[----:B------:R-:W-:-:S13]  /*3bb0*/  ISETP.GT.U32.OR P0, PT, R52, R37, P0 ;  /* 0x000000253400720c */ /* 0x000fda0000704470 */
[----:B------:R-:W-:Y:S05]  /*3bc0*/  @P0 BRA `(.L_x_560) ;  /* 0x00000000006c0947 */ /* 0x000fea0003800000 */
[----:B------:R-:W-:Y:S01]  /*3bd0*/  ISETP.GE.U32.AND P0, PT, R52, R37, PT ;  /* 0x000000253400720c */ /* 0x000fe20003f06070 */
[----:B------:R-:W-:Y:S02]  /*3be0*/  IMAD.MOV.U32 R71, RZ, RZ, R86 ;  /* 0x000000ffff477224 */ /* 0x000fe400078e0056 */
[----:B------:R-:W-:-:S10]  /*3bf0*/  IMAD.MOV.U32 R63, RZ, RZ, R54 ;  /* 0x000000ffff3f7224 */ /* 0x000fd400078e0036 */
        /* <DEDUP_REMOVED lines=24> */
.L_x_560:
        /* <DEDUP_REMOVED lines=41> */
.L_x_561:
        /* <DEDUP_REMOVED lines=27> */
.L_x_562:
        /* <DEDUP_REMOVED lines=41> */
.L_x_563:
        /* <DEDUP_REMOVED lines=267> */
.L_x_565:
[----:B------:R-:W-:Y:S05]  /*5500*/  BSYNC.RECONVERGENT B2 ;  /* 0x0000000000027941 */ /* 0x000fea0003800200 */
.L_x_564:
        /* <DEDUP_REMOVED lines=45> */
.L_x_568:
[----:B------:R-:W-:Y:S05]  /*57e0*/  BSYNC.RELIABLE B3 ;  /* 0x0000000000037941 */ /* 0x000fea0003800100 */
.L_x_567:
        /* <DEDUP_REMOVED lines=41> */
.L_x_569:
[----:B------:R-:W-:Y:S05]  /*5a80*/  BSYNC.RECONVERGENT B2 ;  /* 0x0000000000027941 */ /* 0x000fea0003800200 */
.L_x_566:
        /* <DEDUP_REMOVED lines=40> */
.L_x_572:
[----:B------:R-:W-:Y:S05]  /*5d10*/  BSYNC.RELIABLE B3 ;  /* 0x0000000000037941 */ /* 0x000fea0003800100 */
.L_x_571:
        /* <DEDUP_REMOVED lines=35> */
[----:B------:R-:W-:Y:S02]  /*5f50*/  VIADD R50, R58, -UR11 ;  /* 0x8000000b3a327c36 */ /* 0x000fe40008000000 */
[----:B------:R-:W-:Y:S01]  /*5f60*/  VIADD R77, R77, -UR5 ;  /* 0x800000054d4d7c36 */ /* 0x000fe20008000000 */
[----:B------:R-:W-:Y:S01]  /*5f70*/  ISETP.GE.U32.AND.EX P0, PT, R47, RZ, PT, P0 ;  /* 0x000000ff2f00720c */ /* 0x000fe20003f06100 */
[----:B------:R-:W-:-:S12]  /*5f80*/  VIADD R47, R62, -UR9 ;  /* 0x800000093e2f7c36 */ /* 0x000fd80008000000 */
[----:B------:R-:W-:-:S04]  /*5f90*/  @P0 IMAD.MOV R54, RZ, RZ, R48 ;  /* 0x000000ffff360224 */ /* 0x000fc800078e0230 */
[----:B------:R-:W-:-:S07]  /*5fa0*/  IMAD.IADD R48, R54, 0x1, -R37 ;  /* 0x0000000136307824 */ /* 0x000fce00078e0a25 */
.L_x_573:
[----:B------:R-:W-:Y:S05]  /*5fb0*/  BSYNC.RECONVERGENT B2 ;  /* 0x0000000000027941 */ /* 0x000fea0003800200 */
.L_x_570:
        /* <DEDUP_REMOVED lines=10> */
[----:B------:R-:W-:Y:S01]  /*6060*/  IMAD.MOV.U32 R95, RZ, RZ, RZ ;  /* 0x000000ffff5f7224 */ /* 0x000fe200078e00ff */
[----:B------:R-:W-:Y:S01]  /*6070*/  BSSY.RECONVERGENT B2, `(.L_x_574) ;  /* 0x0000108000027945 */ /* 0x000fe20003800200 */
[----:B--2---:R-:W-:-:S04]  /*6080*/  IMAD.WIDE.U32 R108, R115, R72, RZ ;  /* 0x00000048736c7225 */ /* 0x004fc800078e00ff */
[----:B------:R-:W-:-:S04]  /*6090*/  IMAD.MOV.U32 R106, RZ, RZ, R109 ;  /* 0x000000ffff6a7224 */ /* 0x000fc800078e006d */
[----:B------:R-:W-:-:S04]  /*60a0*/  IMAD.WIDE.U32 R106, R72, R69, R106 ;  /* 0x00000045486a7225 */ /* 0x000fc800078e006a */
[----:B------:R-:W-:Y:S02]  /*60b0*/  IMAD.MOV.U32 R94, RZ, RZ, R107 ;  /* 0x000000ffff5e7224 */ /* 0x000fe400078e006b */
[----:B------:R-:W-:Y:S02]  /*60c0*/  IMAD.MOV.U32 R107, RZ, RZ, RZ ;  /* 0x000000ffff6b7224 */ /* 0x000fe400078e00ff */
[----:B------:R-:W-:-:S04]  /*60d0*/  IMAD.WIDE.U32 R94, R72, R67, R94 ;  /* 0x00000043485e7225 */ /* 0x000fc800078e005e */
[----:B---3--:R-:W-:-:S05]  /*60e0*/  IMAD.WIDE.U32 R106, R70, R115, R106 ;  /* 0x00000073466a7225 */ /* 0x008fca00078e006a */
        /* <DEDUP_REMOVED lines=13> */
[----:B----4-:R-:W-:Y:S01]  /*61c0*/  IMAD.WIDE.U32 R102, R68, R115, R102 ;  /* 0x0000007344667225 */ /* 0x010fe200078e0066 */
        /* <DEDUP_REMOVED lines=20> */
[----:B-----5:R-:W-:Y:S01]  /*6310*/  IMAD.WIDE.U32 R100, R66, R115, R100 ;  /* 0x0000007342647225 */ /* 0x020fe200078e0064 */
        /* <DEDUP_REMOVED lines=89> */
[----:B------:R-:W-:Y:S01]  /*68b0*/  IMAD.MOV.U32 R89, RZ, RZ, RZ ;  /* 0x000000ffff597224 */ /* 0x000fe200078e00ff */
[----:B------:R-:W-:Y:S01]  /*68c0*/  IADD3 R84, P1, PT, R84, R79, RZ ;  /* 0x0000004f54547210 */ /* 0x000fe20007f3e0ff */
[----:B------:R-:W-:-:S04]  /*68d0*/  IMAD.WIDE.U32 R86, R58, R67, R86 ;  /* 0x000000433a567225 */ /* 0x000fc800078e0056 */
[----:B------:R-:W-:Y:S01]  /*68e0*/  IMAD.WIDE.U32 R88, R54, R115, R88 ;  /* 0x0000007336587225 */ /* 0x000fe200078e0058 */
[----:B------:R-:W-:-:S03]  /*68f0*/  IADD3 R78, P2, PT, R78, R87, RZ ;  /* 0x000000574e4e7210 */ /* 0x000fc60007f5e0ff */
        /* <DEDUP_REMOVED lines=49> */
[----:B------:R-:W-:Y:S02]  /*6c10*/  IMAD.X R87, RZ, RZ, RZ, P2 ;  /* 0x000000ffff577224 */ /* 0x000fe400010e06ff */
[----:B------:R-:W-:Y:S02]  /*6c20*/  VIADD R82, R81, UR4 ;  /* 0x0000000451527c36 */ /* 0x000fe40008000000 */
[----:B------:R-:W-:Y:S01]  /*6c30*/  IMAD.WIDE.U32 R94, R58, R60, R94 ;  /* 0x0000003c3a5e7225 */ /* 0x000fe200078e005e */
[----:B------:R-:W-:-:S03]  /*6c40*/  IADD3 R58, P2, P3, R80, R83, R102 ;  /* 0x00000053503a7210 */ /* 0x000fc60007b5e066 */
[----:B------:R-:W-:Y:S02]  /*6c50*/  IMAD.X R81, RZ, RZ, RZ, P0 ;  /* 0x000000ffff517224 */ /* 0x000fe400000e06ff */
[----:B------:R-:W-:Y:S02]  /*6c60*/  IMAD.MOV.U32 R83, RZ, RZ, RZ ;  /* 0x000000ffff537224 */ /* 0x000fe400078e00ff */
[----:B------:R-:W-:Y:S01]  /*6c70*/  IMAD.WIDE.U32 R86, R54, R53, R86 ;  /* 0x0000003536567225 */ /* 0x000fe200078e0056 */
[----:B------:R-:W-:Y:S02]  /*6c80*/  IADD3 R58, P0, P1, R78, R81, R58 ;  /* 0x000000514e3a7210 */ /* 0x000fe4000791e03a */
[----:B------:R-:W-:Y:S01]  /*6c90*/  IADD3.X R81, PT, PT, RZ, RZ, RZ, P2, P3 ;  /* 0x000000ffff517210 */ /* 0x000fe200017e64ff */
        /* <DEDUP_REMOVED lines=69> */
.L_x_575:
[----:B------:R-:W-:Y:S05]  /*70f0*/  BSYNC.RECONVERGENT B2 ;  /* 0x0000000000027941 */ /* 0x000fea0003800200 */
.L_x_574:
        /* <DEDUP_REMOVED lines=44> */
.L_x_578:
[----:B------:R-:W-:Y:S05]  /*73c0*/  BSYNC.RELIABLE B3 ;  /* 0x0000000000037941 */ /* 0x000fea0003800100 */
.L_x_577:
        /* <DEDUP_REMOVED lines=38> */
[----:B------:R-:W-:-:S12]  /*7630*/  VIADD R54, R78, 0xffffffff ;  /* 0xffffffff4e367836 */ /* 0x000fd80000000000 */
[----:B------:R-:W-:-:S04]  /*7640*/  @P0 IMAD.MOV R54, RZ, RZ, R78 ;  /* 0x000000ffff360224 */ /* 0x000fc800078e024e */
[----:B------:R-:W-:-:S07]  /*7650*/  IMAD.IADD R78, R54, 0x1, -R37 ;  /* 0x00000001364e7824 */ /* 0x000fce00078e0a25 */
.L_x_579:
[----:B------:R-:W-:Y:S05]  /*7660*/  BSYNC.RECONVERGENT B2 ;  /* 0x0000000000027941 */ /* 0x000fea0003800200 */
.L_x_576:
        /* <DEDUP_REMOVED lines=40> */
.L_x_582:
[----:B------:R-:W-:Y:S05]  /*78f0*/  BSYNC.RELIABLE B3 ;  /* 0x0000000000037941 */ /* 0x000fea0003800100 */
.L_x_581:
        /* <DEDUP_REMOVED lines=38> */
[----:B------:R-:W-:-:S12]  /*7b60*/  VIADD R54, R78, 0xffffffff ;  /* 0xffffffff4e367836 */ /* 0x000fd80000000000 */
[----:B------:R-:W-:-:S04]  /*7b70*/  @P0 IMAD.MOV R54, RZ, RZ, R78 ;  /* 0x000000ffff360224 */ /* 0x000fc800078e024e */
[----:B------:R-:W-:-:S07]  /*7b80*/  IMAD.IADD R78, R54, 0x1, -R37 ;  /* 0x00000001364e7824 */ /* 0x000fce00078e0a25 */
.L_x_583:
[----:B------:R-:W-:Y:S05]  /*7b90*/  BSYNC.RECONVERGENT B2 ;  /* 0x0000000000027941 */ /* 0x000fea0003800200 */
.L_x_580:
[----:B------:R-:W-:Y:S01]  /*7ba0*/  IMAD.WIDE.U32 R108, R38, R111, RZ ;  /* 0x0000006f266c7225 */ /* 0x000fe200078e00ff */
[----:B------:R-:W-:-:S03]  /*7bb0*/  UMOV UR4, URZ ;  /* 0x000000ff00047c82 */ /* 0x000fc60008000000 */
        /* <DEDUP_REMOVED lines=221> */
[----:B------:R-:W-:Y:S01]  /*8990*/  IMAD.IADD R54, R55, 0x1, R87 ;  /* 0x0000000137367824 */ /* 0x000fe200078e0257 */
[----:B------:R-:W-:Y:S01]  /*89a0*/  IADD3.X R71, PT, PT, RZ, RZ, RZ, P0, P1 ;  /* 0x000000ffff477210 */ /* 0x000fe200007e24ff */
[----:B------:R-:W-:Y:S01]  /*89b0*/  IMAD.MOV.U32 R55, RZ, RZ, RZ ;  /* 0x000000ffff377224 */ /* 0x000fe200078e00ff */
[----:B------:R-:W-:Y:S01]  /*89c0*/  IADD3 R113, P2, P3, R70, R113, R96 ;  /* 0x0000007146717210 */ /* 0x000fe20007b5e060 */
[----:B------:R-:W-:Y:S02]  /*89d0*/  IMAD.MOV.U32 R89, RZ, RZ, RZ ;  /* 0x000000ffff597224 */ /* 0x000fe400078e00ff */
[----:B------:R-:W-:Y:S01]  /*89e0*/  IMAD.WIDE.U32 R54, R74, 0x3d1, R54 ;  /* 0x000003d14a367825 */ /* 0x000fe200078e0036 */
[----:B------:R-:W-:-:S02]  /*89f0*/  IADD3.X R87, PT, PT, RZ, RZ, RZ, P2, P3 ;  /* 0x000000ffff577210 */ /* 0x000fc400017e64ff */
        /* <DEDUP_REMOVED lines=40> */
.L_x_584:
        /* <DEDUP_REMOVED lines=27> */
.L_x_585:
        /* <DEDUP_REMOVED lines=41> */
.L_x_586:
        /* <DEDUP_REMOVED lines=27> */
.L_x_587:
        /* <DEDUP_REMOVED lines=41> */
.L_x_588:
        /* <DEDUP_REMOVED lines=189> */
[----:B------:R-:W-:Y:S01]  /*a0d0*/  IMAD.WIDE.U32 R88, R36, R105, R88 ;  /* 0x0000006924587225 */ /* 0x000fe200078e0058 */
[----:B------:R-:W-:-:S03]  /*a0e0*/  IADD3 R98, P3, P4, R52, R55, R98 ;  /* 0x0000003734627210 */ /* 0x000fc60007c7e062 */
[----:B------:R-:W-:Y:S01]  /*a0f0*/  IMAD.X R55, RZ, RZ, RZ, P2 ;  /* 0x000000ffff377224 */ /* 0x000fe200010e06ff */
[----:B------:R-:W-:Y:S01]  /*a100*/  IADD3.X R59, PT, PT, RZ, RZ, RZ, P3, P4 ;  /* 0x000000ffff3b7210 */ /* 0x000fe20001fe84ff */
[----:B------:R-:W-:Y:S02]  /*a110*/  VIADD R52, R53, UR4 ;  /* 0x0000000435347c36 */ /* 0x000fe40008000000 */
[----:B------:R-:W-:-:S04]  /*a120*/  IMAD.WIDE.U32 R54, R34, R60, R54 ;  /* 0x0000003c22367225 */ /* 0x000fc800078e0036 */
[----:B------:R-:W-:Y:S01]  /*a130*/  IMAD.MOV.U32 R53, RZ, RZ, RZ ;  /* 0x000000ffff357224 */ /* 0x000fe200078e00ff */
[----:B------:R-:W-:Y:S01]  /*a140*/  IADD3 R68, P2, PT, R88, R55, RZ ;  /* 0x0000003758447210 */ /* 0x000fe20007f5e0ff */
[----:B------:R-:W-:Y:S02]  /*a150*/  IMAD.X R105, RZ, RZ, RZ, P0 ;  /* 0x000000ffff697224 */ /* 0x000fe400000e06ff */
        /* <DEDUP_REMOVED lines=69> */
.L_x_590:
[----:B------:R-:W-:Y:S05]  /*a5b0*/  BSYNC.RECONVERGENT B2 ;  /* 0x0000000000027941 */ /* 0x000fea0003800200 */
.L_x_589:
        /* <DEDUP_REMOVED lines=40> */
.L_x_593:
[----:B------:R-:W-:Y:S05]  /*a840*/  BSYNC.RELIABLE B3 ;  /* 0x0000000000037941 */ /* 0x000fea0003800100 */
.L_x_592:
        /* <DEDUP_REMOVED lines=41> */
.L_x_594:
[----:B------:R-:W-:Y:S05]  /*aae0*/  BSYNC.RECONVERGENT B2 ;  /* 0x0000000000027941 */ /* 0x000fea0003800200 */
.L_x_591:
        /* <DEDUP_REMOVED lines=40> */
.L_x_597:
[----:B------:R-:W-:Y:S05]  /*ad70*/  BSYNC.RELIABLE B3 ;  /* 0x0000000000037941 */ /* 0x000fea0003800100 */
.L_x_596:
        /* <DEDUP_REMOVED lines=41> */
.L_x_598:
[----:B------:R-:W-:Y:S05]  /*b010*/  BSYNC.RECONVERGENT B2 ;  /* 0x0000000000027941 */ /* 0x000fea0003800200 */
.L_x_595:
        /* <DEDUP_REMOVED lines=267> */
.L_x_600:
[----:B------:R-:W-:Y:S05]  /*c0d0*/  BSYNC.RECONVERGENT B2 ;  /* 0x0000000000027941 */ /* 0x000fea0003800200 */
.L_x_599:
        /* <DEDUP_REMOVED lines=40> */
.L_x_603:
[----:B------:R-:W-:Y:S05]  /*c360*/  BSYNC.RELIABLE B3 ;  /* 0x0000000000037941 */ /* 0x000fea0003800100 */
.L_x_602:
        /* <DEDUP_REMOVED lines=41> */
.L_x_604:
[----:B------:R-:W-:Y:S05]  /*c600*/  BSYNC.RECONVERGENT B2 ;  /* 0x0000000000027941 */ /* 0x000fea0003800200 */
.L_x_601:
        /* <DEDUP_REMOVED lines=40> */
.L_x_607:
[----:B------:R-:W-:Y:S05]  /*c890*/  BSYNC.RELIABLE B3 ;  /* 0x0000000000037941 */ /* 0x000fea0003800100 */
.L_x_606:
        /* <DEDUP_REMOVED lines=41> */
.L_x_608:
[----:B------:R-:W-:Y:S05]  /*cb30*/  BSYNC.RECONVERGENT B2 ;  /* 0x0000000000027941 */ /* 0x000fea0003800200 */
.L_x_605:
[----:B------:R-:W2:Y:S04]  /*cb40*/  LDG.E R52, desc[UR6][R56.64+0x20] ;  /* 0x0000200638347981 */ /* 0x000ea8000c1e1900 */
[----:B------:R-:W3:Y:S04]  /*cb50*/  LDG.E R72, desc[UR6][R56.64+0x24] ;  /* 0x0000240638487981 */ /* 0x000ee8000c1e1900 */
[----:B------:R-:W4:Y:S04]  /*cb60*/  LDG.E R74, desc[UR6][R56.64+0x28] ;  /* 0x00002806384a7981 */ /* 0x000f28000c1e1900 */
[----:B------:R-:W5:Y:S04]  /*cb70*/  LDG.E R62, desc[UR6][R56.64+0x2c] ;  /* 0x00002c06383e7981 */ /* 0x000f68000c1e1900 */
[----:B------:R-:W5:Y:S04]  /*cb80*/  LDG.E R102, desc[UR6][R56.64+0x30] ;  /* 0x0000300638667981 */ /* 0x000f68000c1e1900 */
[----:B------:R-:W5:Y:S04]  /*cb90*/  LDG.E R100, desc[UR6][R56.64+0x34] ;  /* 0x0000340638647981 */ /* 0x000f68000c1e1900 */
[----:B------:R-:W5:Y:S04]  /*cba0*/  LDG.E R98, desc[UR6][R56.64+0x38] ;  /* 0x0000380638627981 */ /* 0x000f68000c1e1900 */
[----:B------:R0:W5:Y:S01]  /*cbb0*/  LDG.E R94, desc[UR6][R56.64+0x3c] ;  /* 0x00003c06385e7981 */ /* 0x000162000c1e1900 */
[----:B------:R-:W-:Y:S01]  /*cbc0*/  IMAD.MOV.U32 R55, RZ, RZ, RZ ;  /* 0x000000ffff377224 */ /* 0x000fe200078e00ff */
[----:B------:R-:W-:Y:S01]  /*cbd0*/  UMOV UR4, URZ ;  /* 0x000000ff00047c82 */ /* 0x000fe20008000000 */
[----:B------:R-:W-:Y:S01]  /*cbe0*/  IMAD.MOV.U32 R59, RZ, RZ, RZ ;  /* 0x000000ffff3b7224 */ /* 0x000fe200078e00ff */
[----:B------:R-:W-:Y:S01]  /*cbf0*/  BSSY.RECONVERGENT B2, `(.L_x_609) ;  /* 0x0000108000027945 */ /* 0x000fe20003800200 */
[----:B0-----:R-:W-:-:S02]  /*cc00*/  IMAD.MOV.U32 R57, RZ, RZ, RZ ;  /* 0x000000ffff397224 */ /* 0x001fc400078e00ff */
[----:B--2---:R-:W-:-:S04]  /*cc10*/  IMAD.WIDE.U32 R70, R95, R52, RZ ;  /* 0x000000345f467225 */ /* 0x004fc800078e00ff */
[----:B------:R-:W-:-:S04]  /*cc20*/  IMAD.MOV.U32 R54, RZ, RZ, R71 ;  /* 0x000000ffff367224 */ /* 0x000fc800078e0047 */
[----:B------:R-:W-:-:S04]  /*cc30*/  IMAD.WIDE.U32 R54, R52, R107, R54 ;  /* 0x0000006b34367225 */ /* 0x000fc800078e0036 */
[----:B------:R-:W-:Y:S02]  /*cc40*/  IMAD.MOV.U32 R58, RZ, RZ, R55 ;  /* 0x000000ffff3a7224 */ /* 0x000fe400078e0037 */
[----:B------:R-:W-:Y:S02]  /*cc50*/  IMAD.MOV.U32 R55, RZ, RZ, RZ ;  /* 0x000000ffff377224 */ /* 0x000fe400078e00ff */
[----:B------:R-:W-:-:S04]  /*cc60*/  IMAD.WIDE.U32 R58, R52, R105, R58 ;  /* 0x00000069343a7225 */ /* 0x000fc800078e003a */
[----:B---3--:R-:W-:-:S04]  /*cc70*/  IMAD.WIDE.U32 R54, R72, R95, R54 ;  /* 0x0000005f48367225 */ /* 0x008fc800078e0036 */
[----:B------:R-:W-:Y:S01]  /*cc80*/  IMAD.MOV.U32 R56, RZ, RZ, R59 ;  /* 0x000000ffff387224 */ /* 0x000fe200078e003b */
[----:B------:R-:W-:-:S03]  /*cc90*/  IADD3 R68, P0, PT, R58, R55, RZ ;  /* 0x000000373a447210 */ /* 0x000fc60007f1e0ff */
[----:B------:R-:W-:-:S04]  /*cca0*/  IMAD.WIDE.U32 R56, R52, R99, R56 ;  /* 0x0000006334387225 */ /* 0x000fc800078e0038 */
[----:B------:R-:W-:Y:S02]  /*ccb0*/  IMAD.X R69, RZ, RZ, RZ, P0 ;  /* 0x000000ffff457224 */ /* 0x000fe400000e06ff */
        /* <DEDUP_REMOVED lines=104> */
[----:B------:R-:W-:-:S04]  /*d340*/  IMAD.WIDE.U32 R56, R62, R96, R56 ;  /* 0x000000603e387225 */ /* 0x000fc800078e0038 */
        /* <DEDUP_REMOVED lines=54> */
[----:B------:R-:W-:Y:S01]  /*d6b0*/  IMAD.X R73, RZ, RZ, RZ, P2 ;  /* 0x000000ffff497224 */ /* 0x000fe200010e06ff */
[----:B------:R-:W-:Y:S01]  /*d6c0*/  SEL R55, RZ, 0x1, P0 ;  /* 0x00000001ff377807 */ /* 0x000fe20000000000 */
        /* <DEDUP_REMOVED lines=14> */
[----:B------:R-:W-:-:S04]  /*d7b0*/  IMAD.WIDE.U32 R104, R98, R96, R104 ;  /* 0x0000006062687225 */ /* 0x000fc800078e0068 */
[----:B------:R-:W-:-:S04]  /*d7c0*/  IMAD.WIDE.U32 R108, R94, R101, R108 ;  /* 0x000000655e6c7225 */ /* 0x000fc800078e006c */
[----:B------:R-:W-:Y:S01]  /*d7d0*/  IMAD.X R53, RZ, RZ, RZ, P0 ;  /* 0x000000ffff357224 */ /* 0x000fe200000e06ff */
[----:B------:R-:W-:Y:S01]  /*d7e0*/  IADD3 R68, P2, PT, R104, R109, RZ ;  /* 0x0000006d68447210 */ /* 0x000fe20007f5e0ff */
[----:B------:R-:W-:Y:S02]  /*d7f0*/  VIADD R54, R57, UR4 ;  /* 0x0000000439367c36 */ /* 0x000fe40008000000 */
[----:B------:R-:W-:Y:S01]  /*d800*/  IMAD.MOV.U32 R55, RZ, RZ, RZ ;  /* 0x000000ffff377224 */ /* 0x000fe200078e00ff */
[----:B------:R-:W-:Y:S01]  /*d810*/  IADD3 R74, P1, P0, R74, R53, R56 ;  /* 0x000000354a4a7210 */ /* 0x000fe2000783e038 */
[----:B------:R-:W-:Y:S01]  /*d820*/  IMAD.X R69, RZ, RZ, RZ, P2 ;  /* 0x000000ffff457224 */ /* 0x000fe200010e06ff */
[----:B------:R-:W-:Y:S01]  /*d830*/  IADD3.X R53, PT, PT, RZ, RZ, RZ, P3, P4 ;  /* 0x000000ffff357210 */ /* 0x000fe20001fe84ff */
[----:B------:R-:W-:-:S04]  /*d840*/  IMAD.WIDE.U32 R54, R72, 0x3d1, R54 ;  /* 0x000003d148367825 */ /* 0x000fc800078e0036 */
[----:B------:R-:W-:Y:S01]  /*d850*/  VIADD R56, R55, UR4 ;  /* 0x0000000437387c36 */ /* 0x000fe20008000000 */
[----:B------:R-:W-:Y:S01]  /*d860*/  IADD3 R54, P2, P3, R54, R53, R66 ;  /* 0x0000003536367210 */ /* 0x000fe20007b5e042 */
[----:B------:R-:W-:Y:S01]  /*d870*/  IMAD.MOV.U32 R57, RZ, RZ, RZ ;  /* 0x000000ffff397224 */ /* 0x000fe200078e00ff */
        /* <DEDUP_REMOVED lines=63> */
.L_x_610:
[----:B------:R-:W-:Y:S05]  /*dc70*/  BSYNC.RECONVERGENT B2 ;  /* 0x0000000000027941 */ /* 0x000fea0003800200 */
.L_x_609:
        /* <DEDUP_REMOVED lines=43> */
.L_x_613:
[----:B------:R-:W-:Y:S05]  /*df30*/  BSYNC.RELIABLE B3 ;  /* 0x0000000000037941 */ /* 0x000fea0003800100 */
.L_x_612:
        /* <DEDUP_REMOVED lines=41> */
.L_x_614:
[----:B------:R-:W-:Y:S05]  /*e1d0*/  BSYNC.RECONVERGENT B2 ;  /* 0x0000000000027941 */ /* 0x000fea0003800200 */
.L_x_611:
        /* <DEDUP_REMOVED lines=40> */
.L_x_617:
[----:B------:R-:W-:Y:S05]  /*e460*/  BSYNC.RELIABLE B3 ;  /* 0x0000000000037941 */ /* 0x000fea0003800100 */
.L_x_616:
        /* <DEDUP_REMOVED lines=41> */
.L_x_618:
[----:B------:R-:W-:Y:S05]  /*e700*/  BSYNC.RECONVERGENT B2 ;  /* 0x0000000000027941 */ /* 0x000fea0003800200 */
.L_x_615:
        /* <DEDUP_REMOVED lines=14> */
[----:B------:R-:W-:-:S12]  /*e7f0*/  IMAD.MOV.U32 R39, RZ, RZ, 0x1 ;  /* 0x00000001ff277424 */ /* 0x000fd800078e00ff */
[----:B------:R-:W-:Y:S05]  /*e800*/  @P0 BRA `(.L_x_547) ;  /* 0x0000024000ac0947 */ /* 0x000fea0003800000 */
        /* <DEDUP_REMOVED lines=12> */
[----:B------:R-:W-:-:S04]  /*e8d0*/  ISETP.NE.OR P0, PT, R91, R56, P0 ;  /* 0x000000385b00720c */ /* 0x000fc80000705670 */
[----:B------:R-:W-:-:S04]  /*e8e0*/  ISETP.NE.OR P0, PT, R92, R74, P0 ;  /* 0x0000004a5c00720c */ /* 0x000fc80000705670 */
[----:B------:R-:W-:-:S04]  /*e8f0*/  ISETP.NE.OR P0, PT, R93, R106, P0 ;  /* 0x0000006a5d00720c */ /* 0x000fc80000705670 */
[----:B------:R-:W-:-:S13]  /*e900*/  ISETP.NE.OR P0, PT, R85, R100, P0 ;  /* 0x000000645500720c */ /* 0x000fda0000705670 */
[----:B------:R-:W-:Y:S05]  /*e910*/  @P0 BRA `(.L_x_547) ;  /* 0x0000024000680947 */ /* 0x000fea0003800000 */
[----:B------:R-:W-:Y:S02]  /*e920*/  LOP3.LUT R6, R9, R5, R8, 0xfe, !PT ;  /* 0x0000000509067212 */ /* 0x000fe400078efe08 */
[----:B------:R-:W-:Y:S02]  /*e930*/  CS2R R18, SRZ ;  /* 0x0000000000127805 */ /* 0x000fe4000001ff00 */
[----:B------:R-:W-:Y:S02]  /*e940*/  CS2R R14, SRZ ;  /* 0x00000000000e7805 */ /* 0x000fe4000001ff00 */
[----:B------:R-:W-:Y:S02]  /*e950*/  CS2R R10, SRZ ;  /* 0x00000000000a7805 */ /* 0x000fe4000001ff00 */
[----:B------:R-:W-:-:S04]  /*e960*/  LOP3.LUT R6, R13, R6, R12, 0xfe, !PT ;  /* 0x000000060d067212 */ /* 0x000fc800078efe0c */
[----:B------:R-:W-:-:S04]  /*e970*/  LOP3.LUT R7, R17, R6, R16, 0xfe, !PT ;  /* 0x0000000611077212 */ /* 0x000fc800078efe10 */
[----:B------:R-:W-:Y:S02]  /*e980*/  LOP3.LUT P0, RZ, R7, R20, RZ, 0xfc, !PT ;  /* 0x0000001407ff7212 */ /* 0x000fe4000780fcff */
[----:B------:R-:W-:-:S11]  /*e990*/  CS2R R6, SRZ ;  /* 0x0000000000067805 */ /* 0x000fd6000001ff00 */
[----:B------:R-:W-:Y:S05]  /*e9a0*/  @!P0 BRA `(.L_x_547) ;  /* 0x0000024000448947 */ /* 0x000fea0003800000 */
        /* <DEDUP_REMOVED lines=217> */
[----:B------:R-:W-:-:S02]  /*f740*/  IADD3 R50, P0, PT, R51, R15, RZ ;  /* 0x0000000f33327210 */ /* 0x000fc40007f1e0ff */
        /* <DEDUP_REMOVED lines=10> */
[----:B------:R-:W-:Y:S02]  /*f7f0*/  IMAD.MOV.U32 R19, RZ, RZ, RZ ;  /* 0x000000ffff137224 */ /* 0x000fe400078e00ff */
        /* <DEDUP_REMOVED lines=42> */
.L_x_622:
[----:B------:R-:W-:Y:S05]  /*faa0*/  BSYNC.RECONVERGENT B3 ;  /* 0x0000000000037941 */ /* 0x000fea0003800200 */
.L_x_621:
        /* <DEDUP_REMOVED lines=40> */
.L_x_625:
[----:B------:R-:W-:Y:S05]  /*fd30*/  BSYNC.RELIABLE B4 ;  /* 0x0000000000047941 */ /* 0x000fea0003800100 */
.L_x_624:
        /* <DEDUP_REMOVED lines=41> */
.L_x_626:
[----:B------:R-:W-:Y:S05]  /*ffd0*/  BSYNC.RECONVERGENT B3 ;  /* 0x0000000000037941 */ /* 0x000fea0003800200 */
.L_x_623:
        /* <DEDUP_REMOVED lines=40> */
.L_x_629:
[----:B------:R-:W-:Y:S05]  /*10260*/  BSYNC.RELIABLE B4 ;  /* 0x0000000000047941 */ /* 0x000fea0003800100 */
.L_x_628:
        /* <DEDUP_REMOVED lines=41> */
.L_x_630:
[----:B------:R-:W-:Y:S05]  /*10500*/  BSYNC.RECONVERGENT B3 ;  /* 0x0000000000037941 */ /* 0x000fea0003800200 */
.L_x_627:
        /* <DEDUP_REMOVED lines=185> */
[----:B------:R-:W-:Y:S02]  /*110a0*/  VIADD R70, R67, UR4 ;  /* 0x0000000443467c36 */ /* 0x000fe40008000000 */
[----:B------:R-:W-:Y:S01]  /*110b0*/  IMAD.WIDE.U32 R66, R27, R19, R6 ;  /* 0x000000131b427225 */ /* 0x000fe200078e0006 */
[----:B------:R-:W-:-:S03]  /*110c0*/  IADD3 R50, P0, PT, R50, R15, RZ ;  /* 0x0000000f32327210 */ /* 0x000fc60007f1e0ff */
[----:B------:R-:W-:Y:S01]  /*110d0*/  IMAD.WIDE.U32 R6, R28, R57, R68 ;  /* 0x000000391c067225 */ /* 0x000fe200078e0044 */
[----:B------:R-:W-:-:S03]  /*110e0*/  IADD3 R64, P1, PT, R65, R67, RZ ;  /* 0x0000004341407210 */ /* 0x000fc60007f3e0ff */
[----:B------:R-:W-:Y:S01]  /*110f0*/  IMAD.MOV.U32 R71, RZ, RZ, RZ ;  /* 0x000000ffff477224 */ /* 0x000fe200078e00ff */
[----:B------:R-:W-:Y:S01]  /*11100*/  IADD3 R66, P2, PT, R66, R7, RZ ;  /* 0x0000000742427210 */ /* 0x000fe20007f5e0ff */
[----:B------:R-:W-:Y:S01]  /*11110*/  IMAD.X R65, RZ, RZ, RZ, P1 ;  /* 0x000000ffff417224 */ /* 0x000fe200008e06ff */
[----:B------:R-:W-:Y:S01]  /*11120*/  IADD3.X R7, PT, PT, RZ, RZ, RZ, P3, P4 ;  /* 0x000000ffff077210 */ /* 0x000fe20001fe84ff */
        /* <DEDUP_REMOVED lines=9> */
[----:B------:R-:W-:-:S03]  /*111c0*/  IADD3 R66, P2, PT, R64, R15, RZ ;  /* 0x0000000f40427210 */ /* 0x000fc60007f5e0ff */
        /* <DEDUP_REMOVED lines=67> */
.L_x_632:
[----:B------:R-:W-:Y:S05]  /*11600*/  BSYNC.RECONVERGENT B3 ;  /* 0x0000000000037941 */ /* 0x000fea0003800200 */
.L_x_631:
        /* <DEDUP_REMOVED lines=43> */
.L_x_635:
[----:B------:R-:W-:Y:S05]  /*118c0*/  BSYNC.RELIABLE B4 ;  /* 0x0000000000047941 */ /* 0x000fea0003800100 */
.L_x_634:
        /* <DEDUP_REMOVED lines=41> */
.L_x_636:
[----:B------:R-:W-:Y:S05]  /*11b60*/  BSYNC.RECONVERGENT B3 ;  /* 0x0000000000037941 */ /* 0x000fea0003800200 */
.L_x_633:
        /* <DEDUP_REMOVED lines=40> */
.L_x_639:
[----:B------:R-:W-:Y:S05]  /*11df0*/  BSYNC.RELIABLE B4 ;  /* 0x0000000000047941 */ /* 0x000fea0003800100 */
.L_x_638:
        /* <DEDUP_REMOVED lines=41> */
.L_x_640:
[----:B------:R-:W-:Y:S05]  /*12090*/  BSYNC.RECONVERGENT B3 ;  /* 0x0000000000037941 */ /* 0x000fea0003800200 */
.L_x_637:
        /* <DEDUP_REMOVED lines=74> */
.L_x_642:
[----:B------:R-:W-:Y:S05]  /*12540*/  BSYNC.RECONVERGENT B3 ;  /* 0x0000000000037941 */ /* 0x000fea0003800200 */
.L_x_641:
        /* <DEDUP_REMOVED lines=42> */
.L_x_645:
[----:B------:R-:W-:Y:S05]  /*127f0*/  BSYNC.RELIABLE B4 ;  /* 0x0000000000047941 */ /* 0x000fea0003800100 */
.L_x_644:
        /* <DEDUP_REMOVED lines=41> */
.L_x_646:
[----:B------:R-:W-:Y:S05]  /*12a90*/  BSYNC.RECONVERGENT B3 ;  /* 0x0000000000037941 */ /* 0x000fea0003800200 */
.L_x_643:
        /* <DEDUP_REMOVED lines=40> */
.L_x_649:
[----:B------:R-:W-:Y:S05]  /*12d20*/  BSYNC.RELIABLE B4 ;  /* 0x0000000000047941 */ /* 0x000fea0003800100 */
.L_x_648:
[C---:B------:R-:W-:Y:S01]  /*12d30*/  ISETP.GE.U32.AND P0, PT, R6.reuse, UR8, PT ;  /* 0x0000000806007c0c */ /* 0x040fe2000bf06070 */
[----:B------:R-:W-:-:S03]  /*12d40*/  VIADD R6, R6, -UR8 ;  /* 0x8000000806067c36 */ /* 0x000fc60008000000 */
[----:B------:R-:W-:-:S04]  /*12d50*/  SEL R40, RZ, 0xffffffff, P0 ;  /* 0xffffffffff287807 */ /* 0x000fc80000000000 */
[----:B------:R-:W-:-:S05]  /*12d60*/  IADD3 R45, P0, PT, R15, R40, RZ ;  /* 0x000000280f2d7210 */ /* 0x000fca0007f1e0ff */
[----:B------:R-:W-:Y:S01]  /*12d70*/  IMAD.X R15, RZ, RZ, R40, P0 ;  /* 0x000000ffff0f7224 */ /* 0x000fe200000e0628 */
[----:B------:R-:W-:Y:S01]  /*12d80*/  ISETP.GE.U32.AND P0, PT, R45, UR9, PT ;  /* 0x000000092d007c0c */ /* 0x000fe2000bf06070 */
[----:B------:R-:W-:-:S03]  /*12d90*/  VIADD R40, R10, 0xffffffff ;  /* 0xffffffff0a287836 */ /* 0x000fc60000000000 */
[----:B------:R-:W-:-:S04]  /*12da0*/  ISETP.GE.U32.AND.EX P0, PT, R15, RZ, PT, P0 ;  /* 0x000000ff0f00720c */ /* 0x000fc80003f06100 */
[----:B------:R-:W-:-:S04]  /*12db0*/  SEL R15, RZ, 0xffffffff, P0 ;  /* 0xffffffffff0f7807 */ /* 0x000fc80000000000 */
[----:B------:R-:W-:-:S05]  /*12dc0*/  IADD3 R44, P0, PT, R38, R15, RZ ;  /* 0x0000000f262c7210 */ /* 0x000fca0007f1e0ff */
[----:B------:R-:W-:Y:S01]  /*12dd0*/  IMAD.X R15, RZ, RZ, R15, P0 ;  /* 0x000000ffff0f7224 */ /* 0x000fe200000e060f */
[----:B------:R-:W-:-:S04]  /*12de0*/  ISETP.GE.U32.AND P0, PT, R44, UR10, PT ;  /* 0x0000000a2c007c0c */ /* 0x000fc8000bf06070 */
[----:B------:R-:W-:Y:S01]  /*12df0*/  ISETP.GE.U32.AND.EX P0, PT, R15, RZ, PT, P0 ;  /* 0x000000ff0f00720c */ /* 0x000fe20003f06100 */
[----:B------:R-:W-:-:S03]  /*12e00*/  VIADD R15, R45, -UR9 ;  /* 0x800000092d0f7c36 */ /* 0x000fc60008000000 */
        /* <DEDUP_REMOVED lines=27> */
.L_x_650:
[----:B------:R-:W-:Y:S05]  /*12fc0*/  BSYNC.RECONVERGENT B3 ;  /* 0x0000000000037941 */ /* 0x000fea0003800200 */
.L_x_647:
        /* <DEDUP_REMOVED lines=52> */
[----:B------:R-:W-:Y:S02]  /*13310*/  IMAD.MOV.U32 R51, RZ, RZ, RZ ;  /* 0x000000ffff337224 */ /* 0x000fe400078e00ff */
        /* <DEDUP_REMOVED lines=126> */
[----:B------:R-:W-:Y:S02]  /*13b00*/  IMAD.MOV.U32 R73, RZ, RZ, RZ ;  /* 0x000000ffff497224 */ /* 0x000fe400078e00ff */
[----:B------:R-:W-:Y:S01]  /*13b10*/  IMAD.X R67, RZ, RZ, RZ, P1 ;  /* 0x000000ffff437224 */ /* 0x000fe200008e06ff */
[----:B------:R-:W-:Y:S01]  /*13b20*/  SEL R43, RZ, 0x1, P0 ;  /* 0x00000001ff2b7807 */ /* 0x000fe20000000000 */
[----:B------:R-:W-:-:S04]  /*13b30*/  IMAD.WIDE.U32 R70, R62, 0x3d1, R72 ;  /* 0x000003d13e467825 */ /* 0x000fc800078e0048 */
[----:B------:R-:W-:-:S04]  /*13b40*/  IMAD.WIDE.U32 R48, R57, R56, R68 ;  /* 0x0000003839307225 */ /* 0x000fc800078e0044 */
[----:B------:R-:W-:Y:S01]  /*13b50*/  VIADD R68, R71, UR4 ;  /* 0x0000000447447c36 */ /* 0x000fe20008000000 */
[----:B------:R-:W-:Y:S01]  /*13b60*/  IADD3 R71, P0, P2, R70, R40, R43 ;  /* 0x0000002846477210 */ /* 0x000fe20007a1e02b */
[----:B------:R-:W-:-:S03]  /*13b70*/  IMAD.WIDE.U32 R66, R19, R19, R66 ;  /* 0x0000001313427225 */ /* 0x000fc600078e0042 */
[----:B------:R-:W-:Y:S01]  /*13b80*/  IADD3.X R43, PT, PT, RZ, RZ, RZ, P0, P2 ;  /* 0x000000ffff2b7210 */ /* 0x000fe200007e44ff */
[----:B------:R-:W-:Y:S01]  /*13b90*/  IMAD.MOV.U32 R69, RZ, RZ, RZ ;  /* 0x000000ffff457224 */ /* 0x000fe200078e00ff */
[----:B------:R-:W-:Y:S02]  /*13ba0*/  IADD3 R66, P1, PT, R66, R49, RZ ;  /* 0x0000003142427210 */ /* 0x000fe40007f3e0ff */
        /* <DEDUP_REMOVED lines=9> */
[----:B------:R-:W-:Y:S01]  /*13c40*/  IMAD.X R39, RZ, RZ, RZ, P4 ;  /* 0x000000ffff277224 */ /* 0x000fe200020e06ff */
[----:B------:R-:W-:Y:S01]  /*13c50*/  IADD3 R66, P4, PT, R64, R47, RZ ;  /* 0x0000002f40427210 */ /* 0x000fe20007f9e0ff */
[----:B------:R-:W-:Y:S02]  /*13c60*/  IMAD.MOV.U32 R69, RZ, RZ, RZ ;  /* 0x000000ffff457224 */ /* 0x000fe400078e00ff */
[----:B------:R-:W-:Y:S01]  /*13c70*/  IMAD.MOV.U32 R71, RZ, RZ, RZ ;  /* 0x000000ffff477224 */ /* 0x000fe200078e00ff */
[----:B------:R-:W-:Y:S01]  /*13c80*/  IADD3 R62, P1, P0, R62, R39, R40 ;  /* 0x000000273e3e7210 */ /* 0x000fe2000783e028 */
[----:B------:R-:W-:Y:S01]  /*13c90*/  IMAD.WIDE.U32 R68, R48, 0x3d1, R68 ;  /* 0x000003d130447825 */ /* 0x000fe200078e0044 */
[----:B------:R-:W-:-:S03]  /*13ca0*/  IADD3.X R39, PT, PT, RZ, RZ, RZ, P2, P3 ;  /* 0x000000ffff277210 */ /* 0x000fc600017e64ff */
        /* <DEDUP_REMOVED lines=66> */
.L_x_652:
[----:B------:R-:W-:Y:S05]  /*140d0*/  BSYNC.RECONVERGENT B3 ;  /* 0x0000000000037941 */ /* 0x000fea0003800200 */
.L_x_651:
        /* <DEDUP_REMOVED lines=44> */
.L_x_655:
[----:B------:R-:W-:Y:S05]  /*143a0*/  BSYNC.RELIABLE B4 ;  /* 0x0000000000047941 */ /* 0x000fea0003800100 */
.L_x_654:
        /* <DEDUP_REMOVED lines=41> */
.L_x_656:
[----:B------:R-:W-:Y:S05]  /*14640*/  BSYNC.RECONVERGENT B3 ;  /* 0x0000000000037941 */ /* 0x000fea0003800200 */
.L_x_653:
        /* <DEDUP_REMOVED lines=40> */
.L_x_659:
[----:B------:R-:W-:Y:S05]  /*148d0*/  BSYNC.RELIABLE B4 ;  /* 0x0000000000047941 */ /* 0x000fea0003800100 */
.L_x_658:
        /* <DEDUP_REMOVED lines=41> */
.L_x_660:
[----:B------:R-:W-:Y:S05]  /*14b70*/  BSYNC.RECONVERGENT B3 ;  /* 0x0000000000037941 */ /* 0x000fea0003800200 */
.L_x_657:
        /* <DEDUP_REMOVED lines=74> */
.L_x_662:
[----:B------:R-:W-:Y:S05]  /*15020*/  BSYNC.RECONVERGENT B3 ;  /* 0x0000000000037941 */ /* 0x000fea0003800200 */
.L_x_661:
        /* <DEDUP_REMOVED lines=40> */
.L_x_665:
[----:B------:R-:W-:Y:S05]  /*152b0*/  BSYNC.RELIABLE B4 ;  /* 0x0000000000047941 */ /* 0x000fea0003800100 */
.L_x_664:
        /* <DEDUP_REMOVED lines=41> */
.L_x_666:
[----:B------:R-:W-:Y:S05]  /*15550*/  BSYNC.RECONVERGENT B3 ;  /* 0x0000000000037941 */ /* 0x000fea0003800200 */
.L_x_663:
        /* <DEDUP_REMOVED lines=40> */
.L_x_669:
[----:B------:R-:W-:Y:S05]  /*157e0*/  BSYNC.RELIABLE B4 ;  /* 0x0000000000047941 */ /* 0x000fea0003800100 */
.L_x_668:
        /* <DEDUP_REMOVED lines=41> */
.L_x_670:
[----:B------:R-:W-:Y:S05]  /*15a80*/  BSYNC.RECONVERGENT B3 ;  /* 0x0000000000037941 */ /* 0x000fea0003800200 */
.L_x_667:
        /* <DEDUP_REMOVED lines=136> */
[----:B------:R-:W-:Y:S02]  /*16310*/  IMAD.MOV.U32 R62, RZ, RZ, R70 ;  /* 0x000000ffff3e7224 */ /* 0x000fe400078e0046 */
        /* <DEDUP_REMOVED lines=64> */
[----:B------:R-:W-:-:S04]  /*16720*/  IMAD.WIDE.U32 R46, R27, R28, R50 ;  /* 0x0000001c1b2e7225 */ /* 0x000fc800078e0032 */
        /* <DEDUP_REMOVED lines=71> */
.L_x_672:
[----:B------:R-:W-:Y:S05]  /*16ba0*/  BSYNC.RECONVERGENT B3 ;  /* 0x0000000000037941 */ /* 0x000fea0003800200 */
.L_x_671:
        /* <DEDUP_REMOVED lines=44> */
.L_x_675:
[----:B------:R-:W-:Y:S05]  /*16e70*/  BSYNC.RELIABLE B4 ;  /* 0x0000000000047941 */ /* 0x000fea0003800100 */
.L_x_674:
        /* <DEDUP_REMOVED lines=41> */
.L_x_676:
[----:B------:R-:W-:Y:S05]  /*17110*/  BSYNC.RECONVERGENT B3 ;  /* 0x0000000000037941 */ /* 0x000fea0003800200 */
.L_x_673:
        /* <DEDUP_REMOVED lines=40> */
.L_x_679:
[----:B------:R-:W-:Y:S05]  /*173a0*/  BSYNC.RELIABLE B4 ;  /* 0x0000000000047941 */ /* 0x000fea0003800100 */
.L_x_678:
        /* <DEDUP_REMOVED lines=41> */
.L_x_680:
[----:B------:R-:W-:Y:S05]  /*17640*/  BSYNC.RECONVERGENT B3 ;  /* 0x0000000000037941 */ /* 0x000fea0003800200 */
.L_x_677:
        /* <DEDUP_REMOVED lines=77> */
.L_x_682:
[----:B------:R-:W-:Y:S05]  /*17b20*/  BSYNC.RECONVERGENT B3 ;  /* 0x0000000000037941 */ /* 0x000fea0003800200 */
.L_x_681:
        /* <DEDUP_REMOVED lines=40> */
.L_x_685:
[----:B------:R-:W-:Y:S05]  /*17db0*/  BSYNC.RELIABLE B4 ;  /* 0x0000000000047941 */ /* 0x000fea0003800100 */
.L_x_684:
        /* <DEDUP_REMOVED lines=41> */
.L_x_686:
[----:B------:R-:W-:Y:S05]  /*18050*/  BSYNC.RECONVERGENT B3 ;  /* 0x0000000000037941 */ /* 0x000fea0003800200 */
.L_x_683:
        /* <DEDUP_REMOVED lines=40> */
.L_x_689:
[----:B------:R-:W-:Y:S05]  /*182e0*/  BSYNC.RELIABLE B4 ;  /* 0x0000000000047941 */ /* 0x000fea0003800100 */
.L_x_688:
        /* <DEDUP_REMOVED lines=41> */
.L_x_690:
[----:B------:R-:W-:Y:S05]  /*18580*/  BSYNC.RECONVERGENT B3 ;  /* 0x0000000000037941 */ /* 0x000fea0003800200 */
.L_x_687:
        /* <DEDUP_REMOVED lines=169> */
[----:B------:R-:W-:-:S04]  /*19020*/  IMAD.WIDE.U32 R80, R76, 0x3d1, RZ ;  /* 0x000003d14c507825 */ /* 0x000fc800078e00ff */
        /* <DEDUP_REMOVED lines=18> */
[----:B------:R-:W-:Y:S02]  /*19150*/  IADD3 R76, P0, PT, R76, R19, RZ ;  /* 0x000000134c4c7210 */ /* 0x000fe40007f1e0ff */
[----:B------:R-:W-:Y:S01]  /*19160*/  IADD3.X R19, PT, PT, RZ, RZ, RZ, P3, P4 ;  /* 0x000000ffff137210 */ /* 0x000fe20001fe84ff */
[----:B------:R-:W-:-:S04]  /*19170*/  IMAD.WIDE.U32 R46, R71, R62, R82 ;  /* 0x0000003e472e7225 */ /* 0x000fc800078e0052 */
[----:B------:R-:W-:Y:S01]  /*19180*/  IMAD.MOV.U32 R81, RZ, RZ, RZ ;  /* 0x000000ffff517224 */ /* 0x000fe200078e00ff */
[----:B------:R-:W-:Y:S01]  /*19190*/  IADD3 R82, P2, PT, R50, R47, RZ ;  /* 0x0000002f32527210 */ /* 0x000fe20007f5e0ff */
[----:B------:R-:W-:Y:S01]  /*191a0*/  IMAD.WIDE.U32 R84, R74, 0x3d1, R80 ;  /* 0x000003d14a547825 */ /* 0x000fe200078e0050 */
[----:B------:R-:W-:-:S03]  /*191b0*/  IADD3 R80, P1, PT, R79, R51, RZ ;  /* 0x000000334f507210 */ /* 0x000fc60007f3e0ff */
[----:B------:R-:W-:Y:S01]  /*191c0*/  IMAD.X R83, RZ, RZ, RZ, P2 ;  /* 0x000000ffff537224 */ /* 0x000fe200010e06ff */
[----:B------:R-:W-:Y:S01]  /*191d0*/  IADD3 R84, P2, P3, R84, R19, R40 ;  /* 0x0000001354547210 */ /* 0x000fe20007b5e028 */
[----:B------:R-:W-:Y:S02]  /*191e0*/  IMAD.X R81, RZ, RZ, RZ, P1 ;  /* 0x000000ffff517224 */ /* 0x000fe400008e06ff */
[----:B------:R-:W-:Y:S02]  /*191f0*/  IMAD.X R19, RZ, RZ, RZ, P0 ;  /* 0x000000ffff137224 */ /* 0x000fe400000e06ff */
[----:B------:R-:W-:Y:S02]  /*19200*/  VIADD R78, R85, UR4 ;  /* 0x00000004554e7c36 */ /* 0x000fe40008000000 */
[----:B------:R-:W-:Y:S01]  /*19210*/  IMAD.MOV.U32 R79, RZ, RZ, RZ ;  /* 0x000000ffff4f7224 */ /* 0x000fe200078e00ff */
[----:B------:R-:W-:Y:S01]  /*19220*/  IADD3 R72, P0, P1, R72, R19, R84 ;  /* 0x0000001348487210 */ /* 0x000fe2000791e054 */
[----:B------:R-:W-:Y:S01]  /*19230*/  IMAD.WIDE.U32 R50, R64, R62, R80 ;  /* 0x0000003e40327225 */ /* 0x000fe200078e0050 */
[----:B------:R-:W-:-:S02]  /*19240*/  IADD3.X R19, PT, PT, RZ, RZ, RZ, P2, P3 ;  /* 0x000000ffff137210 */ /* 0x000fc400017e64ff */
[----:B------:R-:W-:Y:S01]  /*19250*/  IADD3.X R49, PT, PT, RZ, RZ, RZ, P0, P1 ;  /* 0x000000ffff317210 */ /* 0x000fe200007e24ff */
[----:B------:R-:W-:-:S04]  /*19260*/  IMAD.WIDE.U32 R40, R66, R62, R82 ;  /* 0x0000003e42287225 */ /* 0x000fc800078e0052 */
        /* <DEDUP_REMOVED lines=23> */
[----:B------:R-:W-:Y:S02]  /*193e0*/  IADD3 R39, P2, P3, R40, R39, R27 ;  /* 0x0000002728277210 */ /* 0x000fe40007b5e01b */
[----:B------:R-:W-:Y:S01]  /*193f0*/  IADD3.X R23, PT, PT, RZ, RZ, RZ, P0, P1 ;  /* 0x000000ffff177210 */ /* 0x000fe200007e24ff */
[----:B------:R-:W-:Y:S01]  /*19400*/  IMAD.MOV.U32 R27, RZ, RZ, RZ ;  /* 0x000000ffff1b7224 */ /* 0x000fe200078e00ff */
[----:B------:R-:W-:Y:S01]  /*19410*/  IADD3.X R19, PT, PT, RZ, RZ, RZ, P2, P3 ;  /* 0x000000ffff137210 */ /* 0x000fe200017e64ff */
[----:B------:R-:W-:-:S03]  /*19420*/  IMAD.WIDE.U32 R26, R24, 0x3d1, R26 ;  /* 0x000003d1181a7825 */ /* 0x000fc600078e001a */
        /* <DEDUP_REMOVED lines=40> */
.L_x_692:
[----:B------:R-:W-:Y:S05]  /*196b0*/  BSYNC.RECONVERGENT B3 ;  /* 0x0000000000037941 */ /* 0x000fea0003800200 */
.L_x_691:
        /* <DEDUP_REMOVED lines=43> */
.L_x_695:
[----:B------:R-:W-:Y:S05]  /*19970*/  BSYNC.RELIABLE B4 ;  /* 0x0000000000047941 */ /* 0x000fea0003800100 */
.L_x_694:
        /* <DEDUP_REMOVED lines=41> */
.L_x_696:
[----:B------:R-:W-:Y:S05]  /*19c10*/  BSYNC.RECONVERGENT B3 ;  /* 0x0000000000037941 */ /* 0x000fea0003800200 */
.L_x_693:
        /* <DEDUP_REMOVED lines=40> */
.L_x_699:
[----:B------:R-:W-:Y:S05]  /*19ea0*/  BSYNC.RELIABLE B4 ;  /* 0x0000000000047941 */ /* 0x000fea0003800100 */
.L_x_698:
        /* <DEDUP_REMOVED lines=41> */
.L_x_700:
[----:B------:R-:W-:Y:S05]  /*1a140*/  BSYNC.RECONVERGENT B3 ;  /* 0x0000000000037941 */ /* 0x000fea0003800200 */
.L_x_697:
        /* <DEDUP_REMOVED lines=74> */
.L_x_702:
[----:B------:R-:W-:Y:S05]  /*1a5f0*/  BSYNC.RECONVERGENT B3 ;  /* 0x0000000000037941 */ /* 0x000fea0003800200 */
.L_x_701:
        /* <DEDUP_REMOVED lines=45> */
.L_x_705:
[----:B------:R-:W-:Y:S05]  /*1a8d0*/  BSYNC.RELIABLE B4 ;  /* 0x0000000000047941 */ /* 0x000fea0003800100 */
.L_x_704:
        /* <DEDUP_REMOVED lines=41> */
.L_x_706:
[----:B------:R-:W-:Y:S05]  /*1ab70*/  BSYNC.RECONVERGENT B3 ;  /* 0x0000000000037941 */ /* 0x000fea0003800200 */
.L_x_703:
        /* <DEDUP_REMOVED lines=40> */
.L_x_709:
[----:B------:R-:W-:Y:S05]  /*1ae00*/  BSYNC.RELIABLE B4 ;  /* 0x0000000000047941 */ /* 0x000fea0003800100 */
.L_x_708:
        /* <DEDUP_REMOVED lines=41> */
.L_x_710:
[----:B------:R-:W-:Y:S05]  /*1b0a0*/  BSYNC.RECONVERGENT B3 ;  /* 0x0000000000037941 */ /* 0x000fea0003800200 */
.L_x_707:
        /* <DEDUP_REMOVED lines=35> */
.L_x_712:
        /* <DEDUP_REMOVED lines=34> */
.L_x_714:
[----:B------:R-:W-:Y:S05]  /*1b500*/  BSYNC.RELIABLE B4 ;  /* 0x0000000000047941 */ /* 0x000fea0003800100 */
.L_x_713:
        /* <DEDUP_REMOVED lines=39> */
[----:B------:R-:W-:Y:S01]  /*1b780*/  ISETP.GE.U32.AND.EX P0, PT, R21, RZ, PT, P0 ;  /* 0x000000ff1500720c */ /* 0x000fe20003f06100 */
[----:B------:R-:W-:-:S03]  /*1b790*/  IMAD.MOV.U32 R21, RZ, RZ, R25 ;  /* 0x000000ffff157224 */ /* 0x000fc600078e0019 */
        /* <DEDUP_REMOVED lines=9> */
.L_x_715:
[----:B------:R-:W-:Y:S05]  /*1b830*/  BSYNC.RECONVERGENT B3 ;  /* 0x0000000000037941 */ /* 0x000fea0003800200 */
.L_x_711:
        /* <DEDUP_REMOVED lines=43> */
.L_x_717:
        /* <DEDUP_REMOVED lines=34> */
.L_x_719:
[----:B------:R-:W-:Y:S05]  /*1bd10*/  BSYNC.RELIABLE B4 ;  /* 0x0000000000047941 */ /* 0x000fea0003800100 */
.L_x_718:
        /* <DEDUP_REMOVED lines=50> */
.L_x_720:
[----:B------:R-:W-:Y:S05]  /*1c040*/  BSYNC.RECONVERGENT B3 ;  /* 0x0000000000037941 */ /* 0x000fea0003800200 */
.L_x_716:
        /* <DEDUP_REMOVED lines=57> */
[----:B------:R-:W-:Y:S02]  /*1c3e0*/  IMAD.IADD R15, R49, 0x1, -R28 ;  /* 0x00000001310f7824 */ /* 0x000fe400078e0a1c */
[----:B------:R-:W-:Y:S02]  /*1c3f0*/  IMAD.X R45, RZ, RZ, RZ, P0 ;  /* 0x000000ffff2d7224 */ /* 0x000fe400000e06ff */
[----:B------:R-:W-:-:S02]  /*1c400*/  IMAD.X R43, RZ, RZ, RZ, P1 ;  /* 0x000000ffff2b7224 */ /* 0x000fc400008e06ff */
[----:B------:R-:W-:Y:S02]  /*1c410*/  IMAD.MOV.U32 R46, RZ, RZ, R41 ;  /* 0x000000ffff2e7224 */ /* 0x000fe400078e0029 */
        /* <DEDUP_REMOVED lines=82> */
[----:B------:R-:W-:Y:S02]  /*1c940*/  IMAD.MOV.U32 R46, RZ, RZ, R52 ;  /* 0x000000ffff2e7224 */ /* 0x000fe400078e0034 */
[----:B------:R-:W-:-:S04]  /*1c950*/  IMAD.WIDE.U32 R48, R7, R71, R48 ;  /* 0x0000004707307225 */ /* 0x000fc800078e0030 */
[----:B------:R-:W-:Y:S01]  /*1c960*/  IMAD.WIDE.U32 R46, R65, R62, R46 ;  /* 0x0000003e412e7225 */ /* 0x000fe200078e002e */
[----:B------:R-:W-:-:S03]  /*1c970*/  IADD3 R52, P0, PT, R43, R49, RZ ;  /* 0x000000312b347210 */ /* 0x000fc60007f1e0ff */
        /* <DEDUP_REMOVED lines=28> */
[----:B------:R-:W-:Y:S02]  /*1cb40*/  IMAD.IADD R41, R18, 0x1, R72 ;  /* 0x0000000112297824 */ /* 0x000fe400078e0248 */
[----:B------:R-:W-:Y:S02]  /*1cb50*/  IMAD.X R49, RZ, RZ, RZ, P2 ;  /* 0x000000ffff317224 */ /* 0x000fe400010e06ff */
[----:B------:R-:W-:Y:S01]  /*1cb60*/  IMAD.WIDE.U32 R52, R15, R66, R52 ;  /* 0x000000420f347225 */ /* 0x000fe200078e0034 */
[----:B------:R-:W-:-:S03]  /*1cb70*/  ISETP.GE.U32.AND P0, PT, R41, R18, PT ;  /* 0x000000122900720c */ /* 0x000fc60003f06070 */
[----:B------:R-:W-:Y:S01]  /*1cb80*/  IMAD.WIDE.U32 R48, R63, R62, R48 ;  /* 0x0000003e3f307225 */ /* 0x000fe200078e0030 */
[----:B------:R-:W-:-:S03]  /*1cb90*/  SEL R11, RZ, 0x1, P0 ;  /* 0x00000001ff0b7807 */ /* 0x000fc60000000000 */
[----:B------:R-:W-:-:S04]  /*1cba0*/  IMAD.WIDE.U32 R68, R39, R64, R70 ;  /* 0x0000004027447225 */ /* 0x000fc800078e0046 */
[----:B------:R-:W-:Y:S01]  /*1cbb0*/  VIADD R72, R73, UR4 ;  /* 0x0000000449487c36 */ /* 0x000fe20008000000 */
[----:B------:R-:W-:Y:S01]  /*1cbc0*/  IADD3 R70, P1, PT, R52, R69, RZ ;  /* 0x0000004534467210 */ /* 0x000fe20007f3e0ff */
[----:B------:R-:W-:Y:S01]  /*1cbd0*/  IMAD.MOV.U32 R73, RZ, RZ, RZ ;  /* 0x000000ffff497224 */ /* 0x000fe200078e00ff */
[----:B------:R-:W-:Y:S01]  /*1cbe0*/  IADD3 R18, P2, PT, R68, R49, RZ ;  /* 0x0000003144127210 */ /* 0x000fe20007f5e0ff */
[----:B------:R-:W-:-:S04]  /*1cbf0*/  IMAD.WIDE.U32 R72, R44, 0x3d1, R72 ;  /* 0x000003d12c487825 */ /* 0x000fc800078e0048 */
[----:B------:R-:W-:Y:S02]  /*1cc00*/  IMAD.X R71, RZ, RZ, RZ, P1 ;  /* 0x000000ffff477224 */ /* 0x000fe400008e06ff */
        /* <DEDUP_REMOVED lines=90> */
.L_x_722:
[----:B------:R-:W-:Y:S05]  /*1d1b0*/  BSYNC.RECONVERGENT B3 ;  /* 0x0000000000037941 */ /* 0x000fea0003800200 */
.L_x_721:
        /* <DEDUP_REMOVED lines=44> */
.L_x_725:
[----:B------:R-:W-:Y:S05]  /*1d480*/  BSYNC.RELIABLE B4 ;  /* 0x0000000000047941 */ /* 0x000fea0003800100 */
.L_x_724:
        /* <DEDUP_REMOVED lines=41> */
.L_x_726:
[----:B------:R-:W-:Y:S05]  /*1d720*/  BSYNC.RECONVERGENT B3 ;  /* 0x0000000000037941 */ /* 0x000fea0003800200 */
.L_x_723:
        /* <DEDUP_REMOVED lines=40> */
.L_x_729:
[----:B------:R-:W-:Y:S05]  /*1d9b0*/  BSYNC.RELIABLE B4 ;  /* 0x0000000000047941 */ /* 0x000fea0003800100 */
.L_x_728:
        /* <DEDUP_REMOVED lines=41> */
.L_x_730:
[----:B------:R-:W-:Y:S05]  /*1dc50*/  BSYNC.RECONVERGENT B3 ;  /* 0x0000000000037941 */ /* 0x000fea0003800200 */
.L_x_727:
        /* <DEDUP_REMOVED lines=35> */
.L_x_732:
        /* <DEDUP_REMOVED lines=34> */
.L_x_734:
[----:B------:R-:W-:Y:S05]  /*1e0b0*/  BSYNC.RELIABLE B4 ;  /* 0x0000000000047941 */ /* 0x000fea0003800100 */
.L_x_733:
        /* <DEDUP_REMOVED lines=27> */
[----:B------:R-:W-:Y:S02]  /*1e270*/  SEL R14, RZ, 0xffffffff, P0 ;  /* 0xffffffffff0e7807 */ /* 0x000fe40000000000 */
[----:B------:R-:W-:Y:S02]  /*1e280*/  IADD3.X R18, PT, PT, RZ, RZ, RZ, P1, P2 ;  /* 0x000000ffff127210 */ /* 0x000fe40000fe44ff */
[----:B------:R-:W-:-:S05]  /*1e290*/  IADD3 R44, P0, PT, R14, R15, RZ ;  /* 0x0000000f0e2c7210 */ /* 0x000fca0007f1e0ff */
[----:B------:R-:W-:Y:S01]  /*1e2a0*/  IMAD.X R14, RZ, RZ, R14, P0 ;  /* 0x000000ffff0e7224 */ /* 0x000fe200000e060e */
[----:B------:R-:W-:-:S04]  /*1e2b0*/  ISETP.GE.U32.AND P0, PT, R44, R59, PT ;  /* 0x0000003b2c00720c */ /* 0x000fc80003f06070 */
[----:B------:R-:W-:Y:S02]  /*1e2c0*/  ISETP.GE.U32.AND.EX P0, PT, R14, RZ, PT, P0 ;  /* 0x000000ff0e00720c */ /* 0x000fe40003f06100 */
[----:B------:R-:W-:Y:S02]  /*1e2d0*/  IADD3 R14, P1, P2, R18, UR13, R7 ;  /* 0x0000000d120e7c10 */ /* 0x000fe4000fa3e007 */
[----:B------:R-:W-:Y:S02]  /*1e2e0*/  SEL R7, RZ, 0xffffffff, P0 ;  /* 0xffffffffff077807 */ /* 0x000fe40000000000 */
[----:B------:R-:W-:Y:S02]  /*1e2f0*/  IADD3.X R15, PT, PT, RZ, RZ, RZ, P1, P2 ;  /* 0x000000ffff0f7210 */ /* 0x000fe40000fe44ff */
[----:B------:R-:W-:Y:S02]  /*1e300*/  IADD3 R45, P0, PT, R7, R14, RZ ;  /* 0x0000000e072d7210 */ /* 0x000fe40007f1e0ff */
[----:B------:R-:W-:-:S03]  /*1e310*/  IADD3 R10, P1, P2, R15, UR5, R10 ;  /* 0x000000050f0a7c10 */ /* 0x000fc6000fa3e00a */
        /* <DEDUP_REMOVED lines=12> */
.L_x_735:
[----:B------:R-:W-:Y:S05]  /*1e3e0*/  BSYNC.RECONVERGENT B3 ;  /* 0x0000000000037941 */ /* 0x000fea0003800200 */
.L_x_731:
        /* <DEDUP_REMOVED lines=15> */
[----:B------:R-:W-:-:S04]  /*1e4e0*/  IMAD.WIDE.U32 R16, R8, 0x2, RZ ;  /* 0x0000000208107825 */ /* 0x000fc800078e00ff */
[----:B------:R-:W-:Y:S01]  /*1e4f0*/  IMAD.WIDE.U32 R6, R20, 0x2, R6 ;  /* 0x0000000214067825 */ /* 0x000fe200078e0006 */
[----:B------:R-:W-:-:S03]  /*1e500*/  LOP3.LUT R16, R16, R5, RZ, 0xfc, !PT ;  /* 0x0000000510107212 */ /* 0x000fc600078efcff */
[----:B------:R-:W-:Y:S02]  /*1e510*/  IMAD R40, R7, 0x3d1, R13 ;  /* 0x000003d107287824 */ /* 0x000fe400078e020d */
[----:B------:R-:W-:-:S03]  /*1e520*/  IMAD.WIDE.U32 R8, R9, 0x2, RZ ;  /* 0x0000000209087825 */ /* 0x000fc600078e00ff */
[----:B------:R-:W-:Y:S01]  /*1e530*/  ISETP.GE.U32.AND P0, PT, R40, R13, PT ;  /* 0x0000000d2800720c */ /* 0x000fe20003f06070 */
[----:B------:R-:W-:Y:S01]  /*1e540*/  IMAD.IADD R19, R43, 0x1, -R60 ;  /* 0x000000012b137824 */ /* 0x000fe200078e0a3c */
[----:B------:R-:W-:Y:S01]  /*1e550*/  LOP3.LUT R17, R17, R8, RZ, 0xfc, !PT ;  /* 0x0000000811117212 */ /* 0x000fe200078efcff */
[----:B------:R-:W-:Y:S01]  /*1e560*/  IMAD.IADD R15, R45, 0x1, -R58 ;  /* 0x000000012d0f7824 */ /* 0x000fe200078e0a3a */
[----:B------:R-:W-:-:S04]  /*1e570*/  SEL R5, RZ, 0x1, P0 ;  /* 0x00000001ff057807 */ /* 0x000fc80000000000 */
[----:B------:R-:W-:-:S04]  /*1e580*/  IADD3 R5, P0, PT, R5, R16, RZ ;  /* 0x0000001005057210 */ /* 0x000fc80007f1e0ff */
[----:B------:R-:W-:Y:S01]  /*1e590*/  IADD3 R16, P1, PT, R7, R5, RZ ;  /* 0x0000000507107210 */ /* 0x000fe20007f3e0ff */
[----:B------:R-:W-:-:S04]  /*1e5a0*/  IMAD.X R8, RZ, RZ, RZ, P0 ;  /* 0x000000ffff087224 */ /* 0x000fc800000e06ff */
[----:B------:R-:W-:Y:S01]  /*1e5b0*/  IMAD.X R46, RZ, RZ, RZ, P1 ;  /* 0x000000ffff2e7224 */ /* 0x000fe200008e06ff */
[----:B------:R-:W-:Y:S02]  /*1e5c0*/  IADD3 R5, P0, PT, R8, R17, RZ ;  /* 0x0000001108057210 */ /* 0x000fe40007f1e0ff */
[----:B------:R-:W-:Y:S01]  /*1e5d0*/  LOP3.LUT R8, R9, R18, RZ, 0xfc, !PT ;  /* 0x0000001209087212 */ /* 0x000fe200078efcff */
[----:B------:R-:W-:Y:S01]  /*1e5e0*/  IMAD.IADD R18, R50, 0x1, -R61 ;  /* 0x0000000132127824 */ /* 0x000fe200078e0a3d */
        /* <DEDUP_REMOVED lines=45> */
.L_x_737:
[----:B------:R-:W-:Y:S05]  /*1e8c0*/  BSYNC.RECONVERGENT B3 ;  /* 0x0000000000037941 */ /* 0x000fea0003800200 */
.L_x_736:
        /* <DEDUP_REMOVED lines=49> */
.L_x_740:
[----:B------:R-:W-:Y:S05]  /*1ebe0*/  BSYNC.RELIABLE B4 ;  /* 0x0000000000047941 */ /* 0x000fea0003800100 */
.L_x_739:
        /* <DEDUP_REMOVED lines=41> */
.L_x_741:
[----:B------:R-:W-:Y:S05]  /*1ee80*/  BSYNC.RECONVERGENT B3 ;  /* 0x0000000000037941 */ /* 0x000fea0003800200 */
.L_x_738:
        /* <DEDUP_REMOVED lines=40> */
.L_x_744:
[----:B------:R-:W-:Y:S05]  /*1f110*/  BSYNC.RELIABLE B4 ;  /* 0x0000000000047941 */ /* 0x000fea0003800100 */
.L_x_743:
        /* <DEDUP_REMOVED lines=41> */
.L_x_745:
[----:B------:R-:W-:Y:S05]  /*1f3b0*/  BSYNC.RECONVERGENT B3 ;  /* 0x0000000000037941 */ /* 0x000fea0003800200 */
.L_x_742:
        /* <DEDUP_REMOVED lines=171> */
[----:B------:R-:W-:Y:S02]  /*1fe70*/  IMAD.IADD R29, R8, 0x1, R58 ;  /* 0x00000001081d7824 */ /* 0x000fe400078e023a */
[----:B------:R-:W-:Y:S01]  /*1fe80*/  IMAD.WIDE.U32 R42, R32, R20, R56 ;  /* 0x00000014202a7225 */ /* 0x000fe200078e0038 */
[----:B------:R-:W-:Y:S02]  /*1fe90*/  IADD3 R56, P1, PT, R52, R55, RZ ;  /* 0x0000003734387210 */ /* 0x000fe40007f3e0ff */
[----:B------:R-:W-:Y:S01]  /*1fea0*/  ISETP.GE.U32.AND P0, PT, R29, R8, PT ;  /* 0x000000081d00720c */ /* 0x000fe20003f06070 */
[----:B------:R-:W-:Y:S01]  /*1feb0*/  VIADD R58, R59, UR4 ;  /* 0x000000043b3a7c36 */ /* 0x000fe20008000000 */
[----:B------:R-:W-:Y:S01]  /*1fec0*/  IADD3 R8, P2, PT, R54, R43, RZ ;  /* 0x0000002b36087210 */ /* 0x000fe20007f5e0ff */
[----:B------:R-:W-:Y:S01]  /*1fed0*/  IMAD.MOV.U32 R59, RZ, RZ, RZ ;  /* 0x000000ffff3b7224 */ /* 0x000fe200078e00ff */
[----:B------:R-:W-:Y:S01]  /*1fee0*/  SEL R13, RZ, 0x1, P0 ;  /* 0x00000001ff0d7807 */ /* 0x000fe20000000000 */
[----:B------:R-:W-:-:S02]  /*1fef0*/  IMAD.X R57, RZ, RZ, RZ, P1 ;  /* 0x000000ffff397224 */ /* 0x000fc400008e06ff */
        /* <DEDUP_REMOVED lines=91> */
.L_x_747:
[----:B------:R-:W-:Y:S05]  /*204b0*/  BSYNC.RECONVERGENT B3 ;  /* 0x0000000000037941 */ /* 0x000fea0003800200 */
.L_x_746:
        /* <DEDUP_REMOVED lines=44> */
.L_x_750:
[----:B------:R-:W-:Y:S05]  /*20780*/  BSYNC.RELIABLE B4 ;  /* 0x0000000000047941 */ /* 0x000fea0003800100 */
.L_x_749:
        /* <DEDUP_REMOVED lines=41> */
.L_x_751:
[----:B------:R-:W-:Y:S05]  /*20a20*/  BSYNC.RECONVERGENT B3 ;  /* 0x0000000000037941 */ /* 0x000fea0003800200 */
.L_x_748:
        /* <DEDUP_REMOVED lines=45> */
[----:B------:R-:W-:Y:S02]  /*20d00*/  ISETP.GE.U32.AND P0, PT, R29, UR20, PT ;  /* 0x000000141d007c0c */ /* 0x000fe4000bf06070 */
[----:B------:R-:W-:Y:S02]  /*20d10*/  PRMT R39, RZ, 0x7610, R39 ;  /* 0x00007610ff277816 */ /* 0x000fe40000000027 */
[----:B------:R-:W-:-:S13]  /*20d20*/  ISETP.LT.U32.OR P0, PT, R30, R5, !P0 ;  /* 0x000000051e00720c */ /* 0x000fda0004701470 */
[----:B------:R-:W-:Y:S05]  /*20d30*/  @P0 BREAK.RELIABLE B3 ;  /* 0x0000000000030942 */ /* 0x000fea0003800100 */
[----:B------:R-:W-:Y:S05]  /*20d40*/  @P0 BRA `(.L_x_547) ;  /* 0x0000011c005c0947 */ /* 0x000fea0003800000 */
.L_x_753:
[----:B------:R-:W-:Y:S05]  /*20d50*/  BSYNC.RELIABLE B3 ;  /* 0x0000000000037941 */ /* 0x000fea0003800100 */
.L_x_752:
        /* <DEDUP_REMOVED lines=43> */
.L_x_620:
[----:B------:R-:W-:Y:S05]  /*21010*/  BSYNC.RELIABLE B2 ;  /* 0x0000000000027941 */ /* 0x000fea0003800100 */
.L_x_619:
        /* <DEDUP_REMOVED lines=35> */
.L_x_755:
        /* <DEDUP_REMOVED lines=34> */
.L_x_757:
[----:B------:R-:W-:Y:S05]  /*21470*/  BSYNC.RELIABLE B3 ;  /* 0x0000000000037941 */ /* 0x000fea0003800100 */
.L_x_756:
        /* <DEDUP_REMOVED lines=50> */
.L_x_758:
[----:B------:R-:W-:Y:S05]  /*217a0*/  BSYNC.RECONVERGENT B2 ;  /* 0x0000000000027941 */ /* 0x000fea0003800200 */
.L_x_754:
        /* <DEDUP_REMOVED lines=43> */
.L_x_760:
        /* <DEDUP_REMOVED lines=34> */
.L_x_762:
[----:B------:R-:W-:Y:S05]  /*21c80*/  BSYNC.RELIABLE B3 ;  /* 0x0000000000037941 */ /* 0x000fea0003800100 */
.L_x_761:
        /* <DEDUP_REMOVED lines=50> */
.L_x_763:
[----:B------:R-:W-:Y:S05]  /*21fb0*/  BSYNC.RECONVERGENT B2 ;  /* 0x0000000000027941 */ /* 0x000fea0003800200 */
.L_x_759:
        /* <DEDUP_REMOVED lines=197> */
[----:B------:R-:W-:-:S04]  /*22c10*/  IMAD.WIDE.U32 R54, R5, R8, R54 ;  /* 0x0000000805367225 */ /* 0x000fc800078e0036 */
[----:B------:R-:W-:-:S04]  /*22c20*/  IMAD.WIDE.U32 R62, R5, R9, R62 ;  /* 0x00000009053e7225 */ /* 0x000fc800078e003e */
        /* <DEDUP_REMOVED lines=38> */
[----:B------:R-:W-:Y:S01]  /*22e90*/  IADD3 R22, P2, P3, R54, R11, R22 ;  /* 0x0000000b36167210 */ /* 0x000fe20007b5e016 */
[----:B------:R-:W-:Y:S01]  /*22ea0*/  IMAD.IADD R11, R69, 0x1, -R88 ;  /* 0x00000001450b7824 */ /* 0x000fe200078e0a58 */
[----:B------:R-:W-:Y:S02]  /*22eb0*/  IADD3.X R6, PT, PT, RZ, RZ, RZ, P0, P1 ;  /* 0x000000ffff067210 */ /* 0x000fe400007e24ff */
[----:B------:R-:W-:Y:S02]  /*22ec0*/  IADD3.X R7, PT, PT, RZ, RZ, RZ, P2, P3 ;  /* 0x000000ffff077210 */ /* 0x000fe400017e64ff */
[----:B------:R-:W-:Y:S02]  /*22ed0*/  PLOP3.LUT P0, PT, PT, PT, PT, 0x8, 0x80 ;  /* 0x000000000080781c */ /* 0x000fe40003f0e170 */
[----:B------:R-:W-:Y:S01]  /*22ee0*/  IADD3 R7, PT, PT, R7, R6, R10 ;  /* 0x0000000607077210 */ /* 0x000fe20007ffe00a */
[----:B------:R-:W-:-:S04]  /*22ef0*/  IMAD.IADD R10, R68, 0x1, -R87 ;  /* 0x00000001440a7824 */ /* 0x000fc800078e0a57 */
        /* <DEDUP_REMOVED lines=26> */
.L_x_765:
[----:B------:R-:W-:Y:S05]  /*230a0*/  BSYNC.RECONVERGENT B2 ;  /* 0x0000000000027941 */ /* 0x000fea0003800200 */
.L_x_764:
        /* <DEDUP_REMOVED lines=51> */
.L_x_768:
[----:B------:R-:W-:Y:S05]  /*233e0*/  BSYNC.RELIABLE B3 ;  /* 0x0000000000037941 */ /* 0x000fea0003800100 */
.L_x_767:
        /* <DEDUP_REMOVED lines=41> */
.L_x_769:
[----:B------:R-:W-:Y:S05]  /*23680*/  BSYNC.RECONVERGENT B2 ;  /* 0x0000000000027941 */ /* 0x000fea0003800200 */
.L_x_766:
        /* <DEDUP_REMOVED lines=40> */
.L_x_772:
[----:B------:R-:W-:Y:S05]  /*23910*/  BSYNC.RELIABLE B3 ;  /* 0x0000000000037941 */ /* 0x000fea0003800100 */
.L_x_771:
        /* <DEDUP_REMOVED lines=41> */
.L_x_773:
[----:B------:R-:W-:Y:S05]  /*23bb0*/  BSYNC.RECONVERGENT B2 ;  /* 0x0000000000027941 */ /* 0x000fea0003800200 */
.L_x_770:
        /* <DEDUP_REMOVED lines=267> */
.L_x_775:
[----:B------:R-:W-:Y:S05]  /*24c70*/  BSYNC.RECONVERGENT B2 ;  /* 0x0000000000027941 */ /* 0x000fea0003800200 */
.L_x_774:
        /* <DEDUP_REMOVED lines=40> */
.L_x_778:
[----:B------:R-:W-:Y:S05]  /*24f00*/  BSYNC.RELIABLE B3 ;  /* 0x0000000000037941 */ /* 0x000fea0003800100 */
.L_x_777:
        /* <DEDUP_REMOVED lines=41> */
.L_x_779:
[----:B------:R-:W-:Y:S05]  /*251a0*/  BSYNC.RECONVERGENT B2 ;  /* 0x0000000000027941 */ /* 0x000fea0003800200 */
.L_x_776:
        /* <DEDUP_REMOVED lines=40> */
.L_x_782:
[----:B------:R-:W-:Y:S05]  /*25430*/  BSYNC.RELIABLE B3 ;  /* 0x0000000000037941 */ /* 0x000fea0003800100 */
.L_x_781:
        /* <DEDUP_REMOVED lines=41> */
.L_x_783:
[----:B------:R-:W-:Y:S05]  /*256d0*/  BSYNC.RECONVERGENT B2 ;  /* 0x0000000000027941 */ /* 0x000fea0003800200 */
.L_x_780:
        /* <DEDUP_REMOVED lines=198> */
[----:B------:R-:W-:-:S03]  /*26340*/  IMAD.MOV.U32 R53, RZ, RZ, RZ ;  /* 0x000000ffff357224 */ /* 0x000fc600078e00ff */
[----:B------:R-:W-:Y:S01]  /*26350*/  IADD3 R102, P1, P0, R50, R15, R22 ;  /* 0x0000000f32667210 */ /* 0x000fe2000783e016 */
[----:B------:R-:W-:Y:S01]  /*26360*/  IMAD.WIDE.U32 R52, R62, 0x3d1, R52 ;  /* 0x000003d13e347825 */ /* 0x000fe200078e0034 */
[----:B------:R-:W-:Y:S02]  /*26370*/  IADD3.X R15, PT, PT, RZ, RZ, RZ, P2, P3 ;  /* 0x000000ffff0f7210 */ /* 0x000fe400017e64ff */
[----:B------:R-:W-:Y:S01]  /*26380*/  IADD3.X R19, PT, PT, RZ, RZ, RZ, P1, P0 ;  /* 0x000000ffff137210 */ /* 0x000fe20000fe04ff */
[----:B------:R-:W-:Y:S01]  /*26390*/  IMAD.X R27, RZ, RZ, RZ, P4 ;  /* 0x000000ffff1b7224 */ /* 0x000fe200020e06ff */
[----:B------:R-:W-:Y:S01]  /*263a0*/  IADD3 R24, P2, P3, R52, R15, R24 ;  /* 0x0000000f34187210 */ /* 0x000fe20007b5e018 */
[----:B------:R-:W-:Y:S02]  /*263b0*/  VIADD R22, R53, UR4 ;  /* 0x0000000435167c36 */ /* 0x000fe40008000000 */
[----:B------:R-:W-:Y:S01]  /*263c0*/  IMAD.WIDE.U32 R26, R21, R48, R26 ;  /* 0x00000030151a7225 */ /* 0x000fe200078e001a */
[----:B------:R-:W-:-:S02]  /*263d0*/  IADD3.X R15, PT, PT, RZ, RZ, RZ, P2, P3 ;  /* 0x000000ffff0f7210 */ /* 0x000fc400017e64ff */
        /* <DEDUP_REMOVED lines=59> */
.L_x_785:
[----:B------:R-:W-:Y:S05]  /*26790*/  BSYNC.RECONVERGENT B2 ;  /* 0x0000000000027941 */ /* 0x000fea0003800200 */
.L_x_784:
        /* <DEDUP_REMOVED lines=43> */
.L_x_788:
[----:B------:R-:W-:Y:S05]  /*26a50*/  BSYNC.RELIABLE B3 ;  /* 0x0000000000037941 */ /* 0x000fea0003800100 */
.L_x_787:
        /* <DEDUP_REMOVED lines=41> */
.L_x_789:
[----:B------:R-:W-:Y:S05]  /*26cf0*/  BSYNC.RECONVERGENT B2 ;  /* 0x0000000000027941 */ /* 0x000fea0003800200 */
.L_x_786:
        /* <DEDUP_REMOVED lines=40> */
.L_x_792:
[----:B------:R-:W-:Y:S05]  /*26f80*/  BSYNC.RELIABLE B3 ;  /* 0x0000000000037941 */ /* 0x000fea0003800100 */
.L_x_791:
        /* <DEDUP_REMOVED lines=41> */
.L_x_793:
[----:B------:R-:W-:Y:S05]  /*27220*/  BSYNC.RECONVERGENT B2 ;  /* 0x0000000000027941 */ /* 0x000fea0003800200 */
.L_x_790:
        /* <DEDUP_REMOVED lines=267> */
.L_x_795:
[----:B------:R-:W-:Y:S05]  /*282e0*/  BSYNC.RECONVERGENT B2 ;  /* 0x0000000000027941 */ /* 0x000fea0003800200 */
.L_x_794:
        /* <DEDUP_REMOVED lines=41> */
.L_x_798:
[----:B------:R-:W-:Y:S05]  /*28580*/  BSYNC.RELIABLE B3 ;  /* 0x0000000000037941 */ /* 0x000fea0003800100 */
.L_x_797:
        /* <DEDUP_REMOVED lines=41> */
.L_x_799:
[----:B------:R-:W-:Y:S05]  /*28820*/  BSYNC.RECONVERGENT B2 ;  /* 0x0000000000027941 */ /* 0x000fea0003800200 */
.L_x_796:
        /* <DEDUP_REMOVED lines=40> */
.L_x_802:
[----:B------:R-:W-:Y:S05]  /*28ab0*/  BSYNC.RELIABLE B3 ;  /* 0x0000000000037941 */ /* 0x000fea0003800100 */
.L_x_801:
        /* <DEDUP_REMOVED lines=41> */
.L_x_803:
[----:B------:R-:W-:Y:S05]  /*28d50*/  BSYNC.RECONVERGENT B2 ;  /* 0x0000000000027941 */ /* 0x000fea0003800200 */
.L_x_800:
        /* <DEDUP_REMOVED lines=12> */
[----:B------:R-:W-:Y:S01]  /*28e20*/  IMAD.MOV.U32 R22, RZ, RZ, R25 ;  /* 0x000000ffff167224 */ /* 0x000fe200078e0019 */
[----:B------:R-:W-:Y:S01]  /*28e30*/  SHF.R.U32.HI R25, RZ, 0x1f, R76 ;  /* 0x0000001fff197819 */ /* 0x000fe2000001164c */
        /* <DEDUP_REMOVED lines=60> */
.L_x_805:
[----:B------:R-:W-:Y:S05]  /*29200*/  BSYNC.RECONVERGENT B2 ;  /* 0x0000000000027941 */ /* 0x000fea0003800200 */
.L_x_804:
        /* <DEDUP_REMOVED lines=42> */
.L_x_808:
[----:B------:R-:W-:Y:S05]  /*294b0*/  BSYNC.RELIABLE B3 ;  /* 0x0000000000037941 */ /* 0x000fea0003800100 */
.L_x_807:
        /* <DEDUP_REMOVED lines=41> */
.L_x_809:
[----:B------:R-:W-:Y:S05]  /*29750*/  BSYNC.RECONVERGENT B2 ;  /* 0x0000000000027941 */ /* 0x000fea0003800200 */
.L_x_806:
        /* <DEDUP_REMOVED lines=40> */
.L_x_812:
[----:B------:R-:W-:Y:S05]  /*299e0*/  BSYNC.RELIABLE B3 ;  /* 0x0000000000037941 */ /* 0x000fea0003800100 */
.L_x_811:
        /* <DEDUP_REMOVED lines=41> */
.L_x_813:
[----:B------:R-:W-:Y:S05]  /*29c80*/  BSYNC.RECONVERGENT B2 ;  /* 0x0000000000027941 */ /* 0x000fea0003800200 */
.L_x_810:
        /* <DEDUP_REMOVED lines=35> */
.L_x_815:
        /* <DEDUP_REMOVED lines=34> */
.L_x_817:
[----:B------:R-:W-:Y:S05]  /*2a0e0*/  BSYNC.RELIABLE B3 ;  /* 0x0000000000037941 */ /* 0x000fea0003800100 */
.L_x_816:
        /* <DEDUP_REMOVED lines=50> */
.L_x_818:
[----:B------:R-:W-:Y:S05]  /*2a410*/  BSYNC.RECONVERGENT B2 ;  /* 0x0000000000027941 */ /* 0x000fea0003800200 */
.L_x_814:
        /* <DEDUP_REMOVED lines=43> */
.L_x_820:
        /* <DEDUP_REMOVED lines=34> */
.L_x_822:
[----:B------:R-:W-:Y:S05]  /*2a8f0*/  BSYNC.RELIABLE B3 ;  /* 0x0000000000037941 */ /* 0x000fea0003800100 */
.L_x_821:
        /* <DEDUP_REMOVED lines=50> */
.L_x_823:
[----:B------:R-:W-:Y:S05]  /*2ac20*/  BSYNC.RECONVERGENT B2 ;  /* 0x0000000000027941 */ /* 0x000fea0003800200 */
.L_x_819:
        /* <DEDUP_REMOVED lines=43> */
.L_x_825:
        /* <DEDUP_REMOVED lines=34> */
.L_x_827:
[----:B------:R-:W-:Y:S05]  /*2b100*/  BSYNC.RELIABLE B3 ;  /* 0x0000000000037941 */ /* 0x000fea0003800100 */
.L_x_826:
        /* <DEDUP_REMOVED lines=19> */
[----:B------:R-:W-:Y:S02]  /*2b240*/  ISETP.GE.U32.AND.EX P0, PT, R47, RZ, PT, P0 ;  /* 0x000000ff2f00720c */ /* 0x000fe40003f06100 */
[----:B------:R-:W-:Y:S02]  /*2b250*/  IADD3.X R47, PT, PT, RZ, RZ, RZ, P1, P2 ;  /* 0x000000ffff2f7210 */ /* 0x000fe40000fe44ff */
[----:B------:R-:W-:Y:S02]  /*2b260*/  SEL R19, RZ, 0xffffffff, P0 ;  /* 0xffffffffff137807 */ /* 0x000fe40000000000 */
[----:B------:R-:W-:Y:S02]  /*2b270*/  IADD3 R98, P1, P2, R47, UR12, R98 ;  /* 0x0000000c2f627c10 */ /* 0x000fe4000fa3e062 */
        /* <DEDUP_REMOVED lines=11> */
[----:B------:R-:W-:Y:S02]  /*2b330*/  IADD3.X R19, PT, PT, RZ, RZ, RZ, P1, P2 ;  /* 0x000000ffff137210 */ /* 0x000fe40000fe44ff */
[----:B------:R-:W-:Y:S02]  /*2b340*/  SEL R15, RZ, 0xffffffff, P0 ;  /* 0xffffffffff0f7807 */ /* 0x000fe40000000000 */
[----:B------:R-:W-:Y:S02]  /*2b350*/  IADD3 R96, P1, P2, R19, UR5, R96 ;  /* 0x0000000513607c10 */ /* 0x000fe4000fa3e060 */
        /* <DEDUP_REMOVED lines=13> */
.L_x_828:
[----:B------:R-:W-:Y:S05]  /*2b430*/  BSYNC.RECONVERGENT B2 ;  /* 0x0000000000027941 */ /* 0x000fea0003800200 */
.L_x_824:
        /* <DEDUP_REMOVED lines=194> */
[----:B------:R-:W-:Y:S01]  /*2c060*/  IMAD.MOV.U32 R19, RZ, RZ, RZ ;  /* 0x000000ffff137224 */ /* 0x000fe200078e00ff */
[----:B------:R-:W-:Y:S01]  /*2c070*/  IADD3 R69, P4, PT, R66, R7, RZ ;  /* 0x0000000742457210 */ /* 0x000fe20007f9e0ff */
[----:B------:R-:W-:-:S04]  /*2c080*/  IMAD.WIDE.U32 R48, R46, 0x3d1, R48 ;  /* 0x000003d12e307825 */ /* 0x000fc800078e0030 */
[----:B------:R-:W-:Y:S01]  /*2c090*/  IMAD.X R7, RZ, RZ, RZ, P0 ;  /* 0x000000ffff077224 */ /* 0x000fe200000e06ff */
[----:B------:R-:W-:Y:S01]  /*2c0a0*/  IADD3 R62, P2, P3, R48, R15, R62 ;  /* 0x0000000f303e7210 */ /* 0x000fe20007b5e03e */
[----:B------:R-:W-:Y:S02]  /*2c0b0*/  IMAD.X R95, RZ, RZ, RZ, P1 ;  /* 0x000000ffff5f7224 */ /* 0x000fe400008e06ff */
[----:B------:R-:W-:Y:S01]  /*2c0c0*/  VIADD R48, R49, UR4 ;  /* 0x0000000431307c36 */ /* 0x000fe20008000000 */
[----:B------:R-:W-:Y:S01]  /*2c0d0*/  IADD3.X R15, PT, PT, RZ, RZ, RZ, P2, P3 ;  /* 0x000000ffff0f7210 */ /* 0x000fe200017e64ff */
[----:B------:R-:W-:-:S04]  /*2c0e0*/  IMAD.WIDE.U32 R6, R10, R59, R6 ;  /* 0x0000003b0a067225 */ /* 0x000fc800078e0006 */
[----:B------:R-:W-:-:S04]  /*2c0f0*/  IMAD.WIDE.U32 R94, R11, R63, R94 ;  /* 0x0000003f0b5e7225 */ /* 0x000fc800078e005e */
[----:B------:R-:W-:Y:S02]  /*2c100*/  IMAD.MOV.U32 R49, RZ, RZ, RZ ;  /* 0x000000ffff317224 */ /* 0x000fe400078e00ff */
[----:B------:R-:W-:Y:S01]  /*2c110*/  IMAD.X R67, RZ, RZ, RZ, P4 ;  /* 0x000000ffff437224 */ /* 0x000fe200020e06ff */
[----:B------:R-:W-:Y:S01]  /*2c120*/  IADD3 R60, P4, PT, R6, R95, RZ ;  /* 0x0000005f063c7210 */ /* 0x000fe20007f9e0ff */
[----:B------:R-:W-:-:S03]  /*2c130*/  IMAD.WIDE.U32 R48, R76, 0x3d1, R48 ;  /* 0x000003d14c307825 */ /* 0x000fc600078e0030 */
[----:B------:R-:W-:Y:S01]  /*2c140*/  IADD3 R67, P1, P0, R18, R67, R62 ;  /* 0x0000004312437210 */ /* 0x000fe2000783e03e */
        /* <DEDUP_REMOVED lines=8> */
[----:B------:R-:W-:-:S02]  /*2c1d0*/  IADD3 R56, P1, P2, R18, R47, R56 ;  /* 0x0000002f12387210 */ /* 0x000fc40007a3e038 */
        /* <DEDUP_REMOVED lines=57> */
.L_x_830:
[----:B------:R-:W-:Y:S05]  /*2c570*/  BSYNC.RECONVERGENT B2 ;  /* 0x0000000000027941 */ /* 0x000fea0003800200 */
.L_x_829:
        /* <DEDUP_REMOVED lines=41> */
.L_x_833:
[----:B------:R-:W-:Y:S05]  /*2c810*/  BSYNC.RELIABLE B3 ;  /* 0x0000000000037941 */ /* 0x000fea0003800100 */
.L_x_832:
        /* <DEDUP_REMOVED lines=41> */
.L_x_834:
[----:B------:R-:W-:Y:S05]  /*2cab0*/  BSYNC.RECONVERGENT B2 ;  /* 0x0000000000027941 */ /* 0x000fea0003800200 */
.L_x_831:
        /* <DEDUP_REMOVED lines=40> */
.L_x_837:
[----:B------:R-:W-:Y:S05]  /*2cd40*/  BSYNC.RELIABLE B3 ;  /* 0x0000000000037941 */ /* 0x000fea0003800100 */
.L_x_836:
        /* <DEDUP_REMOVED lines=41> */
.L_x_838:
[----:B------:R-:W-:Y:S05]  /*2cfe0*/  BSYNC.RECONVERGENT B2 ;  /* 0x0000000000027941 */ /* 0x000fea0003800200 */
.L_x_835:
        /* <DEDUP_REMOVED lines=193> */
[----:B------:R-:W-:Y:S01]  /*2dc00*/  IMAD.WIDE.U32 R92, R68, R87, R92 ;  /* 0x00000057445c7225 */ /* 0x000fe200078e005c */
[----:B------:R-:W-:-:S03]  /*2dc10*/  IADD3.X R11, PT, PT, RZ, RZ, RZ, P2, P3 ;  /* 0x000000ffff0b7210 */ /* 0x000fc600017e64ff */
        /* <DEDUP_REMOVED lines=72> */
.L_x_840:
[----:B------:R-:W-:Y:S05]  /*2e0a0*/  BSYNC.RECONVERGENT B2 ;  /* 0x0000000000027941 */ /* 0x000fea0003800200 */
.L_x_839:
        /* <DEDUP_REMOVED lines=43> */
.L_x_843:
[----:B------:R-:W-:Y:S05]  /*2e360*/  BSYNC.RELIABLE B3 ;  /* 0x0000000000037941 */ /* 0x000fea0003800100 */
.L_x_842:
        /* <DEDUP_REMOVED lines=41> */
.L_x_844:
[----:B------:R-:W-:Y:S05]  /*2e600*/  BSYNC.RECONVERGENT B2 ;  /* 0x0000000000027941 */ /* 0x000fea0003800200 */
.L_x_841:
        /* <DEDUP_REMOVED lines=40> */
.L_x_847:
[----:B------:R-:W-:Y:S05]  /*2e890*/  BSYNC.RELIABLE B3 ;  /* 0x0000000000037941 */ /* 0x000fea0003800100 */
.L_x_846:
        /* <DEDUP_REMOVED lines=41> */
.L_x_848:
[----:B------:R-:W-:Y:S05]  /*2eb30*/  BSYNC.RECONVERGENT B2 ;  /* 0x0000000000027941 */ /* 0x000fea0003800200 */
.L_x_845:
        /* <DEDUP_REMOVED lines=35> */
.L_x_850:
        /* <DEDUP_REMOVED lines=34> */
.L_x_852:
[----:B------:R-:W-:Y:S05]  /*2ef90*/  BSYNC.RELIABLE B3 ;  /* 0x0000000000037941 */ /* 0x000fea0003800100 */
.L_x_851:
        /* <DEDUP_REMOVED lines=50> */
.L_x_853:
[----:B------:R-:W-:Y:S05]  /*2f2c0*/  BSYNC.RECONVERGENT B2 ;  /* 0x0000000000027941 */ /* 0x000fea0003800200 */
.L_x_849:
        /* <DEDUP_REMOVED lines=167> */
[----:B------:R-:W-:-:S04]  /*2fd40*/  IMAD.WIDE.U32 R38, R41, R36, R38 ;  /* 0x0000002429267225 */ /* 0x000fc800078e0026 */
[----:B------:R-:W-:Y:S02]  /*2fd50*/  IMAD.IADD R29, R6, 0x1, R56 ;  /* 0x00000001061d7824 */ /* 0x000fe400078e0238 */
[----:B------:R-:W-:-:S03]  /*2fd60*/  IMAD.WIDE.U32 R50, R45, R34, R50 ;  /* 0x000000222d327225 */ /* 0x000fc600078e0032 */
[----:B------:R-:W-:Y:S01]  /*2fd70*/  ISETP.GE.U32.AND P0, PT, R29, R6, PT ;  /* 0x000000061d00720c */ /* 0x000fe20003f06070 */
[----:B------:R-:W-:-:S03]  /*2fd80*/  IMAD.WIDE.U32 R40, R43, R35, R74 ;  /* 0x000000232b287225 */ /* 0x000fc600078e004a */
[----:B------:R-:W-:Y:S01]  /*2fd90*/  SEL R11, RZ, 0x1, P0 ;  /* 0x00000001ff0b7807 */ /* 0x000fe20000000000 */
[----:B------:R-:W-:Y:S01]  /*2fda0*/  VIADD R74, R57, UR4 ;  /* 0x00000004394a7c36 */ /* 0x000fe20008000000 */
[----:B------:R-:W-:Y:S01]  /*2fdb0*/  IADD3 R56, P1, PT, R50, R41, RZ ;  /* 0x0000002932387210 */ /* 0x000fe20007f3e0ff */
[----:B------:R-:W-:Y:S01]  /*2fdc0*/  IMAD.MOV.U32 R75, RZ, RZ, RZ ;  /* 0x000000ffff4b7224 */ /* 0x000fe200078e00ff */
[----:B------:R-:W-:Y:S01]  /*2fdd0*/  IADD3 R6, P2, PT, R40, R39, RZ ;  /* 0x0000002728067210 */ /* 0x000fe20007f5e0ff */
[----:B------:R-:W-:Y:S02]  /*2fde0*/  IMAD.MOV.U32 R39, RZ, RZ, RZ ;  /* 0x000000ffff277224 */ /* 0x000fe400078e00ff */
[----:B------:R-:W-:-:S04]  /*2fdf0*/  IMAD.WIDE.U32 R74, R32, 0x3d1, R74 ;  /* 0x000003d1204a7825 */ /* 0x000fc800078e004a */
[----:B------:R-:W-:Y:S02]  /*2fe00*/  IMAD.X R57, RZ, RZ, RZ, P1 ;  /* 0x000000ffff397224 */ /* 0x000fe400008e06ff */
        /* <DEDUP_REMOVED lines=46> */
[----:B------:R-:W-:Y:S01]  /*300f0*/  IMAD.WIDE.U32 R10, R6, 0x3d1, R18 ;  /* 0x000003d1060a7825 */ /* 0x000fe200078e0012 */
[----:B------:R-:W-:Y:S02]  /*30100*/  IADD3.X R19, PT, PT, RZ, RZ, RZ, P0, P1 ;  /* 0x000000ffff137210 */ /* 0x000fe400007e24ff */
[----:B------:R-:W-:Y:S01]  /*30110*/  IADD3.X R15, PT, PT, RZ, RZ, RZ, P2, P3 ;  /* 0x000000ffff0f7210 */ /* 0x000fe200017e64ff */
[----:B------:R-:W-:Y:S01]  /*30120*/  IMAD.IADD R18, R71, 0x1, -R72 ;  /* 0x0000000147127824 */ /* 0x000fe200078e0a48 */
[----:B------:R-:W-:Y:S01]  /*30130*/  IADD3 R42, P0, P1, R10, R19, R58 ;  /* 0x000000130a2a7210 */ /* 0x000fe2000791e03a */
[----:B------:R-:W-:Y:S02]  /*30140*/  VIADD R10, R11, UR4 ;  /* 0x000000040b0a7c36 */ /* 0x000fe40008000000 */
[----:B------:R-:W-:Y:S01]  /*30150*/  IMAD.MOV.U32 R11, RZ, RZ, RZ ;  /* 0x000000ffff0b7224 */ /* 0x000fe200078e00ff */
[----:B------:R-:W-:-:S02]  /*30160*/  IADD3 R42, P2, P3, R14, R15, R42 ;  /* 0x0000000f0e2a7210 */ /* 0x000fc40007b5e02a */
[----:B------:R-:W-:Y:S01]  /*30170*/  IADD3.X R19, PT, PT, RZ, RZ, RZ, P0, P1 ;  /* 0x000000ffff137210 */ /* 0x000fe200007e24ff */
[----:B------:R-:W-:Y:S01]  /*30180*/  IMAD.WIDE.U32 R10, R7, 0x3d1, R10 ;  /* 0x000003d1070a7825 */ /* 0x000fe200078e000a */
[----:B------:R-:W-:Y:S02]  /*30190*/  IADD3.X R15, PT, PT, RZ, RZ, RZ, P2, P3 ;  /* 0x000000ffff0f7210 */ /* 0x000fe400017e64ff */
[----:B------:R-:W-:Y:S01]  /*301a0*/  IADD3 R36, P0, P1, R10, R19, R54 ;  /* 0x000000130a247210 */ /* 0x000fe2000791e036 */
[----:B------:R-:W-:Y:S02]  /*301b0*/  VIADD R10, R11, UR4 ;  /* 0x000000040b0a7c36 */ /* 0x000fe40008000000 */
[----:B------:R-:W-:Y:S01]  /*301c0*/  IMAD.IADD R19, R73, 0x1, -R70 ;  /* 0x0000000149137824 */ /* 0x000fe200078e0a46 */
[----:B------:R-:W-:Y:S01]  /*301d0*/  IADD3 R36, P2, P3, R6, R15, R36 ;  /* 0x0000000f06247210 */ /* 0x000fe20007b5e024 */
[----:B------:R-:W-:Y:S01]  /*301e0*/  IMAD.IADD R15, R64, 0x1, -R63 ;  /* 0x00000001400f7824 */ /* 0x000fe200078e0a3f */
[----:B------:R-:W-:-:S02]  /*301f0*/  IADD3.X R11, PT, PT, RZ, RZ, RZ, P0, P1 ;  /* 0x000000ffff0b7210 */ /* 0x000fc400007e24ff */
        /* <DEDUP_REMOVED lines=29> */
.L_x_855:
[----:B------:R-:W-:Y:S05]  /*303d0*/  BSYNC.RECONVERGENT B2 ;  /* 0x0000000000027941 */ /* 0x000fea0003800200 */
.L_x_854:
        /* <DEDUP_REMOVED lines=47> */
.L_x_858:
[----:B------:R-:W-:Y:S05]  /*306d0*/  BSYNC.RELIABLE B3 ;  /* 0x0000000000037941 */ /* 0x000fea0003800100 */
.L_x_857:
        /* <DEDUP_REMOVED lines=41> */
.L_x_859:
[----:B------:R-:W-:Y:S05]  /*30970*/  BSYNC.RECONVERGENT B2 ;  /* 0x0000000000027941 */ /* 0x000fea0003800200 */
.L_x_856:
        /* <DEDUP_REMOVED lines=40> */
.L_x_862:
[----:B------:R-:W-:Y:S05]  /*30c00*/  BSYNC.RELIABLE B3 ;  /* 0x0000000000037941 */ /* 0x000fea0003800100 */
.L_x_861:
        /* <DEDUP_REMOVED lines=41> */
.L_x_863:
[----:B------:R-:W-:Y:S05]  /*30ea0*/  BSYNC.RECONVERGENT B2 ;  /* 0x0000000000027941 */ /* 0x000fea0003800200 */
.L_x_860:
        /* <DEDUP_REMOVED lines=173> */
[----:B------:R-:W-:Y:S02]  /*31980*/  IMAD.IADD R29, R30, 0x1, R60 ;  /* 0x000000011e1d7824 */ /* 0x000fe400078e023c */
[----:B------:R-:W-:-:S03]  /*31990*/  IMAD.WIDE.U32 R56, R9, R42, R58 ;  /* 0x0000002a09387225 */ /* 0x000fc600078e003a */
[----:B------:R-:W-:Y:S01]  /*319a0*/  ISETP.GE.U32.AND P0, PT, R29, R30, PT ;  /* 0x0000001e1d00720c */ /* 0x000fe20003f06070 */
[----:B------:R-:W-:Y:S01]  /*319b0*/  VIADD R60, R61, UR4 ;  /* 0x000000043d3c7c36 */ /* 0x000fe20008000000 */
[----:B------:R-:W-:Y:S01]  /*319c0*/  IADD3 R58, P1, PT, R54, R57, RZ ;  /* 0x00000039363a7210 */ /* 0x000fe20007f3e0ff */
[----:B------:R-:W-:Y:S01]  /*319d0*/  IMAD.MOV.U32 R61, RZ, RZ, RZ ;  /* 0x000000ffff3d7224 */ /* 0x000fe200078e00ff */
[----:B------:R-:W-:Y:S02]  /*319e0*/  IADD3 R30, P2, PT, R56, R53, RZ ;  /* 0x00000035381e7210 */ /* 0x000fe40007f5e0ff */
[----:B------:R-:W-:Y:S01]  /*319f0*/  SEL R33, RZ, 0x1, P0 ;  /* 0x00000001ff217807 */ /* 0x000fe20000000000 */
        /* <DEDUP_REMOVED lines=90> */
.L_x_865:
[----:B------:R-:W-:Y:S05]  /*31fa0*/  BSYNC.RECONVERGENT B2 ;  /* 0x0000000000027941 */ /* 0x000fea0003800200 */
.L_x_864:
        /* <DEDUP_REMOVED lines=41> */
.L_x_868:
[----:B------:R-:W-:Y:S05]  /*32240*/  BSYNC.RELIABLE B3 ;  /* 0x0000000000037941 */ /* 0x000fea0003800100 */
.L_x_867:
        /* <DEDUP_REMOVED lines=41> */
.L_x_869:
[----:B------:R-:W-:Y:S05]  /*324e0*/  BSYNC.RECONVERGENT B2 ;  /* 0x0000000000027941 */ /* 0x000fea0003800200 */
.L_x_866:
        /* <DEDUP_REMOVED lines=50> */
.L_x_871:
[----:B------:R-:W-:Y:S05]  /*32810*/  BSYNC.RELIABLE B2 ;  /* 0x0000000000027941 */ /* 0x000fea0003800100 */
.L_x_870:
        /* <DEDUP_REMOVED lines=42> */
.L_x_547:
[----:B01234-:R-:W-:Y:S05]  /*32ac0*/  BSYNC.RECONVERGENT B1 ;  /* 0x0000000000017941 */ /* 0x01ffea0003800200 */
.L_x_546:
[----:B------:R-:W-:Y:S05]  /*32ad0*/  WARPSYNC.ALL ;  /* 0x0000000000007948 */ /* 0x000fea0003800000 */
[----:B------:R-:W-:-:S05]  /*32ae0*/  VIADD R4, R4, 0x1 ;  /* 0x0000000104047836 */ /* 0x000fca0000000000 */
[----:B------:R-:W-:-:S13]  /*32af0*/  ISETP.NE.AND P0, PT, R4, 0x100, PT ;  /* 0x000001000400780c */ /* 0x000fda0003f05270 */
[----:B------:R-:W-:Y:S05]  /*32b00*/  @P0 BRA `(.L_x_872) ;  /* 0xfffffce0001c0947 */ /* 0x000fea000383ffff */
[----:B-----5:R-:W-:Y:S01]  /*32b10*/  LOP3.LUT P0, RZ, R39, 0xff, RZ, 0xc0, !PT ;  /* 0x000000ff27ff7812 */ /* 0x020fe2000780c0ff */
[----:B------:R-:W0:Y:S01]  /*32b20*/  LDCU UR22, c[0x3][0x18] ;  /* 0x00c00300ff1677ac */ /* 0x000e220008000800 */
[----:B------:R-:W-:Y:S01]  /*32b30*/  BSSY.RECONVERGENT B3, `(.L_x_873) ;  /* 0x0000c0c000037945 */ /* 0x000fe20003800200 */
[----:B------:R-:W1:Y:S01]  /*32b40*/  LDCU.64 UR12, c[0x3][0x10] ;  /* 0x00c00200ff0c77ac */ /* 0x000e620008000a00 */
[----:B------:R-:W2:Y:S01]  /*32b50*/  LDCU.64 UR14, c[0x3][URZ] ;  /* 0x00c00000ff0e77ac */ /* 0x000ea20008000a00 */
[----:B------:R-:W3:Y:S08]  /*32b60*/  LDCU.128 UR8, c[0x3][URZ] ;  /* 0x00c00000ff0877ac */ /* 0x000ef00008000c00 */
[----:B------:R-:W-:Y:S05]  /*32b70*/  @!P0 BRA `(.L_x_874) ;  /* 0x0000000000308947 */ /* 0x000fea0003800000 */
        /* <DEDUP_REMOVED lines=12> */
.L_x_874:
        /* <DEDUP_REMOVED lines=34> */
.L_x_898:
        /* <DEDUP_REMOVED lines=124> */
[----:B------:R-:W-:Y:S01]  /*33620*/  IMAD.MOV.U32 R65, RZ, RZ, RZ ;  /* 0x000000ffff417224 */ /* 0x000fe200078e00ff */
[----:B------:R-:W-:Y:S01]  /*33630*/  IADD3 R54, P0, PT, R55, R57, RZ ;  /* 0x0000003937367210 */ /* 0x000fe20007f1e0ff */
        /* <DEDUP_REMOVED lines=64> */
[----:B------:R-:W-:Y:S02]  /*33a40*/  IMAD.X R43, RZ, RZ, RZ, P2 ;  /* 0x000000ffff2b7224 */ /* 0x000fe400010e06ff */
[----:B------:R-:W-:-:S04]  /*33a50*/  IMAD.WIDE.U32 R60, R12, 0x3d1, R64 ;  /* 0x000003d10c3c7825 */ /* 0x000fc800078e0040 */
[----:B------:R-:W-:Y:S01]  /*33a60*/  IMAD.X R59, RZ, RZ, RZ, P0 ;  /* 0x000000ffff3b7224 */ /* 0x000fe200000e06ff */
[----:B------:R-:W-:Y:S01]  /*33a70*/  IADD3 R9, P2, P4, R60, R44, R13 ;  /* 0x0000002c3c097210 */ /* 0x000fe20007c5e00d */
[----:B------:R-:W-:-:S03]  /*33a80*/  IMAD.WIDE.U32 R44, R4, R35, R42 ;  /* 0x00000023042c7225 */ /* 0x000fc600078e002a */
[----:B------:R-:W-:Y:S01]  /*33a90*/  IADD3 R54, P3, PT, R54, R9, RZ ;  /* 0x0000000936367210 */ /* 0x000fe20007f7e0ff */
[----:B------:R-:W-:Y:S01]  /*33aa0*/  IMAD.WIDE.U32 R42, R2, R33, R58 ;  /* 0x00000021022a7225 */ /* 0x000fe200078e003a */
[----:B------:R-:W-:Y:S02]  /*33ab0*/  IADD3.X R9, PT, PT, RZ, RZ, RZ, P2, P4 ;  /* 0x000000ffff097210 */ /* 0x000fe400017e84ff */
        /* <DEDUP_REMOVED lines=39> */
[----:B------:R-:W0:Y:S01]  /*33d30*/  LDC R47, c[0x3][0x1c] ;  /* 0x00c00700ff2f7b82 */ /* 0x000e220000000800 */
[----:B------:R-:W-:Y:S01]  /*33d40*/  IADD3 R45, P3, P4, R44, R45, R41 ;  /* 0x0000002d2c2d7210 */ /* 0x000fe20007c7e029 */
[----:B------:R-:W-:-:S03]  /*33d50*/  IMAD.MOV.U32 R41, RZ, RZ, RZ ;  /* 0x000000ffff297224 */ /* 0x000fc600078e00ff */
        /* <DEDUP_REMOVED lines=42> */
.L_x_881:
[----:B--23--:R-:W-:Y:S05]  /*34000*/  BSYNC.RECONVERGENT B4 ;  /* 0x0000000000047941 */ /* 0x00cfea0003800200 */
.L_x_880:
        /* <DEDUP_REMOVED lines=46> */
.L_x_884:
[----:B------:R-:W-:Y:S05]  /*342f0*/  BSYNC.RELIABLE B5 ;  /* 0x0000000000057941 */ /* 0x000fea0003800100 */
.L_x_883:
        /* <DEDUP_REMOVED lines=41> */
.L_x_885:
[----:B------:R-:W-:Y:S05]  /*34590*/  BSYNC.RECONVERGENT B4 ;  /* 0x0000000000047941 */ /* 0x000fea0003800200 */
.L_x_882:
        /* <DEDUP_REMOVED lines=39> */
.L_x_887:
[----:B------:R-:W-:Y:S05]  /*34810*/  BSYNC.RELIABLE B4 ;  /* 0x0000000000047941 */ /* 0x000fea0003800100 */
.L_x_886:
        /* <DEDUP_REMOVED lines=41> */
.L_x_879:
[----:B--23--:R-:W-:Y:S05]  /*34ab0*/  BSYNC.RECONVERGENT B1 ;  /* 0x0000000000017941 */ /* 0x00cfea0003800200 */
.L_x_878:
        /* <DEDUP_REMOVED lines=137> */
[----:B------:R-:W-:Y:S02]  /*35350*/  IMAD.MOV.U32 R57, RZ, RZ, RZ ;  /* 0x000000ffff397224 */ /* 0x000fe400078e00ff */
[----:B------:R-:W-:Y:S02]  /*35360*/  IMAD.X R61, RZ, RZ, RZ, P2 ;  /* 0x000000ffff3d7224 */ /* 0x000fe400010e06ff */
[----:B------:R-:W-:-:S02]  /*35370*/  IMAD.X R67, RZ, RZ, RZ, P0 ;  /* 0x000000ffff437224 */ /* 0x000fc400000e06ff */
        /* <DEDUP_REMOVED lines=59> */
[----:B------:R-:W-:Y:S01]  /*35730*/  IMAD.WIDE.U32 R42, R36, R34, R42 ;  /* 0x00000022242a7225 */ /* 0x000fe200078e002a */
[----:B------:R-:W-:Y:S02]  /*35740*/  IADD3 R9, P3, P4, R30, R9, R13 ;  /* 0x000000091e097210 */ /* 0x000fe40007c7e00d */
[----:B------:R-:W-:Y:S01]  /*35750*/  IADD3.X R13, PT, PT, RZ, RZ, RZ, P0, P2 ;  /* 0x000000ffff0d7210 */ /* 0x000fe200007e44ff */
        /* <DEDUP_REMOVED lines=39> */
[----:B------:R-:W-:Y:S02]  /*359d0*/  IADD3 R56, P0, P2, R30, R17, R56 ;  /* 0x000000111e387210 */ /* 0x000fe40007a1e038 */
[----:B------:R-:W0:Y:S02]  /*359e0*/  LDC R17, c[0x3][0x1c] ;  /* 0x00c00700ff117b82 */ /* 0x000e240000000800 */
[----:B------:R-:W-:Y:S02]  /*359f0*/  IADD3 R36, P3, P4, R36, R13, R56 ;  /* 0x0000000d24247210 */ /* 0x000fe40007c7e038 */
[----:B------:R-:W-:Y:S02]  /*35a00*/  IADD3.X R30, PT, PT, RZ, RZ, RZ, P0, P2 ;  /* 0x000000ffff1e7210 */ /* 0x000fe400007e44ff */
[----:B------:R-:W-:Y:S02]  /*35a10*/  IADD3.X R13, PT, PT, RZ, RZ, RZ, P3, P4 ;  /* 0x000000ffff0d7210 */ /* 0x000fe40001fe84ff */
[----:B------:R-:W-:-:S02]  /*35a20*/  PLOP3.LUT P0, PT, PT, PT, PT, 0x8, 0x80 ;  /* 0x000000000080781c */ /* 0x000fc40003f0e170 */
        /* <DEDUP_REMOVED lines=27> */
.L_x_889:
[----:B------:R-:W-:Y:S05]  /*35be0*/  BSYNC.RECONVERGENT B1 ;  /* 0x0000000000017941 */ /* 0x000fea0003800200 */
.L_x_888:
[----:B0-----:R-:W-:Y:S01]  /*35bf0*/  ISETP.GT.U32.OR P0, PT, R36, R17, P0 ;  /* 0x000000112400720c */ /* 0x001fe20000704470 */
        /* <DEDUP_REMOVED lines=43> */
.L_x_892:
[----:B------:R-:W-:Y:S05]  /*35eb0*/  BSYNC.RELIABLE B4 ;  /* 0x0000000000047941 */ /* 0x000fea0003800100 */
.L_x_891:
        /* <DEDUP_REMOVED lines=41> */
.L_x_893:
[----:B------:R-:W-:Y:S05]  /*36150*/  BSYNC.RECONVERGENT B1 ;  /* 0x0000000000017941 */ /* 0x000fea0003800200 */
.L_x_890:
        /* <DEDUP_REMOVED lines=40> */
.L_x_896:
[----:B------:R-:W-:Y:S05]  /*363e0*/  BSYNC.RELIABLE B4 ;  /* 0x0000000000047941 */ /* 0x000fea0003800100 */
.L_x_895:
        /* <DEDUP_REMOVED lines=32> */
[----:B------:R-:W-:-:S03]  /*365f0*/  VIADD R9, R36, 0xffffffff ;  /* 0xffffffff24097836 */ /* 0x000fc60000000000 */
        /* <DEDUP_REMOVED lines=8> */
.L_x_897:
[----:B------:R-:W-:Y:S05]  /*36680*/  BSYNC.RECONVERGENT B1 ;  /* 0x0000000000017941 */ /* 0x000fea0003800200 */
.L_x_894:
[----:B------:R-:W-:Y:S05]  /*36690*/  @P1 BRA `(.L_x_898) ;  /* 0xffffffc400f01947 */ /* 0x000fea000383ffff */
[----:B------:R-:W-:Y:S02]  /*366a0*/  IMAD.MOV.U32 R42, RZ, RZ, R38 ;  /* 0x000000ffff2a7224 */ /* 0x000fe400078e0026 */
[----:B------:R-:W-:Y:S02]  /*366b0*/  IMAD.MOV.U32 R43, RZ, RZ, RZ ;  /* 0x000000ffff2b7224 */ /* 0x000fe400078e00ff */
[----:B------:R-:W-:Y:S02]  /*366c0*/  IMAD.MOV.U32 R41, RZ, RZ, RZ ;  /* 0x000000ffff297224 */ /* 0x000fe400078e00ff */
[----:B------:R-:W-:Y:S02]  /*366d0*/  IMAD.MOV.U32 R44, RZ, RZ, R20 ;  /* 0x000000ffff2c7224 */ /* 0x000fe400078e0014 */
[----:B------:R-:W-:Y:S02]  /*366e0*/  IMAD.MOV.U32 R45, RZ, RZ, RZ ;  /* 0x000000ffff2d7224 */ /* 0x000fe400078e00ff */
[----:B------:R-:W-:-:S02]  /*366f0*/  IMAD.MOV.U32 R17, RZ, RZ, RZ ;  /* 0x000000ffff117224 */ /* 0x000fc400078e00ff */
[----:B------:R-:W-:Y:S02]  /*36700*/  IMAD.MOV.U32 R13, RZ, RZ, RZ ;  /* 0x000000ffff0d7224 */ /* 0x000fe400078e00ff */
[----:B------:R-:W-:Y:S02]  /*36710*/  IMAD.MOV.U32 R9, RZ, RZ, RZ ;  /* 0x000000ffff097224 */ /* 0x000fe400078e00ff */
[----:B------:R-:W-:Y:S02]  /*36720*/  IMAD.MOV.U32 R5, RZ, RZ, RZ ;  /* 0x000000ffff057224 */ /* 0x000fe400078e00ff */
[----:B------:R-:W-:Y:S02]  /*36730*/  IMAD.MOV.U32 R46, RZ, RZ, R2 ;  /* 0x000000ffff2e7224 */ /* 0x000fe400078e0002 */
[----:B------:R-:W-:-:S07]  /*36740*/  IMAD.MOV.U32 R47, RZ, RZ, RZ ;  /* 0x000000ffff2f7224 */ /* 0x000fce00078e00ff */
.L_x_877:
[----:B0123--:R-:W-:Y:S05]  /*36750*/  BSYNC.RECONVERGENT B2 ;  /* 0x0000000000027941 */ /* 0x00ffea0003800200 */
.L_x_876:
[-C--:B------:R-:W-:Y:S01]  /*36760*/  IMAD R29, R43, R42.reuse, RZ ;  /* 0x0000002a2b1d7224 */ /* 0x080fe200078e02ff */
[----:B------:R-:W-:Y:S01]  /*36770*/  UMOV UR4, URZ ;  /* 0x000000ff00047c82 */ /* 0x000fe20008000000 */
[-C--:B------:R-:W-:Y:S01]  /*36780*/  IMAD R33, R41, R42.reuse, RZ ;  /* 0x0000002a29217224 */ /* 0x080fe200078e02ff */
[----:B------:R-:W-:Y:S01]  /*36790*/  BSSY.RECONVERGENT B1, `(.L_x_899) ;  /* 0x000018e000017945 */ /* 0x000fe20003800200 */
[----:B------:R-:W-:-:S04]  /*367a0*/  IMAD.WIDE.U32 R30, R42, R42, RZ ;  /* 0x0000002a2a1e7225 */ /* 0x000fc800078e00ff */
[C---:B------:R-:W-:Y:S02]  /*367b0*/  IMAD R29, R42.reuse, R43, R29 ;  /* 0x0000002b2a1d7224 */ /* 0x040fe400078e021d */
[-C--:B------:R-:W-:Y:S02]  /*367c0*/  IMAD R49, R43, R40.reuse, R33 ;  /* 0x000000282b317224 */ /* 0x080fe400078e0221 */
[----:B------:R-:W-:Y:S02]  /*367d0*/  IMAD.IADD R32, R31, 0x1, R29 ;  /* 0x000000011f207824 */ /* 0x000fe400078e021d */
[----:B------:R-:W-:Y:S02]  /*367e0*/  IMAD.MOV.U32 R33, RZ, RZ, RZ ;  /* 0x000000ffff217224 */ /* 0x000fe400078e00ff */
[----:B------:R-:W-:Y:S02]  /*367f0*/  IMAD.MOV.U32 R35, RZ, RZ, RZ ;  /* 0x000000ffff237224 */ /* 0x000fe400078e00ff */
[----:B------:R-:W-:-:S04]  /*36800*/  IMAD.WIDE.U32 R32, R42, R40, R32 ;  /* 0x000000282a207225 */ /* 0x000fc800078e0020 */
[----:B------:R-:W-:Y:S02]  /*36810*/  IMAD.IADD R34, R33, 0x1, R49 ;  /* 0x0000000121227824 */ /* 0x000fe400078e0231 */
        /* <DEDUP_REMOVED lines=36> */
[----:B------:R-:W-:Y:S02]  /*36a60*/  IMAD.X R51, RZ, RZ, RZ, P0 ;  /* 0x000000ffff337224 */ /* 0x000fe400000e06ff */
[----:B------:R-:W-:-:S04]  /*36a70*/  IMAD.WIDE.U32 R52, R40, R44, R52 ;  /* 0x0000002c28347225 */ /* 0x000fc800078e0034 */
[----:B------:R-:W-:Y:S02]  /*36a80*/  IMAD.IADD R36, R37, 0x1, R31 ;  /* 0x0000000125247824 */ /* 0x000fe400078e021f */
[-C--:B------:R-:W-:Y:S02]  /*36a90*/  IMAD R59, R41, R16.reuse, R29 ;  /* 0x00000010293b7224 */ /* 0x080fe400078e021d */
[----:B------:R-:W-:-:S04]  /*36aa0*/  IMAD.WIDE.U32 R50, R40, R16, R50 ;  /* 0x0000001028327225 */ /* 0x000fc800078e0032 */
[----:B------:R-:W-:Y:S02]  /*36ab0*/  IMAD.IADD R55, R55, 0x1, R53 ;  /* 0x0000000137377824 */ /* 0x000fe400078e0235 */
[----:B------:R-:W-:Y:S02]  /*36ac0*/  IMAD.MOV.U32 R37, RZ, RZ, RZ ;  /* 0x000000ffff257224 */ /* 0x000fe400078e00ff */
[----:B------:R-:W-:Y:S01]  /*36ad0*/  IMAD.IADD R51, R51, 0x1, R59 ;  /* 0x0000000133337824 */ /* 0x000fe200078e023b */
[----:B------:R-:W-:Y:S01]  /*36ae0*/  IADD3 R54, P1, PT, R55, R50, RZ ;  /* 0x0000003237367210 */ /* 0x000fe20007f3e0ff */
[----:B------:R-:W-:-:S04]  /*36af0*/  IMAD.WIDE.U32 R48, R42, R8, R36 ;  /* 0x000000082a307225 */ /* 0x000fc800078e0024 */
[----:B------:R-:W-:Y:S01]  /*36b00*/  IMAD.MOV.U32 R36, RZ, RZ, R52 ;  /* 0x000000ffff247224 */ /* 0x000fe200078e0034 */
[----:B------:R-:W-:Y:S01]  /*36b10*/  IADD3 R50, P0, PT, R51, R48, RZ ;  /* 0x0000003033327210 */ /* 0x000fe20007f1e0ff */
[----:B------:R-:W-:Y:S02]  /*36b20*/  IMAD R29, R9, R42, RZ ;  /* 0x0000002a091d7224 */ /* 0x000fe400078e02ff */
[----:B------:R-:W-:Y:S02]  /*36b30*/  IMAD R33, R45, R44, RZ ;  /* 0x0000002c2d217224 */ /* 0x000fe400078e02ff */
[----:B------:R-:W-:Y:S02]  /*36b40*/  IMAD.X R55, RZ, RZ, RZ, P1 ;  /* 0x000000ffff377224 */ /* 0x000fe400008e06ff */
[----:B------:R-:W-:-:S04]  /*36b50*/  IMAD.WIDE.U32 R36, R42, R16, R36 ;  /* 0x000000102a247225 */ /* 0x000fc800078e0024 */
[----:B------:R-:W-:Y:S02]  /*36b60*/  IMAD R29, R43, R8, R29 ;  /* 0x000000082b1d7224 */ /* 0x000fe400078e021d */
[C---:B------:R-:W-:Y:S02]  /*36b70*/  IMAD R33, R44.reuse, R45, R33 ;  /* 0x0000002d2c217224 */ /* 0x040fe400078e0221 */
[----:B------:R-:W-:Y:S02]  /*36b80*/  IMAD.X R51, RZ, RZ, RZ, P0 ;  /* 0x000000ffff337224 */ /* 0x000fe400000e06ff */
[----:B------:R-:W-:-:S04]  /*36b90*/  IMAD.WIDE.U32 R52, R44, R44, R54 ;  /* 0x0000002c2c347225 */ /* 0x000fc800078e0036 */
[----:B------:R-:W-:Y:S02]  /*36ba0*/  IMAD R35, R13, R40, RZ ;  /* 0x000000280d237224 */ /* 0x000fe400078e02ff */
[----:B------:R-:W-:Y:S02]  /*36bb0*/  IMAD.IADD R57, R57, 0x1, R37 ;  /* 0x0000000139397824 */ /* 0x000fe400078e0225 */
[----:B------:R-:W-:-:S03]  /*36bc0*/  IMAD.WIDE.U32 R50, R40, R12, R50 ;  /* 0x0000000c28327225 */ /* 0x000fc600078e0032 */
[----:B------:R-:W-:Y:S01]  /*36bd0*/  IADD3 R56, P0, PT, R57, R52, RZ ;  /* 0x0000003439387210 */ /* 0x000fe20007f1e0ff */
[----:B------:R-:W-:Y:S02]  /*36be0*/  IMAD.IADD R53, R53, 0x1, R33 ;  /* 0x0000000135357824 */ /* 0x000fe400078e0221 */
[----:B------:R-:W-:Y:S02]  /*36bf0*/  IMAD.IADD R48, R49, 0x1, R29 ;  /* 0x0000000131307824 */ /* 0x000fe400078e021d */
[----:B------:R-:W-:Y:S01]  /*36c00*/  IMAD R35, R41, R12, R35 ;  /* 0x0000000c29237224 */ /* 0x000fe200078e0223 */
[----:B------:R-:W-:Y:S01]  /*36c10*/  IADD3 R52, P1, PT, R53, R50, RZ ;  /* 0x0000003235347210 */ /* 0x000fe20007f3e0ff */
[----:B------:R-:W-:Y:S02]  /*36c20*/  IMAD.MOV.U32 R49, RZ, RZ, RZ ;  /* 0x000000ffff317224 */ /* 0x000fe400078e00ff */
[----:B------:R-:W-:Y:S02]  /*36c30*/  IMAD.IADD R51, R51, 0x1, R35 ;  /* 0x0000000133337824 */ /* 0x000fe400078e0223 */
[----:B------:R-:W-:-:S04]  /*36c40*/  IMAD.WIDE.U32 R48, R42, R4, R48 ;  /* 0x000000042a307225 */ /* 0x000fc800078e0030 */
[----:B------:R-:W-:Y:S02]  /*36c50*/  IMAD R53, R17, R44, RZ ;  /* 0x0000002c11357224 */ /* 0x000fe400078e02ff */
[----:B------:R-:W-:Y:S01]  /*36c60*/  IMAD.X R57, RZ, RZ, RZ, P0 ;  /* 0x000000ffff397224 */ /* 0x000fe200000e06ff */
[----:B------:R-:W-:Y:S01]  /*36c70*/  IADD3 R50, P0, PT, R51, R48, RZ ;  /* 0x0000003033327210 */ /* 0x000fe20007f1e0ff */
[----:B------:R-:W-:Y:S02]  /*36c80*/  IMAD R61, R45, R16, R53 ;  /* 0x000000102d3d7224 */ /* 0x000fe400078e0235 */
[----:B------:R-:W-:Y:S02]  /*36c90*/  IMAD.X R53, RZ, RZ, RZ, P1 ;  /* 0x000000ffff357224 */ /* 0x000fe400008e06ff */
[----:B------:R-:W-:Y:S02]  /*36ca0*/  IMAD R33, R5, R42, RZ ;  /* 0x0000002a05217224 */ /* 0x000fe400078e02ff */
[----:B------:R-:W-:-:S02]  /*36cb0*/  IMAD.X R51, RZ, RZ, RZ, P0 ;  /* 0x000000ffff337224 */ /* 0x000fc400000e06ff */
[----:B------:R-:W-:-:S04]  /*36cc0*/  IMAD.WIDE.U32 R52, R44, R16, R52 ;  /* 0x000000102c347225 */ /* 0x000fc800078e0034 */
[----:B------:R-:W-:Y:S02]  /*36cd0*/  IMAD R37, R9, R40, RZ ;  /* 0x0000002809257224 */ /* 0x000fe400078e02ff */
[----:B------:R-:W-:Y:S02]  /*36ce0*/  IMAD R2, R43, R4, R33 ;  /* 0x000000042b027224 */ /* 0x000fe400078e0221 */
[----:B------:R-:W-:-:S04]  /*36cf0*/  IMAD.WIDE.U32 R56, R40, R16, R56 ;  /* 0x0000001028387225 */ /* 0x000fc800078e0038 */
[----:B------:R-:W-:-:S04]  /*36d00*/  IMAD.WIDE.U32 R50, R40, R8, R50 ;  /* 0x0000000828327225 */ /* 0x000fc800078e0032 */
[----:B------:R-:W-:Y:S02]  /*36d10*/  IMAD.IADD R55, R53, 0x1, R61 ;  /* 0x0000000135377824 */ /* 0x000fe400078e023d */
[----:B------:R-:W-:Y:S02]  /*36d20*/  IMAD R33, R41, R8, R37 ;  /* 0x0000000829217224 */ /* 0x000fe400078e0225 */
        /* <DEDUP_REMOVED lines=9> */
[----:B------:R-:W-:Y:S02]  /*36dc0*/  IMAD R57, R13, R44, RZ ;  /* 0x0000002c0d397224 */ /* 0x000fe400078e02ff */
[----:B------:R-:W-:Y:S01]  /*36dd0*/  IMAD.X R59, RZ, RZ, RZ, P0 ;  /* 0x000000ffff3b7224 */ /* 0x000fe200000e06ff */
[----:B------:R-:W-:Y:S01]  /*36de0*/  IADD3 R52, P0, PT, R53, R50, RZ ;  /* 0x0000003235347210 */ /* 0x000fe20007f1e0ff */
[----:B------:R-:W-:-:S04]  /*36df0*/  IMAD.WIDE.U32 R48, R42, R12, R48 ;  /* 0x0000000c2a307225 */ /* 0x000fc800078e0030 */
[----:B------:R-:W-:Y:S02]  /*36e00*/  IMAD R20, R41, R4, R55 ;  /* 0x0000000429147224 */ /* 0x000fe400078e0237 */
[----:B------:R-:W-:Y:S02]  /*36e10*/  IMAD.X R55, RZ, RZ, RZ, P1 ;  /* 0x000000ffff377224 */ /* 0x000fe400008e06ff */
[----:B------:R-:W-:Y:S02]  /*36e20*/  IMAD R37, R47, R42, RZ ;  /* 0x0000002a2f257224 */ /* 0x000fe400078e02ff */
[----:B------:R-:W-:Y:S02]  /*36e30*/  IMAD R63, R45, R12, R57 ;  /* 0x0000000c2d3f7224 */ /* 0x000fe400078e0239 */
[----:B------:R-:W-:-:S04]  /*36e40*/  IMAD.WIDE.U32 R56, R44, R16, R58 ;  /* 0x000000102c387225 */ /* 0x000fc800078e003a */
[----:B------:R-:W-:Y:S02]  /*36e50*/  IMAD.IADD R31, R31, 0x1, R49 ;  /* 0x000000011f1f7824 */ /* 0x000fe400078e0231 */
[----:B------:R-:W-:Y:S02]  /*36e60*/  IMAD.X R53, RZ, RZ, RZ, P0 ;  /* 0x000000ffff357224 */ /* 0x000fe400000e06ff */
[----:B------:R-:W-:Y:S01]  /*36e70*/  IMAD.WIDE.U32 R54, R44, R12, R54 ;  /* 0x0000000c2c367225 */ /* 0x000fe200078e0036 */
[----:B------:R-:W-:-:S03]  /*36e80*/  IADD3 R56, P3, PT, R31, R56, RZ ;  /* 0x000000381f387210 */ /* 0x000fc60007f7e0ff */
[----:B------:R-:W-:Y:S02]  /*36e90*/  IMAD R0, R43, R46, R37 ;  /* 0x0000002e2b007224 */ /* 0x000fe400078e0225 */
[----:B------:R-:W-:Y:S02]  /*36ea0*/  IMAD.IADD R37, R61, 0x1, R57 ;  /* 0x000000013d257824 */ /* 0x000fe400078e0239 */
[----:B------:R-:W-:-:S03]  /*36eb0*/  IMAD.WIDE.U32 R52, R40, R4, R52 ;  /* 0x0000000428347225 */ /* 0x000fc600078e0034 */
[----:B------:R-:W-:Y:S01]  /*36ec0*/  IADD3 R54, P2, PT, R37, R54, RZ ;  /* 0x0000003625367210 */ /* 0x000fe20007f5e0ff */
[----:B------:R-:W-:Y:S02]  /*36ed0*/  IMAD.IADD R49, R55, 0x1, R63 ;  /* 0x0000000137317824 */ /* 0x000fe400078e023f */
[----:B------:R-:W-:Y:S02]  /*36ee0*/  IMAD.IADD R51, R51, 0x1, R0 ;  /* 0x0000000133337824 */ /* 0x000fe400078e0200 */
[----:B------:R-:W-:Y:S01]  /*36ef0*/  IMAD.IADD R50, R53, 0x1, R20 ;  /* 0x0000000135327824 */ /* 0x000fe200078e0214 */
[----:B------:R-:W-:Y:S01]  /*36f00*/  IADD3 R52, P1, PT, R49, R52, RZ ;  /* 0x0000003431347210 */ /* 0x000fe20007f3e0ff */
[----:B------:R-:W-:Y:S02]  /*36f10*/  IMAD.X R57, RZ, RZ, RZ, P3 ;  /* 0x000000ffff397224 */ /* 0x000fe400018e06ff */
[----:B------:R-:W-:Y:S01]  /*36f20*/  IMAD.X R55, RZ, RZ, RZ, P2 ;  /* 0x000000ffff377224 */ /* 0x000fe200010e06ff */
[----:B------:R-:W-:Y:S01]  /*36f30*/  IADD3 R50, P0, PT, R50, R51, RZ ;  /* 0x0000003332327210 */ /* 0x000fe20007f1e0ff */
[----:B------:R-:W-:-:S04]  /*36f40*/  IMAD.WIDE.U32 R56, R40, R12, R56 ;  /* 0x0000000c28387225 */ /* 0x000fc800078e0038 */
[----:B------:R-:W-:Y:S02]  /*36f50*/  IMAD R49, R17, R16, RZ ;  /* 0x0000001011317224 */ /* 0x000fe400078e02ff */
[----:B------:R-:W-:Y:S02]  /*36f60*/  IMAD R37, R9, R44, RZ ;  /* 0x0000002c09257224 */ /* 0x000fe400078e02ff */
[----:B------:R-:W-:Y:S02]  /*36f70*/  IMAD.X R53, RZ, RZ, RZ, P1 ;  /* 0x000000ffff357224 */ /* 0x000fe400008e06ff */
[----:B------:R-:W-:-:S04]  /*36f80*/  IMAD.WIDE.U32 R54, R16, R16, R54 ;  /* 0x0000001010367225 */ /* 0x000fc800078e0036 */
[----:B------:R-:W-:Y:S02]  /*36f90*/  IMAD.IADD R35, R35, 0x1, R57 ;  /* 0x0000000123237824 */ /* 0x000fe400078e0239 */
[----:B------:R-:W-:Y:S02]  /*36fa0*/  IMAD R49, R16, R17, R49 ;  /* 0x0000001110317224 */ /* 0x000fe400078e0231 */
[----:B------:R-:W-:Y:S02]  /*36fb0*/  IMAD R37, R45, R8, R37 ;  /* 0x000000082d257224 */ /* 0x000fe400078e0225 */
        /* <DEDUP_REMOVED lines=24> */
[----:B------:R-:W-:Y:S02]  /*37140*/  IMAD R51, R17, R12, R61 ;  /* 0x0000000c11337224 */ /* 0x000fe400078e023d */
[----:B------:R-:W-:Y:S02]  /*37150*/  IMAD R49, R5, R44, RZ ;  /* 0x0000002c05317224 */ /* 0x000fe400078e02ff */
        /* <DEDUP_REMOVED lines=20> */
[----:B------:R-:W-:Y:S01]  /*372a0*/  IMAD.WIDE.U32 R60, R44, R8, R58 ;  /* 0x000000082c3c7225 */ /* 0x000fe200078e003a */
[----:B------:R-:W-:-:S03]  /*372b0*/  IADD3 R58, P1, PT, R35, R56, RZ ;  /* 0x00000038233a7210 */ /* 0x000fc60007f3e0ff */
[----:B------:R-:W-:-:S04]  /*372c0*/  IMAD.WIDE.U32 R54, R44, R46, R54 ;  /* 0x0000002e2c367225 */ /* 0x000fc800078e0036 */
[----:B------:R-:W-:Y:S02]  /*372d0*/  IMAD.IADD R57, R57, 0x1, R51 ;  /* 0x0000000139397824 */ /* 0x000fe400078e0233 */
[----:B------:R-:W-:Y:S02]  /*372e0*/  IMAD.MOV.U32 R53, RZ, RZ, RZ ;  /* 0x000000ffff357224 */ /* 0x000fe400078e00ff */
[----:B------:R-:W-:Y:S01]  /*372f0*/  IMAD R49, R13, R12, RZ ;  /* 0x0000000c0d317224 */ /* 0x000fe200078e02ff */
[----:B------:R-:W-:Y:S01]  /*37300*/  IADD3 R56, P0, PT, R57, R54, RZ ;  /* 0x0000003639387210 */ /* 0x000fe20007f1e0ff */
[----:B------:R-:W-:-:S04]  /*37310*/  IMAD.WIDE.U32 R52, R42, R4, R52 ;  /* 0x000000042a347225 */ /* 0x000fc800078e0034 */
[----:B------:R-:W-:Y:S02]  /*37320*/  IMAD.X R59, RZ, RZ, RZ, P1 ;  /* 0x000000ffff3b7224 */ /* 0x000fe400008e06ff */
[----:B------:R-:W-:Y:S02]  /*37330*/  IMAD R33, R47, R44, RZ ;  /* 0x0000002c2f217224 */ /* 0x000fe400078e02ff */
[----:B------:R-:W-:Y:S02]  /*37340*/  IMAD.IADD R63, R2, 0x1, R53 ;  /* 0x00000001023f7824 */ /* 0x000fe400078e0235 */
[----:B------:R-:W-:Y:S02]  /*37350*/  IMAD.IADD R37, R37, 0x1, R61 ;  /* 0x0000000125257824 */ /* 0x000fe400078e023d */
[----:B------:R-:W-:Y:S01]  /*37360*/  IMAD R49, R12, R13, R49 ;  /* 0x0000000d0c317224 */ /* 0x000fe200078e0231 */
[----:B------:R-:W-:Y:S01]  /*37370*/  IADD3 R62, P2, PT, R63, R60, RZ ;  /* 0x0000003c3f3e7210 */ /* 0x000fe20007f5e0ff */
[----:B------:R-:W-:-:S02]  /*37380*/  IMAD.X R57, RZ, RZ, RZ, P0 ;  /* 0x000000ffff397224 */ /* 0x000fc400000e06ff */
[----:B------:R-:W-:-:S04]  /*37390*/  IMAD.WIDE.U32 R58, R12, R12, R58 ;  /* 0x0000000c0c3a7225 */ /* 0x000fc800078e003a */
[----:B------:R-:W-:Y:S01]  /*373a0*/  IMAD R2, R45, R46, R33 ;  /* 0x0000002e2d027224 */ /* 0x000fe200078e0221 */
[----:B------:R-:W-:Y:S01]  /*373b0*/  IADD3 R58, P1, PT, R37, R58, RZ ;  /* 0x0000003a253a7210 */ /* 0x000fe20007f3e0ff */
[----:B------:R-:W-:-:S04]  /*373c0*/  IMAD.WIDE.U32 R56, R16, R4, R56 ;  /* 0x0000000410387225 */ /* 0x000fc800078e0038 */
[----:B------:R-:W-:Y:S02]  /*373d0*/  IMAD.IADD R33, R59, 0x1, R49 ;  /* 0x000000013b217824 */ /* 0x000fe400078e0231 */
[----:B------:R-:W-:Y:S02]  /*373e0*/  IMAD R35, R5, R16, RZ ;  /* 0x0000001005237224 */ /* 0x000fe400078e02ff */
[----:B------:R-:W-:Y:S01]  /*373f0*/  IMAD.X R63, RZ, RZ, RZ, P2 ;  /* 0x000000ffff3f7224 */ /* 0x000fe200010e06ff */
[----:B------:R-:W-:Y:S01]  /*37400*/  IADD3 R54, P0, PT, R33, R56, RZ ;  /* 0x0000003821367210 */ /* 0x000fe20007f1e0ff */
[----:B------:R-:W-:Y:S02]  /*37410*/  IMAD R35, R17, R4, R35 ;  /* 0x0000000411237224 */ /* 0x000fe400078e0223 */
[----:B------:R-:W-:Y:S02]  /*37420*/  IMAD.X R59, RZ, RZ, RZ, P1 ;  /* 0x000000ffff3b7224 */ /* 0x000fe400008e06ff */
[----:B------:R-:W-:-:S02]  /*37430*/  IMAD.IADD R49, R55, 0x1, R2 ;  /* 0x0000000137317824 */ /* 0x000fc400078e0202 */
[----:B------:R-:W-:Y:S02]  /*37440*/  IMAD R33, R9, R12, RZ ;  /* 0x0000000c09217224 */ /* 0x000fe400078e02ff */
[----:B------:R-:W-:Y:S02]  /*37450*/  IMAD.IADD R56, R57, 0x1, R35 ;  /* 0x0000000139387824 */ /* 0x000fe400078e0223 */
[----:B------:R-:W-:-:S04]  /*37460*/  IMAD.WIDE.U32 R62, R40, R4, R62 ;  /* 0x00000004283e7225 */ /* 0x000fc800078e003e */
[----:B------:R-:W-:Y:S01]  /*37470*/  IMAD.X R55, RZ, RZ, RZ, P0 ;  /* 0x000000ffff377224 */ /* 0x000fe200000e06ff */
[----:B------:R-:W-:Y:S01]  /*37480*/  IADD3 R56, P0, PT, R56, R49, RZ ;  /* 0x0000003138387210 */ /* 0x000fe20007f1e0ff */
[----:B------:R-:W-:-:S04]  /*37490*/  IMAD.WIDE.U32 R58, R16, R8, R58 ;  /* 0x00000008103a7225 */ /* 0x000fc800078e003a */
[-C--:B------:R-:W-:Y:S02]  /*374a0*/  IMAD R53, R13, R8.reuse, R33 ;  /* 0x000000080d357224 */ /* 0x080fe400078e0221 */
[----:B------:R-:W-:Y:S02]  /*374b0*/  IMAD.IADD R33, R20, 0x1, R63 ;  /* 0x0000000114217824 */ /* 0x000fe400078e023f */
[----:B------:R-:W-:Y:S01]  /*374c0*/  IMAD.WIDE.U32 R54, R12, R8, R54 ;  /* 0x000000080c367225 */ /* 0x000fe200078e0036 */
[----:B------:R-:W0:Y:S02]  /*374d0*/  LDC R20, c[0x3][0x1c] ;  /* 0x00c00700ff147b82 */ /* 0x000e240000000800 */
[----:B------:R-:W-:Y:S01]  /*374e0*/  IADD3 R58, P2, PT, R33, R58, RZ ;  /* 0x0000003a213a7210 */ /* 0x000fe20007f5e0ff */
[----:B------:R-:W-:Y:S02]  /*374f0*/  IMAD.IADD R61, R51, 0x1, R59 ;  /* 0x00000001333d7824 */ /* 0x000fe400078e023b */
[----:B------:R-:W-:-:S02]  /*37500*/  IMAD.IADD R49, R55, 0x1, R53 ;  /* 0x0000000137317824 */ /* 0x000fc400078e0235 */
[----:B------:R-:W-:Y:S01]  /*37510*/  IMAD.X R57, RZ, RZ, RZ, P0 ;  /* 0x000000ffff397224 */ /* 0x000fe200000e06ff */
[----:B------:R-:W-:Y:S01]  /*37520*/  IADD3 R60, P1, PT, R61, R54, RZ ;  /* 0x000000363d3c7210 */ /* 0x000fe20007f3e0ff */
[----:B------:R-:W-:Y:S02]  /*37530*/  IMAD.MOV.U32 R54, RZ, RZ, R62 ;  /* 0x000000ffff367224 */ /* 0x000fe400078e003e */
[----:B------:R-:W-:Y:S02]  /*37540*/  IMAD.MOV.U32 R55, RZ, RZ, RZ ;  /* 0x000000ffff377224 */ /* 0x000fe400078e00ff */
        /* <DEDUP_REMOVED lines=45> */
[----:B------:R-:W-:Y:S02]  /*37820*/  IMAD R35, R5, R8, RZ ;  /* 0x0000000805237224 */ /* 0x000fe400078e02ff */
[----:B------:R-:W-:Y:S02]  /*37830*/  IMAD R49, R13, R46, R31 ;  /* 0x0000002e0d317224 */ /* 0x000fe400078e021f */
[----:B------:R-:W-:Y:S01]  /*37840*/  IMAD.X R65, RZ, RZ, RZ, P0 ;  /* 0x000000ffff417224 */ /* 0x000fe200000e06ff */
[----:B------:R-:W-:Y:S01]  /*37850*/  ISETP.GE.U32.AND P0, PT, R29, R30, PT ;  /* 0x0000001e1d00720c */ /* 0x000fe20003f06070 */
[----:B------:R-:W-:-:S04]  /*37860*/  IMAD.WIDE.U32 R66, R12, R4, R66 ;  /* 0x000000040c427225 */ /* 0x000fc800078e0042 */
[----:B------:R-:W-:Y:S01]  /*37870*/  IMAD.IADD R31, R2, 0x1, R59 ;  /* 0x00000001021f7824 */ /* 0x000fe200078e023b */
[----:B------:R-:W-:Y:S01]  /*37880*/  SEL R59, RZ, 0x1, P0 ;  /* 0x00000001ff3b7807 */ /* 0x000fe20000000000 */
[-C--:B------:R-:W-:Y:S02]  /*37890*/  IMAD R37, R9, R4.reuse, R35 ;  /* 0x0000000409257224 */ /* 0x080fe400078e0223 */
[----:B------:R-:W-:Y:S01]  /*378a0*/  IMAD.WIDE.U32 R64, R8, R4, R64 ;  /* 0x0000000408407225 */ /* 0x000fe200078e0040 */
[----:B------:R-:W-:-:S03]  /*378b0*/  IADD3 R66, P2, PT, R31, R66, RZ ;  /* 0x000000421f427210 */ /* 0x000fc60007f5e0ff */
[----:B------:R-:W-:Y:S02]  /*378c0*/  IMAD.IADD R35, R51, 0x1, R67 ;  /* 0x0000000133237824 */ /* 0x000fe400078e0243 */
[----:B------:R-:W-:Y:S02]  /*378d0*/  IMAD.IADD R63, R63, 0x1, R49 ;  /* 0x000000013f3f7824 */ /* 0x000fe400078e0231 */
[----:B------:R-:W-:Y:S01]  /*378e0*/  IMAD.IADD R30, R65, 0x1, R37 ;  /* 0x00000001411e7824 */ /* 0x000fe200078e0225 */
[----:B------:R-:W-:Y:S01]  /*378f0*/  IADD3 R62, P1, PT, R35, R64, RZ ;  /* 0x00000040233e7210 */ /* 0x000fe20007f3e0ff */
[----:B------:R-:W-:Y:S02]  /*37900*/  IMAD.MOV.U32 R61, RZ, RZ, RZ ;  /* 0x000000ffff3d7224 */ /* 0x000fe400078e00ff */
[----:B------:R-:W-:Y:S01]  /*37910*/  IMAD.X R67, RZ, RZ, RZ, P2 ;  /* 0x000000ffff437224 */ /* 0x000fe200010e06ff */
[----:B------:R-:W-:Y:S01]  /*37920*/  IADD3 R30, P0, PT, R30, R63, RZ ;  /* 0x0000003f1e1e7210 */ /* 0x000fe20007f1e0ff */
[----:B------:R-:W-:-:S04]  /*37930*/  IMAD.WIDE.U32 R64, R58, 0x3d1, R60 ;  /* 0x000003d13a407825 */ /* 0x000fc800078e003c */
        /* <DEDUP_REMOVED lines=17> */
[----:B------:R-:W-:Y:S02]  /*37a50*/  VIADD R64, R65, UR4 ;  /* 0x0000000441407c36 */ /* 0x000fe40008000000 */
[----:B------:R-:W-:Y:S02]  /*37a60*/  IMAD.IADD R37, R31, 0x1, R51 ;  /* 0x000000011f257824 */ /* 0x000fe400078e0233 */
[C---:B------:R-:W-:Y:S02]  /*37a70*/  IMAD R53, R4.reuse, R5, R35 ;  /* 0x0000000504357224 */ /* 0x040fe400078e0223 */
[----:B------:R-:W-:Y:S02]  /*37a80*/  IMAD.MOV.U32 R65, RZ, RZ, RZ ;  /* 0x000000ffff417224 */ /* 0x000fe400078e00ff */
[----:B------:R-:W-:-:S04]  /*37a90*/  IMAD.WIDE.U32 R30, R4, R4, R62 ;  /* 0x00000004041e7225 */ /* 0x000fc800078e003e */
[----:B------:R-:W-:Y:S01]  /*37aa0*/  IMAD.IADD R35, R49, 0x1, R33 ;  /* 0x0000000131237824 */ /* 0x000fe200078e0221 */
[----:B------:R-:W-:Y:S01]  /*37ab0*/  IADD3.X R33, PT, PT, RZ, RZ, RZ, P2, P3 ;  /* 0x000000ffff217210 */ /* 0x000fe200017e64ff */
[----:B------:R-:W-:-:S03]  /*37ac0*/  IMAD.WIDE.U32 R62, R60, 0x3d1, R64 ;  /* 0x000003d13c3e7825 */ /* 0x000fc600078e0040 */
[----:B------:R-:W-:Y:S01]  /*37ad0*/  IADD3 R30, P1, PT, R35, R30, RZ ;  /* 0x0000001e231e7210 */ /* 0x000fe20007f3e0ff */
[----:B------:R-:W-:Y:S01]  /*37ae0*/  IMAD.IADD R2, R31, 0x1, R53 ;  /* 0x000000011f027824 */ /* 0x000fe200078e0235 */
[----:B------:R-:W-:Y:S01]  /*37af0*/  IADD3 R0, P2, P3, R62, R33, R34 ;  /* 0x000000213e007210 */ /* 0x000fe20007b5e022 */
[----:B------:R-:W-:Y:S02]  /*37b00*/  VIADD R34, R63, UR4 ;  /* 0x000000043f227c36 */ /* 0x000fe40008000000 */
[----:B------:R-:W-:Y:S01]  /*37b10*/  IMAD.X R31, RZ, RZ, RZ, P1 ;  /* 0x000000ffff1f7224 */ /* 0x000fe200008e06ff */
[----:B------:R-:W-:Y:S01]  /*37b20*/  IADD3 R62, P0, PT, R2, R37, RZ ;  /* 0x00000025023e7210 */ /* 0x000fe20007f1e0ff */
[----:B------:R-:W-:Y:S01]  /*37b30*/  IMAD.MOV.U32 R35, RZ, RZ, RZ ;  /* 0x000000ffff237224 */ /* 0x000fe200078e00ff */
[----:B------:R-:W-:Y:S01]  /*37b40*/  IADD3.X R37, PT, PT, RZ, RZ, RZ, P2, P3 ;  /* 0x000000ffff257210 */ /* 0x000fe200017e64ff */
[----:B------:R-:W-:-:S04]  /*37b50*/  IMAD.WIDE.U32 R30, R8, R46, R30 ;  /* 0x0000002e081e7225 */ /* 0x000fc800078e001e */
[----:B------:R-:W-:Y:S02]  /*37b60*/  IMAD.X R63, RZ, RZ, RZ, P0 ;  /* 0x000000ffff3f7224 */ /* 0x000fe400000e06ff */
        /* <DEDUP_REMOVED lines=10> */
[----:B------:R-:W-:-:S04]  /*37c10*/  IMAD R31, R47, R4, RZ ;  /* 0x000000042f1f7224 */ /* 0x000fc800078e02ff */
[----:B------:R-:W-:Y:S01]  /*37c20*/  IMAD.X R35, RZ, RZ, RZ, P0 ;  /* 0x000000ffff237224 */ /* 0x000fe200000e06ff */
[----:B------:R-:W-:Y:S01]  /*37c30*/  IADD3 R55, P0, P1, R60, R55, R37 ;  /* 0x000000373c377210 */ /* 0x000fe2000791e025 */
[----:B------:R-:W-:Y:S02]  /*37c40*/  IMAD.MOV.U32 R37, RZ, RZ, RZ ;  /* 0x000000ffff257224 */ /* 0x000fe400078e00ff */
[-C--:B------:R-:W-:Y:S01]  /*37c50*/  IMAD R33, R5, R46.reuse, R31 ;  /* 0x0000002e05217224 */ /* 0x080fe200078e021f */
[----:B------:R-:W-:Y:S01]  /*37c60*/  IADD3.X R31, PT, PT, RZ, RZ, RZ, P2, P3 ;  /* 0x000000ffff1f7210 */ /* 0x000fe200017e64ff */
[----:B------:R-:W-:Y:S01]  /*37c70*/  IMAD.WIDE.U32 R34, R4, R46, R34 ;  /* 0x0000002e04227225 */ /* 0x000fe200078e0022 */
[----:B------:R-:W-:-:S03]  /*37c80*/  IADD3.X R53, PT, PT, RZ, RZ, RZ, P0, P1 ;  /* 0x000000ffff357210 */ /* 0x000fc600007e24ff */
[----:B------:R-:W-:-:S04]  /*37c90*/  IMAD.WIDE.U32 R36, R30, 0x3d1, R36 ;  /* 0x000003d11e247825 */ /* 0x000fc800078e0024 */
[----:B------:R-:W-:Y:S01]  /*37ca0*/  IMAD.IADD R63, R63, 0x1, R33 ;  /* 0x000000013f3f7824 */ /* 0x000fe200078e0221 */
[----:B------:R-:W-:Y:S01]  /*37cb0*/  IADD3 R0, P3, P2, R36, R31, R48 ;  /* 0x0000001f24007210 */ /* 0x000fe20007a7e030 */
[----:B------:R-:W-:Y:S02]  /*37cc0*/  IMAD.IADD R2, R33, 0x1, R35 ;  /* 0x0000000121027824 */ /* 0x000fe400078e0223 */
[----:B------:R-:W-:Y:S01]  /*37cd0*/  VIADD R60, R37, UR4 ;  /* 0x00000004253c7c36 */ /* 0x000fe20008000000 */
[----:B------:R-:W-:Y:S01]  /*37ce0*/  IADD3.X R31, PT, PT, RZ, RZ, RZ, P3, P2 ;  /* 0x000000ffff1f7210 */ /* 0x000fe20001fe44ff */
[----:B------:R-:W-:Y:S01]  /*37cf0*/  IMAD R35, R47, R46, RZ ;  /* 0x0000002e2f237224 */ /* 0x000fe200078e02ff */
[----:B------:R-:W-:Y:S01]  /*37d00*/  IADD3 R36, P4, PT, R2, R63, RZ ;  /* 0x0000003f02247210 */ /* 0x000fe20007f9e0ff */
[----:B------:R-:W-:-:S04]  /*37d10*/  IMAD.WIDE.U32 R48, R34, 0x3d1, R60 ;  /* 0x000003d122307825 */ /* 0x000fc800078e003c */
[----:B------:R-:W-:Y:S01]  /*37d20*/  IMAD.X R37, RZ, RZ, RZ, P4 ;  /* 0x000000ffff257224 */ /* 0x000fe200020e06ff */
[----:B------:R-:W-:Y:S01]  /*37d30*/  IADD3 R53, P4, P5, R32, R53, R0 ;  /* 0x0000003520357210 */ /* 0x000fe20007d9e000 */
[----:B------:R-:W-:Y:S01]  /*37d40*/  VIADD R60, R49, UR4 ;  /* 0x00000004313c7c36 */ /* 0x000fe20008000000 */
[----:B------:R-:W-:Y:S01]  /*37d50*/  IADD3 R48, P0, P1, R48, R31, R50 ;  /* 0x0000001f30307210 */ /* 0x000fe2000791e032 */
[C---:B------:R-:W-:Y:S01]  /*37d60*/  IMAD.WIDE.U32 R32, R46.reuse, R46, R36 ;  /* 0x0000002e2e207225 */ /* 0x040fe200078e0024 */
[----:B------:R-:W-:Y:S02]  /*37d70*/  IADD3.X R51, PT, PT, RZ, RZ, RZ, P4, P5 ;  /* 0x000000ffff337210 */ /* 0x000fe400027ea4ff */
[----:B------:R-:W-:Y:S01]  /*37d80*/  IADD3.X R31, PT, PT, RZ, RZ, RZ, P0, P1 ;  /* 0x000000ffff1f7210 */ /* 0x000fe200007e24ff */
[----:B------:R-:W-:Y:S01]  /*37d90*/  IMAD R35, R46, R47, R35 ;  /* 0x0000002f2e237224 */ /* 0x000fe200078e0223 */
        /* <DEDUP_REMOVED lines=45> */
.L_x_900:
[----:B------:R-:W-:Y:S05]  /*38070*/  BSYNC.RECONVERGENT B1 ;  /* 0x0000000000017941 */ /* 0x000fea0003800200 */
.L_x_899:
[----:B------:R-:W-:Y:S01]  /*38080*/  ISETP.GT.U32.OR P0, PT, R37, R20, !P0 ;  /* 0x000000142500720c */ /* 0x000fe20004704470 */
        /* <DEDUP_REMOVED lines=40> */
.L_x_903:
[----:B------:R-:W-:Y:S05]  /*38310*/  BSYNC.RELIABLE B2 ;  /* 0x0000000000027941 */ /* 0x000fea0003800100 */
.L_x_902:
        /* <DEDUP_REMOVED lines=44> */
.L_x_904:
[----:B------:R-:W-:Y:S05]  /*385e0*/  BSYNC.RECONVERGENT B1 ;  /* 0x0000000000017941 */ /* 0x000fea0003800200 */
.L_x_901:
        /* <DEDUP_REMOVED lines=41> */
.L_x_907:
[----:B------:R-:W-:Y:S05]  /*38880*/  BSYNC.RELIABLE B2 ;  /* 0x0000000000027941 */ /* 0x000fea0003800100 */
.L_x_906:
        /* <DEDUP_REMOVED lines=44> */
.L_x_908:
[----:B------:R-:W-:Y:S05]  /*38b50*/  BSYNC.RECONVERGENT B1 ;  /* 0x0000000000017941 */ /* 0x000fea0003800200 */
.L_x_905:
        /* <DEDUP_REMOVED lines=243> */
[----:B------:R-:W-:Y:S02]  /*39a90*/  IMAD.IADD R73, R73, 0x1, R33 ;  /* 0x0000000149497824 */ /* 0x000fe400078e0221 */
[----:B------:R-:W-:-:S04]  /*39aa0*/  IMAD.WIDE.U32 R70, R51, R8, R70 ;  /* 0x0000000833467225 */ /* 0x000fc800078e0046 */
[----:B------:R-:W-:Y:S02]  /*39ab0*/  IMAD R31, R9, R51, RZ ;  /* 0x00000033091f7224 */ /* 0x000fe400078e02ff */
[----:B------:R-:W-:Y:S02]  /*39ac0*/  IMAD.X R69, RZ, RZ, RZ, P0 ;  /* 0x000000ffff457224 */ /* 0x000fe400000e06ff */
[----:B------:R-:W-:Y:S01]  /*39ad0*/  IMAD.X R75, RZ, RZ, RZ, P1 ;  /* 0x000000ffff4b7224 */ /* 0x000fe200008e06ff */
[----:B------:R-:W-:Y:S01]  /*39ae0*/  IADD3 R72, P1, PT, R73, R70, RZ ;  /* 0x0000004649487210 */ /* 0x000fe20007f3e0ff */
[----:B------:R-:W-:Y:S02]  /*39af0*/  IMAD.IADD R71, R71, 0x1, R31 ;  /* 0x0000000147477824 */ /* 0x000fe400078e021f */
[----:B------:R-:W-:-:S04]  /*39b00*/  IMAD.WIDE.U32 R68, R53, R46, R68 ;  /* 0x0000002e35447225 */ /* 0x000fc800078e0044 */
[----:B------:R-:W-:Y:S01]  /*39b10*/  IMAD R31, R45, R37, RZ ;  /* 0x000000252d1f7224 */ /* 0x000fe200078e02ff */
[----:B------:R-:W-:Y:S01]  /*39b20*/  IADD3 R70, P0, PT, R71, R68, RZ ;  /* 0x0000004447467210 */ /* 0x000fe20007f1e0ff */
[----:B------:R-:W-:-:S04]  /*39b30*/  IMAD.WIDE.U32 R44, R37, R44, R74 ;  /* 0x0000002c252c7225 */ /* 0x000fc800078e004a */
[----:B------:R-:W-:Y:S02]  /*39b40*/  IMAD.X R73, RZ, RZ, RZ, P1 ;  /* 0x000000ffff497224 */ /* 0x000fe400008e06ff */
[----:B------:R-:W-:Y:S02]  /*39b50*/  IMAD.IADD R31, R45, 0x1, R31 ;  /* 0x000000012d1f7824 */ /* 0x000fe400078e021f */
[----:B------:R-:W-:-:S04]  /*39b60*/  IMAD.WIDE.U32 R72, R49, R12, R72 ;  /* 0x0000000c31487225 */ /* 0x000fc800078e0048 */
[----:B------:R-:W-:Y:S01]  /*39b70*/  IMAD.X R71, RZ, RZ, RZ, P0 ;  /* 0x000000ffff477224 */ /* 0x000fe200000e06ff */
[----:B------:R-:W-:Y:S01]  /*39b80*/  IADD3 R72, P0, PT, R31, R72, RZ ;  /* 0x000000481f487210 */ /* 0x000fe20007f1e0ff */
[----:B------:R-:W-:Y:S02]  /*39b90*/  IMAD R41, R13, R49, RZ ;  /* 0x000000310d297224 */ /* 0x000fe400078e02ff */
[----:B------:R-:W-:-:S04]  /*39ba0*/  IMAD.WIDE.U32 R74, R40, 0x3d1, RZ ;  /* 0x000003d1284a7825 */ /* 0x000fc800078e00ff */
[----:B------:R-:W-:Y:S02]  /*39bb0*/  IMAD R33, R47, R53, RZ ;  /* 0x000000352f217224 */ /* 0x000fe400078e02ff */
[----:B------:R-:W-:Y:S02]  /*39bc0*/  IMAD R35, R5, R51, RZ ;  /* 0x0000003305237224 */ /* 0x000fe400078e02ff */
[----:B------:R-:W-:-:S04]  /*39bd0*/  IMAD.WIDE.U32 R70, R51, R4, R70 ;  /* 0x0000000433467225 */ /* 0x000fc800078e0046 */
[----:B------:R-:W-:Y:S02]  /*39be0*/  IMAD.IADD R31, R73, 0x1, R41 ;  /* 0x00000001491f7824 */ /* 0x000fe400078e0229 */
[----:B------:R-:W-:Y:S02]  /*39bf0*/  IMAD.IADD R0, R30, 0x1, R74 ;  /* 0x000000011e007824 */ /* 0x000fe400078e024a */
[----:B------:R-:W-:Y:S01]  /*39c00*/  IMAD.IADD R69, R69, 0x1, R33 ;  /* 0x0000000145457824 */ /* 0x000fe200078e0221 */
[----:B------:R-:W-:Y:S01]  /*39c10*/  IADD3 R70, P2, PT, R31, R70, RZ ;  /* 0x000000461f467210 */ /* 0x000fe20007f5e0ff */
[----:B------:R-:W-:Y:S02]  /*39c20*/  IMAD.IADD R2, R71, 0x1, R35 ;  /* 0x0000000147027824 */ /* 0x000fe400078e0223 */
[----:B------:R-:W-:Y:S01]  /*39c30*/  IMAD.X R73, RZ, RZ, RZ, P0 ;  /* 0x000000ffff497224 */ /* 0x000fe200000e06ff */
[----:B------:R-:W-:Y:S01]  /*39c40*/  ISETP.GE.U32.AND P0, PT, R0, R30, PT ;  /* 0x0000001e0000720c */ /* 0x000fe20003f06070 */
[----:B------:R-:W-:Y:S01]  /*39c50*/  VIADD R68, R75, UR4 ;  /* 0x000000044b447c36 */ /* 0x000fe20008000000 */
[----:B------:R-:W-:Y:S01]  /*39c60*/  IADD3 R30, P1, PT, R2, R69, RZ ;  /* 0x00000045021e7210 */ /* 0x000fe20007f3e0ff */
[----:B------:R-:W-:Y:S01]  /*39c70*/  IMAD R41, R17, R37, RZ ;  /* 0x0000002511297224 */ /* 0x000fe200078e02ff */
[----:B------:R-:W-:Y:S01]  /*39c80*/  SEL R33, RZ, 0x1, P0 ;  /* 0x00000001ff217807 */ /* 0x000fe20000000000 */
[----:B------:R-:W-:-:S02]  /*39c90*/  IMAD.MOV.U32 R69, RZ, RZ, RZ ;  /* 0x000000ffff457224 */ /* 0x000fc400078e00ff */
[----:B------:R-:W-:-:S04]  /*39ca0*/  IMAD.WIDE.U32 R16, R37, R16, R72 ;  /* 0x0000001025107225 */ /* 0x000fc800078e0048 */
[----:B------:R-:W-:Y:S02]  /*39cb0*/  IMAD.X R71, RZ, RZ, RZ, P2 ;  /* 0x000000ffff477224 */ /* 0x000fe400010e06ff */
[----:B------:R-:W-:-:S04]  /*39cc0*/  IMAD.WIDE.U32 R72, R44, 0x3d1, R68 ;  /* 0x000003d12c487825 */ /* 0x000fc800078e0044 */
[----:B------:R-:W-:Y:S01]  /*39cd0*/  IMAD R35, R9, R49, RZ ;  /* 0x0000003109237224 */ /* 0x000fe200078e02ff */
[----:B------:R-:W-:Y:S01]  /*39ce0*/  IADD3 R33, P2, P3, R72, R32, R33 ;  /* 0x0000002048217210 */ /* 0x000fe20007b5e021 */
        /* <DEDUP_REMOVED lines=15> */
[----:B------:R-:W-:Y:S01]  /*39de0*/  IMAD.IADD R17, R13, 0x1, R17 ;  /* 0x000000010d117824 */ /* 0x000fe200078e0211 */
[----:B------:R-:W-:Y:S01]  /*39df0*/  IADD3.X R13, PT, PT, RZ, RZ, RZ, P2, P3 ;  /* 0x000000ffff0d7210 */ /* 0x000fe200017e64ff */
[----:B------:R-:W-:Y:S02]  /*39e00*/  VIADD R72, R73, UR4 ;  /* 0x0000000449487c36 */ /* 0x000fe40008000000 */
[----:B------:R-:W-:Y:S01]  /*39e10*/  IMAD.IADD R31, R31, 0x1, R35 ;  /* 0x000000011f1f7824 */ /* 0x000fe200078e0223 */
[----:B------:R-:W-:Y:S01]  /*39e20*/  IADD3 R32, P3, PT, R17, R30, RZ ;  /* 0x0000001e11207210 */ /* 0x000fe20007f7e0ff */
[----:B------:R-:W-:Y:S01]  /*39e30*/  IMAD.MOV.U32 R73, RZ, RZ, RZ ;  /* 0x000000ffff497224 */ /* 0x000fe200078e00ff */
[----:B------:R-:W-:Y:S01]  /*39e40*/  IADD3 R35, P4, PT, R33, R40, RZ ;  /* 0x0000002821237210 */ /* 0x000fe20007f9e0ff */
[----:B------:R-:W-:Y:S01]  /*39e50*/  IMAD R41, R9, R37, RZ ;  /* 0x0000002509297224 */ /* 0x000fe200078e02ff */
[----:B------:R-:W-:Y:S01]  /*39e60*/  IADD3 R30, P2, PT, R31, R2, RZ ;  /* 0x000000021f1e7210 */ /* 0x000fe20007f5e0ff */
[----:B------:R-:W-:-:S04]  /*39e70*/  IMAD.WIDE.U32 R68, R16, 0x3d1, R72 ;  /* 0x000003d110447825 */ /* 0x000fc800078e0048 */
[----:B------:R-:W-:Y:S01]  /*39e80*/  IMAD.X R33, RZ, RZ, RZ, P3 ;  /* 0x000000ffff217224 */ /* 0x000fe200018e06ff */
[----:B------:R-:W-:Y:S01]  /*39e90*/  IADD3 R34, P1, P0, R68, R13, R34 ;  /* 0x0000000d44227210 */ /* 0x000fe2000783e022 */
[----:B------:R-:W-:Y:S02]  /*39ea0*/  IMAD.X R31, RZ, RZ, RZ, P2 ;  /* 0x000000ffff1f7224 */ /* 0x000fe400010e06ff */
[----:B------:R-:W-:-:S04]  /*39eb0*/  IMAD.WIDE.U32 R8, R37, R8, R32 ;  /* 0x0000000825087225 */ /* 0x000fc800078e0020 */
[----:B------:R-:W-:Y:S02]  /*39ec0*/  IMAD.X R13, RZ, RZ, RZ, P4 ;  /* 0x000000ffff0d7224 */ /* 0x000fe400020e06ff */
[----:B------:R-:W-:Y:S02]  /*39ed0*/  VIADD R68, R69, UR4 ;  /* 0x0000000445447c36 */ /* 0x000fe40008000000 */
[----:B------:R-:W-:Y:S01]  /*39ee0*/  IMAD.MOV.U32 R69, RZ, RZ, RZ ;  /* 0x000000ffff457224 */ /* 0x000fe200078e00ff */
[----:B------:R-:W-:Y:S01]  /*39ef0*/  IADD3 R33, P2, P3, R44, R13, R34 ;  /* 0x0000000d2c217210 */ /* 0x000fe20007b5e022 */
[----:B------:R-:W-:Y:S01]  /*39f00*/  IMAD.WIDE.U32 R30, R49, R46, R30 ;  /* 0x0000002e311e7225 */ /* 0x000fe200078e001e */
[----:B------:R-:W-:-:S03]  /*39f10*/  IADD3.X R13, PT, PT, RZ, RZ, RZ, P1, P0 ;  /* 0x000000ffff0d7210 */ /* 0x000fc60000fe04ff */
[----:B------:R-:W-:Y:S01]  /*39f20*/  IMAD.IADD R41, R9, 0x1, R41 ;  /* 0x0000000109297824 */ /* 0x000fe200078e0229 */
[----:B------:R-:W-:Y:S01]  /*39f30*/  IADD3.X R9, PT, PT, RZ, RZ, RZ, P2, P3 ;  /* 0x000000ffff097210 */ /* 0x000fe200017e64ff */
[----:B------:R-:W-:-:S03]  /*39f40*/  IMAD.WIDE.U32 R44, R12, 0x3d1, R68 ;  /* 0x000003d10c2c7825 */ /* 0x000fc600078e0044 */
[----:B------:R-:W-:Y:S02]  /*39f50*/  IADD3 R40, P0, PT, R41, R30, RZ ;  /* 0x0000001e29287210 */ /* 0x000fe40007f1e0ff */
[----:B------:R-:W-:Y:S01]  /*39f60*/  IADD3 R34, P2, P3, R44, R13, R60 ;  /* 0x0000000d2c227210 */ /* 0x000fe20007b5e03c */
[----:B------:R-:W-:Y:S02]  /*39f70*/  VIADD R44, R45, UR4 ;  /* 0x000000042d2c7c36 */ /* 0x000fe40008000000 */
[----:B------:R-:W-:Y:S01]  /*39f80*/  IMAD.X R41, RZ, RZ, RZ, P0 ;  /* 0x000000ffff297224 */ /* 0x000fe200000e06ff */
[----:B------:R-:W-:Y:S01]  /*39f90*/  IADD3 R34, P0, P1, R16, R9, R34 ;  /* 0x0000000910227210 */ /* 0x000fe2000791e022 */
[----:B------:R-:W-:Y:S02]  /*39fa0*/  IMAD R9, R47, R49, RZ ;  /* 0x000000312f097224 */ /* 0x000fe400078e02ff */
[----:B------:R-:W-:Y:S02]  /*39fb0*/  IMAD R13, R5, R37, RZ ;  /* 0x00000025050d7224 */ /* 0x000fe400078e02ff */
[----:B------:R-:W-:-:S02]  /*39fc0*/  IMAD.MOV.U32 R45, RZ, RZ, RZ ;  /* 0x000000ffff2d7224 */ /* 0x000fc400078e00ff */
[----:B------:R-:W-:-:S04]  /*39fd0*/  IMAD.WIDE.U32 R4, R37, R4, R40 ;  /* 0x0000000425047225 */ /* 0x000fc800078e0028 */
[----:B------:R-:W-:-:S04]  /*39fe0*/  IMAD.WIDE.U32 R16, R8, 0x3d1, R44 ;  /* 0x000003d108107825 */ /* 0x000fc800078e002c */
[----:B------:R-:W-:Y:S01]  /*39ff0*/  IMAD.IADD R31, R31, 0x1, R9 ;  /* 0x000000011f1f7824 */ /* 0x000fe200078e0209 */
[----:B------:R-:W-:Y:S01]  /*3a000*/  IADD3.X R9, PT, PT, RZ, RZ, RZ, P2, P3 ;  /* 0x000000ffff097210 */ /* 0x000fe200017e64ff */
[----:B------:R-:W-:Y:S01]  /*3a010*/  IMAD.IADD R2, R5, 0x1, R13 ;  /* 0x0000000105027824 */ /* 0x000fe200078e020d */
[----:B------:R-:W-:Y:S01]  /*3a020*/  IADD3.X R5, PT, PT, RZ, RZ, RZ, P0, P1 ;  /* 0x000000ffff057210 */ /* 0x000fe200007e24ff */
[----:B------:R-:W-:Y:S01]  /*3a030*/  VIADD R30, R17, UR4 ;  /* 0x00000004111e7c36 */ /* 0x000fe20008000000 */
[----:B------:R-:W-:Y:S01]  /*3a040*/  IADD3 R32, P3, P2, R16, R9, R62 ;  /* 0x0000000910207210 */ /* 0x000fe20007a7e03e */
[----:B------:R-:W-:Y:S01]  /*3a050*/  IMAD.MOV.U32 R41, RZ, RZ, RZ ;  /* 0x000000ffff297224 */ /* 0x000fe200078e00ff */
[----:B------:R-:W-:Y:S01]  /*3a060*/  IADD3 R16, P4, PT, R2, R31, RZ ;  /* 0x0000001f02107210 */ /* 0x000fe20007f9e0ff */
[----:B------:R-:W-:-:S04]  /*3a070*/  IMAD.MOV.U32 R31, RZ, RZ, RZ ;  /* 0x000000ffff1f7224 */ /* 0x000fc800078e00ff */
[----:B------:R-:W-:Y:S01]  /*3a080*/  IMAD.X R17, RZ, RZ, RZ, P4 ;  /* 0x000000ffff117224 */ /* 0x000fe200020e06ff */
[----:B------:R-:W-:Y:S01]  /*3a090*/  IADD3 R32, P4, P5, R12, R5, R32 ;  /* 0x000000050c207210 */ /* 0x000fe20007d9e020 */
[----:B------:R-:W-:Y:S01]  /*3a0a0*/  IMAD.WIDE.U32 R30, R4, 0x3d1, R30 ;  /* 0x000003d1041e7825 */ /* 0x000fe200078e001e */
[----:B------:R-:W-:-:S03]  /*3a0b0*/  IADD3.X R5, PT, PT, RZ, RZ, RZ, P3, P2 ;  /* 0x000000ffff057210 */ /* 0x000fc60001fe44ff */
        /* <DEDUP_REMOVED lines=8> */
[----:B------:R-:W-:Y:S01]  /*3a140*/  IMAD R41, R47, R37, RZ ;  /* 0x000000252f297224 */ /* 0x000fe200078e02ff */
[----:B------:R-:W-:Y:S01]  /*3a150*/  IADD3 R66, P0, P1, R16, R9, R66 ;  /* 0x0000000910427210 */ /* 0x000fe2000791e042 */
[----:B------:R-:W-:Y:S02]  /*3a160*/  VIADD R16, R17, UR4 ;  /* 0x0000000411107c36 */ /* 0x000fe40008000000 */
[----:B------:R-:W-:Y:S01]  /*3a170*/  IMAD.IADD R41, R13, 0x1, R41 ;  /* 0x000000010d297824 */ /* 0x000fe200078e0229 */
        /* <DEDUP_REMOVED lines=38> */
.L_x_910:
[----:B------:R-:W-:Y:S05]  /*3a3e0*/  BSYNC.RECONVERGENT B1 ;  /* 0x0000000000017941 */ /* 0x000fea0003800200 */
.L_x_909:
        /* <DEDUP_REMOVED lines=42> */
.L_x_913:
[----:B------:R-:W-:Y:S05]  /*3a690*/  BSYNC.RELIABLE B2 ;  /* 0x0000000000027941 */ /* 0x000fea0003800100 */
.L_x_912:
        /* <DEDUP_REMOVED lines=44> */
.L_x_914:
[----:B------:R-:W-:Y:S05]  /*3a960*/  BSYNC.RECONVERGENT B1 ;  /* 0x0000000000017941 */ /* 0x000fea0003800200 */
.L_x_911:
        /* <DEDUP_REMOVED lines=41> */
.L_x_917:
[----:B------:R-:W-:Y:S05]  /*3ac00*/  BSYNC.RELIABLE B2 ;  /* 0x0000000000027941 */ /* 0x000fea0003800100 */
.L_x_916:
        /* <DEDUP_REMOVED lines=43> */
[----:B------:R-:W-:-:S07]  /*3aec0*/  IMAD.IADD R31, R5, 0x1, -R20 ;  /* 0x00000001051f7824 */ /* 0x000fce00078e0a14 */
.L_x_918:
[----:B------:R-:W-:Y:S05]  /*3aed0*/  BSYNC.RECONVERGENT B1 ;  /* 0x0000000000017941 */ /* 0x000fea0003800200 */
.L_x_915:
[----:B------:R-:W-:Y:S01]  /*3aee0*/  IMAD.WIDE.U32 R8, R29, R21, RZ ;  /* 0x000000151d087225 */ /* 0x000fe200078e00ff */
[----:B------:R-:W-:Y:S01]  /*3aef0*/  UMOV UR4, URZ ;  /* 0x000000ff00047c82 */ /* 0x000fe20008000000 */
[----:B------:R-:W-:Y:S01]  /*3af00*/  UMOV UR5, URZ ;  /* 0x000000ff00057c82 */ /* 0x000fe20008000000 */
[----:B------:R-:W-:Y:S01]  /*3af10*/  UMOV UR16, URZ ;  /* 0x000000ff00107c82 */ /* 0x000fe20008000000 */
[----:B------:R-:W-:Y:S01]  /*3af20*/  VIADD R4, R9, UR4 ;  /* 0x0000000409047c36 */ /* 0x000fe20008000000 */
[----:B------:R-:W-:Y:S01]  /*3af30*/  UMOV UR17, URZ ;  /* 0x000000ff00117c82 */ /* 0x000fe20008000000 */
[----:B------:R-:W-:Y:S01]  /*3af40*/  IMAD.MOV.U32 R5, RZ, RZ, RZ ;  /* 0x000000ffff057224 */ /* 0x000fe200078e00ff */
[----:B------:R-:W-:Y:S01]  /*3af50*/  UMOV UR18, URZ ;  /* 0x000000ff00127c82 */ /* 0x000fe20008000000 */
[----:B------:R-:W-:Y:S01]  /*3af60*/  IMAD.MOV.U32 R13, RZ, RZ, RZ ;  /* 0x000000ffff0d7224 */ /* 0x000fe200078e00ff */
[----:B------:R-:W-:Y:S01]  /*3af70*/  UMOV UR19, URZ ;  /* 0x000000ff00137c82 */ /* 0x000fe20008000000 */
[----:B------:R-:W-:Y:S01]  /*3af80*/  IMAD.WIDE.U32 R4, R21, R59, R4 ;  /* 0x0000003b15047225 */ /* 0x000fe200078e0004 */
[----:B------:R-:W-:Y:S01]  /*3af90*/  UMOV UR20, URZ ;  /* 0x000000ff00147c82 */ /* 0x000fe20008000000 */
[----:B------:R-:W-:Y:S01]  /*3afa0*/  UMOV UR21, URZ ;  /* 0x000000ff00157c82 */ /* 0x000fe20008000000 */
[----:B------:R-:W-:Y:S01]  /*3afb0*/  BSSY.RECONVERGENT B1, `(.L_x_919) ;  /* 0x0000144000017945 */ /* 0x000fe20003800200 */
[----:B------:R-:W-:-:S02]  /*3afc0*/  IMAD.MOV.U32 R12, RZ, RZ, R4 ;  /* 0x000000ffff0c7224 */ /* 0x000fc400078e0004 */
[----:B------:R-:W-:Y:S02]  /*3afd0*/  VIADD R16, R5, UR5 ;  /* 0x0000000505107c36 */ /* 0x000fe40008000000 */
[----:B------:R-:W-:Y:S02]  /*3afe0*/  IMAD.MOV.U32 R17, RZ, RZ, RZ ;  /* 0x000000ffff117224 */ /* 0x000fe400078e00ff */
[----:B------:R-:W-:-:S04]  /*3aff0*/  IMAD.WIDE.U32 R12, R22, R29, R12 ;  /* 0x0000001d160c7225 */ /* 0x000fc800078e000c */
[----:B------:R-:W-:-:S04]  /*3b000*/  IMAD.WIDE.U32 R4, R21, R57, R16 ;  /* 0x0000003915047225 */ /* 0x000fc800078e0010 */
[----:B------:R-:W-:-:S05]  /*3b010*/  VIADD R17, R13, UR4 ;  /* 0x000000040d117c36 */ /* 0x000fca0008000000 */
[----:B------:R-:W-:Y:S01]  /*3b020*/  IADD3 R16, P0, PT, R17, R4, RZ ;  /* 0x0000000411107210 */ /* 0x000fe20007f1e0ff */
[----:B------:R-:W-:Y:S02]  /*3b030*/  VIADD R4, R5, UR16 ;  /* 0x0000001005047c36 */ /* 0x000fe40008000000 */
[----:B------:R-:W-:Y:S02]  /*3b040*/  IMAD.MOV.U32 R5, RZ, RZ, RZ ;  /* 0x000000ffff057224 */ /* 0x000fe400078e00ff */
[----:B------:R-:W-:Y:S02]  /*3b050*/  IMAD.X R17, RZ, RZ, RZ, P0 ;  /* 0x000000ffff117224 */ /* 0x000fe400000e06ff */
[----:B------:R-:W-:-:S04]  /*3b060*/  IMAD.WIDE.U32 R4, R21, R55, R4 ;  /* 0x0000003715047225 */ /* 0x000fc800078e0004 */
[----:B------:R-:W-:-:S04]  /*3b070*/  IMAD.WIDE.U32 R16, R22, R59, R16 ;  /* 0x0000003b16107225 */ /* 0x000fc800078e0010 */
[----:B------:R-:W-:Y:S02]  /*3b080*/  VIADD R41, R17, UR5 ;  /* 0x0000000511297c36 */ /* 0x000fe40008000000 */
[----:B------:R-:W-:-:S03]  /*3b090*/  IMAD.MOV.U32 R17, RZ, RZ, RZ ;  /* 0x000000ffff117224 */ /* 0x000fc600078e00ff */
[----:B------:R-:W-:Y:S01]  /*3b0a0*/  IADD3 R40, P0, PT, R41, R4, RZ ;  /* 0x0000000429287210 */ /* 0x000fe20007f1e0ff */
[----:B------:R-:W-:-:S04]  /*3b0b0*/  IMAD.WIDE.U32 R16, R23, R29, R16 ;  /* 0x0000001d17107225 */ /* 0x000fc800078e0010 */
[----:B------:R-:W-:Y:S02]  /*3b0c0*/  IMAD.X R41, RZ, RZ, RZ, P0 ;  /* 0x000000ffff297224 */ /* 0x000fe400000e06ff */
[----:B------:R-:W-:Y:S02]  /*3b0d0*/  VIADD R4, R5, UR17 ;  /* 0x0000001105047c36 */ /* 0x000fe40008000000 */
[----:B------:R-:W-:-:S04]  /*3b0e0*/  IMAD.WIDE.U32 R40, R22, R57, R40 ;  /* 0x0000003916287225 */ /* 0x000fc800078e0028 */
[----:B------:R-:W-:Y:S02]  /*3b0f0*/  VIADD R45, R17, UR4 ;  /* 0x00000004112d7c36 */ /* 0x000fe40008000000 */
[----:B------:R-:W-:Y:S02]  /*3b100*/  IMAD.MOV.U32 R5, RZ, RZ, RZ ;  /* 0x000000ffff057224 */ /* 0x000fe400078e00ff */
[----:B------:R-:W-:Y:S01]  /*3b110*/  VIADD R41, R41, UR16 ;  /* 0x0000001029297c36 */ /* 0x000fe20008000000 */
[----:B------:R-:W-:Y:S01]  /*3b120*/  IADD3 R44, P1, PT, R45, R40, RZ ;  /* 0x000000282d2c7210 */ /* 0x000fe20007f3e0ff */
[----:B------:R-:W-:-:S04]  /*3b130*/  IMAD.WIDE.U32 R4, R21, R53, R4 ;  /* 0x0000003515047225 */ /* 0x000fc800078e0004 */
[----:B------:R-:W-:Y:S01]  /*3b140*/  IMAD.X R45, RZ, RZ, RZ, P1 ;  /* 0x000000ffff2d7224 */ /* 0x000fe200008e06ff */
[----:B------:R-:W-:Y:S01]  /*3b150*/  IADD3 R40, P0, PT, R41, R4, RZ ;  /* 0x0000000429287210 */ /* 0x000fe20007f1e0ff */
[----:B------:R-:W-:Y:S02]  /*3b160*/  VIADD R4, R5, UR18 ;  /* 0x0000001205047c36 */ /* 0x000fe40008000000 */
[----:B------:R-:W-:-:S04]  /*3b170*/  IMAD.WIDE.U32 R44, R23, R59, R44 ;  /* 0x0000003b172c7225 */ /* 0x000fc800078e002c */
[----:B------:R-:W-:Y:S02]  /*3b180*/  IMAD.X R41, RZ, RZ, RZ, P0 ;  /* 0x000000ffff297224 */ /* 0x000fe400000e06ff */
[----:B------:R-:W-:Y:S02]  /*3b190*/  VIADD R47, R45, UR5 ;  /* 0x000000052d2f7c36 */ /* 0x000fe40008000000 */
[----:B------:R-:W-:-:S04]  /*3b1a0*/  IMAD.WIDE.U32 R40, R22, R55, R40 ;  /* 0x0000003716287225 */ /* 0x000fc800078e0028 */
[----:B------:R-:W-:Y:S01]  /*3b1b0*/  IMAD.MOV.U32 R5, RZ, RZ, RZ ;  /* 0x000000ffff057224 */ /* 0x000fe200078e00ff */
[----:B------:R-:W-:Y:S01]  /*3b1c0*/  IADD3 R46, P1, PT, R47, R40, RZ ;  /* 0x000000282f2e7210 */ /* 0x000fe20007f3e0ff */
[----:B------:R-:W-:Y:S02]  /*3b1d0*/  VIADD R43, R41, UR17 ;  /* 0x00000011292b7c36 */ /* 0x000fe40008000000 */
[----:B------:R-:W-:-:S04]  /*3b1e0*/  IMAD.WIDE.U32 R4, R21, R51, R4 ;  /* 0x0000003315047225 */ /* 0x000fc800078e0004 */
[----:B------:R-:W-:Y:S01]  /*3b1f0*/  IMAD.MOV.U32 R40, RZ, RZ, R44 ;  /* 0x000000ffff287224 */ /* 0x000fe200078e002c */
[----:B------:R-:W-:Y:S01]  /*3b200*/  IADD3 R42, P0, PT, R43, R4, RZ ;  /* 0x000000042b2a7210 */ /* 0x000fe20007f1e0ff */
[----:B------:R-:W-:Y:S02]  /*3b210*/  IMAD.MOV.U32 R41, RZ, RZ, RZ ;  /* 0x000000ffff297224 */ /* 0x000fe400078e00ff */
[----:B------:R-:W-:Y:S02]  /*3b220*/  IMAD.X R47, RZ, RZ, RZ, P1 ;  /* 0x000000ffff2f7224 */ /* 0x000fe400008e06ff */
[----:B------:R-:W-:-:S04]  /*3b230*/  IMAD.WIDE.U32 R40, R24, R29, R40 ;  /* 0x0000001d18287225 */ /* 0x000fc800078e0028 */
[----:B------:R-:W-:-:S04]  /*3b240*/  IMAD.WIDE.U32 R44, R23, R57, R46 ;  /* 0x00000039172c7225 */ /* 0x000fc800078e002e */
[----:B------:R-:W-:Y:S02]  /*3b250*/  IMAD.X R43, RZ, RZ, RZ, P0 ;  /* 0x000000ffff2b7224 */ /* 0x000fe400000e06ff */
[----:B------:R-:W-:Y:S02]  /*3b260*/  VIADD R47, R41, UR4 ;  /* 0x00000004292f7c36 */ /* 0x000fe40008000000 */
[----:B------:R-:W-:Y:S02]  /*3b270*/  VIADD R4, R5, UR19 ;  /* 0x0000001305047c36 */ /* 0x000fe40008000000 */
[----:B------:R-:W-:Y:S01]  /*3b280*/  IMAD.WIDE.U32 R42, R22, R53, R42 ;  /* 0x00000035162a7225 */ /* 0x000fe200078e002a */
[----:B------:R-:W-:-:S03]  /*3b290*/  IADD3 R46, P0, PT, R47, R44, RZ ;  /* 0x0000002c2f2e7210 */ /* 0x000fc60007f1e0ff */
[----:B------:R-:W-:Y:S02]  /*3b2a0*/  VIADD R9, R45, UR16 ;  /* 0x000000102d097c36 */ /* 0x000fe40008000000 */
[----:B------:R-:W-:Y:S02]  /*3b2b0*/  IMAD.MOV.U32 R5, RZ, RZ, RZ ;  /* 0x000000ffff057224 */ /* 0x000fe400078e00ff */
[----:B------:R-:W-:Y:S01]  /*3b2c0*/  VIADD R43, R43, UR18 ;  /* 0x000000122b2b7c36 */ /* 0x000fe20008000000 */
[----:B------:R-:W-:Y:S01]  /*3b2d0*/  IADD3 R42, P1, PT, R9, R42, RZ ;  /* 0x0000002a092a7210 */ /* 0x000fe20007f3e0ff */
[----:B------:R-:W-:-:S04]  /*3b2e0*/  IMAD.WIDE.U32 R4, R21, R49, R4 ;  /* 0x0000003115047225 */ /* 0x000fc800078e0004 */
[----:B------:R-:W-:Y:S01]  /*3b2f0*/  IMAD.X R47, RZ, RZ, RZ, P0 ;  /* 0x000000ffff2f7224 */ /* 0x000fe200000e06ff */
[----:B------:R-:W-:Y:S01]  /*3b300*/  IADD3 R44, P0, PT, R43, R4, RZ ;  /* 0x000000042b2c7210 */ /* 0x000fe20007f1e0ff */
[----:B------:R-:W-:Y:S02]  /*3b310*/  IMAD.X R43, RZ, RZ, RZ, P1 ;  /* 0x000000ffff2b7224 */ /* 0x000fe400008e06ff */
[----:B------:R-:W-:-:S04]  /*3b320*/  IMAD.WIDE.U32 R46, R24, R59, R46 ;  /* 0x0000003b182e7225 */ /* 0x000fc800078e002e */
[----:B------:R-:W-:Y:S02]  /*3b330*/  IMAD.X R45, RZ, RZ, RZ, P0 ;  /* 0x000000ffff2d7224 */ /* 0x000fe400000e06ff */
[----:B------:R-:W-:-:S04]  /*3b340*/  IMAD.WIDE.U32 R42, R23, R55, R42 ;  /* 0x00000037172a7225 */ /* 0x000fc800078e002a */
[----:B------:R-:W-:Y:S02]  /*3b350*/  VIADD R61, R47, UR5 ;  /* 0x000000052f3d7c36 */ /* 0x000fe40008000000 */
[----:B------:R-:W-:Y:S02]  /*3b360*/  VIADD R4, R5, UR20 ;  /* 0x0000001405047c36 */ /* 0x000fe40008000000 */
[----:B------:R-:W-:Y:S01]  /*3b370*/  IMAD.WIDE.U32 R44, R22, R51, R44 ;  /* 0x00000033162c7225 */ /* 0x000fe200078e002c */
[----:B------:R-:W-:-:S03]  /*3b380*/  IADD3 R60, P0, PT, R61, R42, RZ ;  /* 0x0000002a3d3c7210 */ /* 0x000fc60007f1e0ff */
[----:B------:R-:W-:Y:S02]  /*3b390*/  IMAD.MOV.U32 R5, RZ, RZ, RZ ;  /* 0x000000ffff057224 */ /* 0x000fe400078e00ff */
[----:B------:R-:W-:Y:S02]  /*3b3a0*/  VIADD R47, R43, UR17 ;  /* 0x000000112b2f7c36 */ /* 0x000fe40008000000 */
[----:B------:R-:W-:-:S04]  /*3b3b0*/  IMAD.WIDE.U32 R4, R21, R37, R4 ;  /* 0x0000002515047225 */ /* 0x000fc800078e0004 */
[----:B------:R-:W-:Y:S02]  /*3b3c0*/  VIADD R45, R45, UR19 ;  /* 0x000000132d2d7c36 */ /* 0x000fe40008000000 */
[----:B------:R-:W-:Y:S01]  /*3b3d0*/  IMAD.MOV.U32 R42, RZ, RZ, R46 ;  /* 0x000000ffff2a7224 */ /* 0x000fe200078e002e */
[----:B------:R-:W-:Y:S01]  /*3b3e0*/  IADD3 R46, P1, PT, R47, R44, RZ ;  /* 0x0000002c2f2e7210 */ /* 0x000fe20007f3e0ff */
[----:B------:R-:W-:Y:S02]  /*3b3f0*/  IMAD.MOV.U32 R43, RZ, RZ, RZ ;  /* 0x000000ffff2b7224 */ /* 0x000fe400078e00ff */
[----:B------:R-:W-:Y:S01]  /*3b400*/  IMAD.X R61, RZ, RZ, RZ, P0 ;  /* 0x000000ffff3d7224 */ /* 0x000fe200000e06ff */
[----:B------:R-:W-:Y:S01]  /*3b410*/  IADD3 R44, P0, PT, R45, R4, RZ ;  /* 0x000000042d2c7210 */ /* 0x000fe20007f1e0ff */
[----:B------:R-:W-:-:S04]  /*3b420*/  IMAD.WIDE.U32 R42, R25, R29, R42 ;  /* 0x0000001d192a7225 */ /* 0x000fc800078e002a */
[----:B------:R-:W-:-:S04]  /*3b430*/  IMAD.WIDE.U32 R60, R24, R57, R60 ;  /* 0x00000039183c7225 */ /* 0x000fc800078e003c */
[----:B------:R-:W-:Y:S02]  /*3b440*/  IMAD.X R47, RZ, RZ, RZ, P1 ;  /* 0x000000ffff2f7224 */ /* 0x000fe400008e06ff */
[----:B------:R-:W-:Y:S02]  /*3b450*/  VIADD R63, R43, UR4 ;  /* 0x000000042b3f7c36 */ /* 0x000fe40008000000 */
[----:B------:R-:W-:Y:S02]  /*3b460*/  IMAD.X R45, RZ, RZ, RZ, P0 ;  /* 0x000000ffff2d7224 */ /* 0x000fe400000e06ff */
[----:B------:R-:W-:Y:S01]  /*3b470*/  VIADD R61, R61, UR16 ;  /* 0x000000103d3d7c36 */ /* 0x000fe20008000000 */
[----:B------:R-:W-:Y:S01]  /*3b480*/  IADD3 R62, P1, PT, R63, R60, RZ ;  /* 0x0000003c3f3e7210 */ /* 0x000fe20007f3e0ff */
[----:B------:R-:W-:-:S04]  /*3b490*/  IMAD.WIDE.U32 R46, R23, R53, R46 ;  /* 0x00000035172e7225 */ /* 0x000fc800078e002e */
[----:B------:R-:W-:Y:S01]  /*3b4a0*/  IMAD.WIDE.U32 R44, R22, R49, R44 ;  /* 0x00000031162c7225 */ /* 0x000fe200078e002c */
[----:B------:R-:W-:-:S03]  /*3b4b0*/  IADD3 R46, P0, PT, R61, R46, RZ ;  /* 0x0000002e3d2e7210 */ /* 0x000fc60007f1e0ff */
[----:B------:R-:W-:Y:S02]  /*3b4c0*/  VIADD R47, R47, UR18 ;  /* 0x000000122f2f7c36 */ /* 0x000fe40008000000 */
[----:B------:R-:W-:Y:S02]  /*3b4d0*/  IMAD.X R63, RZ, RZ, RZ, P1 ;  /* 0x000000ffff3f7224 */ /* 0x000fe400008e06ff */
[----:B------:R-:W-:Y:S01]  /*3b4e0*/  VIADD R5, R5, UR21 ;  /* 0x0000001505057c36 */ /* 0x000fe20008000000 */
[----:B------:R-:W-:Y:S01]  /*3b4f0*/  IADD3 R44, P1, PT, R47, R44, RZ ;  /* 0x0000002c2f2c7210 */ /* 0x000fe20007f3e0ff */
[----:B------:R-:W-:Y:S02]  /*3b500*/  IMAD.X R47, RZ, RZ, RZ, P0 ;  /* 0x000000ffff2f7224 */ /* 0x000fe400000e06ff */
[----:B------:R-:W-:Y:S02]  /*3b510*/  VIADD R4, R45, UR20 ;  /* 0x000000142d047c36 */ /* 0x000fe40008000000 */
[----:B------:R-:W-:-:S03]  /*3b520*/  IMAD.WIDE.U32 R62, R25, R59, R62 ;  /* 0x0000003b193e7225 */ /* 0x000fc600078e003e */
[----:B------:R-:W-:Y:S01]  /*3b530*/  IADD3 R4, P0, PT, R4, R5, RZ ;  /* 0x0000000504047210 */ /* 0x000fe20007f1e0ff */
[----:B------:R-:W-:Y:S02]  /*3b540*/  IMAD.X R45, RZ, RZ, RZ, P1 ;  /* 0x000000ffff2d7224 */ /* 0x000fe400008e06ff */
[----:B------:R-:W-:-:S04]  /*3b550*/  IMAD.WIDE.U32 R46, R24, R55, R46 ;  /* 0x00000037182e7225 */ /* 0x000fc800078e002e */
[----:B------:R-:W-:Y:S02]  /*3b560*/  VIADD R65, R63, UR5 ;  /* 0x000000053f417c36 */ /* 0x000fe40008000000 */
[----:B------:R-:W-:-:S04]  /*3b570*/  IMAD.WIDE.U32 R44, R23, R51, R44 ;  /* 0x00000033172c7225 */ /* 0x000fc800078e002c */
[----:B------:R-:W-:Y:S02]  /*3b580*/  VIADD R61, R47, UR17 ;  /* 0x000000112f3d7c36 */ /* 0x000fe40008000000 */
[----:B------:R-:W-:Y:S01]  /*3b590*/  IMAD.X R5, RZ, RZ, RZ, P0 ;  /* 0x000000ffff057224 */ /* 0x000fe200000e06ff */
[----:B------:R-:W-:Y:S01]  /*3b5a0*/  IADD3 R64, P0, PT, R65, R46, RZ ;  /* 0x0000002e41407210 */ /* 0x000fe20007f1e0ff */
[----:B------:R-:W-:Y:S01]  /*3b5b0*/  VIADD R47, R45, UR19 ;  /* 0x000000132d2f7c36 */ /* 0x000fe20008000000 */
[----:B------:R-:W-:Y:S01]  /*3b5c0*/  IADD3 R60, P1, PT, R61, R44, RZ ;  /* 0x0000002c3d3c7210 */ /* 0x000fe20007f3e0ff */
[----:B------:R-:W-:Y:S02]  /*3b5d0*/  IMAD.MOV.U32 R44, RZ, RZ, R62 ;  /* 0x000000ffff2c7224 */ /* 0x000fe400078e003e */
[----:B------:R-:W-:Y:S02]  /*3b5e0*/  IMAD.MOV.U32 R45, RZ, RZ, RZ ;  /* 0x000000ffff2d7224 */ /* 0x000fe400078e00ff */
[----:B------:R-:W-:-:S04]  /*3b5f0*/  IMAD.WIDE.U32 R4, R22, R37, R4 ;  /* 0x0000002516047225 */ /* 0x000fc800078e0004 */
[----:B------:R-:W-:Y:S01]  /*3b600*/  IMAD.X R65, RZ, RZ, RZ, P0 ;  /* 0x000000ffff417224 */ /* 0x000fe200000e06ff */
[----:B------:R-:W-:Y:S01]  /*3b610*/  IADD3 R46, P0, PT, R47, R4, RZ ;  /* 0x000000042f2e7210 */ /* 0x000fe20007f1e0ff */
[----:B------:R-:W-:-:S04]  /*3b620*/  IMAD.WIDE.U32 R44, R26, R29, R44 ;  /* 0x0000001d1a2c7225 */ /* 0x000fc800078e002c */
[----:B------:R-:W-:Y:S02]  /*3b630*/  IMAD.X R61, RZ, RZ, RZ, P1 ;  /* 0x000000ffff3d7224 */ /* 0x000fe400008e06ff */
[----:B------:R-:W-:-:S04]  /*3b640*/  IMAD.WIDE.U32 R62, R25, R57, R64 ;  /* 0x00000039193e7225 */ /* 0x000fc800078e0040 */
[----:B------:R-:W-:Y:S02]  /*3b650*/  VIADD R9, R45, UR4 ;  /* 0x000000042d097c36 */ /* 0x000fe40008000000 */
[----:B------:R-:W-:Y:S02]  /*3b660*/  IMAD.X R47, RZ, RZ, RZ, P0 ;  /* 0x000000ffff2f7224 */ /* 0x000fe400000e06ff */
[----:B------:R-:W-:Y:S01]  /*3b670*/  IMAD.WIDE.U32 R60, R24, R53, R60 ;  /* 0x00000035183c7225 */ /* 0x000fe200078e003c */
[----:B------:R-:W-:-:S03]  /*3b680*/  IADD3 R62, P1, PT, R9, R62, RZ ;  /* 0x0000003e093e7210 */ /* 0x000fc60007f3e0ff */
[----:B------:R-:W-:Y:S02]  /*3b690*/  VIADD R63, R63, UR16 ;  /* 0x000000103f3f7c36 */ /* 0x000fe40008000000 */
[----:B------:R-:W-:-:S03]  /*3b6a0*/  IMAD.WIDE.U32 R46, R23, R49, R46 ;  /* 0x00000031172e7225 */ /* 0x000fc600078e002e */
[----:B------:R-:W-:Y:S01]  /*3b6b0*/  IADD3 R60, P0, PT, R63, R60, RZ ;  /* 0x0000003c3f3c7210 */ /* 0x000fe20007f1e0ff */
[----:B------:R-:W-:Y:S02]  /*3b6c0*/  VIADD R61, R61, UR18 ;  /* 0x000000123d3d7c36 */ /* 0x000fe40008000000 */
[----:B------:R-:W-:Y:S02]  /*3b6d0*/  IMAD.X R63, RZ, RZ, RZ, P1 ;  /* 0x000000ffff3f7224 */ /* 0x000fe400008e06ff */
[----:B------:R-:W-:Y:S01]  /*3b6e0*/  VIADD R5, R5, UR21 ;  /* 0x0000001505057c36 */ /* 0x000fe20008000000 */
[----:B------:R-:W-:Y:S01]  /*3b6f0*/  IADD3 R46, P1, PT, R61, R46, RZ ;  /* 0x0000002e3d2e7210 */ /* 0x000fe20007f3e0ff */
[----:B------:R-:W-:Y:S02]  /*3b700*/  VIADD R4, R47, UR20 ;  /* 0x000000142f047c36 */ /* 0x000fe40008000000 */
[----:B------:R-:W-:Y:S02]  /*3b710*/  IMAD.X R61, RZ, RZ, RZ, P0 ;  /* 0x000000ffff3d7224 */ /* 0x000fe400000e06ff */
[----:B------:R-:W-:Y:S01]  /*3b720*/  IMAD.WIDE.U32 R62, R26, R59, R62 ;  /* 0x0000003b1a3e7225 */ /* 0x000fe200078e003e */
[----:B------:R-:W-:-:S03]  /*3b730*/  IADD3 R4, P0, PT, R4, R5, RZ ;  /* 0x0000000504047210 */ /* 0x000fc60007f1e0ff */
        /* <DEDUP_REMOVED lines=10> */
[----:B------:R-:W-:Y:S02]  /*3b7e0*/  IMAD.MOV.U32 R22, RZ, RZ, R62 ;  /* 0x000000ffff167224 */ /* 0x000fe400078e003e */
[----:B------:R-:W-:Y:S02]  /*3b7f0*/  IMAD.MOV.U32 R23, RZ, RZ, RZ ;  /* 0x000000ffff177224 */ /* 0x000fe400078e00ff */
        /* <DEDUP_REMOVED lines=29> */
[----:B------:R-:W-:-:S04]  /*3b9d0*/  IMAD.WIDE.U32 R4, R24, R37, R4 ;  /* 0x0000002518047225 */ /* 0x000fc800078e0004 */
        /* <DEDUP_REMOVED lines=33> */
[----:B------:R-:W-:Y:S01]  /*3bbf0*/  IMAD.X R63, RZ, RZ, RZ, P1 ;  /* 0x000000ffff3f7224 */ /* 0x000fe200008e06ff */
[----:B------:R-:W-:Y:S01]  /*3bc00*/  IADD3 R60, P0, PT, R61, R4, RZ ;  /* 0x000000043d3c7210 */ /* 0x000fe20007f1e0ff */
[----:B------:R-:W-:-:S04]  /*3bc10*/  IMAD.WIDE.U32 R24, R28, R57, R24 ;  /* 0x000000391c187225 */ /* 0x000fc800078e0018 */
[----:B------:R-:W-:Y:S02]  /*3bc20*/  IMAD.X R61, RZ, RZ, RZ, P0 ;  /* 0x000000ffff3d7224 */ /* 0x000fe400000e06ff */
[----:B------:R-:W-:-:S04]  /*3bc30*/  IMAD.WIDE.U32 R62, R27, R53, R62 ;  /* 0x000000351b3e7225 */ /* 0x000fc800078e003e */
[----:B------:R-:W-:Y:S02]  /*3bc40*/  VIADD R9, R25, UR16 ;  /* 0x0000001019097c36 */ /* 0x000fe40008000000 */
[----:B------:R-:W-:-:S03]  /*3bc50*/  IMAD.WIDE.U32 R56, R26, R49, R60 ;  /* 0x000000311a387225 */ /* 0x000fc600078e003c */
[----:B------:R-:W-:Y:S01]  /*3bc60*/  IADD3 R62, P0, PT, R9, R62, RZ ;  /* 0x0000003e093e7210 */ /* 0x000fe20007f1e0ff */
[----:B------:R-:W-:Y:S02]  /*3bc70*/  VIADD R13, R63, UR18 ;  /* 0x000000123f0d7c36 */ /* 0x000fe40008000000 */
[----:B------:R-:W-:Y:S02]  /*3bc80*/  VIADD R5, R5, UR21 ;  /* 0x0000001505057c36 */ /* 0x000fe40008000000 */
[----:B------:R-:W-:Y:S01]  /*3bc90*/  IMAD.X R63, RZ, RZ, RZ, P0 ;  /* 0x000000ffff3f7224 */ /* 0x000fe200000e06ff */
[----:B------:R-:W-:Y:S01]  /*3bca0*/  IADD3 R4, P1, PT, R13, R56, RZ ;  /* 0x000000380d047210 */ /* 0x000fe20007f3e0ff */
[----:B------:R-:W-:Y:S02]  /*3bcb0*/  VIADD R56, R57, UR20 ;  /* 0x0000001439387c36 */ /* 0x000fe40008000000 */
[----:B------:R-:W-:-:S03]  /*3bcc0*/  IMAD.WIDE.U32 R54, R28, R55, R62 ;  /* 0x000000371c367225 */ /* 0x000fc600078e003e */
[----:B------:R-:W-:Y:S01]  /*3bcd0*/  IADD3 R56, P0, PT, R56, R5, RZ ;  /* 0x0000000538387210 */ /* 0x000fe20007f1e0ff */
[----:B------:R-:W-:Y:S02]  /*3bce0*/  IMAD.X R5, RZ, RZ, RZ, P1 ;  /* 0x000000ffff057224 */ /* 0x000fe400008e06ff */
[----:B------:R-:W-:Y:S02]  /*3bcf0*/  VIADD R61, R55, UR17 ;  /* 0x00000011373d7c36 */ /* 0x000fe40008000000 */
[----:B------:R-:W-:-:S04]  /*3bd00*/  IMAD.WIDE.U32 R4, R27, R51, R4 ;  /* 0x000000331b047225 */ /* 0x000fc800078e0004 */
[----:B------:R-:W-:Y:S01]  /*3bd10*/  IMAD.X R57, RZ, RZ, RZ, P0 ;  /* 0x000000ffff397224 */ /* 0x000fe200000e06ff */
[----:B------:R-:W-:Y:S01]  /*3bd20*/  IADD3 R60, P0, PT, R61, R4, RZ ;  /* 0x000000043d3c7210 */ /* 0x000fe20007f1e0ff */
[----:B------:R-:W-:-:S04]  /*3bd30*/  IMAD.WIDE.U32 R62, R58, 0x3d1, RZ ;  /* 0x000003d13a3e7825 */ /* 0x000fc800078e00ff */
[----:B------:R-:W-:-:S04]  /*3bd40*/  IMAD.WIDE.U32 R56, R26, R37, R56 ;  /* 0x000000251a387225 */ /* 0x000fc800078e0038 */
[----:B------:R-:W-:Y:S02]  /*3bd50*/  VIADD R5, R5, UR19 ;  /* 0x0000001305057c36 */ /* 0x000fe40008000000 */
[----:B------:R-:W-:Y:S02]  /*3bd60*/  IMAD.IADD R4, R8, 0x1, R62 ;  /* 0x0000000108047824 */ /* 0x000fe400078e023e */
[----:B------:R-:W-:Y:S01]  /*3bd70*/  IMAD.X R61, RZ, RZ, RZ, P0 ;  /* 0x000000ffff3d7224 */ /* 0x000fe200000e06ff */
[----:B------:R-:W-:Y:S01]  /*3bd80*/  IADD3 R52, P1, PT, R5, R56, RZ ;  /* 0x0000003805347210 */ /* 0x000fe20007f3e0ff */
[----:B------:R-:W-:Y:S01]  /*3bd90*/  VIADD R62, R63, UR4 ;  /* 0x000000043f3e7c36 */ /* 0x000fe20008000000 */
[----:B------:R-:W-:Y:S01]  /*3bda0*/  ISETP.GE.U32.AND P0, PT, R4, R8, PT ;  /* 0x000000080400720c */ /* 0x000fe20003f06070 */
[----:B------:R-:W-:-:S03]  /*3bdb0*/  IMAD.WIDE.U32 R8, R28, R53, R60 ;  /* 0x000000351c087225 */ /* 0x000fc600078e003c */
[----:B------:R-:W-:Y:S01]  /*3bdc0*/  SEL R5, RZ, 0x1, P0 ;  /* 0x00000001ff057807 */ /* 0x000fe20000000000 */
[----:B------:R-:W-:Y:S02]  /*3bdd0*/  IMAD.MOV.U32 R63, RZ, RZ, RZ ;  /* 0x000000ffff3f7224 */ /* 0x000fe400078e00ff */
[----:B------:R-:W-:Y:S02]  /*3bde0*/  IMAD.X R53, RZ, RZ, RZ, P1 ;  /* 0x000000ffff357224 */ /* 0x000fe400008e06ff */
[----:B------:R-:W-:-:S04]  /*3bdf0*/  IMAD.WIDE.U32 R60, R24, 0x3d1, R62 ;  /* 0x000003d1183c7825 */ /* 0x000fc800078e003e */
[----:B------:R-:W-:Y:S01]  /*3be00*/  IMAD.WIDE.U32 R52, R27, R49, R52 ;  /* 0x000000311b347225 */ /* 0x000fe200078e0034 */
[----:B------:R-:W-:-:S03]  /*3be10*/  IADD3 R5, P3, P4, R60, R12, R5 ;  /* 0x0000000c3c057210 */ /* 0x000fc60007c7e005 */
[----:B------:R-:W-:Y:S01]  /*3be20*/  VIADD R13, R9, UR18 ;  /* 0x00000012090d7c36 */ /* 0x000fe20008000000 */
[----:B------:R-:W-:Y:S01]  /*3be30*/  IADD3 R5, P0, PT, R5, R58, RZ ;  /* 0x0000003a05057210 */ /* 0x000fe20007f1e0ff */
[----:B------:R-:W-:Y:S01]  /*3be40*/  VIADD R26, R57, UR21 ;  /* 0x00000015391a7c36 */ /* 0x000fe20008000000 */
[----:B------:R-:W-:Y:S01]  /*3be50*/  IADD3.X R9, PT, PT, RZ, RZ, RZ, P3, P4 ;  /* 0x000000ffff097210 */ /* 0x000fe20001fe84ff */
[----:B------:R-:W-:Y:S01]  /*3be60*/  VIADD R53, R53, UR20 ;  /* 0x0000001435357c36 */ /* 0x000fe20008000000 */
[----:B------:R-:W-:Y:S01]  /*3be70*/  IADD3 R12, P2, PT, R13, R52, RZ ;  /* 0x000000340d0c7210 */ /* 0x000fe20007f5e0ff */
[----:B------:R-:W-:Y:S02]  /*3be80*/  VIADD R56, R61, UR4 ;  /* 0x000000043d387c36 */ /* 0x000fe40008000000 */
[----:B------:R-:W-:Y:S01]  /*3be90*/  IMAD.MOV.U32 R57, RZ, RZ, RZ ;  /* 0x000000ffff397224 */ /* 0x000fe200078e00ff */
[----:B------:R-:W-:Y:S01]  /*3bea0*/  IADD3 R52, P1, PT, R53, R26, RZ ;  /* 0x0000001a35347210 */ /* 0x000fe20007f3e0ff */
[----:B------:R-:W-:-:S02]  /*3beb0*/  IMAD.X R13, RZ, RZ, RZ, P2 ;  /* 0x000000ffff0d7224 */ /* 0x000fc400010e06ff */
[----:B------:R-:W-:-:S04]  /*3bec0*/  IMAD.WIDE.U32 R56, R54, 0x3d1, R56 ;  /* 0x000003d136387825 */ /* 0x000fc800078e0038 */
[----:B------:R-:W-:Y:S01]  /*3bed0*/  IMAD.X R53, RZ, RZ, RZ, P1 ;  /* 0x000000ffff357224 */ /* 0x000fe200008e06ff */
[----:B------:R-:W-:Y:S01]  /*3bee0*/  IADD3 R16, P1, P2, R56, R9, R16 ;  /* 0x0000000938107210 */ /* 0x000fe20007a3e010 */
[----:B------:R-:W-:-:S03]  /*3bef0*/  IMAD.WIDE.U32 R12, R28, R51, R12 ;  /* 0x000000331c0c7225 */ /* 0x000fc600078e000c */
[----:B------:R-:W-:Y:S01]  /*3bf00*/  IADD3.X R41, PT, PT, RZ, RZ, RZ, P1, P2 ;  /* 0x000000ffff297210 */ /* 0x000fe20000fe44ff */
[----:B------:R-:W-:Y:S02]  /*3bf10*/  IMAD.X R9, RZ, RZ, RZ, P0 ;  /* 0x000000ffff097224 */ /* 0x000fe400000e06ff */
[----:B------:R-:W-:-:S03]  /*3bf20*/  IMAD.WIDE.U32 R26, R27, R37, R52 ;  /* 0x000000251b1a7225 */ /* 0x000fc600078e0034 */
[----:B------:R-:W-:Y:S01]  /*3bf30*/  IADD3 R16, P1, P4, R24, R9, R16 ;  /* 0x0000000918107210 */ /* 0x000fe20007c3e010 */
[----:B------:R-:W-:Y:S02]  /*3bf40*/  VIADD R25, R13, UR19 ;  /* 0x000000130d197c36 */ /* 0x000fe40008000000 */
[----:B------:R-:W-:Y:S01]  /*3bf50*/  VIADD R50, R57, UR4 ;  /* 0x0000000439327c36 */ /* 0x000fe20008000000 */
[----:B------:R-:W-:Y:S01]  /*3bf60*/  IADD3.X R17, PT, PT, RZ, RZ, RZ, P1, P4 ;  /* 0x000000ffff117210 */ /* 0x000fe20000fe84ff */
[----:B------:R-:W-:Y:S01]  /*3bf70*/  IMAD.MOV.U32 R51, RZ, RZ, RZ ;  /* 0x000000ffff337224 */ /* 0x000fe200078e00ff */
[----:B------:R-:W-:Y:S01]  /*3bf80*/  IADD3 R24, P0, PT, R25, R26, RZ ;  /* 0x0000001a19187210 */ /* 0x000fe20007f1e0ff */
[----:B------:R-:W-:Y:S02]  /*3bf90*/  VIADD R27, R27, UR21 ;  /* 0x000000151b1b7c36 */ /* 0x000fe40008000000 */
[----:B------:R-:W-:-:S04]  /*3bfa0*/  IMAD.WIDE.U32 R50, R8, 0x3d1, R50 ;  /* 0x000003d108327825 */ /* 0x000fc800078e0032 */
        /* <DEDUP_REMOVED lines=8> */
[----:B------:R-:W-:-:S02]  /*3c030*/  VIADD R26, R25, UR20 ;  /* 0x00000014191a7c36 */ /* 0x000fc40008000000 */
[----:B------:R-:W-:-:S03]  /*3c040*/  IMAD.WIDE.U32 R40, R12, 0x3d1, R40 ;  /* 0x000003d10c287825 */ /* 0x000fc600078e0028 */
[----:B------:R-:W-:Y:S01]  /*3c050*/  IADD3 R26, P2, PT, R26, R27, RZ ;  /* 0x0000001b1a1a7210 */ /* 0x000fe20007f5e0ff */
        /* <DEDUP_REMOVED lines=18> */
[----:B------:R-:W-:Y:S01]  /*3c180*/  VIADD R25, R29, UR21 ;  /* 0x000000151d197c36 */ /* 0x000fe20008000000 */
        /* <DEDUP_REMOVED lines=38> */
.L_x_920:
[----:B------:R-:W-:Y:S05]  /*3c3f0*/  BSYNC.RECONVERGENT B1 ;  /* 0x0000000000017941 */ /* 0x000fea0003800200 */
.L_x_919:
        /* <DEDUP_REMOVED lines=44> */
.L_x_923:
[----:B------:R-:W-:Y:S05]  /*3c6c0*/  BSYNC.RELIABLE B2 ;  /* 0x0000000000027941 */ /* 0x000fea0003800100 */
.L_x_922:
        /* <DEDUP_REMOVED lines=40> */
[----:B------:R-:W-:Y:S01]  /*3c950*/  ISETP.GE.U32.AND.EX P0, PT, R5, RZ, PT, P0 ;  /* 0x000000ff0500720c */ /* 0x000fe20003f06100 */
[----:B------:R-:W-:-:S12]  /*3c960*/  VIADD R5, R22, -UR17 ;  /* 0x8000001116057c36 */ /* 0x000fd80008000000 */
[----:B------:R-:W-:-:S04]  /*3c970*/  @P0 IMAD.MOV R21, RZ, RZ, R13 ;  /* 0x000000ffff150224 */ /* 0x000fc800078e020d */
[----:B------:R-:W-:-:S07]  /*3c980*/  IMAD.IADD R13, R21, 0x1, -R20 ;  /* 0x00000001150d7824 */ /* 0x000fce00078e0a14 */
.L_x_924:
[----:B------:R-:W-:Y:S05]  /*3c990*/  BSYNC.RECONVERGENT B1 ;  /* 0x0000000000017941 */ /* 0x000fea0003800200 */
.L_x_921:
        /* <DEDUP_REMOVED lines=41> */
.L_x_927:
[----:B------:R-:W-:Y:S05]  /*3cc30*/  BSYNC.RELIABLE B2 ;  /* 0x0000000000027941 */ /* 0x000fea0003800100 */
.L_x_926:
        /* <DEDUP_REMOVED lines=44> */
.L_x_928:
[----:B------:R-:W-:Y:S05]  /*3cf00*/  BSYNC.RECONVERGENT B1 ;  /* 0x0000000000017941 */ /* 0x000fea0003800200 */
.L_x_925:
[----:B------:R-:W-:Y:S01]  /*3cf10*/  IMAD.WIDE.U32 R22, R0, R6, RZ ;  /* 0x0000000600167225 */ /* 0x000fe200078e00ff */
[----:B------:R-:W-:Y:S01]  /*3cf20*/  UMOV UR4, URZ ;  /* 0x000000ff00047c82 */ /* 0x000fe20008000000 */
[----:B------:R0:W-:Y:S01]  /*3cf30*/  STL.64 [R1+0x40], R4 ;  /* 0x0000400401007387 */ /* 0x0001e20000100a00 */
[----:B------:R-:W-:Y:S01]  /*3cf40*/  BSSY.RECONVERGENT B1, `(.L_x_929) ;  /* 0x0000110000017945 */ /* 0x000fe20003800200 */
[----:B------:R-:W-:Y:S02]  /*3cf50*/  IMAD.MOV.U32 R24, RZ, RZ, R23 ;  /* 0x000000ffff187224 */ /* 0x000fe400078e0017 */
[----:B------:R-:W-:Y:S01]  /*3cf60*/  IMAD.MOV.U32 R25, RZ, RZ, RZ ;  /* 0x000000ffff197224 */ /* 0x000fe200078e00ff */
[----:B------:R0:W-:Y:S01]  /*3cf70*/  STL.64 [R1+0x48], R16 ;  /* 0x0000481001007387 */ /* 0x0001e20000100a00 */
[----:B------:R-:W-:Y:S02]  /*3cf80*/  IMAD.MOV.U32 R27, RZ, RZ, RZ ;  /* 0x000000ffff1b7224 */ /* 0x000fe400078e00ff */
[----:B------:R-:W-:Y:S01]  /*3cf90*/  IMAD.WIDE.U32 R24, R6, R35, R24 ;  /* 0x0000002306187225 */ /* 0x000fe200078e0018 */
[----:B------:R0:W-:Y:S03]  /*3cfa0*/  STL.64 [R1+0x50], R8 ;  /* 0x0000500801007387 */ /* 0x0001e60000100a00 */
[----:B------:R-:W-:Y:S01]  /*3cfb0*/  IMAD.MOV.U32 R26, RZ, RZ, R25 ;  /* 0x000000ffff1a7224 */ /* 0x000fe200078e0019 */
[----:B------:R0:W-:Y:S01]  /*3cfc0*/  STL.64 [R1+0x58], R12 ;  /* 0x0000580c01007387 */ /* 0x0001e20000100a00 */
[----:B------:R-:W-:-:S02]  /*3cfd0*/  IMAD.MOV.U32 R25, RZ, RZ, RZ ;  /* 0x000000ffff197224 */ /* 0x000fc400078e00ff */
        /* <DEDUP_REMOVED lines=192> */
[----:B------:R-:W-:Y:S01]  /*3dbe0*/  VIADD R46, R47, UR4 ;  /* 0x000000042f2e7c36 */ /* 0x000fe20008000000 */
[----:B------:R-:W-:Y:S01]  /*3dbf0*/  IADD3 R26, P4, PT, R22, R25, RZ ;  /* 0x00000019161a7210 */ /* 0x000fe20007f9e0ff */
[----:B------:R-:W-:Y:S01]  /*3dc00*/  IMAD.MOV.U32 R47, RZ, RZ, RZ ;  /* 0x000000ffff2f7224 */ /* 0x000fe200078e00ff */
[----:B------:R-:W-:Y:S01]  /*3dc10*/  IADD3.X R11, PT, PT, RZ, RZ, RZ, P1, P0 ;  /* 0x000000ffff0b7210 */ /* 0x000fe20000fe04ff */
        /* <DEDUP_REMOVED lines=66> */
.L_x_930:
[----:B------:R-:W-:Y:S05]  /*3e040*/  BSYNC.RECONVERGENT B1 ;  /* 0x0000000000017941 */ /* 0x000fea0003800200 */
.L_x_929:
        /* <DEDUP_REMOVED lines=47> */
.L_x_933:
[----:B------:R-:W-:Y:S05]  /*3e340*/  BSYNC.RELIABLE B2 ;  /* 0x0000000000027941 */ /* 0x000fea0003800100 */
.L_x_932:
        /* <DEDUP_REMOVED lines=44> */
.L_x_934:
[----:B------:R-:W-:Y:S05]  /*3e610*/  BSYNC.RECONVERGENT B1 ;  /* 0x0000000000017941 */ /* 0x000fea0003800200 */
.L_x_931:
        /* <DEDUP_REMOVED lines=41> */
.L_x_937:
[----:B------:R-:W-:Y:S05]  /*3e8b0*/  BSYNC.RELIABLE B2 ;  /* 0x0000000000027941 */ /* 0x000fea0003800100 */
.L_x_936:
        /* <DEDUP_REMOVED lines=32> */
[----:B------:R-:W-:-:S04]  /*3eac0*/  ISETP.GE.U32.AND P0, PT, R2, UR5, PT ;  /* 0x0000000502007c0c */ /* 0x000fc8000bf06070 */
        /* <DEDUP_REMOVED lines=9> */
[----:B------:R-:W-:Y:S02]  /*3eb60*/  IMAD.IADD R5, R9, 0x1, -R20 ;  /* 0x0000000109057824 */ /* 0x000fe400078e0a14 */
[----:B------:R-:W-:-:S07]  /*3eb70*/  VIADD R9, R2, -UR5 ;  /* 0x8000000502097c36 */ /* 0x000fce0008000000 */
.L_x_938:
[----:B------:R-:W-:Y:S05]  /*3eb80*/  BSYNC.RECONVERGENT B1 ;  /* 0x0000000000017941 */ /* 0x000fea0003800200 */
.L_x_935:
[----:B------:R0:W-:Y:S01]  /*3eb90*/  STL.64 [R1+0x68], R10 ;  /* 0x0000680a01007387 */ /* 0x0001e20000100a00 */
[----:B------:R-:W-:-:S03]  /*3eba0*/  LOP3.LUT R0, R6, 0x1, RZ, 0xc0, !PT ;  /* 0x0000000106007812 */ /* 0x000fc600078ec0ff */
[----:B------:R0:W-:Y:S04]  /*3ebb0*/  STL.64 [R1+0x70], R8 ;  /* 0x0000700801007387 */ /* 0x0001e80000100a00 */
[----:B------:R0:W-:Y:S04]  /*3ebc0*/  STL.64 [R1+0x78], R4 ;  /* 0x0000780401007387 */ /* 0x0001e80000100a00 */
[----:B------:R0:W-:Y:S04]  /*3ebd0*/  STL.64 [R1+0x60], R6 ;  /* 0x0000600601007387 */ /* 0x0001e80000100a00 */
[----:B------:R0:W-:Y:S02]  /*3ebe0*/  STL.U8 [R1+0x80], RZ ;  /* 0x000080ff01007387 */ /* 0x0001e40000100000 */
.L_x_875:
[----:B0123--:R-:W-:Y:S05]  /*3ebf0*/  BSYNC.RECONVERGENT B3 ;  /* 0x0000000000037941 */ /* 0x00ffea0003800200 */
.L_x_873:
[----:B------:R-:W-:Y:S05]  /*3ec00*/  WARPSYNC.ALL ;  /* 0x0000000000007948 */ /* 0x000fea0003800000 */
[----:B------:R-:W-:-:S13]  /*3ec10*/  LOP3.LUT P0, RZ, R39, 0xff, RZ, 0xc0, !PT ;  /* 0x000000ff27ff7812 */ /* 0x000fda000780c0ff */
[----:B------:R-:W-:Y:S05]  /*3ec20*/  @P0 EXIT ;  /* 0x000000000000094d */ /* 0x000fea0003800000 */
[----:B----4-:R-:W-:Y:S01]  /*3ec30*/  LOP3.LUT R2, R0, 0xffff, RZ, 0xc0, !PT ;  /* 0x0000ffff00027812 */ /* 0x010fe200078ec0ff */
[C---:B------:R-:W-:Y:S01]  /*3ec40*/  VIADD R13, R3.reuse, 0x40 ;  /* 0x00000040030d7836 */ /* 0x040fe20000000000 */
[----:B------:R-:W-:Y:S01]  /*3ec50*/  MOV R10, 0x3ec80 ;  /* 0x0003ec80000a7802 */ /* 0x000fe20000000f00 */
[----:B------:R-:W-:-:S07]  /*3ec60*/  VIADD R0, R3, 0x84 ;  /* 0x0000008403007836 */ /* 0x000fce0000000000 */
[----:B------:R-:W-:Y:S05]  /*3ec70*/  CALL.REL.NOINC `($_Z26find_hash_kernel_optimizedPK6BigIntyS1_PKhiPS_Pi$_Z15_GetHash160CompPmhPh) ;  /* 0x0000000400f87944 */ /* 0x000fea0003c00000 */
        /* <DEDUP_REMOVED lines=34> */
.L_x_942:
        /* <DEDUP_REMOVED lines=65> */
.L_x_940:
[----:B------:R-:W-:Y:S05]  /*3f2b0*/  BSYNC.RECONVERGENT B1 ;  /* 0x0000000000017941 */ /* 0x000fea0003800200 */
.L_x_939:
[----:B------:R-:W-:-:S05]  /*3f2c0*/  VIADD R6, R6, 0x1 ;  /* 0x0000000106067836 */ /* 0x000fca0000000000 */
[----:B------:R-:W-:-:S13]  /*3f2d0*/  ISETP.NE.AND P0, PT, R6, UR4, PT ;  /* 0x0000000406007c0c */ /* 0x000fda000bf05270 */
[----:B------:R-:W-:Y:S05]  /*3f2e0*/  @P0 BRA `(.L_x_942) ;  /* 0xfffffff800ec0947 */ /* 0x000fea000383ffff */
[----:B------:R-:W-:Y:S05]  /*3f2f0*/  EXIT ;  /* 0x000000000000794d */ /* 0x000fea0003800000 */
.L_x_941:
        /* <DEDUP_REMOVED lines=22> */
        .type           $_Z26find_hash_kernel_optimizedPK6BigIntyS1_PKhiPS_Pi$_Z15_GetHash160CompPmhPh,@function
        .size           $_Z26find_hash_kernel_optimizedPK6BigIntyS1_PKhiPS_Pi$_Z15_GetHash160CompPmhPh,(.L_x_1551 - $_Z26find_hash_kernel_optimizedPK6BigIntyS1_PKhiPS_Pi$_Z15_GetHash160CompPmhPh)
$_Z26find_hash_kernel_optimizedPK6BigIntyS1_PKhiPS_Pi$_Z15_GetHash160CompPmhPh:
        /* <DEDUP_REMOVED lines=2116> */
[----:B0-----:R-:W-:Y:S05]  /*478a0*/  RET.REL.NODEC R10 `(_Z26find_hash_kernel_optimizedPK6BigIntyS1_PKhiPS_Pi) ;  /* 0xfffffb840ad47950 */ /* 0x001fea0003c3ffff */
.L_x_943:
        /* <DEDUP_REMOVED lines=13> */
.L_x_1551:


//--------------------- .text._Z34private_to_public_key_batch_kernelPK6BigIntP7ECPointi --------------------------
	.section	.text._Z34private_to_public_key_batch_kernelPK6BigIntP7ECPointi,"ax",@progbits
	.align	128
        .global         _Z34private_to_public_key_batch_kernelPK6BigIntP7ECPointi
        .type           _Z34private_to_public_key_batch_kernelPK6BigIntP7ECPointi,@function
        .size           _Z34private_to_public_key_batch_kernelPK6BigIntP7ECPointi,(.L_x_1554 - _Z34private_to_public_key_batch_kernelPK6BigIntP7ECPointi)
        .other          _Z34private_to_public_key_batch_kernelPK6BigIntP7ECPointi,@"STO_CUDA_ENTRY STV_DEFAULT"
_Z34private_to_public_key_batch_kernelPK6BigIntP7ECPointi:
.text._Z34private_to_public_key_batch_kernelPK6BigIntP7ECPointi:
[----:B------:R-:W0:Y:S01]  /*0000*/  LDC R1, c[0x0][0x37c] ;  /* 0x0000df00ff017b82 */ /* 0x000e220000000800 */
[----:B------:R-:W1:Y:S07]  /*0010*/  S2R R0, SR_TID.X ;  /* 0x0000000000007919 */ /* 0x000e6e0000002100 */
[----:B------:R-:W1:Y:S01]  /*0020*/  S2UR UR4, SR_CTAID.X ;  /* 0x00000000000479c3 */ /* 0x000e620000002500 */
[----:B------:R-:W2:Y:S01]  /*0030*/  LDCU UR5, c[0x0][0x390] ;  /* 0x00007200ff0577ac */ /* 0x000ea20008000800 */
[----:B0-----:R-:W-:-:S06]  /*0040*/  VIADD R1, R1, 0xffffffc0 ;  /* 0xffffffc001017836 */ /* 0x001fcc0000000000 */
[----:B------:R-:W1:Y:S02]  /*0050*/  LDC R3, c[0x0][0x360] ;  /* 0x0000d800ff037b82 */ /* 0x000e640000000800 */
[----:B-1----:R-:W-:-:S05]  /*0060*/  IMAD R3, R3, UR4, R0 ;  /* 0x0000000403037c24 */ /* 0x002fca000f8e0200 */
[----:B--2---:R-:W-:-:S13]  /*0070*/  ISETP.GE.AND P0, PT, R3, UR5, PT ;  /* 0x0000000503007c0c */ /* 0x004fda000bf06270 */
[----:B------:R-:W-:Y:S05]  /*0080*/  @P0 EXIT ;  /* 0x000000000000094d */ /* 0x000fea0003800000 */
[----:B------:R-:W0:Y:S01]  /*0090*/  LDC.64 R10, c[0x0][0x380] ;  /* 0x0000e000ff0a7b82 */ /* 0x000e220000000a00 */
[----:B------:R-:W1:Y:S01]  /*00a0*/  LDCU.64 UR6, c[0x0][0x358] ;  /* 0x00006b00ff0677ac */ /* 0x000e620008000a00 */
[----:B------:R-:W2:Y:S01]  /*00b0*/  LDCU UR4, c[0x3][0xa0] ;  /* 0x00c01400ff0477ac */ /* 0x000ea20008000800 */
[----:B0-----:R-:W-:-:S05]  /*00c0*/  IMAD.WIDE R10, R3, 0x20, R10 ;  /* 0x00000020030a7825 */ /* 0x001fca00078e020a */
[----:B-1----:R-:W3:Y:S04]  /*00d0*/  LDG.E R2, desc[UR6][R10.64] ;  /* 0x000000060a027981 */ /* 0x002ee8000c1e1900 */
[----:B------:R-:W3:Y:S04]  /*00e0*/  LDG.E R3, desc[UR6][R10.64+0x4] ;  /* 0x000004060a037981 */ /* 0x000ee8000c1e1900 */
[----:B------:R-:W4:Y:S04]  /*00f0*/  LDG.E R4, desc[UR6][R10.64+0x8] ;  /* 0x000008060a047981 */ /* 0x000f28000c1e1900 */
[----:B------:R-:W4:Y:S04]  /*0100*/  LDG.E R5, desc[UR6][R10.64+0xc] ;  /* 0x00000c060a057981 */ /* 0x000f28000c1e1900 */
[----:B------:R-:W5:Y:S04]  /*0110*/  LDG.E R6, desc[UR6][R10.64+0x10] ;  /* 0x000010060a067981 */ /* 0x000f68000c1e1900 */
[----:B------:R-:W5:Y:S04]  /*0120*/  LDG.E R7, desc[UR6][R10.64+0x14] ;  /* 0x000014060a077981 */ /* 0x000f68000c1e1900 */
[----:B------:R-:W2:Y:S04]  /*0130*/  LDG.E R8, desc[UR6][R10.64+0x18] ;  /* 0x000018060a087981 */ /* 0x000ea8000c1e1900 */
[----:B------:R-:W2:Y:S01]  /*0140*/  LDG.E R9, desc[UR6][R10.64+0x1c] ;  /* 0x00001c060a097981 */ /* 0x000ea2000c1e1900 */
[----:B------:R-:W-:Y:S04]  /*0150*/  BSSY.RECONVERGENT B1, `(.L_x_944) ;  /* 0x0000061000017945 */ /* 0x000fe80003800200 */
[----:B------:R-:W-:Y:S01]  /*0160*/  BSSY.RELIABLE B0, `(.L_x_945) ;  /* 0x000002f000007945 */ /* 0x000fe20003800100 */
[----:B------:R-:W-:-:S02]  /*0170*/  IMAD.MOV.U32 R106, RZ, RZ, R1 ;  /* 0x000000ffff6a7224 */ /* 0x000fc400078e0001 */
[----:B------:R-:W-:Y:S01]  /*0180*/  VIADD R0, R1, 0x20 ;  /* 0x0000002001007836 */ /* 0x000fe20000000000 */
[----:B---3--:R0:W-:Y:S04]  /*0190*/  STL.64 [R1+0x20], R2 ;  /* 0x0000200201007387 */ /* 0x0081e80000100a00 */
[----:B----4-:R0:W-:Y:S04]  /*01a0*/  STL.64 [R1+0x28], R4 ;  /* 0x0000280401007387 */ /* 0x0101e80000100a00 */
[----:B-----5:R0:W-:Y:S04]  /*01b0*/  STL.64 [R1+0x30], R6 ;  /* 0x0000300601007387 */ /* 0x0201e80000100a00 */
[----:B--2---:R0:W-:Y:S01]  /*01c0*/  STL.64 [R1+0x38], R8 ;  /* 0x0000380801007387 */ /* 0x0041e20000100a00 */
[----:B------:R-:W-:-:S13]  /*01d0*/  ISETP.GT.U32.AND P0, PT, R9, UR4, PT ;  /* 0x0000000409007c0c */ /* 0x000fda000bf04070 */
[----:B0-----:R-:W-:Y:S05]  /*01e0*/  @P0 BRA `(.L_x_946) ;  /* 0x0000000000980947 */ /* 0x001fea0003800000 */
        /* <DEDUP_REMOVED lines=38> */
.L_x_946:
[----:B------:R-:W-:Y:S05]  /*0450*/  BSYNC.RELIABLE B0 ;  /* 0x0000000000007941 */ /* 0x000fea0003800100 */
.L_x_945:
        /* <DEDUP_REMOVED lines=8> */
[----:B-1----:R-:W-:Y:S01]  /*04e0*/  ISETP.GE.U32.AND P0, PT, R12, UR8, PT ;  /* 0x000000080c007c0c */ /* 0x002fe2000bf06070 */
[----:B------:R-:W-:-:S03]  /*04f0*/  VIADD R10, R9, 0xffffffff ;  /* 0xffffffff090a7836 */ /* 0x000fc60000000000 */
        /* <DEDUP_REMOVED lines=24> */
[----:B------:R-:W-:Y:S02]  /*0680*/  ISETP.GE.U32.AND.EX P0, PT, R3, RZ, PT, P0 ;  /* 0x000000ff0300720c */ /* 0x000fe40003f06100 */
[----:B------:R0:W-:Y:S02]  /*0690*/  STL.64 [R1+0x28], R4 ;  /* 0x0000280401007387 */ /* 0x0001e40000100a00 */
[----:B------:R-:W-:Y:S02]  /*06a0*/  SEL R3, RZ, 0xffffffff, P0 ;  /* 0xffffffffff037807 */ /* 0x000fe40000000000 */
[----:B------:R0:W-:Y:S02]  /*06b0*/  STL.64 [R1+0x30], R6 ;  /* 0x0000300601007387 */ /* 0x0001e40000100a00 */
[----:B------:R-:W-:-:S05]  /*06c0*/  IADD3 R8, P0, PT, R8, R3, RZ ;  /* 0x0000000308087210 */ /* 0x000fca0007f1e0ff */
[----:B------:R-:W-:Y:S01]  /*06d0*/  IMAD.X R3, RZ, RZ, R3, P0 ;  /* 0x000000ffff037224 */ /* 0x000fe200000e0603 */
[C---:B------:R-:W-:Y:S01]  /*06e0*/  ISETP.GE.U32.AND P0, PT, R8.reuse, UR15, PT ;  /* 0x0000000f08007c0c */ /* 0x040fe2000bf06070 */
[----:B------:R-:W-:-:S03]  /*06f0*/  VIADD R8, R8, -UR15 ;  /* 0x8000000f08087c36 */ /* 0x000fc60008000000 */
[----:B------:R-:W-:Y:S01]  /*0700*/  ISETP.GE.U32.AND.EX P0, PT, R3, RZ, PT, P0 ;  /* 0x000000ff0300720c */ /* 0x000fe20003f06100 */
[----:B------:R-:W-:-:S05]  /*0710*/  VIADD R3, R12, -UR8 ;  /* 0x800000080c037c36 */ /* 0x000fca0008000000 */
[----:B------:R0:W-:Y:S07]  /*0720*/  STL.64 [R1+0x20], R2 ;  /* 0x0000200201007387 */ /* 0x0001ee0000100a00 */
[----:B------:R-:W-:-:S04]  /*0730*/  @P0 IMAD.MOV R10, RZ, RZ, R9 ;  /* 0x000000ffff0a0224 */ /* 0x000fc800078e0209 */
[----:B------:R-:W-:-:S05]  /*0740*/  VIADD R9, R10, -UR4 ;  /* 0x800000040a097c36 */ /* 0x000fca0008000000 */
[----:B------:R0:W-:Y:S02]  /*0750*/  STL.64 [R1+0x38], R8 ;  /* 0x0000380801007387 */ /* 0x0001e40000100a00 */
.L_x_947:
[----:B------:R-:W-:Y:S05]  /*0760*/  BSYNC.RECONVERGENT B1 ;  /* 0x0000000000017941 */ /* 0x000fea0003800200 */
.L_x_944:
[----:B------:R-:W-:Y:S05]  /*0770*/  WARPSYNC.ALL ;  /* 0x0000000000007948 */ /* 0x000fea0003800000 */
[----:B------:R-:W-:Y:S01]  /*0780*/  BSSY.RECONVERGENT B1, `(.L_x_948) ;  /* 0x0000086000017945 */ /* 0x000fe20003800200 */
[----:B0-----:R-:W-:-:S07]  /*0790*/  IMAD.MOV.U32 R2, RZ, RZ, 0xff ;  /* 0x000000ffff027424 */ /* 0x001fce00078e00ff */
.L_x_950:
[----:B------:R-:W-:-:S05]  /*07a0*/  SHF.R.U32.HI R3, RZ, 0x5, R2 ;  /* 0x00000005ff037819 */ /* 0x000fca0000011602 */
[----:B------:R-:W-:-:S06]  /*07b0*/  IMAD R3, R3, 0x4, R0 ;  /* 0x0000000403037824 */ /* 0x000fcc00078e0200 */
[----:B------:R-:W2:Y:S01]  /*07c0*/  LDL R3, [R3] ;  /* 0x0000000003037983 */ /* 0x000ea20000100800 */
[-C--:B------:R-:W-:Y:S02]  /*07d0*/  MOV R40, R2.reuse ;  /* 0x0000000200287202 */ /* 0x080fe40000000f00 */
        /* <DEDUP_REMOVED lines=85> */
[----:B------:R-:W-:-:S04]  /*0d30*/  SHF.R.U32.HI R3, RZ, 0x5, R40 ;  /* 0x00000005ff037819 */ /* 0x000fc80000011628 */
[----:B------:R-:W-:-:S06]  /*0d40*/  LEA R3, R3, R0, 0x2 ;  /* 0x0000000003037211 */ /* 0x000fcc00078e10ff */
        /* <DEDUP_REMOVED lines=41> */
.L_x_949:
[----:B------:R-:W-:Y:S05]  /*0fe0*/  BSYNC.RECONVERGENT B1 ;  /* 0x0000000000017941 */ /* 0x000fea0003800200 */
.L_x_948:
        /* <DEDUP_REMOVED lines=34> */
[----:B------:R-:W-:Y:S02]  /*1210*/  IMAD.MOV.U32 R5, RZ, RZ, RZ ;  /* 0x000000ffff057224 */ /* 0x000fe400078e00ff */
[----:B------:R-:W-:Y:S02]  /*1220*/  HFMA2 R13, -RZ, RZ, 0, 0 ;  /* 0x00000000ff0d7431 */ /* 0x000fe400000001ff */
[----:B------:R-:W-:Y:S01]  /*1230*/  IMAD.MOV.U32 R9, RZ, RZ, RZ ;  /* 0x000000ffff097224 */ /* 0x000fe200078e00ff */
[----:B------:R-:W-:Y:S01]  /*1240*/  UMOV UR4, URZ ;  /* 0x000000ff00047c82 */ /* 0x000fe20008000000 */
[----:B------:R-:W-:Y:S01]  /*1250*/  IMAD.MOV.U32 R7, RZ, RZ, RZ ;  /* 0x000000ffff077224 */ /* 0x000fe200078e00ff */
[----:B------:R-:W-:Y:S01]  /*1260*/  BSSY.RECONVERGENT B1, `(.L_x_953) ;  /* 0x00044c1000017945 */ /* 0x000fe20003800200 */
[----:B------:R-:W-:Y:S01]  /*1270*/  IMAD.MOV.U32 R33, RZ, RZ, RZ ;  /* 0x000000ffff217224 */ /* 0x000fe200078e00ff */
[----:B------:R-:W2:Y:S01]  /*1280*/  LDC.64 R14, c[0x3][0x68] ;  /* 0x00c01a00ff0e7b82 */ /* 0x000ea20000000a00 */
[----:B------:R-:W-:-:S02]  /*1290*/  IMAD.MOV.U32 R35, RZ, RZ, RZ ;  /* 0x000000ffff237224 */ /* 0x000fc400078e00ff */
        /* <DEDUP_REMOVED lines=72> */
[----:B------:R-:W-:Y:S02]  /*1720*/  IADD3 R26, P1, PT, R22, R25, RZ ;  /* 0x00000019161a7210 */ /* 0x000fe40007f3e0ff */
[----:B------:R-:W-:Y:S01]  /*1730*/  IADD3 R24, P2, PT, R24, R27, RZ ;  /* 0x0000001b18187210 */ /* 0x000fe20007f5e0ff */
[----:B------:R-:W-:Y:S01]  /*1740*/  IMAD.X R21, RZ, RZ, RZ, P0 ;  /* 0x000000ffff157224 */ /* 0x000fe200000e06ff */
[----:B------:R-:W-:Y:S01]  /*1750*/  IADD3.X R29, PT, PT, RZ, RZ, RZ, P3, !PT ;  /* 0x000000ffff1d7210 */ /* 0x000fe20001ffe4ff */
        /* <DEDUP_REMOVED lines=56> */
[----:B------:R-:W-:Y:S01]  /*1ae0*/  IMAD.MOV.U32 R24, RZ, RZ, R30 ;  /* 0x000000ffff187224 */ /* 0x000fe200078e001e */
[----:B------:R-:W-:Y:S01]  /*1af0*/  IADD3.X R35, PT, PT, RZ, RZ, RZ, P0, !PT ;  /* 0x000000ffff237210 */ /* 0x000fe200007fe4ff */
        /* <DEDUP_REMOVED lines=49> */
[----:B------:R-:W-:-:S03]  /*1e10*/  IMAD.WIDE.U32 R26, R30, 0x3d1, R28 ;  /* 0x000003d11e1a7825 */ /* 0x000fc600078e001c */
[----:B------:R-:W-:Y:S02]  /*1e20*/  IADD3.X R47, PT, PT, RZ, RZ, RZ, P0, !PT ;  /* 0x000000ffff2f7210 */ /* 0x000fe400007fe4ff */
[----:B------:R-:W-:Y:S01]  /*1e30*/  IADD3 R2, P0, PT, R15, R3, RZ ;  /* 0x000000030f027210 */ /* 0x000fe20007f1e0ff */
[----:B------:R-:W-:Y:S01]  /*1e40*/  IMAD.IADD R4, R27, 0x1, R11 ;  /* 0x000000011b047824 */ /* 0x000fe200078e020b */
[----:B------:R-:W-:Y:S01]  /*1e50*/  IADD3 R7, P1, P2, R26, R6, R7 ;  /* 0x000000061a077210 */ /* 0x000fe20007a3e007 */
[----:B------:R-:W-:-:S03]  /*1e60*/  IMAD.WIDE.U32 R46, R5, R9, R46 ;  /* 0x00000009052e7225 */ /* 0x000fc600078e002e */
[----:B------:R-:W-:Y:S01]  /*1e70*/  IADD3 R42, P3, PT, R42, R7, RZ ;  /* 0x000000072a2a7210 */ /* 0x000fe20007f7e0ff */
[----:B------:R-:W-:Y:S01]  /*1e80*/  IMAD.MOV.U32 R5, RZ, RZ, RZ ;  /* 0x000000ffff057224 */ /* 0x000fe200078e00ff */
[----:B------:R-:W-:Y:S01]  /*1e90*/  IADD3.X R7, PT, PT, RZ, RZ, RZ, P1, P2 ;  /* 0x000000ffff077210 */ /* 0x000fe20000fe44ff */
[----:B------:R-:W-:Y:S02]  /*1ea0*/  IMAD.X R3, RZ, RZ, RZ, P0 ;  /* 0x000000ffff037224 */ /* 0x000fe400000e06ff */
[----:B------:R-:W-:-:S04]  /*1eb0*/  IMAD.WIDE.U32 R4, R44, 0x3d1, R4 ;  /* 0x000003d12c047825 */ /* 0x000fc800078e0004 */
[----:B------:R-:W-:Y:S01]  /*1ec0*/  IMAD.WIDE.U32 R2, R8, R9, R2 ;  /* 0x0000000908027225 */ /* 0x000fe200078e0002 */
[----:B------:R-:W-:-:S03]  /*1ed0*/  IADD3 R10, P1, P2, R4, R7, R10 ;  /* 0x00000007040a7210 */ /* 0x000fc60007a3e00a */
        /* <DEDUP_REMOVED lines=11> */
[----:B------:R-:W-:Y:S02]  /*1f90*/  IMAD.MOV.U32 R11, RZ, RZ, RZ ;  /* 0x000000ffff0b7224 */ /* 0x000fe400078e00ff */
[----:B------:R-:W-:Y:S01]  /*1fa0*/  IMAD.WIDE.U32 R4, R8, R9, R4 ;  /* 0x0000000908047225 */ /* 0x000fe200078e0004 */
[----:B------:R-:W-:-:S03]  /*1fb0*/  IADD3 R44, P3, P4, R44, R13, R12 ;  /* 0x0000000d2c2c7210 */ /* 0x000fc60007c7e00c */
[----:B------:R-:W-:Y:S01]  /*1fc0*/  IMAD.WIDE.U32 R6, R46, 0x3d1, R10 ;  /* 0x000003d12e067825 */ /* 0x000fe200078e000a */
[----:B------:R-:W-:Y:S02]  /*1fd0*/  IADD3.X R11, PT, PT, RZ, RZ, RZ, P0, P1 ;  /* 0x000000ffff0b7210 */ /* 0x000fe400007e24ff */
[----:B------:R-:W-:Y:S01]  /*1fe0*/  IADD3 R2, P0, PT, R3, R5, RZ ;  /* 0x0000000503027210 */ /* 0x000fe20007f1e0ff */
[----:B------:R-:W-:Y:S01]  /*1ff0*/  IMAD.MOV.U32 R15, RZ, RZ, RZ ;  /* 0x000000ffff0f7224 */ /* 0x000fe200078e00ff */
[----:B------:R-:W-:Y:S01]  /*2000*/  IADD3 R18, P1, P2, R6, R11, R18 ;  /* 0x0000000b06127210 */ /* 0x000fe20007a3e012 */
[----:B------:R-:W-:Y:S01]  /*2010*/  IMAD.MOV.U32 R11, RZ, RZ, RZ ;  /* 0x000000ffff0b7224 */ /* 0x000fe200078e00ff */
[----:B------:R-:W-:Y:S01]  /*2020*/  IADD3.X R45, PT, PT, RZ, RZ, RZ, P3, P4 ;  /* 0x000000ffff2d7210 */ /* 0x000fe20001fe84ff */
[----:B------:R-:W-:Y:S01]  /*2030*/  IMAD.IADD R10, R7, 0x1, R15 ;  /* 0x00000001070a7824 */ /* 0x000fe200078e020f */
[----:B------:R-:W-:Y:S01]  /*2040*/  IADD3.X R5, PT, PT, RZ, RZ, RZ, P1, P2 ;  /* 0x000000ffff057210 */ /* 0x000fe20000fe44ff */
[----:B------:R-:W-:Y:S01]  /*2050*/  IMAD.X R3, RZ, RZ, RZ, P0 ;  /* 0x000000ffff037224 */ /* 0x000fe200000e06ff */
[----:B------:R-:W-:Y:S01]  /*2060*/  IADD3 R45, P2, P3, R16, R45, R18 ;  /* 0x0000002d102d7210 */ /* 0x000fe20007b5e012 */
[----:B------:R-:W-:-:S04]  /*2070*/  IMAD.WIDE.U32 R6, R4, 0x3d1, R10 ;  /* 0x000003d104067825 */ /* 0x000fc800078e000a */
[----:B------:R-:W-:Y:S01]  /*2080*/  IMAD.MOV.U32 R13, RZ, RZ, RZ ;  /* 0x000000ffff0d7224 */ /* 0x000fe200078e00ff */
[----:B------:R-:W-:Y:S01]  /*2090*/  IADD3 R20, P0, P1, R6, R5, R20 ;  /* 0x0000000506147210 */ /* 0x000fe2000791e014 */
[----:B------:R-:W-:Y:S01]  /*20a0*/  IMAD.WIDE.U32 R2, R9, R9, R2 ;  /* 0x0000000909027225 */ /* 0x000fe200078e0002 */
[----:B------:R-:W-:-:S03]  /*20b0*/  IADD3.X R5, PT, PT, RZ, RZ, RZ, P2, P3 ;  /* 0x000000ffff057210 */ /* 0x000fc600017e64ff */
[----:B------:R-:W-:Y:S01]  /*20c0*/  IMAD.IADD R6, R7, 0x1, R13 ;  /* 0x0000000107067824 */ /* 0x000fe200078e020d */
[----:B------:R-:W-:Y:S01]  /*20d0*/  IADD3 R46, P2, P3, R46, R5, R20 ;  /* 0x000000052e2e7210 */ /* 0x000fe20007b5e014 */
[----:B------:R-:W-:Y:S01]  /*20e0*/  IMAD.MOV.U32 R7, RZ, RZ, RZ ;  /* 0x000000ffff077224 */ /* 0x000fe200078e00ff */
[----:B------:R-:W-:Y:S01]  /*20f0*/  IADD3.X R5, PT, PT, RZ, RZ, RZ, P0, P1 ;  /* 0x000000ffff057210 */ /* 0x000fe200007e24ff */
[----:B------:R-:W-:Y:S01]  /*2100*/  IMAD.MOV.U32 R9, RZ, RZ, RZ ;  /* 0x000000ffff097224 */ /* 0x000fe200078e00ff */
[----:B------:R-:W-:Y:S01]  /*2110*/  IADD3.X R47, PT, PT, RZ, RZ, RZ, P2, P3 ;  /* 0x000000ffff2f7210 */ /* 0x000fe200017e64ff */
[----:B------:R-:W-:-:S04]  /*2120*/  IMAD.WIDE.U32 R6, R2, 0x3d1, R6 ;  /* 0x000003d102067825 */ /* 0x000fc800078e0006 */
[----:B------:R-:W-:Y:S01]  /*2130*/  IMAD.MOV.U32 R11, RZ, RZ, 0x1 ;  /* 0x00000001ff0b7424 */ /* 0x000fe200078e00ff */
        /* <DEDUP_REMOVED lines=11> */
[----:B------:R-:W-:-:S04]  /*21f0*/  IADD3.X R49, PT, PT, RZ, RZ, RZ, P2, P3 ;  /* 0x000000ffff317210 */ /* 0x000fc800017e64ff */
[----:B------:R-:W-:-:S04]  /*2200*/  IADD3 R49, PT, PT, R49, R2, R4 ;  /* 0x0000000231317210 */ /* 0x000fc80007ffe004 */
[----:B------:R-:W-:-:S05]  /*2210*/  IADD3 R49, PT, PT, R3, R49, RZ ;  /* 0x0000003103317210 */ /* 0x000fca0007ffe0ff */
        /* <DEDUP_REMOVED lines=22> */
.L_x_1414:
[----:B------:R-:W-:Y:S01]  /*2380*/  LOP3.LUT P2, RZ, R11, 0xff, RZ, 0xc0, !PT ;  /* 0x000000ff0bff7812 */ /* 0x000fe2000784c0ff */
[----:B------:R-:W-:Y:S01]  /*2390*/  BSSY.RECONVERGENT B3, `(.L_x_954) ;  /* 0x000127b000037945 */ /* 0x000fe20003800200 */
[----:B------:R-:W-:Y:S01]  /*23a0*/  IMAD.MOV.U32 R19, RZ, RZ, 0x1 ;  /* 0x00000001ff137424 */ /* 0x000fe200078e00ff */
[----:B------:R-:W-:Y:S01]  /*23b0*/  PLOP3.LUT P0, PT, PT, PT, PT, 0x8, 0x80 ;  /* 0x000000000080781c */ /* 0x000fe20003f0e170 */
[----:B------:R-:W-:Y:S01]  /*23c0*/  IMAD.MOV.U32 R53, RZ, RZ, R4 ;  /* 0x000000ffff357224 */ /* 0x000fe200078e0004 */
[----:B------:R-:W-:Y:S01]  /*23d0*/  MOV R65, R27 ;  /* 0x0000001b00417202 */ /* 0x000fe20000000f00 */
        /* <DEDUP_REMOVED lines=23> */
[--C-:B------:R-:W-:Y:S01]  /*2550*/  LOP3.LUT R11, R84, R21, R32.reuse, 0xfe, !PT ;  /* 0x00000015540b7212 */ /* 0x100fe200078efe20 */
[----:B------:R-:W-:Y:S01]  /*2560*/  IMAD.MOV.U32 R26, RZ, RZ, R32 ;  /* 0x000000ffff1a7224 */ /* 0x000fe200078e0020 */
[----:B------:R-:W-:Y:S01]  /*2570*/  MOV R54, R3 ;  /* 0x0000000300367202 */ /* 0x000fe20000000f00 */
[----:B------:R-:W-:Y:S01]  /*2580*/  IMAD.MOV.U32 R28, RZ, RZ, R88 ;  /* 0x000000ffff1c7224 */ /* 0x000fe200078e0058 */
[--C-:B------:R-:W-:Y:S01]  /*2590*/  LOP3.LUT R11, R88, R11, R27.reuse, 0xfe, !PT ;  /* 0x0000000b580b7212 */ /* 0x100fe200078efe1b */
[----:B------:R-:W-:Y:S01]  /*25a0*/  IMAD.MOV.U32 R15, RZ, RZ, R27 ;  /* 0x000000ffff0f7224 */ /* 0x000fe200078e001b */
[----:B------:R-:W-:Y:S01]  /*25b0*/  CS2R R62, SRZ ;  /* 0x00000000003e7805 */ /* 0x000fe2000001ff00 */
[----:B------:R-:W-:Y:S01]  /*25c0*/  IMAD.MOV.U32 R30, RZ, RZ, R38 ;  /* 0x000000ffff1e7224 */ /* 0x000fe200078e0026 */
[--C-:B------:R-:W-:Y:S01]  /*25d0*/  LOP3.LUT R13, R38, R11, R29.reuse, 0xfe, !PT ;  /* 0x0000000b260d7212 */ /* 0x100fe200078efe1d */
[----:B------:R-:W-:Y:S01]  /*25e0*/  IMAD.MOV.U32 R11, RZ, RZ, R84 ;  /* 0x000000ffff0b7224 */ /* 0x000fe200078e0054 */
[----:B------:R-:W-:Y:S01]  /*25f0*/  CS2R R64, SRZ ;  /* 0x0000000000407805 */ /* 0x000fe2000001ff00 */
[----:B------:R-:W-:Y:S01]  /*2600*/  IMAD.MOV.U32 R17, RZ, RZ, R29 ;  /* 0x000000ffff117224 */ /* 0x000fe200078e001d */
[----:B------:R-:W-:Y:S01]  /*2610*/  LOP3.LUT P2, RZ, R13, R78, RZ, 0xfc, !PT ;  /* 0x0000004e0dff7212 */ /* 0x000fe2000784fcff */
[----:B------:R-:W-:Y:S01]  /*2620*/  IMAD.MOV.U32 R13, RZ, RZ, R21 ;  /* 0x000000ffff0d7224 */ /* 0x000fe200078e0015 */
[----:B------:R-:W-:Y:S01]  /*2630*/  CS2R R66, SRZ ;  /* 0x0000000000427805 */ /* 0x000fe2000001ff00 */
[----:B------:R-:W-:-:S02]  /*2640*/  IMAD.MOV.U32 R32, RZ, RZ, R78 ;  /* 0x000000ffff207224 */ /* 0x000fc400078e004e */
[----:B------:R-:W-:Y:S02]  /*2650*/  IMAD.MOV.U32 R61, RZ, RZ, RZ ;  /* 0x000000ffff3d7224 */ /* 0x000fe400078e00ff */
[----:B------:R-:W-:Y:S02]  /*2660*/  IMAD.MOV.U32 R53, RZ, RZ, R4 ;  /* 0x000000ffff357224 */ /* 0x000fe400078e0004 */
[----:B------:R-:W-:Y:S02]  /*2670*/  IMAD.MOV.U32 R55, RZ, RZ, R5 ;  /* 0x000000ffff377224 */ /* 0x000fe400078e0005 */
[----:B------:R-:W-:Y:S02]  /*2680*/  IMAD.MOV.U32 R56, RZ, RZ, R6 ;  /* 0x000000ffff387224 */ /* 0x000fe400078e0006 */
[----:B------:R-:W-:Y:S02]  /*2690*/  IMAD.MOV.U32 R57, RZ, RZ, R7 ;  /* 0x000000ffff397224 */ /* 0x000fe400078e0007 */
[----:B------:R-:W-:-:S02]  /*26a0*/  IMAD.MOV.U32 R58, RZ, RZ, R9 ;  /* 0x000000ffff3a7224 */ /* 0x000fc400078e0009 */
[----:B------:R-:W-:Y:S02]  /*26b0*/  IMAD.MOV.U32 R59, RZ, RZ, R8 ;  /* 0x000000ffff3b7224 */ /* 0x000fe400078e0008 */
[----:B------:R-:W-:Y:S02]  /*26c0*/  IMAD.MOV.U32 R60, RZ, RZ, R2 ;  /* 0x000000ffff3c7224 */ /* 0x000fe400078e0002 */
        /* <DEDUP_REMOVED lines=10> */
[----:B------:R-:W-:-:S04]  /*2770*/  IMAD.WIDE.U32 R34, R13, R13, RZ ;  /* 0x0000000d0d227225 */ /* 0x000fc800078e00ff */
[----:B------:R-:W-:Y:S01]  /*2780*/  HFMA2 R73, -RZ, RZ, 0, 0 ;  /* 0x00000000ff497431 */ /* 0x000fe200000001ff */
[----:B------:R-:W-:Y:S01]  /*2790*/  UMOV UR4, URZ ;  /* 0x000000ff00047c82 */ /* 0x000fe20008000000 */
[----:B------:R-:W-:Y:S01]  /*27a0*/  BSSY.RECONVERGENT B4, `(.L_x_956) ;  /* 0x000010f000047945 */ /* 0x000fe20003800200 */
        /* <DEDUP_REMOVED lines=10> */
[----:B------:R-:W-:Y:S01]  /*2850*/  IMAD.MOV.U32 R69, RZ, RZ, RZ ;  /* 0x000000ffff457224 */ /* 0x000fe200078e00ff */
[----:B------:R-:W-:Y:S01]  /*2860*/  MOV R38, R39 ;  /* 0x0000002700267202 */ /* 0x000fe20000000f00 */
        /* <DEDUP_REMOVED lines=47> */
[----:B------:R-:W-:Y:S01]  /*2b60*/  IADD3.X R65, PT, PT, RZ, RZ, RZ, P0, !PT ;  /* 0x000000ffff417210 */ /* 0x000fe200007fe4ff */
[----:B------:R-:W-:Y:S01]  /*2b70*/  IMAD.MOV.U32 R68, RZ, RZ, R62 ;  /* 0x000000ffff447224 */ /* 0x000fe200078e003e */
        /* <DEDUP_REMOVED lines=108> */
[----:B------:R-:W-:Y:S02]  /*3240*/  HFMA2 R77, -RZ, RZ, 0, 0 ;  /* 0x00000000ff4d7431 */ /* 0x000fe400000001ff */
[----:B------:R-:W-:Y:S02]  /*3250*/  IMAD.IADD R71, R34, 0x1, R78 ;  /* 0x0000000122477824 */ /* 0x000fe400078e024e */
[----:B------:R-:W-:-:S03]  /*3260*/  IMAD.WIDE.U32 R74, R17, R30, R74 ;  /* 0x0000001e114a7225 */ /* 0x000fc600078e004a */
[----:B------:R-:W-:Y:S01]  /*3270*/  ISETP.GE.U32.AND P0, PT, R71, R34, PT ;  /* 0x000000224700720c */ /* 0x000fe20003f06070 */
[----:B------:R-:W-:Y:S01]  /*3280*/  VIADD R76, R79, UR4 ;  /* 0x000000044f4c7c36 */ /* 0x000fe20008000000 */
[----:B------:R-:W-:Y:S01]  /*3290*/  IADD3 R34, P2, PT, R72, R75, RZ ;  /* 0x0000004b48227210 */ /* 0x000fe20007f5e0ff */
[----:B------:R-:W-:Y:S01]  /*32a0*/  IMAD.MOV.U32 R67, RZ, RZ, RZ ;  /* 0x000000ffff437224 */ /* 0x000fe200078e00ff */
[----:B------:R-:W-:Y:S01]  /*32b0*/  IADD3 R74, P3, PT, R74, R69, RZ ;  /* 0x000000454a4a7210 */ /* 0x000fe20007f7e0ff */
[----:B------:R-:W-:Y:S01]  /*32c0*/  IMAD.WIDE.U32 R76, R66, 0x3d1, R76 ;  /* 0x000003d1424c7825 */ /* 0x000fe200078e004c */
[----:B------:R-:W-:-:S03]  /*32d0*/  SEL R19, RZ, 0x1, P0 ;  /* 0x00000001ff137807 */ /* 0x000fc60000000000 */
[----:B------:R-:W-:Y:S01]  /*32e0*/  IMAD.X R35, RZ, RZ, RZ, P2 ;  /* 0x000000ffff237224 */ /* 0x000fe200010e06ff */
[----:B------:R-:W-:Y:S01]  /*32f0*/  IADD3 R19, P4, P5, R76, R36, R19 ;  /* 0x000000244c137210 */ /* 0x000fe20007d9e013 */
[----:B------:R-:W-:Y:S02]  /*3300*/  IMAD.X R75, RZ, RZ, RZ, P3 ;  /* 0x000000ffff4b7224 */ /* 0x000fe400018e06ff */
[----:B------:R-:W-:Y:S01]  /*3310*/  IMAD.WIDE.U32 R36, R30, R30, R34 ;  /* 0x0000001e1e247225 */ /* 0x000fe200078e0022 */
[----:B------:R-:W-:Y:S02]  /*3320*/  IADD3 R70, P0, PT, R64, R19, RZ ;  /* 0x0000001340467210 */ /* 0x000fe40007f1e0ff */
[----:B------:R-:W-:Y:S01]  /*3330*/  IADD3.X R19, PT, PT, RZ, RZ, RZ, P4, P5 ;  /* 0x000000ffff137210 */ /* 0x000fe200027ea4ff */
        /* <DEDUP_REMOVED lines=15> */
[----:B------:R-:W-:Y:S01]  /*3430*/  IMAD.MOV.U32 R75, RZ, RZ, RZ ;  /* 0x000000ffff4b7224 */ /* 0x000fe200078e00ff */
[----:B------:R-:W-:Y:S01]  /*3440*/  IADD3 R38, P3, PT, R72, R37, RZ ;  /* 0x0000002548267210 */ /* 0x000fe20007f7e0ff */
[----:B------:R-:W-:Y:S02]  /*3450*/  IMAD.MOV.U32 R29, RZ, RZ, R22 ;  /* 0x000000ffff1d7224 */ /* 0x000fe400078e0016 */
        /* <DEDUP_REMOVED lines=18> */
[----:B------:R-:W-:Y:S02]  /*3580*/  IADD3 R58, P2, P0, R54, R21, R58 ;  /* 0x00000015363a7210 */ /* 0x000fe4000785e03a */
[----:B------:R-:W-:Y:S01]  /*3590*/  IADD3.X R19, PT, PT, RZ, RZ, RZ, P3, P4 ;  /* 0x000000ffff137210 */ /* 0x000fe20001fe84ff */
        /* <DEDUP_REMOVED lines=17> */
[----:B------:R-:W1:Y:S01]  /*36b0*/  LDC R34, c[0x3][0x1c] ;  /* 0x00c00700ff227b82 */ /* 0x000e620000000800 */
[----:B------:R-:W-:Y:S02]  /*36c0*/  IADD3.X R19, PT, PT, RZ, RZ, RZ, P3, P4 ;  /* 0x000000ffff137210 */ /* 0x000fe40001fe84ff */
[----:B------:R-:W-:Y:S02]  /*36d0*/  PLOP3.LUT P0, PT, PT, PT, PT, 0x8, 0x80 ;  /* 0x000000000080781c */ /* 0x000fe40003f0e170 */
[----:B------:R-:W-:-:S05]  /*36e0*/  IADD3 R19, PT, PT, R19, R36, R37 ;  /* 0x0000002413137210 */ /* 0x000fca0007ffe025 */
[----:B------:R-:W-:-:S05]  /*36f0*/  IMAD.IADD R19, R35, 0x1, R19 ;  /* 0x0000000123137824 */ /* 0x000fca00078e0213 */
[----:B------:R-:W-:-:S13]  /*3700*/  ISETP.NE.AND P2, PT, R19, RZ, PT ;  /* 0x000000ff1300720c */ /* 0x000fda0003f45270 */
[----:B------:R-:W-:Y:S05]  /*3710*/  @!P2 BRA `(.L_x_957) ;  /* 0x00000000005ca947 */ /* 0x000fea0003800000 */
[----:B------:R-:W-:-:S03]  /*3720*/  IMAD.WIDE.U32 R22, R19, 0x3d1, RZ ;  /* 0x000003d113167825 */ /* 0x000fc600078e00ff */
[----:B------:R-:W-:Y:S02]  /*3730*/  IADD3 R22, PT, PT, R71, R22, RZ ;  /* 0x0000001647167210 */ /* 0x000fe40007ffe0ff */
[----:B------:R-:W-:Y:S02]  /*3740*/  IADD3 R23, P2, PT, R19, R23, RZ ;  /* 0x0000001713177210 */ /* 0x000fe40007f5e0ff */
        /* <DEDUP_REMOVED lines=20> */
.L_x_957:
[----:B0-----:R-:W-:Y:S05]  /*3890*/  BSYNC.RECONVERGENT B4 ;  /* 0x0000000000047941 */ /* 0x001fea0003800200 */
.L_x_956:
[----:B-1----:R-:W-:Y:S01]  /*38a0*/  ISETP.GT.U32.OR P0, PT, R79, R34, P0 ;  /* 0x000000224f00720c */ /* 0x002fe20000704470 */
[----:B------:R-:W-:Y:S04]  /*38b0*/  BSSY.RECONVERGENT B4, `(.L_x_958) ;  /* 0x0000057000047945 */ /* 0x000fe80003800200 */
[----:B------:R-:W-:Y:S01]  /*38c0*/  BSSY.RELIABLE B5, `(.L_x_959) ;  /* 0x000002c000057945 */ /* 0x000fe20003800100 */
[----:B------:R-:W-:Y:S02]  /*38d0*/  IMAD.MOV.U32 R33, RZ, RZ, R20 ;  /* 0x000000ffff217224 */ /* 0x000fe400078e0014 */
[----:B------:R-:W-:Y:S02]  /*38e0*/  IMAD.MOV.U32 R60, RZ, RZ, R18 ;  /* 0x000000ffff3c7224 */ /* 0x000fe400078e0012 */
[----:B------:R-:W-:-:S02]  /*38f0*/  IMAD.MOV.U32 R69, RZ, RZ, R14 ;  /* 0x000000ffff457224 */ /* 0x000fc400078e000e */
[----:B------:R-:W-:Y:S02]  /*3900*/  IMAD.MOV.U32 R72, RZ, RZ, R12 ;  /* 0x000000ffff487224 */ /* 0x000fe400078e000c */
[----:B------:R-:W-:Y:S02]  /*3910*/  IMAD.MOV.U32 R73, RZ, RZ, R10 ;  /* 0x000000ffff497224 */ /* 0x000fe400078e000a */
[----:B------:R-:W-:Y:S01]  /*3920*/  IMAD.MOV.U32 R53, RZ, RZ, R24 ;  /* 0x000000ffff357224 */ /* 0x000fe200078e0018 */
[----:B------:R-:W-:Y:S06]  /*3930*/  @P0 BRA `(.L_x_960) ;  /* 0x0000000000900947 */ /* 0x000fec0003800000 */
        /* <DEDUP_REMOVED lines=36> */
.L_x_960:
[----:B------:R-:W-:Y:S05]  /*3b80*/  BSYNC.RELIABLE B5 ;  /* 0x0000000000057941 */ /* 0x000fea0003800100 */
.L_x_959:
[C---:B------:R-:W-:Y:S01]  /*3b90*/  ISETP.GE.U32.AND P0, PT, R71.reuse, UR8, PT ;  /* 0x0000000847007c0c */ /* 0x040fe2000bf06070 */
[----:B------:R-:W-:-:S03]  /*3ba0*/  VIADD R71, R71, -UR8 ;  /* 0x8000000847477c36 */ /* 0x000fc60008000000 */
[----:B------:R-:W-:-:S04]  /*3bb0*/  SEL R19, RZ, 0xffffffff, P0 ;  /* 0xffffffffff137807 */ /* 0x000fc80000000000 */
[----:B------:R-:W-:-:S05]  /*3bc0*/  IADD3 R70, P0, PT, R70, R19, RZ ;  /* 0x0000001346467210 */ /* 0x000fca0007f1e0ff */
[----:B------:R-:W-:Y:S01]  /*3bd0*/  IMAD.X R10, RZ, RZ, R19, P0 ;  /* 0x000000ffff0a7224 */ /* 0x000fe200000e0613 */
[C---:B------:R-:W-:Y:S02]  /*3be0*/  ISETP.GE.U32.AND P0, PT, R70.reuse, UR9, PT ;  /* 0x0000000946007c0c */ /* 0x040fe4000bf06070 */
[----:B------:R-:W-:Y:S02]  /*3bf0*/  IADD3 R70, PT, PT, R70, -UR9, RZ ;  /* 0x8000000946467c10 */ /* 0x000fe4000fffe0ff */
        /* <DEDUP_REMOVED lines=34> */
.L_x_961:
[----:B------:R-:W-:Y:S05]  /*3e20*/  BSYNC.RECONVERGENT B4 ;  /* 0x0000000000047941 */ /* 0x000fea0003800200 */
.L_x_958:
        /* <DEDUP_REMOVED lines=40> */
.L_x_964:
[----:B------:R-:W-:Y:S05]  /*40b0*/  BSYNC.RELIABLE B5 ;  /* 0x0000000000057941 */ /* 0x000fea0003800100 */
.L_x_963:
        /* <DEDUP_REMOVED lines=36> */
[C---:B------:R-:W-:Y:S02]  /*4300*/  ISETP.GE.U32.AND P0, PT, R61.reuse, UR5, PT ;  /* 0x000000053d007c0c */ /* 0x040fe4000bf06070 */
[----:B------:R-:W-:Y:S02]  /*4310*/  IADD3 R61, PT, PT, R61, -UR5, RZ ;  /* 0x800000053d3d7c10 */ /* 0x000fe4000fffe0ff */
[----:B------:R-:W-:-:S13]  /*4320*/  ISETP.GE.U32.AND.EX P0, PT, R10, RZ, PT, P0 ;  /* 0x000000ff0a00720c */ /* 0x000fda0003f06100 */
[----:B------:R-:W-:-:S04]  /*4330*/  @P0 IMAD.MOV R19, RZ, RZ, R79 ;  /* 0x000000ffff130224 */ /* 0x000fc800078e024f */
[----:B------:R-:W-:-:S07]  /*4340*/  IMAD.IADD R79, R19, 0x1, -R34 ;  /* 0x00000001134f7824 */ /* 0x000fce00078e0a22 */
.L_x_965:
[----:B------:R-:W-:Y:S05]  /*4350*/  BSYNC.RECONVERGENT B4 ;  /* 0x0000000000047941 */ /* 0x000fea0003800200 */
.L_x_962:
        /* <DEDUP_REMOVED lines=36> */
[----:B------:R-:W-:Y:S02]  /*45a0*/  IADD3 R38, P0, PT, R18, R21, RZ ;  /* 0x0000001512267210 */ /* 0x000fe40007f1e0ff */
[----:B------:R-:W-:Y:S01]  /*45b0*/  MOV R18, R19 ;  /* 0x0000001300127202 */ /* 0x000fe20000000f00 */
[----:B------:R-:W-:Y:S01]  /*45c0*/  IMAD.MOV.U32 R19, RZ, RZ, RZ ;  /* 0x000000ffff137224 */ /* 0x000fe200078e00ff */
[----:B------:R-:W-:Y:S01]  /*45d0*/  IADD3 R20, P2, PT, R20, R25, RZ ;  /* 0x0000001914147210 */ /* 0x000fe20007f5e0ff */
[----:B------:R-:W-:Y:S02]  /*45e0*/  IMAD.X R39, RZ, RZ, RZ, P0 ;  /* 0x000000ffff277224 */ /* 0x000fe400000e06ff */
[----:B------:R-:W-:Y:S02]  /*45f0*/  IMAD.MOV.U32 R54, RZ, RZ, R24 ;  /* 0x000000ffff367224 */ /* 0x000fe400078e0018 */
[----:B------:R-:W-:-:S02]  /*4600*/  IMAD.X R21, RZ, RZ, RZ, P2 ;  /* 0x000000ffff157224 */ /* 0x000fc400010e06ff */
[----:B------:R-:W-:Y:S02]  /*4610*/  IMAD.MOV.U32 R55, RZ, RZ, RZ ;  /* 0x000000ffff377224 */ /* 0x000fe400078e00ff */
        /* <DEDUP_REMOVED lines=10> */
[----:B------:R-:W-:-:S02]  /*46c0*/  IMAD.MOV.U32 R19, RZ, RZ, RZ ;  /* 0x000000ffff137224 */ /* 0x000fc400078e00ff */
        /* <DEDUP_REMOVED lines=40> */
[----:B------:R-:W-:Y:S02]  /*4950*/  IADD3 R38, P2, PT, R38, R55, RZ ;  /* 0x0000003726267210 */ /* 0x000fe40007f5e0ff */
[----:B------:R-:W-:Y:S01]  /*4960*/  IADD3.X R19, PT, PT, RZ, RZ, RZ, P0, !PT ;  /* 0x000000ffff137210 */ /* 0x000fe200007fe4ff */
        /* <DEDUP_REMOVED lines=29> */
[----:B------:R-:W-:-:S02]  /*4b40*/  IMAD.X R55, RZ, RZ, RZ, P4 ;  /* 0x000000ffff377224 */ /* 0x000fc400020e06ff */
        /* <DEDUP_REMOVED lines=31> */
[----:B------:R-:W-:Y:S01]  /*4d40*/  IMAD.WIDE.U32 R74, R58, 0x3d1, RZ ;  /* 0x000003d13a4a7825 */ /* 0x000fe200078e00ff */
[----:B------:R-:W-:-:S03]  /*4d50*/  IADD3.X R67, PT, PT, RZ, RZ, RZ, P2, !PT ;  /* 0x000000ffff437210 */ /* 0x000fc600017fe4ff */
        /* <DEDUP_REMOVED lines=58> */
[----:B------:R-:W-:Y:S01]  /*5100*/  IMAD.MOV.U32 R21, RZ, RZ, RZ ;  /* 0x000000ffff157224 */ /* 0x000fe200078e00ff */
[----:B------:R-:W-:-:S02]  /*5110*/  IADD3.X R77, PT, PT, RZ, RZ, RZ, P0, !PT ;  /* 0x000000ffff4d7210 */ /* 0x000fc400007fe4ff */
        /* <DEDUP_REMOVED lines=41> */
[----:B------:R-:W-:Y:S01]  /*53b0*/  IADD3 R80, P0, PT, R19, R80, RZ ;  /* 0x0000005013507210 */ /* 0x000fe20007f1e0ff */
[----:B------:R-:W-:-:S04]  /*53c0*/  IMAD.MOV.U32 R19, RZ, RZ, R12 ;  /* 0x000000ffff137224 */ /* 0x000fc800078e000c */
        /* <DEDUP_REMOVED lines=9> */
.L_x_967:
[----:B------:R-:W-:Y:S05]  /*5460*/  BSYNC.RECONVERGENT B4 ;  /* 0x0000000000047941 */ /* 0x000fea0003800200 */
.L_x_966:
        /* <DEDUP_REMOVED lines=40> */
.L_x_970:
[----:B------:R-:W-:Y:S05]  /*56f0*/  BSYNC.RELIABLE B5 ;  /* 0x0000000000057941 */ /* 0x000fea0003800100 */
.L_x_969:
[C---:B------:R-:W-:Y:S02]  /*5700*/  ISETP.GE.U32.AND P0, PT, R19.reuse, UR8, PT ;  /* 0x0000000813007c0c */ /* 0x040fe4000bf06070 */
[----:B------:R-:W-:Y:S02]  /*5710*/  IADD3 R19, PT, PT, R19, -UR8, RZ ;  /* 0x8000000813137c10 */ /* 0x000fe4000fffe0ff */
        /* <DEDUP_REMOVED lines=39> */
.L_x_971:
[----:B------:R-:W-:Y:S05]  /*5990*/  BSYNC.RECONVERGENT B4 ;  /* 0x0000000000047941 */ /* 0x000fea0003800200 */
.L_x_968:
        /* <DEDUP_REMOVED lines=40> */
.L_x_974:
[----:B------:R-:W-:Y:S05]  /*5c20*/  BSYNC.RELIABLE B5 ;  /* 0x0000000000057941 */ /* 0x000fea0003800100 */
.L_x_973:
        /* <DEDUP_REMOVED lines=41> */
.L_x_975:
[----:B------:R-:W-:Y:S05]  /*5ec0*/  BSYNC.RECONVERGENT B4 ;  /* 0x0000000000047941 */ /* 0x000fea0003800200 */
.L_x_972:
        /* <DEDUP_REMOVED lines=44> */
[----:B------:R-:W-:-:S03]  /*6190*/  IMAD.X R87, RZ, RZ, RZ, P2 ;  /* 0x000000ffff577224 */ /* 0x000fc600010e06ff */
[----:B------:R-:W-:Y:S02]  /*61a0*/  IADD3.X R23, PT, PT, RZ, RZ, RZ, P0, !PT ;  /* 0x000000ffff177210 */ /* 0x000fe400007fe4ff */
[----:B------:R-:W-:Y:S02]  /*61b0*/  IADD3 R87, P2, PT, R87, R36, RZ ;  /* 0x0000002457577210 */ /* 0x000fe40007f5e0ff */
[----:B------:R-:W-:-:S03]  /*61c0*/  IADD3 R38, P0, PT, R38, R23, RZ ;  /* 0x0000001726267210 */ /* 0x000fc60007f1e0ff */
        /* <DEDUP_REMOVED lines=26> */
.L_x_977:
[----:B------:R-:W-:Y:S05]  /*6370*/  BSYNC.RECONVERGENT B4 ;  /* 0x0000000000047941 */ /* 0x000fea0003800200 */
.L_x_976:
        /* <DEDUP_REMOVED lines=42> */
.L_x_980:
[----:B------:R-:W-:Y:S05]  /*6620*/  BSYNC.RELIABLE B5 ;  /* 0x0000000000057941 */ /* 0x000fea0003800100 */
.L_x_979:
        /* <DEDUP_REMOVED lines=41> */
.L_x_981:
[----:B------:R-:W-:Y:S05]  /*68c0*/  BSYNC.RECONVERGENT B4 ;  /* 0x0000000000047941 */ /* 0x000fea0003800200 */
.L_x_978:
        /* <DEDUP_REMOVED lines=40> */
.L_x_984:
[----:B------:R-:W-:Y:S05]  /*6b50*/  BSYNC.RELIABLE B5 ;  /* 0x0000000000057941 */ /* 0x000fea0003800100 */
.L_x_983:
        /* <DEDUP_REMOVED lines=41> */
.L_x_985:
[----:B------:R-:W-:Y:S05]  /*6df0*/  BSYNC.RECONVERGENT B4 ;  /* 0x0000000000047941 */ /* 0x000fea0003800200 */
.L_x_982:
[----:B------:R-:W-:Y:S02]  /*6e00*/  HFMA2 R19, -RZ, RZ, 0, 0 ;  /* 0x00000000ff137431 */ /* 0x000fe400000001ff */
[----:B------:R-:W-:Y:S01]  /*6e10*/  IMAD.WIDE.U32 R76, R71, R71, RZ ;  /* 0x00000047474c7225 */ /* 0x000fe200078e00ff */
[----:B------:R-:W-:Y:S01]  /*6e20*/  UMOV UR4, URZ ;  /* 0x000000ff00047c82 */ /* 0x000fe20008000000 */
[----:B------:R-:W-:Y:S02]  /*6e30*/  BSSY.RECONVERGENT B4, `(.L_x_986) ;  /* 0x0000109000047945 */ /* 0x000fe40003800200 */
[----:B------:R-:W-:Y:S02]  /*6e40*/  IMAD.MOV.U32 R18, RZ, RZ, R77 ;  /* 0x000000ffff127224 */ /* 0x000fe400078e004d */
[----:B------:R-:W-:Y:S02]  /*6e50*/  IMAD.MOV.U32 R21, RZ, RZ, RZ ;  /* 0x000000ffff157224 */ /* 0x000fe400078e00ff */
[----:B------:R-:W-:-:S02]  /*6e60*/  IMAD.MOV.U32 R25, RZ, RZ, RZ ;  /* 0x000000ffff197224 */ /* 0x000fc400078e00ff */
[----:B------:R-:W-:-:S04]  /*6e70*/  IMAD.WIDE.U32 R18, R70, R71, R18 ;  /* 0x0000004746127225 */ /* 0x000fc800078e0012 */
[----:B------:R-:W-:Y:S02]  /*6e80*/  IMAD.MOV.U32 R20, RZ, RZ, R19 ;  /* 0x000000ffff147224 */ /* 0x000fe400078e0013 */
[----:B------:R-:W-:Y:S02]  /*6e90*/  IMAD.MOV.U32 R19, RZ, RZ, RZ ;  /* 0x000000ffff137224 */ /* 0x000fe400078e00ff */
[----:B------:R-:W-:-:S04]  /*6ea0*/  IMAD.WIDE.U32 R20, R65, R71, R20 ;  /* 0x0000004741147225 */ /* 0x000fc800078e0014 */
[----:B------:R-:W-:-:S04]  /*6eb0*/  IMAD.WIDE.U32 R18, R70, R71, R18 ;  /* 0x0000004746127225 */ /* 0x000fc800078e0012 */
[----:B------:R-:W-:Y:S01]  /*6ec0*/  IMAD.MOV.U32 R24, RZ, RZ, R21 ;  /* 0x000000ffff187224 */ /* 0x000fe200078e0015 */
[----:B------:R-:W-:Y:S01]  /*6ed0*/  IADD3 R22, P0, PT, R20, R19, RZ ;  /* 0x0000001314167210 */ /* 0x000fe20007f1e0ff */
[----:B------:R-:W-:Y:S02]  /*6ee0*/  IMAD.MOV.U32 R37, RZ, RZ, RZ ;  /* 0x000000ffff257224 */ /* 0x000fe400078e00ff */
[----:B------:R-:W-:-:S04]  /*6ef0*/  IMAD.WIDE.U32 R24, R64, R71, R24 ;  /* 0x0000004740187225 */ /* 0x000fc800078e0018 */
[----:B------:R-:W-:Y:S02]  /*6f00*/  IMAD.X R23, RZ, RZ, RZ, P0 ;  /* 0x000000ffff177224 */ /* 0x000fe400000e06ff */
[----:B------:R-:W-:Y:S02]  /*6f10*/  IMAD.MOV.U32 R36, RZ, RZ, R25 ;  /* 0x000000ffff247224 */ /* 0x000fe400078e0019 */
[----:B------:R-:W-:-:S04]  /*6f20*/  IMAD.WIDE.U32 R22, R70, R70, R22 ;  /* 0x0000004646167225 */ /* 0x000fc800078e0016 */
[----:B------:R-:W-:Y:S01]  /*6f30*/  IMAD.MOV.U32 R25, RZ, RZ, RZ ;  /* 0x000000ffff197224 */ /* 0x000fe200078e00ff */
[----:B------:R-:W-:Y:S01]  /*6f40*/  IADD3 R20, P0, PT, R24, R23, RZ ;  /* 0x0000001718147210 */ /* 0x000fe20007f1e0ff */
[----:B------:R-:W-:Y:S02]  /*6f50*/  IMAD.MOV.U32 R24, RZ, RZ, R22 ;  /* 0x000000ffff187224 */ /* 0x000fe400078e0016 */
[----:B------:R-:W-:-:S04]  /*6f60*/  IMAD.WIDE.U32 R36, R68, R71, R36 ;  /* 0x0000004744247225 */ /* 0x000fc800078e0024 */
[----:B------:R-:W-:Y:S02]  /*6f70*/  IMAD.X R21, RZ, RZ, RZ, P0 ;  /* 0x000000ffff157224 */ /* 0x000fe400000e06ff */
[----:B------:R-:W-:Y:S02]  /*6f80*/  IMAD.MOV.U32 R58, RZ, RZ, R37 ;  /* 0x000000ffff3a7224 */ /* 0x000fe400078e0025 */
[----:B------:R-:W-:-:S04]  /*6f90*/  IMAD.WIDE.U32 R22, R65, R70, R20 ;  /* 0x0000004641167225 */ /* 0x000fc800078e0014 */
[----:B------:R-:W-:Y:S01]  /*6fa0*/  IMAD.WIDE.U32 R20, R65, R71, R24 ;  /* 0x0000004741147225 */ /* 0x000fe200078e0018 */
[----:B------:R-:W-:-:S03]  /*6fb0*/  IADD3 R24, P0, PT, R36, R23, RZ ;  /* 0x0000001724187210 */ /* 0x000fc60007f1e0ff */
[----:B------:R-:W-:Y:S01]  /*6fc0*/  IMAD.MOV.U32 R59, RZ, RZ, RZ ;  /* 0x000000ffff3b7224 */ /* 0x000fe200078e00ff */
        /* <DEDUP_REMOVED lines=21> */
[----:B------:R-:W-:Y:S01]  /*7120*/  IMAD.X R39, RZ, RZ, RZ, P0 ;  /* 0x000000ffff277224 */ /* 0x000fe200000e06ff */
        /* <DEDUP_REMOVED lines=57> */
[----:B------:R-:W-:Y:S01]  /*74c0*/  IMAD.X R57, RZ, RZ, RZ, P2 ;  /* 0x000000ffff397224 */ /* 0x000fe200010e06ff */
[----:B------:R-:W-:Y:S01]  /*74d0*/  IADD3.X R55, PT, PT, RZ, RZ, RZ, P3, !PT ;  /* 0x000000ffff377210 */ /* 0x000fe20001ffe4ff */
[----:B------:R-:W-:-:S04]  /*74e0*/  IMAD.WIDE.U32 R38, R61, R71, R38 ;  /* 0x000000473d267225 */ /* 0x000fc800078e0026 */
[----:B------:R-:W-:Y:S02]  /*74f0*/  IMAD.X R75, RZ, RZ, RZ, P0 ;  /* 0x000000ffff4b7224 */ /* 0x000fe400000e06ff */
        /* <DEDUP_REMOVED lines=62> */
[----:B------:R-:W-:Y:S01]  /*78e0*/  VIADD R70, R65, UR4 ;  /* 0x0000000441467c36 */ /* 0x000fe20008000000 */
[----:B------:R-:W-:Y:S01]  /*78f0*/  IADD3.X R75, PT, PT, RZ, RZ, RZ, P0, !PT ;  /* 0x000000ffff4b7210 */ /* 0x000fe200007fe4ff */
[----:B------:R-:W-:Y:S01]  /*7900*/  IMAD.MOV.U32 R59, RZ, RZ, RZ ;  /* 0x000000ffff3b7224 */ /* 0x000fe200078e00ff */
        /* <DEDUP_REMOVED lines=19> */
[----:B------:R-:W-:-:S03]  /*7a40*/  IADD3 R37, P3, P4, R58, R37, R20 ;  /* 0x000000253a257210 */ /* 0x000fc60007c7e014 */
[----:B------:R-:W-:-:S04]  /*7a50*/  IMAD.WIDE.U32 R64, R79, R61, R64 ;  /* 0x0000003d4f407225 */ /* 0x000fc800078e0040 */
[----:B------:R-:W-:Y:S01]  /*7a60*/  VIADD R74, R75, UR4 ;  /* 0x000000044b4a7c36 */ /* 0x000fe20008000000 */
[----:B------:R-:W-:Y:S01]  /*7a70*/  IADD3 R20, P5, PT, R64, R19, RZ ;  /* 0x0000001340147210 */ /* 0x000fe20007fbe0ff */
[----:B------:R-:W-:Y:S01]  /*7a80*/  IMAD.MOV.U32 R75, RZ, RZ, RZ ;  /* 0x000000ffff4b7224 */ /* 0x000fe200078e00ff */
[----:B------:R-:W-:Y:S01]  /*7a90*/  IADD3.X R19, PT, PT, RZ, RZ, RZ, P0, P2 ;  /* 0x000000ffff137210 */ /* 0x000fe200007e44ff */
        /* <DEDUP_REMOVED lines=66> */
.L_x_987:
[----:B------:R-:W-:Y:S05]  /*7ec0*/  BSYNC.RECONVERGENT B4 ;  /* 0x0000000000047941 */ /* 0x000fea0003800200 */
.L_x_986:
        /* <DEDUP_REMOVED lines=42> */
.L_x_990:
[----:B------:R-:W-:Y:S05]  /*8170*/  BSYNC.RELIABLE B5 ;  /* 0x0000000000057941 */ /* 0x000fea0003800100 */
.L_x_989:
        /* <DEDUP_REMOVED lines=24> */
[----:B------:R-:W-:Y:S01]  /*8300*/  VIADD R19, R39, 0xffffffff ;  /* 0xffffffff27137836 */ /* 0x000fe20000000000 */
        /* <DEDUP_REMOVED lines=16> */
.L_x_991:
[----:B------:R-:W-:Y:S05]  /*8410*/  BSYNC.RECONVERGENT B4 ;  /* 0x0000000000047941 */ /* 0x000fea0003800200 */
.L_x_988:
        /* <DEDUP_REMOVED lines=40> */
.L_x_994:
[----:B------:R-:W-:Y:S05]  /*86a0*/  BSYNC.RELIABLE B5 ;  /* 0x0000000000057941 */ /* 0x000fea0003800100 */
.L_x_993:
        /* <DEDUP_REMOVED lines=41> */
.L_x_995:
[----:B------:R-:W-:Y:S05]  /*8940*/  BSYNC.RECONVERGENT B4 ;  /* 0x0000000000047941 */ /* 0x000fea0003800200 */
.L_x_992:
[----:B------:R-:W-:Y:S01]  /*8950*/  IMAD.WIDE.U32 R18, R62, 0x8, RZ ;  /* 0x000000083e127825 */ /* 0x000fe200078e00ff */
[----:B------:R-:W-:Y:S03]  /*8960*/  BSSY.RECONVERGENT B4, `(.L_x_996) ;  /* 0x0000049000047945 */ /* 0x000fe60003800200 */
[----:B------:R-:W-:Y:S02]  /*8970*/  IMAD.MOV.U32 R20, RZ, RZ, R19 ;  /* 0x000000ffff147224 */ /* 0x000fe400078e0013 */
[----:B------:R-:W-:Y:S02]  /*8980*/  IMAD.MOV.U32 R21, RZ, RZ, RZ ;  /* 0x000000ffff157224 */ /* 0x000fe400078e00ff */
[----:B------:R-:W-:Y:S02]  /*8990*/  IMAD.MOV.U32 R25, RZ, RZ, RZ ;  /* 0x000000ffff197224 */ /* 0x000fe400078e00ff */
[----:B------:R-:W-:-:S04]  /*89a0*/  IMAD.WIDE.U32 R20, R76, 0x8, R20 ;  /* 0x000000084c147825 */ /* 0x000fc800078e0014 */
[----:B------:R-:W-:Y:S01]  /*89b0*/  IMAD.MOV.U32 R37, RZ, RZ, RZ ;  /* 0x000000ffff257224 */ /* 0x000fe200078e00ff */
[----:B------:R-:W-:Y:S01]  /*89c0*/  MOV R24, R21 ;  /* 0x0000001500187202 */ /* 0x000fe20000000f00 */
[----:B------:R-:W-:Y:S01]  /*89d0*/  IMAD.SHL.U32 R19, R23, 0x8, RZ ;  /* 0x0000000817137824 */ /* 0x000fe200078e00ff */
[----:B------:R-:W-:-:S03]  /*89e0*/  SHF.R.U32.HI R23, RZ, 0x1d, R23 ;  /* 0x0000001dff177819 */ /* 0x000fc60000011617 */
[----:B------:R-:W-:-:S04]  /*89f0*/  IMAD.WIDE.U32 R24, R55, 0x8, R24 ;  /* 0x0000000837187825 */ /* 0x000fc800078e0018 */
[----:B------:R-:W-:Y:S02]  /*8a00*/  IMAD.MOV.U32 R36, RZ, RZ, R25 ;  /* 0x000000ffff247224 */ /* 0x000fe400078e0019 */
[----:B------:R-:W-:Y:S02]  /*8a10*/  IMAD.MOV.U32 R55, RZ, RZ, RZ ;  /* 0x000000ffff377224 */ /* 0x000fe400078e00ff */
        /* <DEDUP_REMOVED lines=53> */
[----:B------:R-:W-:-:S04]  /*8d70*/  IADD3 R63, P0, PT, R18, R63, RZ ;  /* 0x0000003f123f7210 */ /* 0x000fc80007f1e0ff */
[----:B------:R-:W-:-:S04]  /*8d80*/  IADD3.X R18, PT, PT, RZ, RZ, RZ, P0, !PT ;  /* 0x000000ffff127210 */ /* 0x000fc800007fe4ff */
[----:B------:R-:W-:-:S05]  /*8d90*/  IADD3 R62, P0, PT, R18, R62, RZ ;  /* 0x0000003e123e7210 */ /* 0x000fca0007f1e0ff */
[----:B------:R-:W-:-:S05]  /*8da0*/  IMAD.X R18, RZ, RZ, RZ, P0 ;  /* 0x000000ffff127224 */ /* 0x000fca00000e06ff */
[----:B------:R-:W-:-:S04]  /*8db0*/  IADD3 R61, P2, PT, R18, R61, RZ ;  /* 0x0000003d123d7210 */ /* 0x000fc80007f5e0ff */
[----:B------:R-:W-:Y:S01]  /*8dc0*/  ISETP.GT.U32.AND P0, PT, R61, -0x1, PT ;  /* 0xffffffff3d00780c */ /* 0x000fe20003f04070 */
[----:B------:R-:W-:-:S05]  /*8dd0*/  IMAD.X R18, RZ, RZ, RZ, P2 ;  /* 0x000000ffff127224 */ /* 0x000fca00010e06ff */
[----:B------:R-:W-:-:S13]  /*8de0*/  ISETP.GT.U32.AND.EX P0, PT, R18, RZ, PT, P0 ;  /* 0x000000ff1200720c */ /* 0x000fda0003f04100 */
.L_x_997:
[----:B------:R-:W-:Y:S05]  /*8df0*/  BSYNC.RECONVERGENT B4 ;  /* 0x0000000000047941 */ /* 0x000fea0003800200 */
.L_x_996:
        /* <DEDUP_REMOVED lines=40> */
.L_x_1000:
[----:B------:R-:W-:Y:S05]  /*9080*/  BSYNC.RELIABLE B5 ;  /* 0x0000000000057941 */ /* 0x000fea0003800100 */
.L_x_999:
        /* <DEDUP_REMOVED lines=41> */
.L_x_1001:
[----:B------:R-:W-:Y:S05]  /*9320*/  BSYNC.RECONVERGENT B4 ;  /* 0x0000000000047941 */ /* 0x000fea0003800200 */
.L_x_998:
        /* <DEDUP_REMOVED lines=40> */
.L_x_1004:
[----:B------:R-:W-:Y:S05]  /*95b0*/  BSYNC.RELIABLE B5 ;  /* 0x0000000000057941 */ /* 0x000fea0003800100 */
.L_x_1003:
        /* <DEDUP_REMOVED lines=15> */
[----:B------:R-:W-:-:S04]  /*96b0*/  IADD3 R65, P0, PT, R65, R18, RZ ;  /* 0x0000001241417210 */ /* 0x000fc80007f1e0ff */
[----:B------:R-:W-:Y:S02]  /*96c0*/  IADD3.X R18, PT, PT, RZ, R18, RZ, P0, !PT ;  /* 0x00000012ff127210 */ /* 0x000fe400007fe4ff */
        /* <DEDUP_REMOVED lines=24> */
.L_x_1005:
[----:B------:R-:W-:Y:S05]  /*9850*/  BSYNC.RECONVERGENT B4 ;  /* 0x0000000000047941 */ /* 0x000fea0003800200 */
.L_x_1002:
        /* <DEDUP_REMOVED lines=20> */
[----:B------:R-:W-:Y:S02]  /*99a0*/  IMAD.MOV.U32 R24, RZ, RZ, R22 ;  /* 0x000000ffff187224 */ /* 0x000fe400078e0016 */
[----:B------:R-:W-:Y:S01]  /*99b0*/  IMAD.MOV.U32 R25, RZ, RZ, RZ ;  /* 0x000000ffff197224 */ /* 0x000fe200078e00ff */
[----:B------:R-:W-:Y:S01]  /*99c0*/  IADD3.X R21, PT, PT, RZ, RZ, RZ, P0, !PT ;  /* 0x000000ffff157210 */ /* 0x000fe200007fe4ff */
        /* <DEDUP_REMOVED lines=29> */
[----:B------:R-:W-:Y:S02]  /*9ba0*/  IMAD.MOV.U32 R58, RZ, RZ, R59 ;  /* 0x000000ffff3a7224 */ /* 0x000fe400078e003b */
[----:B------:R-:W-:Y:S02]  /*9bb0*/  IMAD.X R39, RZ, RZ, RZ, P0 ;  /* 0x000000ffff277224 */ /* 0x000fe400000e06ff */
[----:B------:R-:W-:-:S02]  /*9bc0*/  IMAD.MOV.U32 R59, RZ, RZ, RZ ;  /* 0x000000ffff3b7224 */ /* 0x000fc400078e00ff */
[----:B------:R-:W-:-:S04]  /*9bd0*/  IMAD.WIDE.U32 R36, R69, R16, R36 ;  /* 0x0000001045247225 */ /* 0x000fc800078e0024 */
[----:B------:R-:W-:-:S04]  /*9be0*/  IMAD.WIDE.U32 R24, R72, R16, R24 ;  /* 0x0000001048187225 */ /* 0x000fc800078e0018 */
[----:B------:R-:W-:Y:S01]  /*9bf0*/  IMAD.WIDE.U32 R58, R73, R53, R58 ;  /* 0x00000035493a7225 */ /* 0x000fe200078e003a */
[----:B------:R-:W-:-:S03]  /*9c00*/  IADD3 R36, P3, PT, R36, R25, RZ ;  /* 0x0000001924247210 */ /* 0x000fc60007f7e0ff */
[----:B------:R-:W-:Y:S02]  /*9c10*/  HFMA2 R25, -RZ, RZ, 0, 0 ;  /* 0x00000000ff197431 */ /* 0x000fe400000001ff */
[----:B------:R-:W-:-:S05]  /*9c20*/  IMAD.WIDE.U32 R38, R72, R33, R38 ;  /* 0x0000002148267225 */ /* 0x000fca00078e0026 */
        /* <DEDUP_REMOVED lines=66> */
[----:B------:R-:W-:-:S03]  /*a050*/  IMAD.WIDE.U32 R78, R60, R33, R78 ;  /* 0x000000213c4e7225 */ /* 0x000fc600078e004e */
[----:B------:R-:W-:Y:S01]  /*a060*/  IADD3.X R71, PT, PT, RZ, RZ, RZ, P3, !PT ;  /* 0x000000ffff477210 */ /* 0x000fe20001ffe4ff */
[----:B------:R-:W-:Y:S01]  /*a070*/  IMAD.WIDE.U32 R58, R16, R53, R58 ;  /* 0x00000035103a7225 */ /* 0x000fe200078e003a */
[----:B------:R-:W-:-:S03]  /*a080*/  IADD3 R78, P2, PT, R78, R57, RZ ;  /* 0x000000394e4e7210 */ /* 0x000fc60007f5e0ff */
[----:B------:R-:W-:Y:S01]  /*a090*/  IMAD.MOV.U32 R55, RZ, RZ, RZ ;  /* 0x000000ffff377224 */ /* 0x000fe200078e00ff */
[----:B------:R-:W-:Y:S01]  /*a0a0*/  IADD3 R74, P0, PT, R58, R79, RZ ;  /* 0x0000004f3a4a7210 */ /* 0x000fe20007f1e0ff */
        /* <DEDUP_REMOVED lines=59> */
[----:B------:R-:W-:Y:S01]  /*a460*/  IMAD.X R73, RZ, RZ, RZ, P3 ;  /* 0x000000ffff497224 */ /* 0x000fe200018e06ff */
[----:B------:R-:W-:Y:S01]  /*a470*/  IADD3 R78, PT, PT, R79, UR4, RZ ;  /* 0x000000044f4e7c10 */ /* 0x000fe2000fffe0ff */
[----:B------:R-:W-:Y:S01]  /*a480*/  IMAD.WIDE.U32 R18, R33, R53, R18 ;  /* 0x0000003521127225 */ /* 0x000fe200078e0012 */
[----:B------:R-:W-:-:S03]  /*a490*/  IADD3 R25, P3, P4, R58, R25, R20 ;  /* 0x000000193a197210 */ /* 0x000fc60007c7e014 */
[----:B------:R-:W-:-:S04]  /*a4a0*/  IMAD.WIDE.U32 R72, R29, R53, R72 ;  /* 0x000000351d487225 */ /* 0x000fc800078e0048 */
[----:B------:R-:W-:Y:S01]  /*a4b0*/  IMAD.MOV.U32 R79, RZ, RZ, RZ ;  /* 0x000000ffff4f7224 */ /* 0x000fe200078e00ff */
[----:B------:R-:W-:Y:S01]  /*a4c0*/  IADD3 R20, P5, PT, R72, R19, RZ ;  /* 0x0000001348147210 */ /* 0x000fe20007fbe0ff */
[----:B------:R-:W-:Y:S01]  /*a4d0*/  IMAD.MOV.U32 R57, RZ, RZ, RZ ;  /* 0x000000ffff397224 */ /* 0x000fe200078e00ff */
[----:B------:R-:W-:Y:S01]  /*a4e0*/  IADD3.X R19, PT, PT, RZ, RZ, RZ, P0, P2 ;  /* 0x000000ffff137210 */ /* 0x000fe200007e44ff */
[----:B------:R-:W-:-:S04]  /*a4f0*/  IMAD.WIDE.U32 R78, R82, 0x3d1, R78 ;  /* 0x000003d1524e7825 */ /* 0x000fc800078e004e */
[----:B------:R-:W-:Y:S01]  /*a500*/  VIADD R56, R79, UR4 ;  /* 0x000000044f387c36 */ /* 0x000fe20008000000 */
[----:B------:R-:W-:Y:S01]  /*a510*/  IADD3 R22, P0, P2, R78, R19, R22 ;  /* 0x000000134e167210 */ /* 0x000fe20007a1e016 */
[----:B------:R-:W-:Y:S01]  /*a520*/  IMAD.X R21, RZ, RZ, RZ, P5 ;  /* 0x000000ffff157224 */ /* 0x000fe200028e06ff */
[----:B------:R-:W-:Y:S01]  /*a530*/  IADD3.X R19, PT, PT, RZ, RZ, RZ, P3, P4 ;  /* 0x000000ffff137210 */ /* 0x000fe20001fe84ff */
[----:B------:R-:W-:-:S03]  /*a540*/  IMAD.WIDE.U32 R56, R18, 0x3d1, R56 ;  /* 0x000003d112387825 */ /* 0x000fc600078e0038 */
[----:B------:R-:W-:Y:S01]  /*a550*/  IADD3 R70, P4, P5, R70, R19, R22 ;  /* 0x0000001346467210 */ /* 0x000fe20007d9e016 */
[----:B------:R-:W-:Y:S01]  /*a560*/  IMAD.WIDE.U32 R20, R29, R53, R20 ;  /* 0x000000351d147225 */ /* 0x000fe200078e0014 */
[----:B------:R-:W-:Y:S02]  /*a570*/  IADD3.X R29, PT, PT, RZ, RZ, RZ, P0, P2 ;  /* 0x000000ffff1d7210 */ /* 0x000fe400007e44ff */
[----:B------:R-:W-:Y:S01]  /*a580*/  IADD3.X R19, PT, PT, RZ, RZ, RZ, P4, P5 ;  /* 0x000000ffff137210 */ /* 0x000fe200027ea4ff */
[----:B------:R-:W-:Y:S01]  /*a590*/  VIADD R58, R57, UR4 ;  /* 0x00000004393a7c36 */ /* 0x000fe20008000000 */
[----:B------:R-:W-:Y:S01]  /*a5a0*/  IADD3 R24, P2, P3, R56, R29, R24 ;  /* 0x0000001d38187210 */ /* 0x000fe20007b5e018 */
[----:B------:R-:W-:Y:S01]  /*a5b0*/  IMAD.MOV.U32 R59, RZ, RZ, RZ ;  /* 0x000000ffff3b7224 */ /* 0x000fe200078e00ff */
[----:B------:R-:W-:Y:S02]  /*a5c0*/  IADD3 R72, P0, PT, R73, R21, RZ ;  /* 0x0000001549487210 */ /* 0x000fe40007f1e0ff */
        /* <DEDUP_REMOVED lines=12> */
[----:B------:R-:W-:-:S04]  /*a690*/  IMAD.WIDE.U32 R36, R72, 0x3d1, R36 ;  /* 0x000003d148247825 */ /* 0x000fc800078e0024 */
        /* <DEDUP_REMOVED lines=20> */
[----:B------:R-:W-:Y:S02]  /*a7e0*/  ISETP.GE.U32.AND P0, PT, R18, R23, PT ;  /* 0x000000171200720c */ /* 0x000fe40003f06070 */
[----:B------:R-:W-:Y:S02]  /*a7f0*/  MOV R23, R18 ;  /* 0x0000001200177202 */ /* 0x000fe40000000f00 */
        /* <DEDUP_REMOVED lines=18> */
.L_x_1007:
[----:B------:R-:W-:Y:S05]  /*a920*/  BSYNC.RECONVERGENT B4 ;  /* 0x0000000000047941 */ /* 0x000fea0003800200 */
.L_x_1006:
        /* <DEDUP_REMOVED lines=40> */
.L_x_1010:
[----:B------:R-:W-:Y:S05]  /*abb0*/  BSYNC.RELIABLE B5 ;  /* 0x0000000000057941 */ /* 0x000fea0003800100 */
.L_x_1009:
        /* <DEDUP_REMOVED lines=41> */
.L_x_1011:
[----:B------:R-:W-:Y:S05]  /*ae50*/  BSYNC.RECONVERGENT B4 ;  /* 0x0000000000047941 */ /* 0x000fea0003800200 */
.L_x_1008:
        /* <DEDUP_REMOVED lines=40> */
.L_x_1014:
[----:B------:R-:W-:Y:S05]  /*b0e0*/  BSYNC.RELIABLE B5 ;  /* 0x0000000000057941 */ /* 0x000fea0003800100 */
.L_x_1013:
        /* <DEDUP_REMOVED lines=37> */
[----:B------:R-:W-:Y:S01]  /*b340*/  ISETP.GE.U32.AND.EX P0, PT, R16, RZ, PT, P0 ;  /* 0x000000ff1000720c */ /* 0x000fe20003f06100 */
[----:B------:R-:W-:-:S12]  /*b350*/  VIADD R16, R18, -UR9 ;  /* 0x8000000912107c36 */ /* 0x000fd80008000000 */
[----:B------:R-:W-:-:S04]  /*b360*/  @P0 IMAD.MOV R19, RZ, RZ, R57 ;  /* 0x000000ffff130224 */ /* 0x000fc800078e0239 */
[----:B------:R-:W-:-:S07]  /*b370*/  IMAD.IADD R57, R19, 0x1, -R34 ;  /* 0x0000000113397824 */ /* 0x000fce00078e0a22 */
.L_x_1015:
[----:B------:R-:W-:Y:S05]  /*b380*/  BSYNC.RECONVERGENT B4 ;  /* 0x0000000000047941 */ /* 0x000fea0003800200 */
.L_x_1012:
[----:B------:R-:W-:-:S04]  /*b390*/  IMAD.WIDE.U32 R18, R23, 0x3, RZ ;  /* 0x0000000317127825 */ /* 0x000fc800078e00ff */
[----:B------:R-:W-:Y:S01]  /*b3a0*/  HFMA2 R55, -RZ, RZ, 0, 0 ;  /* 0x00000000ff377431 */ /* 0x000fe200000001ff */
[----:B------:R-:W-:Y:S01]  /*b3b0*/  BSSY.RECONVERGENT B4, `(.L_x_1016) ;  /* 0x000004b000047945 */ /* 0x000fe20003800200 */
        /* <DEDUP_REMOVED lines=55> */
[----:B------:R-:W-:Y:S02]  /*b730*/  ISETP.GE.U32.AND P0, PT, R16, R59, PT ;  /* 0x0000003b1000720c */ /* 0x000fe40003f06070 */
[----:B------:R-:W-:Y:S02]  /*b740*/  MOV R59, R16 ;  /* 0x00000010003b7202 */ /* 0x000fe40000000f00 */
        /* <DEDUP_REMOVED lines=17> */
.L_x_1017:
[----:B------:R-:W-:Y:S05]  /*b860*/  BSYNC.RECONVERGENT B4 ;  /* 0x0000000000047941 */ /* 0x000fea0003800200 */
.L_x_1016:
        /* <DEDUP_REMOVED lines=41> */
.L_x_1020:
[----:B------:R-:W-:Y:S05]  /*bb00*/  BSYNC.RELIABLE B5 ;  /* 0x0000000000057941 */ /* 0x000fea0003800100 */
.L_x_1019:
        /* <DEDUP_REMOVED lines=41> */
.L_x_1021:
[----:B------:R-:W-:Y:S05]  /*bda0*/  BSYNC.RECONVERGENT B4 ;  /* 0x0000000000047941 */ /* 0x000fea0003800200 */
.L_x_1018:
        /* <DEDUP_REMOVED lines=40> */
.L_x_1024:
[----:B------:R-:W-:Y:S05]  /*c030*/  BSYNC.RELIABLE B5 ;  /* 0x0000000000057941 */ /* 0x000fea0003800100 */
.L_x_1023:
        /* <DEDUP_REMOVED lines=28> */
[----:B------:R-:W-:Y:S01]  /*c200*/  IADD3.X R16, PT, PT, RZ, R19, RZ, P0, !PT ;  /* 0x00000013ff107210 */ /* 0x000fe200007fe4ff */
[----:B------:R-:W-:Y:S01]  /*c210*/  VIADD R19, R29, 0xffffffff ;  /* 0xffffffff1d137836 */ /* 0x000fe20000000000 */
        /* <DEDUP_REMOVED lines=11> */
.L_x_1025:
[----:B------:R-:W-:Y:S05]  /*c2d0*/  BSYNC.RECONVERGENT B4 ;  /* 0x0000000000047941 */ /* 0x000fea0003800200 */
.L_x_1022:
        /* <DEDUP_REMOVED lines=18> */
[----:B------:R-:W-:-:S05]  /*c400*/  IMAD.WIDE.U32 R20, R58, R58, R20 ;  /* 0x0000003a3a147225 */ /* 0x000fca00078e0014 */
[----:B------:R-:W-:Y:S01]  /*c410*/  IADD3 R18, P0, PT, R22, R21, RZ ;  /* 0x0000001516127210 */ /* 0x000fe20007f1e0ff */
[----:B------:R-:W-:Y:S01]  /*c420*/  IMAD.MOV.U32 R21, RZ, RZ, RZ ;  /* 0x000000ffff157224 */ /* 0x000fe200078e00ff */
[----:B------:R-:W-:Y:S01]  /*c430*/  MOV R22, R23 ;  /* 0x0000001700167202 */ /* 0x000fe20000000f00 */
        /* <DEDUP_REMOVED lines=49> */
[----:B------:R-:W-:Y:S02]  /*c750*/  IADD3 R36, P3, PT, R36, R23, RZ ;  /* 0x0000001724247210 */ /* 0x000fe40007f7e0ff */
[----:B------:R-:W-:Y:S01]  /*c760*/  IADD3.X R39, PT, PT, RZ, RZ, RZ, P2, !PT ;  /* 0x000000ffff277210 */ /* 0x000fe200017fe4ff */
        /* <DEDUP_REMOVED lines=115> */
[----:B------:R-:W-:Y:S01]  /*cea0*/  IMAD.X R71, RZ, RZ, RZ, P2 ;  /* 0x000000ffff477224 */ /* 0x000fe200010e06ff */
[----:B------:R-:W-:Y:S01]  /*ceb0*/  IADD3.X R79, PT, PT, RZ, RZ, RZ, P0, !PT ;  /* 0x000000ffff4f7210 */ /* 0x000fe200007fe4ff */
[----:B------:R-:W-:-:S04]  /*cec0*/  IMAD.WIDE.U32 R84, R56, 0x3d1, R84 ;  /* 0x000003d138547825 */ /* 0x000fc800078e0054 */
[----:B------:R-:W-:Y:S01]  /*ced0*/  IMAD.X R83, RZ, RZ, RZ, P3 ;  /* 0x000000ffff537224 */ /* 0x000fe200018e06ff */
[----:B------:R-:W-:Y:S01]  /*cee0*/  IADD3 R20, P3, P4, R84, R21, R20 ;  /* 0x0000001554147210 */ /* 0x000fe20007c7e014 */
[----:B------:R-:W-:Y:S02]  /*cef0*/  VIADD R24, R85, UR4 ;  /* 0x0000000455187c36 */ /* 0x000fe40008000000 */
[----:B------:R-:W-:Y:S01]  /*cf00*/  IMAD.MOV.U32 R25, RZ, RZ, RZ ;  /* 0x000000ffff197224 */ /* 0x000fe200078e00ff */
[----:B------:R-:W-:Y:S01]  /*cf10*/  IADD3 R79, P0, P2, R72, R79, R20 ;  /* 0x0000004f484f7210 */ /* 0x000fe20007a1e014 */
[C---:B------:R-:W-:Y:S01]  /*cf20*/  IMAD.WIDE.U32 R70, R29.reuse, R33, R70 ;  /* 0x000000211d467225 */ /* 0x040fe200078e0046 */
[----:B------:R-:W-:Y:S02]  /*cf30*/  IADD3.X R21, PT, PT, RZ, RZ, RZ, P3, P4 ;  /* 0x000000ffff157210 */ /* 0x000fe40001fe84ff */
        /* <DEDUP_REMOVED lines=24> */
[----:B------:R-:W-:-:S03]  /*d0c0*/  IMAD.WIDE.U32 R70, R29, R29, R70 ;  /* 0x0000001d1d467225 */ /* 0x000fc600078e0046 */
[----:B------:R-:W-:Y:S01]  /*d0d0*/  IADD3 R60, P3, P4, R82, R21, R22 ;  /* 0x00000015523c7210 */ /* 0x000fe20007c7e016 */
[----:B------:R-:W-:Y:S01]  /*d0e0*/  IMAD.MOV.U32 R25, RZ, RZ, RZ ;  /* 0x000000ffff197224 */ /* 0x000fe200078e00ff */
[----:B------:R-:W-:Y:S02]  /*d0f0*/  IADD3.X R21, PT, PT, RZ, RZ, RZ, P2, P0 ;  /* 0x000000ffff157210 */ /* 0x000fe400017e04ff */
        /* <DEDUP_REMOVED lines=40> */
[----:B------:R-:W-:Y:S02]  /*d380*/  ISETP.GT.U32.AND.EX P0, PT, R19, RZ, PT, P0 ;  /* 0x000000ff1300720c */ /* 0x000fe40003f04100 */
[----:B------:R-:W-:-:S11]  /*d390*/  MOV R19, R18 ;  /* 0x0000001200137202 */ /* 0x000fd60000000f00 */
.L_x_1027:
[----:B------:R-:W-:Y:S05]  /*d3a0*/  BSYNC.RECONVERGENT B4 ;  /* 0x0000000000047941 */ /* 0x000fea0003800200 */
.L_x_1026:
        /* <DEDUP_REMOVED lines=44> */
.L_x_1030:
[----:B------:R-:W-:Y:S05]  /*d670*/  BSYNC.RELIABLE B5 ;  /* 0x0000000000057941 */ /* 0x000fea0003800100 */
.L_x_1029:
        /* <DEDUP_REMOVED lines=41> */
.L_x_1031:
[----:B------:R-:W-:Y:S05]  /*d910*/  BSYNC.RECONVERGENT B4 ;  /* 0x0000000000047941 */ /* 0x000fea0003800200 */
.L_x_1028:
        /* <DEDUP_REMOVED lines=40> */
.L_x_1034:
[----:B------:R-:W-:Y:S05]  /*dba0*/  BSYNC.RELIABLE B5 ;  /* 0x0000000000057941 */ /* 0x000fea0003800100 */
.L_x_1033:
[C---:B------:R-:W-:Y:S01]  /*dbb0*/  ISETP.GE.U32.AND P0, PT, R19.reuse, UR8, PT ;  /* 0x0000000813007c0c */ /* 0x040fe2000bf06070 */
[----:B------:R-:W-:-:S03]  /*dbc0*/  VIADD R19, R19, -UR8 ;  /* 0x8000000813137c36 */ /* 0x000fc60008000000 */
        /* <DEDUP_REMOVED lines=39> */
.L_x_1035:
[----:B------:R-:W-:Y:S05]  /*de40*/  BSYNC.RECONVERGENT B4 ;  /* 0x0000000000047941 */ /* 0x000fea0003800200 */
.L_x_1032:
        /* <DEDUP_REMOVED lines=14> */
[----:B------:R-:W-:Y:S02]  /*df30*/  IMAD.MOV.U32 R36, RZ, RZ, R25 ;  /* 0x000000ffff247224 */ /* 0x000fe400078e0019 */
[----:B------:R-:W-:-:S04]  /*df40*/  IMAD.WIDE.U32 R56, R10, 0x2, RZ ;  /* 0x000000020a387825 */ /* 0x000fc800078e00ff */
[----:B------:R-:W-:Y:S01]  /*df50*/  IMAD.WIDE.U32 R36, R31, 0x2, R36 ;  /* 0x000000021f247825 */ /* 0x000fe200078e0024 */
[----:B------:R-:W-:-:S03]  /*df60*/  LOP3.LUT R56, R56, R23, RZ, 0xfc, !PT ;  /* 0x0000001738387212 */ /* 0x000fc600078efcff */
[----:B------:R-:W-:Y:S02]  /*df70*/  IMAD R76, R37, 0x3d1, R21 ;  /* 0x000003d1254c7824 */ /* 0x000fe400078e0215 */
[----:B------:R-:W-:-:S03]  /*df80*/  IMAD.WIDE.U32 R54, R35, 0x2, RZ ;  /* 0x0000000223367825 */ /* 0x000fc600078e00ff */
[----:B------:R-:W-:Y:S02]  /*df90*/  ISETP.GE.U32.AND P0, PT, R76, R21, PT ;  /* 0x000000154c00720c */ /* 0x000fe40003f06070 */
[----:B------:R-:W-:Y:S02]  /*dfa0*/  LOP3.LUT R39, R38, R55, RZ, 0xfc, !PT ;  /* 0x0000003726277212 */ /* 0x000fe400078efcff */
[----:B------:R-:W-:-:S04]  /*dfb0*/  SEL R75, RZ, 0x1, P0 ;  /* 0x00000001ff4b7807 */ /* 0x000fc80000000000 */
[----:B------:R-:W-:Y:S02]  /*dfc0*/  IADD3 R75, P0, PT, R75, R56, RZ ;  /* 0x000000384b4b7210 */ /* 0x000fe40007f1e0ff */
[----:B------:R-:W-:Y:S02]  /*dfd0*/  LOP3.LUT R56, R54, R57, RZ, 0xfc, !PT ;  /* 0x0000003936387212 */ /* 0x000fe400078efcff */
        /* <DEDUP_REMOVED lines=46> */
[----:B------:R-:W-:Y:S02]  /*e2c0*/  ISETP.GT.U32.AND P0, PT, R23, -0x1, PT ;  /* 0xffffffff1700780c */ /* 0x000fe40003f04070 */
[----:B------:R-:W-:-:S04]  /*e2d0*/  IADD3.X R20, PT, PT, RZ, RZ, RZ, P2, !PT ;  /* 0x000000ffff147210 */ /* 0x000fc800017fe4ff */
[----:B------:R-:W-:-:S13]  /*e2e0*/  ISETP.GT.U32.AND.EX P0, PT, R20, RZ, PT, P0 ;  /* 0x000000ff1400720c */ /* 0x000fda0003f04100 */
.L_x_1037:
[----:B------:R-:W-:Y:S05]  /*e2f0*/  BSYNC.RECONVERGENT B4 ;  /* 0x0000000000047941 */ /* 0x000fea0003800200 */
.L_x_1036:
        /* <DEDUP_REMOVED lines=41> */
.L_x_1040:
[----:B------:R-:W-:Y:S05]  /*e590*/  BSYNC.RELIABLE B5 ;  /* 0x0000000000057941 */ /* 0x000fea0003800100 */
.L_x_1039:
        /* <DEDUP_REMOVED lines=41> */
.L_x_1041:
[----:B------:R-:W-:Y:S05]  /*e830*/  BSYNC.RECONVERGENT B4 ;  /* 0x0000000000047941 */ /* 0x000fea0003800200 */
.L_x_1038:
        /* <DEDUP_REMOVED lines=40> */
.L_x_1044:
[----:B------:R-:W-:Y:S05]  /*eac0*/  BSYNC.RELIABLE B5 ;  /* 0x0000000000057941 */ /* 0x000fea0003800100 */
.L_x_1043:
        /* <DEDUP_REMOVED lines=41> */
.L_x_1045:
[----:B------:R-:W-:Y:S05]  /*ed60*/  BSYNC.RECONVERGENT B4 ;  /* 0x0000000000047941 */ /* 0x000fea0003800200 */
.L_x_1042:
        /* <DEDUP_REMOVED lines=35> */
.L_x_1047:
        /* <DEDUP_REMOVED lines=32> */
[----:B------:R-:W-:Y:S01]  /*f1a0*/  @P0 IADD3 R18, PT, PT, R69, RZ, RZ ;  /* 0x000000ff45120210 */ /* 0x000fe20007ffe0ff */
[----:B------:R-:W-:Y:S06]  /*f1b0*/  BRA `(.L_x_1050) ;  /* 0x0000000000cc7947 */ /* 0x000fec0003800000 */
.L_x_1049:
[----:B------:R-:W-:Y:S05]  /*f1c0*/  BSYNC.RELIABLE B5 ;  /* 0x0000000000057941 */ /* 0x000fea0003800100 */
.L_x_1048:
        /* <DEDUP_REMOVED lines=50> */
.L_x_1050:
[----:B------:R-:W-:Y:S05]  /*f4f0*/  BSYNC.RECONVERGENT B4 ;  /* 0x0000000000047941 */ /* 0x000fea0003800200 */
.L_x_1046:
        /* <DEDUP_REMOVED lines=43> */
.L_x_1052:
        /* <DEDUP_REMOVED lines=13> */
[----:B------:R-:W-:-:S04]  /*f880*/  IADD3 R24, P0, PT, R12, R19, RZ ;  /* 0x000000130c187210 */ /* 0x000fc80007f1e0ff */
[----:B------:R-:W-:Y:S02]  /*f890*/  IADD3.X R10, PT, PT, RZ, R19, RZ, P0, !PT ;  /* 0x00000013ff0a7210 */ /* 0x000fe400007fe4ff */
        /* <DEDUP_REMOVED lines=19> */
.L_x_1054:
[----:B------:R-:W-:Y:S05]  /*f9d0*/  BSYNC.RELIABLE B5 ;  /* 0x0000000000057941 */ /* 0x000fea0003800100 */
.L_x_1053:
        /* <DEDUP_REMOVED lines=50> */
.L_x_1055:
[----:B------:R-:W-:Y:S05]  /*fd00*/  BSYNC.RECONVERGENT B4 ;  /* 0x0000000000047941 */ /* 0x000fea0003800200 */
.L_x_1051:
        /* <DEDUP_REMOVED lines=9> */
[----:B------:R-:W-:Y:S01]  /*fda0*/  IMAD.MOV.U32 R19, RZ, RZ, RZ ;  /* 0x000000ffff137224 */ /* 0x000fe200078e00ff */
[----:B------:R-:W-:Y:S01]  /*fdb0*/  MOV R18, R21 ;  /* 0x0000001500127202 */ /* 0x000fe20000000f00 */
[----:B------:R-:W-:Y:S02]  /*fdc0*/  IMAD.MOV.U32 R21, RZ, RZ, RZ ;  /* 0x000000ffff157224 */ /* 0x000fe400078e00ff */
[----:B------:R-:W-:Y:S02]  /*fdd0*/  IMAD.IADD R14, R81, 0x1, -R72 ;  /* 0x00000001510e7824 */ /* 0x000fe400078e0a48 */
[----:B------:R-:W-:-:S04]  /*fde0*/  IMAD.WIDE.U32 R18, R10, R59, R18 ;  /* 0x0000003b0a127225 */ /* 0x000fc800078e0012 */
[----:B------:R-:W-:-:S04]  /*fdf0*/  IMAD.WIDE.U32 R20, R60, R58, R20 ;  /* 0x0000003a3c147225 */ /* 0x000fc800078e0014 */
[----:B------:R-:W-:Y:S01]  /*fe00*/  IMAD.IADD R31, R22, 0x1, -R71 ;  /* 0x00000001161f7824 */ /* 0x000fe200078e0a47 */
[----:B------:R-:W-:Y:S01]  /*fe10*/  IADD3 R56, P0, PT, R18, R21, RZ ;  /* 0x0000001512387210 */ /* 0x000fe20007f1e0ff */
[----:B------:R-:W-:Y:S02]  /*fe20*/  IMAD.MOV.U32 R18, RZ, RZ, R19 ;  /* 0x000000ffff127224 */ /* 0x000fe400078e0013 */
[----:B------:R-:W-:Y:S02]  /*fe30*/  IMAD.IADD R21, R24, 0x1, -R73 ;  /* 0x0000000118157824 */ /* 0x000fe400078e0a49 */
[----:B------:R-:W-:Y:S02]  /*fe40*/  IMAD.X R57, RZ, RZ, RZ, P0 ;  /* 0x000000ffff397224 */ /* 0x000fe400000e06ff */
        /* <DEDUP_REMOVED lines=22> */
[----:B------:R-:W-:Y:S02]  /*ffb0*/  IMAD.MOV.U32 R18, RZ, RZ, R19 ;  /* 0x000000ffff127224 */ /* 0x000fe400078e0013 */
[----:B------:R-:W-:Y:S01]  /*ffc0*/  HFMA2 R19, -RZ, RZ, 0, 0 ;  /* 0x00000000ff137431 */ /* 0x000fe200000001ff */
        /* <DEDUP_REMOVED lines=118> */
[----:B------:R-:W-:-:S03]  /*10730*/  IMAD.WIDE.U32 R84, R12, R16, R84 ;  /* 0x000000100c547225 */ /* 0x000fc600078e0054 */
[----:B------:R-:W-:Y:S01]  /*10740*/  IADD3.X R81, PT, PT, RZ, RZ, RZ, P2, !PT ;  /* 0x000000ffff517210 */ /* 0x000fe200017fe4ff */
        /* <DEDUP_REMOVED lines=56> */
[----:B------:R-:W-:Y:S02]  /*10ad0*/  IADD3 R18, P2, P3, R18, R31, R36 ;  /* 0x0000001f12127210 */ /* 0x000fe40007b5e024 */
[----:B------:R-:W-:Y:S01]  /*10ae0*/  IADD3.X R87, PT, PT, RZ, RZ, RZ, P0, !PT ;  /* 0x000000ffff577210 */ /* 0x000fe200007fe4ff */
[----:B------:R-:W-:Y:S01]  /*10af0*/  IMAD.WIDE.U32 R38, R20, 0x3d1, R38 ;  /* 0x000003d114267825 */ /* 0x000fe200078e0026 */
[----:B------:R-:W-:Y:S02]  /*10b00*/  IADD3.X R21, PT, PT, RZ, RZ, RZ, P2, P3 ;  /* 0x000000ffff157210 */ /* 0x000fe400017e64ff */
[----:B------:R-:W-:Y:S01]  /*10b10*/  IADD3.X R19, PT, PT, RZ, RZ, RZ, P4, P5 ;  /* 0x000000ffff137210 */ /* 0x000fe200027ea4ff */
[----:B------:R-:W-:Y:S01]  /*10b20*/  IMAD.WIDE.U32 R86, R27, R29, R86 ;  /* 0x0000001d1b567225 */ /* 0x000fe200078e0056 */
[----:B------:R-:W-:Y:S02]  /*10b30*/  IADD3 R22, P2, P0, R38, R21, R22 ;  /* 0x0000001526167210 */ /* 0x000fe4000785e016 */
[----:B------:R-:W-:Y:S01]  /*10b40*/  IADD3 R84, P3, P4, R84, R19, R18 ;  /* 0x0000001354547210 */ /* 0x000fe20007c7e012 */
[----:B------:R-:W-:Y:S01]  /*10b50*/  VIADD R38, R39, UR4 ;  /* 0x0000000427267c36 */ /* 0x000fe20008000000 */
[----:B------:R-:W-:Y:S01]  /*10b60*/  IADD3.X R19, PT, PT, RZ, RZ, RZ, P2, P0 ;  /* 0x000000ffff137210 */ /* 0x000fe200017e04ff */
[----:B------:R-:W-:Y:S01]  /*10b70*/  IMAD.MOV.U32 R39, RZ, RZ, RZ ;  /* 0x000000ffff277224 */ /* 0x000fe200078e00ff */
[----:B------:R-:W-:Y:S01]  /*10b80*/  IADD3.X R89, PT, PT, RZ, RZ, RZ, P3, P4 ;  /* 0x000000ffff597210 */ /* 0x000fe20001fe84ff */
[----:B------:R-:W-:-:S03]  /*10b90*/  IMAD.WIDE.U32 R38, R86, 0x3d1, R38 ;  /* 0x000003d156267825 */ /* 0x000fc600078e0026 */
[----:B------:R-:W-:Y:S01]  /*10ba0*/  IADD3 R89, P3, P4, R88, R89, R22 ;  /* 0x0000005958597210 */ /* 0x000fe20007c7e016 */
        /* <DEDUP_REMOVED lines=41> */
.L_x_1057:
[----:B------:R-:W-:Y:S05]  /*10e40*/  BSYNC.RECONVERGENT B4 ;  /* 0x0000000000047941 */ /* 0x000fea0003800200 */
.L_x_1056:
        /* <DEDUP_REMOVED lines=41> */
.L_x_1060:
[----:B------:R-:W-:Y:S05]  /*110e0*/  BSYNC.RELIABLE B5 ;  /* 0x0000000000057941 */ /* 0x000fea0003800100 */
.L_x_1059:
        /* <DEDUP_REMOVED lines=38> */
[----:B------:R-:W-:-:S13]  /*11350*/  ISETP.GE.U32.AND.EX P0, PT, R10, RZ, PT, P0 ;  /* 0x000000ff0a00720c */ /* 0x000fda0003f06100 */
[----:B------:R-:W-:-:S04]  /*11360*/  @P0 IMAD.MOV R19, RZ, RZ, R25 ;  /* 0x000000ffff130224 */ /* 0x000fc800078e0219 */
[----:B------:R-:W-:-:S07]  /*11370*/  IMAD.IADD R25, R19, 0x1, -R34 ;  /* 0x0000000113197824 */ /* 0x000fce00078e0a22 */
.L_x_1061:
[----:B------:R-:W-:Y:S05]  /*11380*/  BSYNC.RECONVERGENT B4 ;  /* 0x0000000000047941 */ /* 0x000fea0003800200 */
.L_x_1058:
        /* <DEDUP_REMOVED lines=40> */
.L_x_1064:
[----:B------:R-:W-:Y:S05]  /*11610*/  BSYNC.RELIABLE B5 ;  /* 0x0000000000057941 */ /* 0x000fea0003800100 */
.L_x_1063:
        /* <DEDUP_REMOVED lines=41> */
.L_x_1065:
[----:B------:R-:W-:Y:S05]  /*118b0*/  BSYNC.RECONVERGENT B4 ;  /* 0x0000000000047941 */ /* 0x000fea0003800200 */
.L_x_1062:
        /* <DEDUP_REMOVED lines=35> */
.L_x_1067:
        /* <DEDUP_REMOVED lines=34> */
.L_x_1069:
[----:B------:R-:W-:Y:S05]  /*11d10*/  BSYNC.RELIABLE B5 ;  /* 0x0000000000057941 */ /* 0x000fea0003800100 */
.L_x_1068:
        /* <DEDUP_REMOVED lines=36> */
[----:B------:R-:W-:Y:S01]  /*11f60*/  IADD3 R20, P0, PT, R16, R23, RZ ;  /* 0x0000001710147210 */ /* 0x000fe20007f1e0ff */
[----:B------:R-:W-:-:S04]  /*11f70*/  IMAD.MOV.U32 R23, RZ, RZ, R14 ;  /* 0x000000ffff177224 */ /* 0x000fc800078e000e */
        /* <DEDUP_REMOVED lines=9> */
[----:B------:R-:W-:-:S04]  /*12010*/  IADD3 R25, PT, PT, R25, R34, R16 ;  /* 0x0000002219197210 */ /* 0x000fc80007ffe010 */
[----:B------:R-:W-:-:S03]  /*12020*/  IADD3 R22, PT, PT, R25, -0x1, RZ ;  /* 0xffffffff19167810 */ /* 0x000fc60007ffe0ff */
[----:B------:R-:W-:-:S07]  /*12030*/  @P0 IMAD.MOV R22, RZ, RZ, R25 ;  /* 0x000000ffff160224 */ /* 0x000fce00078e0219 */
.L_x_1070:
[----:B------:R-:W-:Y:S05]  /*12040*/  BSYNC.RECONVERGENT B4 ;  /* 0x0000000000047941 */ /* 0x000fea0003800200 */
.L_x_1066:
[----:B------:R-:W-:Y:S01]  /*12050*/  IMAD.WIDE.U32 R14, R15, 0x2, RZ ;  /* 0x000000020f0e7825 */ /* 0x000fe200078e00ff */
[----:B------:R-:W-:Y:S01]  /*12060*/  BSSY.RECONVERGENT B4, `(.L_x_1071) ;  /* 0x0000049000047945 */ /* 0x000fe20003800200 */
[----:B------:R-:W-:Y:S02]  /*12070*/  IADD3 R61, PT, PT, R22, -R61, RZ ;  /* 0x8000003d163d7210 */ /* 0x000fe40007ffe0ff */
        /* <DEDUP_REMOVED lines=10> */
[----:B------:R-:W-:Y:S02]  /*12120*/  IMAD.IADD R62, R35, 0x1, -R62 ;  /* 0x00000001233e7824 */ /* 0x000fe400078e0a3e */
[----:B------:R-:W-:-:S04]  /*12130*/  IMAD.WIDE.U32 R30, R30, 0x2, R24 ;  /* 0x000000021e1e7825 */ /* 0x000fc800078e0018 */
[----:B------:R-:W-:Y:S02]  /*12140*/  IMAD.MOV.U32 R24, RZ, RZ, R31 ;  /* 0x000000ffff187224 */ /* 0x000fe400078e001f */
[----:B------:R-:W-:Y:S02]  /*12150*/  IMAD.IADD R63, R20, 0x1, -R63 ;  /* 0x00000001143f7824 */ /* 0x000fe400078e0a3f */
[----:B------:R-:W-:-:S04]  /*12160*/  IMAD.WIDE.U32 R32, R32, 0x2, R24 ;  /* 0x0000000220207825 */ /* 0x000fc800078e0018 */
        /* <DEDUP_REMOVED lines=56> */
.L_x_1072:
[----:B------:R-:W-:Y:S05]  /*124f0*/  BSYNC.RECONVERGENT B4 ;  /* 0x0000000000047941 */ /* 0x000fea0003800200 */
.L_x_1071:
        /* <DEDUP_REMOVED lines=47> */
.L_x_1075:
[----:B------:R-:W-:Y:S05]  /*127f0*/  BSYNC.RELIABLE B5 ;  /* 0x0000000000057941 */ /* 0x000fea0003800100 */
.L_x_1074:
        /* <DEDUP_REMOVED lines=41> */
.L_x_1076:
[----:B------:R-:W-:Y:S05]  /*12a90*/  BSYNC.RECONVERGENT B4 ;  /* 0x0000000000047941 */ /* 0x000fea0003800200 */
.L_x_1073:
        /* <DEDUP_REMOVED lines=40> */
.L_x_1079:
[----:B------:R-:W-:Y:S05]  /*12d20*/  BSYNC.RELIABLE B5 ;  /* 0x0000000000057941 */ /* 0x000fea0003800100 */
.L_x_1078:
        /* <DEDUP_REMOVED lines=39> */
[----:B------:R-:W-:-:S05]  /*12fa0*/  @P0 IADD3 R11, PT, PT, R27, RZ, RZ ;  /* 0x000000ff1b0b0210 */ /* 0x000fca0007ffe0ff */
[----:B------:R-:W-:-:S07]  /*12fb0*/  IMAD.IADD R27, R11, 0x1, -R34 ;  /* 0x000000010b1b7824 */ /* 0x000fce00078e0a22 */
.L_x_1080:
[----:B------:R-:W-:Y:S05]  /*12fc0*/  BSYNC.RECONVERGENT B4 ;  /* 0x0000000000047941 */ /* 0x000fea0003800200 */
.L_x_1077:
        /* <DEDUP_REMOVED lines=76> */
[----:B------:R-:W-:Y:S01]  /*13490*/  IMAD.X R37, RZ, RZ, RZ, P3 ;  /* 0x000000ffff257224 */ /* 0x000fe200018e06ff */
[----:B------:R-:W-:Y:S01]  /*134a0*/  IADD3.X R39, PT, PT, RZ, RZ, RZ, P4, !PT ;  /* 0x000000ffff277210 */ /* 0x000fe200027fe4ff */
        /* <DEDUP_REMOVED lines=51> */
[----:B------:R-:W-:Y:S01]  /*137e0*/  HFMA2 R25, -RZ, RZ, 0, 0 ;  /* 0x00000000ff197431 */ /* 0x000fe200000001ff */
[----:B------:R-:W-:Y:S01]  /*137f0*/  IADD3 R54, P2, PT, R24, R33, RZ ;  /* 0x0000002118367210 */ /* 0x000fe20007f5e0ff */
[----:B------:R-:W-:Y:S01]  /*13800*/  IMAD.MOV.U32 R24, RZ, RZ, R36 ;  /* 0x000000ffff187224 */ /* 0x000fe200078e0024 */
[----:B------:R-:W-:Y:S01]  /*13810*/  IADD3 R56, P3, PT, R32, R37, RZ ;  /* 0x0000002520387210 */ /* 0x000fe20007f7e0ff */
[----:B------:R-:W-:Y:S02]  /*13820*/  IMAD.X R39, RZ, RZ, RZ, P0 ;  /* 0x000000ffff277224 */ /* 0x000fe400000e06ff */
[----:B------:R-:W-:Y:S02]  /*13830*/  IMAD.X R55, RZ, RZ, RZ, P2 ;  /* 0x000000ffff377224 */ /* 0x000fe400010e06ff */
        /* <DEDUP_REMOVED lines=56> */
[----:B------:R-:W-:Y:S01]  /*13bc0*/  IMAD.MOV.U32 R39, RZ, RZ, RZ ;  /* 0x000000ffff277224 */ /* 0x000fe200078e00ff */
[----:B------:R-:W-:Y:S01]  /*13bd0*/  IADD3.X R7, PT, PT, RZ, RZ, RZ, P4, !PT ;  /* 0x000000ffff077210 */ /* 0x000fe200027fe4ff */
[----:B------:R-:W-:Y:S02]  /*13be0*/  IMAD.X R33, RZ, RZ, RZ, P0 ;  /* 0x000000ffff217224 */ /* 0x000fe400000e06ff */
[----:B------:R-:W-:-:S04]  /*13bf0*/  IMAD.WIDE.U32 R36, R28, 0x3d1, R38 ;  /* 0x000003d11c247825 */ /* 0x000fc800078e0026 */
[----:B------:R-:W-:Y:S01]  /*13c00*/  IMAD.X R11, RZ, RZ, RZ, P3 ;  /* 0x000000ffff0b7224 */ /* 0x000fe200018e06ff */
[----:B------:R-:W-:Y:S01]  /*13c10*/  IADD3 R58, P0, P2, R36, R9, R16 ;  /* 0x00000009243a7210 */ /* 0x000fe20007a1e010 */
        /* <DEDUP_REMOVED lines=39> */
[----:B------:R-:W-:-:S02]  /*13e90*/  IADD3.X R53, PT, PT, RZ, RZ, RZ, P3, P4 ;  /* 0x000000ffff357210 */ /* 0x000fc40001fe84ff */
        /* <DEDUP_REMOVED lines=33> */
.L_x_1082:
[----:B------:R-:W-:Y:S05]  /*140b0*/  BSYNC.RECONVERGENT B4 ;  /* 0x0000000000047941 */ /* 0x000fea0003800200 */
.L_x_1081:
        /* <DEDUP_REMOVED lines=40> */
.L_x_1085:
[----:B------:R-:W-:Y:S05]  /*14340*/  BSYNC.RELIABLE B5 ;  /* 0x0000000000057941 */ /* 0x000fea0003800100 */
.L_x_1084:
        /* <DEDUP_REMOVED lines=41> */
.L_x_1086:
[----:B------:R-:W-:Y:S05]  /*145e0*/  BSYNC.RECONVERGENT B4 ;  /* 0x0000000000047941 */ /* 0x000fea0003800200 */
.L_x_1083:
        /* <DEDUP_REMOVED lines=41> */
.L_x_1088:
[----:B------:R-:W-:Y:S05]  /*14880*/  BSYNC.RELIABLE B4 ;  /* 0x0000000000047941 */ /* 0x000fea0003800100 */
.L_x_1087:
        /* <DEDUP_REMOVED lines=40> */
[----:B------:R-:W-:Y:S01]  /*14b10*/  @P0 IMAD.MOV R3, RZ, RZ, R53 ;  /* 0x000000ffff030224 */ /* 0x000fe200078e0235 */
[----:B------:R-:W-:-:S03]  /*14b20*/  PLOP3.LUT P0, PT, PT, PT, PT, 0x80, 0x8 ;  /* 0x000000000008781c */ /* 0x000fc60003f0f070 */
[----:B------:R-:W-:-:S10]  /*14b30*/  IMAD.IADD R53, R3, 0x1, -R34 ;  /* 0x0000000103357824 */ /* 0x000fd400078e0a22 */
.L_x_955:
[----:B0-----:R-:W-:Y:S05]  /*14b40*/  BSYNC.RECONVERGENT B3 ;  /* 0x0000000000037941 */ /* 0x001fea0003800200 */
.L_x_954:
[----:B------:R-:W-:-:S05]  /*14b50*/  SHF.R.U32.HI R3, RZ, 0x5, R40 ;  /* 0x00000005ff037819 */ /* 0x000fca0000011628 */
[----:B------:R-:W-:-:S05]  /*14b60*/  IMAD R2, R3, 0x4, R0 ;  /* 0x0000000403027824 */ /* 0x000fca00078e0200 */
[----:B------:R0:W2:Y:S01]  /*14b70*/  LDL R3, [R2] ;  /* 0x0000000002037983 */ /* 0x0000a20000100800 */
[----:B------:R-:W-:Y:S01]  /*14b80*/  BSSY.RECONVERGENT B3, `(.L_x_1089) ;  /* 0x000312b000037945 */ /* 0x000fe20003800200 */
[----:B------:R-:W-:Y:S01]  /*14b90*/  PRMT R11, R19, 0x7610, R11 ;  /* 0x00007610130b7816 */ /* 0x000fe2000000000b */
[----:B------:R-:W-:Y:S01]  /*14ba0*/  IMAD.MOV.U32 R4, RZ, RZ, R53 ;  /* 0x000000ffff047224 */ /* 0x000fe200078e0035 */
[----:B------:R-:W-:Y:S01]  /*14bb0*/  MOV R78, R61 ;  /* 0x0000003d004e7202 */ /* 0x000fe20000000f00 */
[----:B------:R-:W-:Y:S02]  /*14bc0*/  IMAD.MOV.U32 R5, RZ, RZ, R55 ;  /* 0x000000ffff057224 */ /* 0x000fe400078e0037 */
[----:B------:R-:W-:Y:S02]  /*14bd0*/  IMAD.MOV.U32 R6, RZ, RZ, R56 ;  /* 0x000000ffff067224 */ /* 0x000fe400078e0038 */
[----:B------:R-:W-:Y:S02]  /*14be0*/  IMAD.MOV.U32 R7, RZ, RZ, R57 ;  /* 0x000000ffff077224 */ /* 0x000fe400078e0039 */
[----:B------:R-:W-:-:S02]  /*14bf0*/  IMAD.MOV.U32 R9, RZ, RZ, R58 ;  /* 0x000000ffff097224 */ /* 0x000fc400078e003a */
[----:B------:R-:W-:Y:S02]  /*14c00*/  IMAD.MOV.U32 R8, RZ, RZ, R59 ;  /* 0x000000ffff087224 */ /* 0x000fe400078e003b */
[----:B0-----:R-:W-:Y:S02]  /*14c10*/  IMAD.MOV.U32 R2, RZ, RZ, R60 ;  /* 0x000000ffff027224 */ /* 0x001fe400078e003c */
        /* <DEDUP_REMOVED lines=29> */
[----:B-1----:R-:W-:Y:S01]  /*14df0*/  IMAD.U32 R6, RZ, RZ, UR40 ;  /* 0x00000028ff067e24 */ /* 0x002fe2000f8e00ff */
[----:B------:R-:W-:Y:S01]  /*14e00*/  MOV R5, UR41 ;  /* 0x0000002900057c02 */ /* 0x000fe20008000f00 */
[----:B------:R-:W1:Y:S01]  /*14e10*/  LDCU.64 UR50, c[0x3][0x58] ;  /* 0x00c00b00ff3277ac */ /* 0x000e620008000a00 */
[----:B--2---:R-:W-:-:S02]  /*14e20*/  IMAD.U32 R9, RZ, RZ, UR42 ;  /* 0x0000002aff097e24 */ /* 0x004fc4000f8e00ff */
[----:B------:R-:W-:Y:S01]  /*14e30*/  IMAD.U32 R7, RZ, RZ, UR43 ;  /* 0x0000002bff077e24 */ /* 0x000fe2000f8e00ff */
[----:B------:R-:W2:Y:S01]  /*14e40*/  LDCU.64 UR52, c[0x3][0x50] ;  /* 0x00c00a00ff3477ac */ /* 0x000ea20008000a00 */
[----:B---3--:R-:W-:Y:S02]  /*14e50*/  IMAD.U32 R2, RZ, RZ, UR44 ;  /* 0x0000002cff027e24 */ /* 0x008fe4000f8e00ff */
[----:B------:R-:W-:Y:S01]  /*14e60*/  IMAD.U32 R8, RZ, RZ, UR45 ;  /* 0x0000002dff087e24 */ /* 0x000fe2000f8e00ff */
[----:B------:R-:W3:Y:S01]  /*14e70*/  LDCU.64 UR54, c[0x3][0x48] ;  /* 0x00c00900ff3677ac */ /* 0x000ee20008000a00 */
[----:B----4-:R-:W-:Y:S02]  /*14e80*/  IMAD.U32 R18, RZ, RZ, UR46 ;  /* 0x0000002eff127e24 */ /* 0x010fe4000f8e00ff */
[----:B------:R-:W-:Y:S01]  /*14e90*/  IMAD.U32 R20, RZ, RZ, UR47 ;  /* 0x0000002fff147e24 */ /* 0x000fe2000f8e00ff */
[----:B------:R-:W4:Y:S01]  /*14ea0*/  LDCU.64 UR56, c[0x3][0x40] ;  /* 0x00c00800ff3877ac */ /* 0x000f220008000a00 */
[----:B0-----:R-:W-:Y:S01]  /*14eb0*/  IMAD.U32 R14, RZ, RZ, UR48 ;  /* 0x00000030ff0e7e24 */ /* 0x001fe2000f8e00ff */
[----:B------:R-:W0:Y:S01]  /*14ec0*/  LDCU.64 UR38, c[0x3][0x38] ;  /* 0x00c00700ff2677ac */ /* 0x000e220008000a00 */
[----:B------:R-:W-:-:S02]  /*14ed0*/  IMAD.U32 R16, RZ, RZ, UR49 ;  /* 0x00000031ff107e24 */ /* 0x000fc4000f8e00ff */
[----:B-1----:R-:W-:Y:S01]  /*14ee0*/  IMAD.U32 R38, RZ, RZ, UR50 ;  /* 0x00000032ff267e24 */ /* 0x002fe2000f8e00ff */
[----:B------:R-:W1:Y:S01]  /*14ef0*/  LDCU.64 UR40, c[0x3][0x20] ;  /* 0x00c00400ff2877ac */ /* 0x000e620008000a00 */
[----:B------:R-:W-:Y:S02]  /*14f00*/  IMAD.U32 R78, RZ, RZ, UR51 ;  /* 0x00000033ff4e7e24 */ /* 0x000fe4000f8e00ff */
[----:B--2---:R-:W-:Y:S02]  /*14f10*/  IMAD.U32 R88, RZ, RZ, UR52 ;  /* 0x00000034ff587e24 */ /* 0x004fe4000f8e00ff */
[----:B------:R-:W-:Y:S02]  /*14f20*/  IMAD.U32 R29, RZ, RZ, UR53 ;  /* 0x00000035ff1d7e24 */ /* 0x000fe4000f8e00ff */
[----:B---3--:R-:W-:Y:S02]  /*14f30*/  IMAD.U32 R84, RZ, RZ, UR54 ;  /* 0x00000036ff547e24 */ /* 0x008fe4000f8e00ff */
[----:B------:R-:W-:-:S02]  /*14f40*/  IMAD.U32 R27, RZ, RZ, UR55 ;  /* 0x00000037ff1b7e24 */ /* 0x000fc4000f8e00ff */
[----:B----4-:R-:W-:Y:S02]  /*14f50*/  IMAD.U32 R21, RZ, RZ, UR56 ;  /* 0x00000038ff157e24 */ /* 0x010fe4000f8e00ff */
[----:B------:R-:W-:Y:S02]  /*14f60*/  IMAD.U32 R32, RZ, RZ, UR57 ;  /* 0x00000039ff207e24 */ /* 0x000fe4000f8e00ff */
[----:B0-----:R-:W-:Y:S02]  /*14f70*/  IMAD.U32 R24, RZ, RZ, UR39 ;  /* 0x00000027ff187e24 */ /* 0x001fe4000f8e00ff */
[----:B------:R-:W-:Y:S02]  /*14f80*/  IMAD.U32 R22, RZ, RZ, UR38 ;  /* 0x00000026ff167e24 */ /* 0x000fe4000f8e00ff */
[----:B-1----:R-:W-:Y:S02]  /*14f90*/  IMAD.U32 R12, RZ, RZ, UR41 ;  /* 0x00000029ff0c7e24 */ /* 0x002fe4000f8e00ff */
[----:B------:R-:W-:Y:S01]  /*14fa0*/  IMAD.U32 R10, RZ, RZ, UR40 ;  /* 0x00000028ff0a7e24 */ /* 0x000fe2000f8e00ff */
[----:B------:R-:W-:Y:S06]  /*14fb0*/  @!P0 BRA `(.L_x_1090) ;  /* 0x0000030c009c8947 */ /* 0x000fec0003800000 */
[----:B------:R-:W-:Y:S01]  /*14fc0*/  PRMT R2, R11, 0x9910, RZ ;  /* 0x000099100b027816 */ /* 0x000fe200000000ff */
[----:B------:R-:W-:Y:S01]  /*14fd0*/  IMAD.MOV.U32 R4, RZ, RZ, R53 ;  /* 0x000000ffff047224 */ /* 0x000fe200078e0035 */
[----:B------:R-:W-:Y:S01]  /*14fe0*/  MOV R3, R54 ;  /* 0x0000003600037202 */ /* 0x000fe20000000f00 */
[----:B------:R-:W-:Y:S01]  /*14ff0*/  IMAD.MOV.U32 R5, RZ, RZ, R55 ;  /* 0x000000ffff057224 */ /* 0x000fe200078e0037 */
[----:B------:R-:W-:Y:S01]  /*15000*/  ISETP.NE.AND P0, PT, R2, RZ, PT ;  /* 0x000000ff0200720c */ /* 0x000fe20003f05270 */
[----:B------:R-:W-:Y:S01]  /*15010*/  IMAD.MOV.U32 R6, RZ, RZ, R56 ;  /* 0x000000ffff067224 */ /* 0x000fe200078e0038 */
[----:B------:R-:W-:Y:S01]  /*15020*/  MOV R12, R75 ;  /* 0x0000004b000c7202 */ /* 0x000fe20000000f00 */
[----:B------:R-:W-:Y:S01]  /*15030*/  IMAD.MOV.U32 R7, RZ, RZ, R57 ;  /* 0x000000ffff077224 */ /* 0x000fe200078e0039 */
[----:B------:R-:W-:Y:S01]  /*15040*/  PRMT R11, R19, 0x7610, R11 ;  /* 0x00007610130b7816 */ /* 0x000fe2000000000b */
        /* <DEDUP_REMOVED lines=17> */
[----:B------:R-:W-:Y:S01]  /*15160*/  IMAD.MOV.U32 R10, RZ, RZ, R76 ;  /* 0x000000ffff0a7224 */ /* 0x000fe200078e004c */
[----:B------:R-:W-:Y:S06]  /*15170*/  @P0 BRA `(.L_x_1090) ;  /* 0x0000030c002c0947 */ /* 0x000fec0003800000 */
[C---:B------:R-:W-:Y:S01]  /*15180*/  IMAD.WIDE.U32 R2, R60.reuse, R60, RZ ;  /* 0x0000003c3c027225 */ /* 0x040fe200078e00ff */
[----:B------:R-:W-:Y:S01]  /*15190*/  UMOV UR4, URZ ;  /* 0x000000ff00047c82 */ /* 0x000fe20008000000 */
[----:B------:R-:W0:Y:S01]  /*151a0*/  LDC R77, c[0x3][0x1c] ;  /* 0x00c00700ff4d7b82 */ /* 0x000e220000000800 */
        /* <DEDUP_REMOVED lines=37> */
[----:B------:R-:W-:Y:S01]  /*15400*/  MOV R10, R9 ;  /* 0x00000009000a7202 */ /* 0x000fe20000000f00 */
        /* <DEDUP_REMOVED lines=48> */
[----:B------:R-:W-:Y:S01]  /*15710*/  MOV R24, R18 ;  /* 0x0000001200187202 */ /* 0x000fe20000000f00 */
        /* <DEDUP_REMOVED lines=117> */
[----:B------:R-:W-:Y:S01]  /*15e70*/  IMAD.WIDE.U32 R26, R2, 0x3d1, R28 ;  /* 0x000003d1021a7825 */ /* 0x000fe200078e001c */
[----:B------:R-:W-:-:S03]  /*15e80*/  IADD3.X R7, PT, PT, RZ, RZ, RZ, P3, !PT ;  /* 0x000000ffff077210 */ /* 0x000fc60001ffe4ff */
[----:B------:R-:W-:Y:S01]  /*15e90*/  VIADD R20, R27, UR4 ;  /* 0x000000041b147c36 */ /* 0x000fe20008000000 */
[----:B------:R-:W-:Y:S01]  /*15ea0*/  IADD3 R26, P4, P5, R26, R3, R8 ;  /* 0x000000031a1a7210 */ /* 0x000fe20007d9e008 */
[----:B------:R-:W-:-:S03]  /*15eb0*/  IMAD.WIDE.U32 R6, R54, R53, R6 ;  /* 0x0000003536067225 */ /* 0x000fc600078e0006 */
[----:B------:R-:W-:Y:S01]  /*15ec0*/  IADD3.X R3, PT, PT, RZ, RZ, RZ, P4, P5 ;  /* 0x000000ffff037210 */ /* 0x000fe200027ea4ff */
[----:B------:R-:W-:Y:S01]  /*15ed0*/  IMAD.WIDE.U32 R8, R4, 0x3d1, R20 ;  /* 0x000003d104087825 */ /* 0x000fe200078e0014 */
[----:B------:R-:W-:Y:S02]  /*15ee0*/  IADD3 R15, P4, P5, R22, R15, R26 ;  /* 0x0000000f160f7210 */ /* 0x000fe40007d9e01a */
[----:B------:R-:W-:Y:S01]  /*15ef0*/  IADD3 R24, P0, PT, R25, R7, RZ ;  /* 0x0000000719187210 */ /* 0x000fe20007f1e0ff */
[----:B------:R-:W-:Y:S01]  /*15f00*/  VIADD R20, R9, UR4 ;  /* 0x0000000409147c36 */ /* 0x000fe20008000000 */
[----:B------:R-:W-:Y:S02]  /*15f10*/  IADD3 R10, P2, P3, R8, R3, R10 ;  /* 0x00000003080a7210 */ /* 0x000fe40007b5e00a */
        /* <DEDUP_REMOVED lines=54> */
.L_x_1092:
[----:B------:R-:W-:Y:S05]  /*16280*/  BSYNC.RECONVERGENT B4 ;  /* 0x0000000000047941 */ /* 0x000fea0003800200 */
.L_x_1091:
        /* <DEDUP_REMOVED lines=41> */
.L_x_1095:
[----:B------:R-:W-:Y:S05]  /*16520*/  BSYNC.RELIABLE B5 ;  /* 0x0000000000057941 */ /* 0x000fea0003800100 */
.L_x_1094:
        /* <DEDUP_REMOVED lines=41> */
.L_x_1096:
[----:B------:R-:W-:Y:S05]  /*167c0*/  BSYNC.RECONVERGENT B4 ;  /* 0x0000000000047941 */ /* 0x000fea0003800200 */
.L_x_1093:
        /* <DEDUP_REMOVED lines=40> */
.L_x_1099:
[----:B------:R-:W-:Y:S05]  /*16a50*/  BSYNC.RELIABLE B5 ;  /* 0x0000000000057941 */ /* 0x000fea0003800100 */
.L_x_1098:
[C---:B------:R-:W-:Y:S02]  /*16a60*/  ISETP.GE.U32.AND P0, PT, R93.reuse, UR8, PT ;  /* 0x000000085d007c0c */ /* 0x040fe4000bf06070 */
[----:B------:R-:W-:Y:S02]  /*16a70*/  IADD3 R93, PT, PT, R93, -UR8, RZ ;  /* 0x800000085d5d7c10 */ /* 0x000fe4000fffe0ff */
        /* <DEDUP_REMOVED lines=39> */
.L_x_1100:
[----:B------:R-:W-:Y:S05]  /*16cf0*/  BSYNC.RECONVERGENT B4 ;  /* 0x0000000000047941 */ /* 0x000fea0003800200 */
.L_x_1097:
        /* <DEDUP_REMOVED lines=21> */
[----:B------:R-:W-:-:S04]  /*16e50*/  IADD3 R19, P0, PT, R2, R45, RZ ;  /* 0x0000002d02137210 */ /* 0x000fc80007f1e0ff */
[----:B------:R-:W-:-:S04]  /*16e60*/  IADD3.X R3, PT, PT, RZ, RZ, RZ, P0, !PT ;  /* 0x000000ffff037210 */ /* 0x000fc800007fe4ff */
[----:B------:R-:W-:-:S05]  /*16e70*/  IADD3 R13, P0, PT, R3, R46, RZ ;  /* 0x0000002e030d7210 */ /* 0x000fca0007f1e0ff */
[----:B------:R-:W-:Y:S01]  /*16e80*/  IMAD.X R2, RZ, RZ, RZ, P0 ;  /* 0x000000ffff027224 */ /* 0x000fe200000e06ff */
[----:B------:R-:W-:-:S04]  /*16e90*/  PLOP3.LUT P0, PT, P1, PT, PT, 0x80, 0x8 ;  /* 0x000000000008781c */ /* 0x000fc80000f0f070 */
[----:B------:R-:W-:-:S05]  /*16ea0*/  IADD3 R17, P2, PT, R2, R47, RZ ;  /* 0x0000002f02117210 */ /* 0x000fca0007f5e0ff */
[----:B------:R-:W-:-:S08]  /*16eb0*/  IMAD.X R10, RZ, RZ, R48, P2 ;  /* 0x000000ffff0a7224 */ /* 0x000fd000010e0630 */
.L_x_1101:
        /* <DEDUP_REMOVED lines=27> */
.L_x_1102:
        /* <DEDUP_REMOVED lines=41> */
.L_x_1103:
        /* <DEDUP_REMOVED lines=27> */
.L_x_1104:
        /* <DEDUP_REMOVED lines=41> */
.L_x_1105:
        /* <DEDUP_REMOVED lines=9> */
[----:B------:R-:W-:Y:S02]  /*177d0*/  IMAD.MOV.U32 R96, RZ, RZ, R2 ;  /* 0x000000ffff607224 */ /* 0x000fe400078e0002 */
        /* <DEDUP_REMOVED lines=158> */
[----:B------:R-:W-:Y:S02]  /*181c0*/  VIADD R6, R7, UR4 ;  /* 0x0000000407067c36 */ /* 0x000fe40008000000 */
[----:B------:R-:W-:-:S02]  /*181d0*/  HFMA2 R7, -RZ, RZ, 0, 0 ;  /* 0x00000000ff077431 */ /* 0x000fc400000001ff */
[----:B------:R-:W-:Y:S01]  /*181e0*/  IMAD.WIDE.U32 R84, R10, R71, R84 ;  /* 0x000000470a547225 */ /* 0x000fe200078e0054 */
[----:B------:R-:W-:-:S03]  /*181f0*/  ISETP.GE.U32.AND P0, PT, R78, R8, PT ;  /* 0x000000084e00720c */ /* 0x000fc60003f06070 */
[----:B------:R-:W-:Y:S01]  /*18200*/  IMAD.WIDE.U32 R30, R13, R70, R30 ;  /* 0x000000460d1e7225 */ /* 0x000fe200078e001e */
[----:B------:R-:W-:-:S03]  /*18210*/  SEL R97, RZ, 0x1, P0 ;  /* 0x00000001ff617807 */ /* 0x000fc60000000000 */
[----:B------:R-:W-:Y:S01]  /*18220*/  IMAD.WIDE.U32 R4, R27, R69, R4 ;  /* 0x000000451b047225 */ /* 0x000fe200078e0004 */
[----:B------:R-:W-:-:S03]  /*18230*/  IADD3 R8, P2, PT, R84, R31, RZ ;  /* 0x0000001f54087210 */ /* 0x000fc60007f5e0ff */
[----:B------:R-:W-:Y:S01]  /*18240*/  IMAD.WIDE.U32 R6, R2, 0x3d1, R6 ;  /* 0x000003d102067825 */ /* 0x000fe200078e0006 */
[----:B------:R-:W-:-:S03]  /*18250*/  IADD3 R30, P3, PT, R30, R5, RZ ;  /* 0x000000051e1e7210 */ /* 0x000fc60007f7e0ff */
        /* <DEDUP_REMOVED lines=17> */
[----:B------:R-:W-:Y:S01]  /*18370*/  IMAD.MOV.U32 R9, RZ, RZ, RZ ;  /* 0x000000ffff097224 */ /* 0x000fe200078e00ff */
[----:B------:R-:W-:Y:S01]  /*18380*/  IADD3 R14, P0, P2, R2, R3, R6 ;  /* 0x00000003020e7210 */ /* 0x000fe20007a1e006 */
[----:B------:R-:W-:Y:S01]  /*18390*/  IMAD.WIDE.U32 R84, R10, R70, R84 ;  /* 0x000000460a547225 */ /* 0x000fe200078e0054 */
        /* <DEDUP_REMOVED lines=44> */
[----:B------:R-:W-:-:S04]  /*18660*/  IADD3 R3, PT, PT, R3, R2, R4 ;  /* 0x0000000203037210 */ /* 0x000fc80007ffe004 */
[----:B------:R-:W-:-:S04]  /*18670*/  IADD3 R85, PT, PT, R85, R3, RZ ;  /* 0x0000000355557210 */ /* 0x000fc80007ffe0ff */
        /* <DEDUP_REMOVED lines=25> */
.L_x_1107:
[----:B------:R-:W-:Y:S05]  /*18810*/  BSYNC.RECONVERGENT B4 ;  /* 0x0000000000047941 */ /* 0x000fea0003800200 */
.L_x_1106:
        /* <DEDUP_REMOVED lines=43> */
.L_x_1110:
[----:B------:R-:W-:Y:S05]  /*18ad0*/  BSYNC.RELIABLE B5 ;  /* 0x0000000000057941 */ /* 0x000fea0003800100 */
.L_x_1109:
        /* <DEDUP_REMOVED lines=39> */
[----:B------:R-:W-:-:S05]  /*18d50*/  @P0 IADD3 R2, PT, PT, R80, RZ, RZ ;  /* 0x000000ff50020210 */ /* 0x000fca0007ffe0ff */
[----:B------:R-:W-:-:S07]  /*18d60*/  IMAD.IADD R80, R2, 0x1, -R77 ;  /* 0x0000000102507824 */ /* 0x000fce00078e0a4d */
.L_x_1111:
[----:B------:R-:W-:Y:S05]  /*18d70*/  BSYNC.RECONVERGENT B4 ;  /* 0x0000000000047941 */ /* 0x000fea0003800200 */
.L_x_1108:
        /* <DEDUP_REMOVED lines=40> */
.L_x_1114:
[----:B------:R-:W-:Y:S05]  /*19000*/  BSYNC.RELIABLE B5 ;  /* 0x0000000000057941 */ /* 0x000fea0003800100 */
.L_x_1113:
        /* <DEDUP_REMOVED lines=37> */
[----:B------:R-:W-:Y:S01]  /*19260*/  ISETP.GE.U32.AND.EX P0, PT, R2, RZ, PT, P0 ;  /* 0x000000ff0200720c */ /* 0x000fe20003f06100 */
[----:B------:R-:W-:-:S12]  /*19270*/  VIADD R2, R80, 0xffffffff ;  /* 0xffffffff50027836 */ /* 0x000fd80000000000 */
[----:B------:R-:W-:-:S04]  /*19280*/  @P0 IMAD.MOV R2, RZ, RZ, R80 ;  /* 0x000000ffff020224 */ /* 0x000fc800078e0250 */
[----:B------:R-:W-:-:S07]  /*19290*/  IMAD.IADD R80, R2, 0x1, -R77 ;  /* 0x0000000102507824 */ /* 0x000fce00078e0a4d */
.L_x_1115:
[----:B------:R-:W-:Y:S05]  /*192a0*/  BSYNC.RECONVERGENT B4 ;  /* 0x0000000000047941 */ /* 0x000fea0003800200 */
.L_x_1112:
        /* <DEDUP_REMOVED lines=35> */
[----:B------:R-:W-:Y:S02]  /*194e0*/  IMAD.MOV.U32 R90, RZ, RZ, R91 ;  /* 0x000000ffff5a7224 */ /* 0x000fe400078e005b */
[----:B------:R-:W-:Y:S01]  /*194f0*/  HFMA2 R91, -RZ, RZ, 0, 0 ;  /* 0x00000000ff5b7431 */ /* 0x000fe200000001ff */
        /* <DEDUP_REMOVED lines=59> */
[----:B------:R-:W-:Y:S01]  /*198b0*/  IMAD.X R39, RZ, RZ, RZ, P2 ;  /* 0x000000ffff277224 */ /* 0x000fe200010e06ff */
[----:B------:R-:W-:Y:S01]  /*198c0*/  IADD3.X R87, PT, PT, RZ, RZ, RZ, P3, !PT ;  /* 0x000000ffff577210 */ /* 0x000fe20001ffe4ff */
[----:B------:R-:W-:-:S04]  /*198d0*/  IMAD.WIDE.U32 R90, R16, UR14, R90 ;  /* 0x0000000e105a7c25 */ /* 0x000fc8000f8e005a */
[----:B------:R-:W-:Y:S02]  /*198e0*/  IMAD.X R89, RZ, RZ, RZ, P4 ;  /* 0x000000ffff597224 */ /* 0x000fe400020e06ff */
        /* <DEDUP_REMOVED lines=57> */
[----:B------:R-:W-:-:S03]  /*19c80*/  IMAD.WIDE.U32 R8, R29, UR18, R8 ;  /* 0x000000121d087c25 */ /* 0x000fc6000f8e0008 */
[----:B------:R-:W-:Y:S01]  /*19c90*/  IADD3.X R91, PT, PT, RZ, RZ, RZ, P0, !PT ;  /* 0x000000ffff5b7210 */ /* 0x000fe200007fe4ff */
[----:B------:R-:W-:Y:S01]  /*19ca0*/  IMAD.WIDE.U32 R30, R23, UR19, R30 ;  /* 0x00000013171e7c25 */ /* 0x000fe2000f8e001e */
[----:B------:R-:W-:-:S03]  /*19cb0*/  IADD3 R4, P2, PT, R4, R9, RZ ;  /* 0x0000000904047210 */ /* 0x000fc60007f5e0ff */
[----:B------:R-:W-:Y:S01]  /*19cc0*/  IMAD.WIDE.U32 R2, R38, 0x3d1, RZ ;  /* 0x000003d126027825 */ /* 0x000fe200078e00ff */
[----:B------:R-:W-:-:S03]  /*19cd0*/  IADD3 R8, P3, PT, R8, R31, RZ ;  /* 0x0000001f08087210 */ /* 0x000fc60007f7e0ff */
        /* <DEDUP_REMOVED lines=57> */
[----:B------:R-:W-:Y:S01]  /*1a070*/  IADD3 R6, PT, PT, R7, UR4, RZ ;  /* 0x0000000407067c10 */ /* 0x000fe2000fffe0ff */
[----:B------:R-:W-:Y:S01]  /*1a080*/  IMAD.MOV.U32 R7, RZ, RZ, RZ ;  /* 0x000000ffff077224 */ /* 0x000fe200078e00ff */
[----:B------:R-:W-:Y:S02]  /*1a090*/  IADD3.X R3, PT, PT, RZ, RZ, RZ, P3, P4 ;  /* 0x000000ffff037210 */ /* 0x000fe40001fe84ff */
[----:B------:R-:W-:Y:S01]  /*1a0a0*/  IADD3.X R31, PT, PT, RZ, RZ, RZ, P2, P0 ;  /* 0x000000ffff1f7210 */ /* 0x000fe200017e04ff */
[----:B------:R-:W-:Y:S01]  /*1a0b0*/  IMAD.WIDE.U32 R6, R90, 0x3d1, R6 ;  /* 0x000003d15a067825 */ /* 0x000fe200078e0006 */
[----:B------:R-:W-:Y:S02]  /*1a0c0*/  IADD3 R38, P3, P4, R38, R3, R94 ;  /* 0x0000000326267210 */ /* 0x000fe40007c7e05e */
[----:B------:R-:W-:Y:S01]  /*1a0d0*/  IADD3 R88, P0, P2, R6, R31, R88 ;  /* 0x0000001f06587210 */ /* 0x000fe20007a1e058 */
[----:B------:R-:W-:Y:S01]  /*1a0e0*/  VIADD R6, R7, UR4 ;  /* 0x0000000407067c36 */ /* 0x000fe20008000000 */
[----:B------:R-:W-:Y:S01]  /*1a0f0*/  IADD3.X R3, PT, PT, RZ, RZ, RZ, P3, P4 ;  /* 0x000000ffff037210 */ /* 0x000fe20001fe84ff */
[----:B------:R-:W-:Y:S01]  /*1a100*/  IMAD.MOV.U32 R7, RZ, RZ, RZ ;  /* 0x000000ffff077224 */ /* 0x000fe200078e00ff */
[----:B------:R-:W-:-:S02]  /*1a110*/  IADD3.X R31, PT, PT, RZ, RZ, RZ, P0, P2 ;  /* 0x000000ffff1f7210 */ /* 0x000fc400007e44ff */
[----:B------:R-:W-:Y:S01]  /*1a120*/  IADD3 R88, P3, P4, R30, R3, R88 ;  /* 0x000000031e587210 */ /* 0x000fe20007c7e058 */
[----:B------:R-:W-:-:S03]  /*1a130*/  IMAD.WIDE.U32 R6, R91, 0x3d1, R6 ;  /* 0x000003d15b067825 */ /* 0x000fc600078e0006 */
        /* <DEDUP_REMOVED lines=34> */
.L_x_1117:
[----:B------:R-:W-:Y:S05]  /*1a360*/  BSYNC.RECONVERGENT B4 ;  /* 0x0000000000047941 */ /* 0x000fea0003800200 */
.L_x_1116:
        /* <DEDUP_REMOVED lines=43> */
.L_x_1120:
[----:B------:R-:W-:Y:S05]  /*1a620*/  BSYNC.RELIABLE B5 ;  /* 0x0000000000057941 */ /* 0x000fea0003800100 */
.L_x_1119:
        /* <DEDUP_REMOVED lines=29> */
[C---:B------:R-:W-:Y:S01]  /*1a800*/  VIADD R90, R38.reuse, -UR29 ;  /* 0x8000001d265a7c36 */ /* 0x040fe20008000000 */
        /* <DEDUP_REMOVED lines=11> */
.L_x_1121:
[----:B------:R-:W-:Y:S05]  /*1a8c0*/  BSYNC.RECONVERGENT B4 ;  /* 0x0000000000047941 */ /* 0x000fea0003800200 */
.L_x_1118:
        /* <DEDUP_REMOVED lines=40> */
.L_x_1124:
[----:B------:R-:W-:Y:S05]  /*1ab50*/  BSYNC.RELIABLE B5 ;  /* 0x0000000000057941 */ /* 0x000fea0003800100 */
.L_x_1123:
        /* <DEDUP_REMOVED lines=41> */
.L_x_1125:
[----:B------:R-:W-:Y:S05]  /*1adf0*/  BSYNC.RECONVERGENT B4 ;  /* 0x0000000000047941 */ /* 0x000fea0003800200 */
.L_x_1122:
        /* <DEDUP_REMOVED lines=29> */
[----:B------:R-:W-:-:S03]  /*1afd0*/  IADD3 R100, P0, PT, R96, R101, RZ ;  /* 0x0000006560647210 */ /* 0x000fc60007f1e0ff */
[----:B------:R-:W-:Y:S01]  /*1afe0*/  IMAD.X R103, RZ, RZ, RZ, P2 ;  /* 0x000000ffff677224 */ /* 0x000fe200010e06ff */
        /* <DEDUP_REMOVED lines=56> */
[----:B------:R-:W-:Y:S01]  /*1b370*/  IMAD.MOV.U32 R99, RZ, RZ, RZ ;  /* 0x000000ffff637224 */ /* 0x000fe200078e00ff */
[----:B------:R-:W-:Y:S01]  /*1b380*/  IADD3.X R35, PT, PT, RZ, RZ, RZ, P2, !PT ;  /* 0x000000ffff237210 */ /* 0x000fe200017fe4ff */
        /* <DEDUP_REMOVED lines=54> */
[----:B------:R-:W-:Y:S01]  /*1b6f0*/  IMAD.WIDE.U32 R34, R10, R2, R34 ;  /* 0x000000020a227225 */ /* 0x000fe200078e0022 */
[----:B------:R-:W-:-:S03]  /*1b700*/  IADD3.X R21, PT, PT, RZ, RZ, RZ, P3, !PT ;  /* 0x000000ffff157210 */ /* 0x000fc60001ffe4ff */
[----:B------:R-:W-:Y:S01]  /*1b710*/  IMAD.X R31, RZ, RZ, RZ, P2 ;  /* 0x000000ffff1f7224 */ /* 0x000fe200010e06ff */
[----:B------:R-:W-:Y:S01]  /*1b720*/  IADD3 R32, P0, PT, R32, R35, RZ ;  /* 0x0000002320207210 */ /* 0x000fe20007f1e0ff */
        /* <DEDUP_REMOVED lines=40> */
[----:B------:R-:W-:Y:S01]  /*1b9b0*/  IMAD.MOV.U32 R97, RZ, RZ, RZ ;  /* 0x000000ffff617224 */ /* 0x000fe200078e00ff */
[----:B------:R-:W-:Y:S01]  /*1b9c0*/  IADD3.X R27, PT, PT, RZ, RZ, RZ, P3, P4 ;  /* 0x000000ffff1b7210 */ /* 0x000fe20001fe84ff */
[----:B------:R-:W-:-:S04]  /*1b9d0*/  IMAD.WIDE.U32 R18, R10, R6, R18 ;  /* 0x000000060a127225 */ /* 0x000fc800078e0012 */
[----:B------:R-:W-:Y:S01]  /*1b9e0*/  IMAD.WIDE.U32 R96, R30, 0x3d1, R96 ;  /* 0x000003d11e607825 */ /* 0x000fe200078e0060 */
[----:B------:R-:W-:Y:S02]  /*1b9f0*/  IADD3 R26, P0, PT, R26, R19, RZ ;  /* 0x000000131a1a7210 */ /* 0x000fe40007f1e0ff */
[----:B------:R-:W-:Y:S01]  /*1ba00*/  IADD3 R19, P4, PT, R32, R109, RZ ;  /* 0x0000006d20137210 */ /* 0x000fe20007f9e0ff */
[----:B------:R-:W-:Y:S01]  /*1ba10*/  IMAD.X R13, RZ, RZ, RZ, P2 ;  /* 0x000000ffff0d7224 */ /* 0x000fe200010e06ff */
[----:B------:R-:W-:Y:S01]  /*1ba20*/  IADD3 R104, P2, P3, R96, R27, R104 ;  /* 0x0000001b60687210 */ /* 0x000fe20007b5e068 */
[----:B------:R-:W-:Y:S02]  /*1ba30*/  IMAD.IADD R96, R97, 0x1, R31 ;  /* 0x0000000161607824 */ /* 0x000fe400078e021f */
[----:B------:R-:W-:Y:S02]  /*1ba40*/  HFMA2 R97, -RZ, RZ, 0, 0 ;  /* 0x00000000ff617431 */ /* 0x000fe400000001ff */
[----:B------:R-:W-:-:S02]  /*1ba50*/  IMAD.X R27, RZ, RZ, RZ, P0 ;  /* 0x000000ffff1b7224 */ /* 0x000fc400000e06ff */
[----:B------:R-:W-:Y:S01]  /*1ba60*/  IMAD.WIDE.U32 R12, R17, R9, R12 ;  /* 0x00000009110c7225 */ /* 0x000fe200078e000c */
[----:B------:R-:W-:-:S03]  /*1ba70*/  IADD3.X R17, PT, PT, RZ, RZ, RZ, P2, P3 ;  /* 0x000000ffff117210 */ /* 0x000fc600017e64ff */
[----:B------:R-:W-:-:S04]  /*1ba80*/  IMAD.WIDE.U32 R26, R10, R7, R26 ;  /* 0x000000070a1a7225 */ /* 0x000fc800078e001a */
[----:B------:R-:W-:Y:S01]  /*1ba90*/  IMAD.X R99, RZ, RZ, RZ, P4 ;  /* 0x000000ffff637224 */ /* 0x000fe200020e06ff */
[----:B------:R-:W-:Y:S01]  /*1baa0*/  IADD3 R32, P0, PT, R12, R27, RZ ;  /* 0x0000001b0c207210 */ /* 0x000fe20007f1e0ff */
        /* <DEDUP_REMOVED lines=70> */
.L_x_1126:
        /* <DEDUP_REMOVED lines=27> */
.L_x_1127:
        /* <DEDUP_REMOVED lines=41> */
.L_x_1128:
        /* <DEDUP_REMOVED lines=27> */
.L_x_1129:
        /* <DEDUP_REMOVED lines=41> */
.L_x_1130:
        /* <DEDUP_REMOVED lines=163> */
[----:B------:R-:W-:Y:S02]  /*1d1c0*/  VIADD R10, R109, UR4 ;  /* 0x000000046d0a7c36 */ /* 0x000fe40008000000 */
        /* <DEDUP_REMOVED lines=9> */
[----:B------:R-:W-:Y:S01]  /*1d260*/  IMAD.MOV.U32 R11, RZ, RZ, RZ ;  /* 0x000000ffff0b7224 */ /* 0x000fe200078e00ff */
[----:B------:R-:W-:Y:S01]  /*1d270*/  IADD3 R28, P0, PT, R28, R15, RZ ;  /* 0x0000000f1c1c7210 */ /* 0x000fe20007f1e0ff */
        /* <DEDUP_REMOVED lines=15> */
[----:B------:R-:W-:Y:S02]  /*1d370*/  IADD3 R100, P0, P2, R10, R13, R100 ;  /* 0x0000000d0a647210 */ /* 0x000fe40007a1e064 */
[----:B------:R-:W-:Y:S01]  /*1d380*/  IADD3 R10, PT, PT, R11, UR4, RZ ;  /* 0x000000040b0a7c10 */ /* 0x000fe2000fffe0ff */
[----:B------:R-:W-:Y:S01]  /*1d390*/  IMAD.X R13, RZ, RZ, RZ, P4 ;  /* 0x000000ffff0d7224 */ /* 0x000fe200020e06ff */
[----:B------:R-:W-:Y:S01]  /*1d3a0*/  IADD3.X R15, PT, PT, RZ, RZ, RZ, P0, P2 ;  /* 0x000000ffff0f7210 */ /* 0x000fe200007e44ff */
[----:B------:R-:W-:Y:S02]  /*1d3b0*/  IMAD.MOV.U32 R11, RZ, RZ, RZ ;  /* 0x000000ffff0b7224 */ /* 0x000fe400078e00ff */
        /* <DEDUP_REMOVED lines=68> */
[----:B------:R-:W-:-:S04]  /*1d800*/  IADD3 R96, P2, PT, R11, R96, RZ ;  /* 0x000000600b607210 */ /* 0x000fc80007f5e0ff */
[----:B------:R-:W-:Y:S01]  /*1d810*/  ISETP.GT.U32.AND P0, PT, R96, -0x1, PT ;  /* 0xffffffff6000780c */ /* 0x000fe20003f04070 */
[----:B------:R-:W-:-:S05]  /*1d820*/  IMAD.X R11, RZ, RZ, RZ, P2 ;  /* 0x000000ffff0b7224 */ /* 0x000fca00010e06ff */
[----:B------:R-:W-:-:S13]  /*1d830*/  ISETP.GT.U32.AND.EX P0, PT, R11, RZ, PT, P0 ;  /* 0x000000ff0b00720c */ /* 0x000fda0003f04100 */
.L_x_1132:
[----:B------:R-:W-:Y:S05]  /*1d840*/  BSYNC.RECONVERGENT B4 ;  /* 0x0000000000047941 */ /* 0x000fea0003800200 */
.L_x_1131:
        /* <DEDUP_REMOVED lines=40> */
.L_x_1135:
[----:B------:R-:W-:Y:S05]  /*1dad0*/  BSYNC.RELIABLE B5 ;  /* 0x0000000000057941 */ /* 0x000fea0003800100 */
.L_x_1134:
        /* <DEDUP_REMOVED lines=41> */
.L_x_1136:
[----:B------:R-:W-:Y:S05]  /*1dd70*/  BSYNC.RECONVERGENT B4 ;  /* 0x0000000000047941 */ /* 0x000fea0003800200 */
.L_x_1133:
        /* <DEDUP_REMOVED lines=40> */
.L_x_1139:
[----:B------:R-:W-:Y:S05]  /*1e000*/  BSYNC.RELIABLE B5 ;  /* 0x0000000000057941 */ /* 0x000fea0003800100 */
.L_x_1138:
        /* <DEDUP_REMOVED lines=41> */
.L_x_1140:
[----:B------:R-:W-:Y:S05]  /*1e2a0*/  BSYNC.RECONVERGENT B4 ;  /* 0x0000000000047941 */ /* 0x000fea0003800200 */
.L_x_1137:
        /* <DEDUP_REMOVED lines=13> */
[----:B------:R-:W-:Y:S02]  /*1e380*/  HFMA2 R11, -RZ, RZ, 0, 0 ;  /* 0x00000000ff0b7431 */ /* 0x000fe400000001ff */
[----:B------:R-:W-:Y:S02]  /*1e390*/  IMAD.X R35, RZ, RZ, RZ, P0 ;  /* 0x000000ffff237224 */ /* 0x000fe400000e06ff */
[----:B------:R-:W-:-:S04]  /*1e3a0*/  IMAD.WIDE.U32 R34, R19, R67, R34 ;  /* 0x0000004313227225 */ /* 0x000fc800078e0022 */
[----:B------:R-:W-:-:S03]  /*1e3b0*/  IMAD.WIDE.U32 R10, R17, R68, R10 ;  /* 0x00000044110a7225 */ /* 0x000fc600078e000a */
        /* <DEDUP_REMOVED lines=45> */
[----:B------:R-:W-:Y:S01]  /*1e690*/  IMAD.MOV.U32 R31, RZ, RZ, RZ ;  /* 0x000000ffff1f7224 */ /* 0x000fe200078e00ff */
[----:B------:R-:W-:Y:S01]  /*1e6a0*/  IADD3.X R29, PT, PT, RZ, RZ, RZ, P3, !PT ;  /* 0x000000ffff1d7210 */ /* 0x000fe20001ffe4ff */
        /* <DEDUP_REMOVED lines=54> */
[----:B------:R-:W-:Y:S02]  /*1ea10*/  IADD3.X R23, PT, PT, RZ, RZ, RZ, P4, !PT ;  /* 0x000000ffff177210 */ /* 0x000fe400027fe4ff */
        /* <DEDUP_REMOVED lines=56> */
[----:B------:R-:W-:Y:S01]  /*1eda0*/  IMAD.WIDE.U32 R102, R111, R61, R12 ;  /* 0x0000003d6f667225 */ /* 0x000fe200078e000c */
[----:B------:R-:W-:-:S03]  /*1edb0*/  SEL R13, RZ, 0x1, P0 ;  /* 0x00000001ff0d7807 */ /* 0x000fc60000000000 */
[----:B------:R-:W-:-:S04]  /*1edc0*/  IMAD.WIDE.U32 R10, R18, 0x3d1, R10 ;  /* 0x000003d1120a7825 */ /* 0x000fc800078e000a */
[----:B------:R-:W-:Y:S02]  /*1edd0*/  IMAD.X R15, RZ, RZ, RZ, P2 ;  /* 0x000000ffff0f7224 */ /* 0x000fe400010e06ff */
[----:B------:R-:W-:Y:S01]  /*1ede0*/  VIADD R12, R11, UR4 ;  /* 0x000000040b0c7c36 */ /* 0x000fe20008000000 */
[----:B------:R-:W-:Y:S01]  /*1edf0*/  IADD3 R11, P2, P3, R10, R100, R13 ;  /* 0x000000640a0b7210 */ /* 0x000fe20007b5e00d */
[----:B------:R-:W-:-:S04]  /*1ee00*/  IMAD.WIDE.U32 R14, R105, R62, R14 ;  /* 0x0000003e690e7225 */ /* 0x000fc800078e000e */
[----:B------:R-:W-:Y:S01]  /*1ee10*/  HFMA2 R13, -RZ, RZ, 0, 0 ;  /* 0x00000000ff0d7431 */ /* 0x000fe200000001ff */
[----:B------:R-:W-:Y:S02]  /*1ee20*/  IADD3.X R19, PT, PT, RZ, RZ, RZ, P2, P3 ;  /* 0x000000ffff137210 */ /* 0x000fe400017e64ff */
[----:B------:R-:W-:Y:S02]  /*1ee30*/  IADD3 R10, P0, PT, R14, R103, RZ ;  /* 0x000000670e0a7210 */ /* 0x000fe40007f1e0ff */
[----:B------:R-:W-:Y:S02]  /*1ee40*/  IADD3 R14, P3, PT, R27, R15, RZ ;  /* 0x0000000f1b0e7210 */ /* 0x000fe40007f7e0ff */
[----:B------:R-:W-:Y:S01]  /*1ee50*/  IADD3 R17, P4, PT, R20, R11, RZ ;  /* 0x0000000b14117210 */ /* 0x000fe20007f9e0ff */
        /* <DEDUP_REMOVED lines=70> */
[----:B------:R-:W-:-:S04]  /*1f2c0*/  IADD3 R102, P0, PT, R11, R102, RZ ;  /* 0x000000660b667210 */ /* 0x000fc80007f1e0ff */
[----:B------:R-:W-:-:S04]  /*1f2d0*/  IADD3.X R10, PT, PT, RZ, RZ, RZ, P0, !PT ;  /* 0x000000ffff0a7210 */ /* 0x000fc800007fe4ff */
        /* <DEDUP_REMOVED lines=8> */
.L_x_1142:
[----:B------:R-:W-:Y:S05]  /*1f360*/  BSYNC.RECONVERGENT B4 ;  /* 0x0000000000047941 */ /* 0x000fea0003800200 */
.L_x_1141:
        /* <DEDUP_REMOVED lines=41> */
.L_x_1145:
[----:B------:R-:W-:Y:S05]  /*1f600*/  BSYNC.RELIABLE B5 ;  /* 0x0000000000057941 */ /* 0x000fea0003800100 */
.L_x_1144:
        /* <DEDUP_REMOVED lines=39> */
[----:B------:R-:W-:-:S05]  /*1f880*/  @P0 IMAD.MOV R10, RZ, RZ, R100 ;  /* 0x000000ffff0a0224 */ /* 0x000fca00078e0264 */
[----:B------:R-:W-:-:S07]  /*1f890*/  IADD3 R100, PT, PT, -R77, R10, RZ ;  /* 0x0000000a4d647210 */ /* 0x000fce0007ffe1ff */
.L_x_1146:
[----:B------:R-:W-:Y:S05]  /*1f8a0*/  BSYNC.RECONVERGENT B4 ;  /* 0x0000000000047941 */ /* 0x000fea0003800200 */
.L_x_1143:
        /* <DEDUP_REMOVED lines=40> */
.L_x_1149:
[----:B------:R-:W-:Y:S05]  /*1fb30*/  BSYNC.RELIABLE B5 ;  /* 0x0000000000057941 */ /* 0x000fea0003800100 */
.L_x_1148:
        /* <DEDUP_REMOVED lines=41> */
.L_x_1150:
[----:B------:R-:W-:Y:S05]  /*1fdd0*/  BSYNC.RECONVERGENT B4 ;  /* 0x0000000000047941 */ /* 0x000fea0003800200 */
.L_x_1147:
        /* <DEDUP_REMOVED lines=8> */
[----:B------:R-:W-:Y:S02]  /*1fe60*/  HFMA2 R13, -RZ, RZ, 0, 0 ;  /* 0x00000000ff0d7431 */ /* 0x000fe400000001ff */
        /* <DEDUP_REMOVED lines=40> */
[----:B------:R-:W-:Y:S01]  /*200f0*/  IMAD.X R23, RZ, RZ, RZ, P0 ;  /* 0x000000ffff177224 */ /* 0x000fe200000e06ff */
[----:B------:R-:W-:Y:S01]  /*20100*/  MOV R29, RZ ;  /* 0x000000ff001d7202 */ /* 0x000fe20000000f00 */
        /* <DEDUP_REMOVED lines=64> */
[----:B------:R-:W-:Y:S02]  /*20510*/  IADD3 R24, P4, PT, R24, R23, RZ ;  /* 0x0000001718187210 */ /* 0x000fe40007f9e0ff */
[----:B------:R-:W-:Y:S01]  /*20520*/  IADD3 R34, P2, PT, R34, R27, RZ ;  /* 0x0000001b22227210 */ /* 0x000fe20007f5e0ff */
[----:B------:R-:W-:Y:S01]  /*20530*/  IMAD.X R27, RZ, RZ, RZ, P3 ;  /* 0x000000ffff1b7224 */ /* 0x000fe200018e06ff */
[----:B------:R-:W-:Y:S01]  /*20540*/  IADD3 R28, P0, PT, R29, R35, RZ ;  /* 0x000000231d1c7210 */ /* 0x000fe20007f1e0ff */
[----:B------:R-:W-:Y:S02]  /*20550*/  IMAD.X R25, RZ, RZ, RZ, P4 ;  /* 0x000000ffff197224 */ /* 0x000fe400020e06ff */
[----:B------:R-:W-:Y:S01]  /*20560*/  IMAD.X R35, RZ, RZ, RZ, P2 ;  /* 0x000000ffff237224 */ /* 0x000fe200010e06ff */
[----:B------:R-:W-:Y:S01]  /*20570*/  IADD3.X R29, PT, PT, RZ, RZ, RZ, P0, !PT ;  /* 0x000000ffff1d7210 */ /* 0x000fe200007fe4ff */
        /* <DEDUP_REMOVED lines=19> */
[----:B------:R-:W-:Y:S01]  /*206b0*/  IMAD.X R33, RZ, RZ, RZ, P3 ;  /* 0x000000ffff217224 */ /* 0x000fe200018e06ff */
[----:B------:R-:W-:Y:S01]  /*206c0*/  IADD3 R30, P0, PT, R29, R31, RZ ;  /* 0x0000001f1d1e7210 */ /* 0x000fe20007f1e0ff */
[----:B------:R-:W-:-:S04]  /*206d0*/  IMAD.WIDE.U32 R26, R107, UR27, R26 ;  /* 0x0000001b6b1a7c25 */ /* 0x000fc8000f8e001a */
[----:B------:R-:W-:Y:S02]  /*206e0*/  IMAD.X R35, RZ, RZ, RZ, P2 ;  /* 0x000000ffff237224 */ /* 0x000fe400010e06ff */
        /* <DEDUP_REMOVED lines=14> */
[----:B------:R-:W-:Y:S01]  /*207d0*/  IADD3 R38, P2, PT, R38, R33, RZ ;  /* 0x0000002126267210 */ /* 0x000fe20007f5e0ff */
[----:B------:R-:W-:Y:S01]  /*207e0*/  IMAD.WIDE.U32 R32, R26, 0x3d1, RZ ;  /* 0x000003d11a207825 */ /* 0x000fe200078e00ff */
[----:B------:R-:W-:-:S03]  /*207f0*/  IADD3 R34, P0, PT, R31, R39, RZ ;  /* 0x000000271f227210 */ /* 0x000fc60007f1e0ff */
[----:B------:R-:W-:Y:S02]  /*20800*/  IMAD.X R31, RZ, RZ, RZ, P3 ;  /* 0x000000ffff1f7224 */ /* 0x000fe400018e06ff */
[----:B------:R-:W-:Y:S02]  /*20810*/  IMAD.X R39, RZ, RZ, RZ, P2 ;  /* 0x000000ffff277224 */ /* 0x000fe400010e06ff */
[----:B------:R-:W-:Y:S02]  /*20820*/  IMAD.X R35, RZ, RZ, RZ, P0 ;  /* 0x000000ffff237224 */ /* 0x000fe400000e06ff */
[----:B------:R-:W-:-:S04]  /*20830*/  IMAD.WIDE.U32 R30, R37, UR27, R30 ;  /* 0x0000001b251e7c25 */ /* 0x000fc8000f8e001e */
[----:B------:R-:W-:Y:S02]  /*20840*/  HFMA2 R37, -RZ, RZ, 0, 0 ;  /* 0x00000000ff257431 */ /* 0x000fe400000001ff */
        /* <DEDUP_REMOVED lines=11> */
[----:B------:R-:W-:-:S04]  /*20900*/  IMAD.WIDE.U32 R38, R97, UR27, R38 ;  /* 0x0000001b61267c25 */ /* 0x000fc8000f8e0026 */
[----:B------:R-:W-:Y:S01]  /*20910*/  VIADD R10, R37, UR4 ;  /* 0x00000004250a7c36 */ /* 0x000fe20008000000 */
[----:B------:R-:W-:Y:S01]  /*20920*/  IADD3 R37, P2, P3, R36, R12, R11 ;  /* 0x0000000c24257210 */ /* 0x000fe20007b5e00b */
[----:B------:R-:W-:-:S03]  /*20930*/  IMAD.WIDE.U32 R32, R93, UR26, R32 ;  /* 0x0000001a5d207c25 */ /* 0x000fc6000f8e0020 */
        /* <DEDUP_REMOVED lines=10> */
[----:B------:R-:W-:Y:S02]  /*209e0*/  IMAD.X R15, RZ, RZ, RZ, P4 ;  /* 0x000000ffff0f7224 */ /* 0x000fe400020e06ff */
[----:B------:R-:W-:Y:S02]  /*209f0*/  IMAD.MOV.U32 R11, RZ, RZ, RZ ;  /* 0x000000ffff0b7224 */ /* 0x000fe400078e00ff */
[----:B------:R-:W-:Y:S01]  /*20a00*/  IMAD.WIDE.U32 R32, R95, UR27, R32 ;  /* 0x0000001b5f207c25 */ /* 0x000fe2000f8e0020 */
[----:B------:R-:W-:-:S02]  /*20a10*/  IADD3 R28, P3, P4, R28, R15, R14 ;  /* 0x0000000f1c1c7210 */ /* 0x000fc40007c7e00e */
[----:B------:R-:W-:Y:S01]  /*20a20*/  IADD3.X R15, PT, PT, RZ, RZ, RZ, P0, P2 ;  /* 0x000000ffff0f7210 */ /* 0x000fe200007e44ff */
[----:B------:R-:W-:-:S04]  /*20a30*/  IMAD.WIDE.U32 R34, R96, UR26, R34 ;  /* 0x0000001a60227c25 */ /* 0x000fc8000f8e0022 */
        /* <DEDUP_REMOVED lines=23> */
[----:B------:R-:W-:Y:S01]  /*20bb0*/  IMAD.WIDE.U32 R34, R96, UR27, R34 ;  /* 0x0000001b60227c25 */ /* 0x000fe2000f8e0022 */
        /* <DEDUP_REMOVED lines=23> */
[----:B------:R-:W-:-:S04]  /*20d30*/  IADD3 R10, PT, PT, R13, R10, RZ ;  /* 0x0000000a0d0a7210 */ /* 0x000fc80007ffe0ff */
[----:B------:R-:W-:Y:S02]  /*20d40*/  ISETP.GE.U32.AND P0, PT, R10, R13, PT ;  /* 0x0000000d0a00720c */ /* 0x000fe40003f06070 */
[----:B------:R-:W-:Y:S02]  /*20d50*/  IADD3 R13, P2, PT, R35, R11, RZ ;  /* 0x0000000b230d7210 */ /* 0x000fe40007f5e0ff */
[----:B------:R-:W-:-:S04]  /*20d60*/  SEL R11, RZ, 0x1, P0 ;  /* 0x00000001ff0b7807 */ /* 0x000fc80000000000 */
[----:B------:R-:W-:Y:S01]  /*20d70*/  IADD3 R12, P0, P3, R13, R12, R11 ;  /* 0x0000000c0d0c7210 */ /* 0x000fe20007b1e00b */
[----:B------:R-:W-:-:S03]  /*20d80*/  IMAD.X R13, RZ, RZ, RZ, P2 ;  /* 0x000000ffff0d7224 */ /* 0x000fc600010e06ff */
        /* <DEDUP_REMOVED lines=16> */
.L_x_1152:
[----:B------:R-:W-:Y:S05]  /*20e90*/  BSYNC.RECONVERGENT B4 ;  /* 0x0000000000047941 */ /* 0x000fea0003800200 */
.L_x_1151:
        /* <DEDUP_REMOVED lines=44> */
.L_x_1155:
[----:B------:R-:W-:Y:S05]  /*21160*/  BSYNC.RELIABLE B5 ;  /* 0x0000000000057941 */ /* 0x000fea0003800100 */
.L_x_1154:
        /* <DEDUP_REMOVED lines=41> */
.L_x_1156:
[----:B------:R-:W-:Y:S05]  /*21400*/  BSYNC.RECONVERGENT B4 ;  /* 0x0000000000047941 */ /* 0x000fea0003800200 */
.L_x_1153:
        /* <DEDUP_REMOVED lines=40> */
.L_x_1159:
[----:B------:R-:W-:Y:S05]  /*21690*/  BSYNC.RELIABLE B5 ;  /* 0x0000000000057941 */ /* 0x000fea0003800100 */
.L_x_1158:
        /* <DEDUP_REMOVED lines=41> */
.L_x_1160:
[----:B------:R-:W-:Y:S05]  /*21930*/  BSYNC.RECONVERGENT B4 ;  /* 0x0000000000047941 */ /* 0x000fea0003800200 */
.L_x_1157:
        /* <DEDUP_REMOVED lines=14> */
[----:B------:R-:W-:Y:S01]  /*21a20*/  IMAD.MOV.U32 R11, RZ, RZ, 0x1 ;  /* 0x00000001ff0b7424 */ /* 0x000fe200078e00ff */
[----:B------:R-:W-:Y:S01]  /*21a30*/  MOV R20, R71 ;  /* 0x0000004700147202 */ /* 0x000fe20000000f00 */
        /* <DEDUP_REMOVED lines=24> */
[----:B------:R-:W-:Y:S01]  /*21bc0*/  ISETP.NE.AND P0, PT, R101, R36, PT ;  /* 0x000000246500720c */ /* 0x000fe20003f05270 */
[----:B------:R-:W-:Y:S01]  /*21bd0*/  IMAD.MOV.U32 R4, RZ, RZ, R53 ;  /* 0x000000ffff047224 */ /* 0x000fe200078e0035 */
[----:B------:R-:W-:Y:S01]  /*21be0*/  MOV R21, R68 ;  /* 0x0000004400157202 */ /* 0x000fe20000000f00 */
        /* <DEDUP_REMOVED lines=30> */
[----:B------:R-:W-:Y:S01]  /*21dd0*/  LOP3.LUT R2, R66, R68, R67, 0xfe, !PT ;  /* 0x0000004442027212 */ /* 0x000fe200078efe43 */
[----:B------:R-:W-:Y:S02]  /*21de0*/  HFMA2 R27, -RZ, RZ, 0, 0 ;  /* 0x00000000ff1b7431 */ /* 0x000fe400000001ff */
[----:B------:R-:W-:Y:S01]  /*21df0*/  IMAD.MOV.U32 R78, RZ, RZ, RZ ;  /* 0x000000ffff4e7224 */ /* 0x000fe200078e00ff */
        /* <DEDUP_REMOVED lines=10> */
[----:B------:R-:W-:Y:S02]  /*21ea0*/  IMAD.MOV.U32 R2, RZ, RZ, R60 ;  /* 0x000000ffff027224 */ /* 0x000fe400078e003c */
        /* <DEDUP_REMOVED lines=32> */
[----:B------:R-:W-:Y:S01]  /*220b0*/  IMAD.WIDE.U32 R10, R67, R67, R10 ;  /* 0x00000043430a7225 */ /* 0x000fe200078e000a */
[----:B------:R-:W-:-:S03]  /*220c0*/  MOV R8, R7 ;  /* 0x0000000700087202 */ /* 0x000fc60000000f00 */
[----:B------:R-:W-:Y:S01]  /*220d0*/  IMAD.MOV.U32 R7, RZ, RZ, RZ ;  /* 0x000000ffff077224 */ /* 0x000fe200078e00ff */
[----:B------:R-:W-:Y:S01]  /*220e0*/  IADD3 R12, P0, PT, R6, R11, RZ ;  /* 0x0000000b060c7210 */ /* 0x000fe20007f1e0ff */
[----:B------:R-:W-:Y:S02]  /*220f0*/  IMAD.MOV.U32 R6, RZ, RZ, R10 ;  /* 0x000000ffff067224 */ /* 0x000fe400078e000a */
        /* <DEDUP_REMOVED lines=43> */
[----:B------:R-:W-:Y:S01]  /*223b0*/  IMAD.MOV.U32 R22, RZ, RZ, R16 ;  /* 0x000000ffff167224 */ /* 0x000fe200078e0010 */
        /* <DEDUP_REMOVED lines=111> */
[----:B------:R-:W-:Y:S02]  /*22ab0*/  MOV R31, RZ ;  /* 0x000000ff001f7202 */ /* 0x000fe40000000f00 */
[----:B------:R-:W-:Y:S01]  /*22ac0*/  IADD3 R2, P2, PT, R24, R29, RZ ;  /* 0x0000001d18027210 */ /* 0x000fe20007f5e0ff */
[----:B------:R-:W-:Y:S01]  /*22ad0*/  VIADD R30, R33, UR4 ;  /* 0x00000004211e7c36 */ /* 0x000fe20008000000 */
[----:B------:R-:W-:Y:S01]  /*22ae0*/  IADD3 R28, P3, PT, R28, R23, RZ ;  /* 0x000000171c1c7210 */ /* 0x000fe20007f7e0ff */
[----:B------:R-:W-:Y:S02]  /*22af0*/  IMAD.MOV.U32 R19, RZ, RZ, RZ ;  /* 0x000000ffff137224 */ /* 0x000fe400078e00ff */
[----:B------:R-:W-:-:S04]  /*22b00*/  IMAD.WIDE.U32 R30, R18, 0x3d1, R30 ;  /* 0x000003d1121e7825 */ /* 0x000fc800078e001e */
[----:B------:R-:W-:Y:S01]  /*22b10*/  IMAD.X R3, RZ, RZ, RZ, P2 ;  /* 0x000000ffff037224 */ /* 0x000fe200010e06ff */
[----:B------:R-:W-:Y:S01]  /*22b20*/  IADD3 R7, P4, P5, R30, R4, R7 ;  /* 0x000000041e077210 */ /* 0x000fe20007d9e007 */
[----:B------:R-:W-:Y:S02]  /*22b30*/  IMAD.X R29, RZ, RZ, RZ, P3 ;  /* 0x000000ffff1d7224 */ /* 0x000fe400018e06ff */
[----:B------:R-:W-:Y:S01]  /*22b40*/  IMAD.WIDE.U32 R4, R62, R62, R2 ;  /* 0x0000003e3e047225 */ /* 0x000fe200078e0002 */
[----:B------:R-:W-:-:S03]  /*22b50*/  IADD3 R26, P0, PT, R20, R7, RZ ;  /* 0x00000007141a7210 */ /* 0x000fc60007f1e0ff */
        /* <DEDUP_REMOVED lines=84> */
.L_x_1164:
[----:B------:R-:W-:Y:S05]  /*230a0*/  BSYNC.RECONVERGENT B5 ;  /* 0x0000000000057941 */ /* 0x000fea0003800200 */
.L_x_1163:
        /* <DEDUP_REMOVED lines=40> */
.L_x_1167:
[----:B------:R-:W-:Y:S05]  /*23330*/  BSYNC.RELIABLE B6 ;  /* 0x0000000000067941 */ /* 0x000fea0003800100 */
.L_x_1166:
        /* <DEDUP_REMOVED lines=41> */
.L_x_1168:
[----:B------:R-:W-:Y:S05]  /*235d0*/  BSYNC.RECONVERGENT B5 ;  /* 0x0000000000057941 */ /* 0x000fea0003800200 */
.L_x_1165:
        /* <DEDUP_REMOVED lines=40> */
.L_x_1171:
[----:B------:R-:W-:Y:S05]  /*23860*/  BSYNC.RELIABLE B6 ;  /* 0x0000000000067941 */ /* 0x000fea0003800100 */
.L_x_1170:
        /* <DEDUP_REMOVED lines=41> */
.L_x_1172:
[----:B------:R-:W-:Y:S05]  /*23b00*/  BSYNC.RECONVERGENT B5 ;  /* 0x0000000000057941 */ /* 0x000fea0003800200 */
.L_x_1169:
        /* <DEDUP_REMOVED lines=8> */
[----:B------:R-:W-:Y:S01]  /*23b90*/  IMAD.MOV.U32 R10, RZ, RZ, R2 ;  /* 0x000000ffff0a7224 */ /* 0x000fe200078e0002 */
[----:B------:R-:W-:Y:S01]  /*23ba0*/  MOV R4, R3 ;  /* 0x0000000300047202 */ /* 0x000fe20000000f00 */
[----:B------:R-:W-:Y:S02]  /*23bb0*/  IMAD.MOV.U32 R11, RZ, RZ, RZ ;  /* 0x000000ffff0b7224 */ /* 0x000fe400078e00ff */
        /* <DEDUP_REMOVED lines=89> */
[----:B------:R-:W-:Y:S01]  /*24150*/  IMAD.X R13, RZ, RZ, RZ, P2 ;  /* 0x000000ffff0d7224 */ /* 0x000fe200010e06ff */
[----:B------:R-:W-:Y:S01]  /*24160*/  IADD3.X R15, PT, PT, RZ, RZ, RZ, P3, !PT ;  /* 0x000000ffff0f7210 */ /* 0x000fe20001ffe4ff */
        /* <DEDUP_REMOVED lines=57> */
[----:B------:R-:W-:Y:S01]  /*24500*/  IMAD.WIDE.U32 R38, R33, R71, R38 ;  /* 0x0000004721267225 */ /* 0x000fe200078e0026 */
[----:B------:R-:W-:-:S03]  /*24510*/  IADD3.X R3, PT, PT, RZ, RZ, RZ, P3, !PT ;  /* 0x000000ffff037210 */ /* 0x000fc60001ffe4ff */
        /* <DEDUP_REMOVED lines=57> */
[----:B------:R-:W-:Y:S01]  /*248b0*/  IMAD.MOV.U32 R19, RZ, RZ, RZ ;  /* 0x000000ffff137224 */ /* 0x000fe200078e00ff */
[----:B------:R-:W-:Y:S02]  /*248c0*/  IADD3.X R31, PT, PT, RZ, RZ, RZ, P0, !PT ;  /* 0x000000ffff1f7210 */ /* 0x000fe400007fe4ff */
        /* <DEDUP_REMOVED lines=52> */
.L_x_1174:
[----:B------:R-:W-:Y:S05]  /*24c10*/  BSYNC.RECONVERGENT B5 ;  /* 0x0000000000057941 */ /* 0x000fea0003800200 */
.L_x_1173:
        /* <DEDUP_REMOVED lines=41> */
.L_x_1177:
[----:B------:R-:W-:Y:S05]  /*24eb0*/  BSYNC.RELIABLE B6 ;  /* 0x0000000000067941 */ /* 0x000fea0003800100 */
.L_x_1176:
[C---:B------:R-:W-:Y:S01]  /*24ec0*/  ISETP.GE.U32.AND P0, PT, R3.reuse, UR8, PT ;  /* 0x0000000803007c0c */ /* 0x040fe2000bf06070 */
[----:B------:R-:W-:-:S03]  /*24ed0*/  VIADD R3, R3, -UR8 ;  /* 0x8000000803037c36 */ /* 0x000fc60008000000 */
        /* <DEDUP_REMOVED lines=39> */
.L_x_1178:
[----:B------:R-:W-:Y:S05]  /*25150*/  BSYNC.RECONVERGENT B5 ;  /* 0x0000000000057941 */ /* 0x000fea0003800200 */
.L_x_1175:
        /* <DEDUP_REMOVED lines=40> */
.L_x_1181:
[----:B------:R-:W-:Y:S05]  /*253e0*/  BSYNC.RELIABLE B6 ;  /* 0x0000000000067941 */ /* 0x000fea0003800100 */
.L_x_1180:
        /* <DEDUP_REMOVED lines=37> */
[----:B------:R-:W-:Y:S02]  /*25640*/  ISETP.GE.U32.AND.EX P0, PT, R2, RZ, PT, P0 ;  /* 0x000000ff0200720c */ /* 0x000fe40003f06100 */
[----:B------:R-:W-:-:S11]  /*25650*/  IADD3 R2, PT, PT, R6, -UR10, RZ ;  /* 0x8000000a06027c10 */ /* 0x000fd6000fffe0ff */
[----:B------:R-:W-:-:S04]  /*25660*/  @P0 IMAD.MOV R4, RZ, RZ, R12 ;  /* 0x000000ffff040224 */ /* 0x000fc800078e020c */
[----:B------:R-:W-:-:S07]  /*25670*/  IMAD.IADD R12, R4, 0x1, -R77 ;  /* 0x00000001040c7824 */ /* 0x000fce00078e0a4d */
.L_x_1182:
[----:B------:R-:W-:Y:S05]  /*25680*/  BSYNC.RECONVERGENT B5 ;  /* 0x0000000000057941 */ /* 0x000fea0003800200 */
.L_x_1179:
        /* <DEDUP_REMOVED lines=37> */
[----:B------:R-:W-:Y:S02]  /*258e0*/  IADD3 R87, P2, PT, R87, R6, RZ ;  /* 0x0000000657577210 */ /* 0x000fe40007f5e0ff */
[----:B------:R-:W-:-:S03]  /*258f0*/  IADD3.X R3, PT, PT, RZ, RZ, RZ, P0, !PT ;  /* 0x000000ffff037210 */ /* 0x000fc600007fe4ff */
        /* <DEDUP_REMOVED lines=35> */
.L_x_1184:
[----:B------:R-:W-:Y:S05]  /*25b30*/  BSYNC.RECONVERGENT B5 ;  /* 0x0000000000057941 */ /* 0x000fea0003800200 */
.L_x_1183:
        /* <DEDUP_REMOVED lines=40> */
.L_x_1187:
[----:B------:R-:W-:Y:S05]  /*25dc0*/  BSYNC.RELIABLE B6 ;  /* 0x0000000000067941 */ /* 0x000fea0003800100 */
.L_x_1186:
        /* <DEDUP_REMOVED lines=41> */
.L_x_1188:
[----:B------:R-:W-:Y:S05]  /*26060*/  BSYNC.RECONVERGENT B5 ;  /* 0x0000000000057941 */ /* 0x000fea0003800200 */
.L_x_1185:
        /* <DEDUP_REMOVED lines=40> */
.L_x_1191:
[----:B------:R-:W-:Y:S05]  /*262f0*/  BSYNC.RELIABLE B6 ;  /* 0x0000000000067941 */ /* 0x000fea0003800100 */
.L_x_1190:
        /* <DEDUP_REMOVED lines=41> */
.L_x_1192:
[----:B------:R-:W-:Y:S05]  /*26590*/  BSYNC.RECONVERGENT B5 ;  /* 0x0000000000057941 */ /* 0x000fea0003800200 */
.L_x_1189:
        /* <DEDUP_REMOVED lines=39> */
[----:B------:R-:W-:Y:S01]  /*26810*/  IMAD.MOV.U32 R19, RZ, RZ, RZ ;  /* 0x000000ffff137224 */ /* 0x000fe200078e00ff */
[----:B------:R-:W-:Y:S01]  /*26820*/  IADD3.X R9, PT, PT, RZ, RZ, RZ, P2, !PT ;  /* 0x000000ffff097210 */ /* 0x000fe200017fe4ff */
        /* <DEDUP_REMOVED lines=116> */
[----:B------:R-:W-:Y:S02]  /*26f70*/  IMAD.X R29, RZ, RZ, RZ, P0 ;  /* 0x000000ffff1d7224 */ /* 0x000fe400000e06ff */
[----:B------:R-:W-:-:S04]  /*26f80*/  IMAD.WIDE.U32 R20, R35, R33, R20 ;  /* 0x0000002123147225 */ /* 0x000fc800078e0014 */
[----:B------:R-:W-:Y:S01]  /*26f90*/  IMAD.WIDE.U32 R28, R37, R33, R28 ;  /* 0x00000021251c7225 */ /* 0x000fe200078e001c */
[----:B------:R-:W-:-:S03]  /*26fa0*/  IADD3 R20, P3, PT, R20, R19, RZ ;  /* 0x0000001314147210 */ /* 0x000fc60007f7e0ff */
[----:B------:R-:W-:Y:S02]  /*26fb0*/  HFMA2 R19, -RZ, RZ, 0, 0 ;  /* 0x00000000ff137431 */ /* 0x000fe400000001ff */
[----:B------:R-:W-:Y:S01]  /*26fc0*/  IMAD.MOV.U32 R17, RZ, RZ, RZ ;  /* 0x000000ffff117224 */ /* 0x000fe200078e00ff */
[----:B------:R-:W-:Y:S01]  /*26fd0*/  IADD3 R28, P2, PT, R28, R21, RZ ;  /* 0x000000151c1c7210 */ /* 0x000fe20007f5e0ff */
[----:B------:R-:W-:Y:S01]  /*26fe0*/  IMAD.X R21, RZ, RZ, RZ, P3 ;  /* 0x000000ffff157224 */ /* 0x000fe200018e06ff */
[----:B------:R-:W-:-:S03]  /*26ff0*/  IADD3 R24, P0, PT, R25, R29, RZ ;  /* 0x0000001d19187210 */ /* 0x000fc60007f1e0ff */
        /* <DEDUP_REMOVED lines=102> */
.L_x_1194:
[----:B------:R-:W-:Y:S05]  /*27660*/  BSYNC.RECONVERGENT B5 ;  /* 0x0000000000057941 */ /* 0x000fea0003800200 */
.L_x_1193:
        /* <DEDUP_REMOVED lines=43> */
.L_x_1197:
[----:B------:R-:W-:Y:S05]  /*27920*/  BSYNC.RELIABLE B6 ;  /* 0x0000000000067941 */ /* 0x000fea0003800100 */
.L_x_1196:
        /* <DEDUP_REMOVED lines=41> */
.L_x_1198:
[----:B------:R-:W-:Y:S05]  /*27bc0*/  BSYNC.RECONVERGENT B5 ;  /* 0x0000000000057941 */ /* 0x000fea0003800200 */
.L_x_1195:
        /* <DEDUP_REMOVED lines=40> */
.L_x_1201:
[----:B------:R-:W-:Y:S05]  /*27e50*/  BSYNC.RELIABLE B6 ;  /* 0x0000000000067941 */ /* 0x000fea0003800100 */
.L_x_1200:
        /* <DEDUP_REMOVED lines=41> */
.L_x_1202:
[----:B------:R-:W-:Y:S05]  /*280f0*/  BSYNC.RECONVERGENT B5 ;  /* 0x0000000000057941 */ /* 0x000fea0003800200 */
.L_x_1199:
        /* <DEDUP_REMOVED lines=12> */
[----:B------:R-:W-:-:S04]  /*281c0*/  IMAD.WIDE.U32 R16, R16, 0x8, RZ ;  /* 0x0000000810107825 */ /* 0x000fc800078e00ff */
[----:B------:R-:W-:Y:S01]  /*281d0*/  IMAD.WIDE.U32 R12, R3, 0x8, R12 ;  /* 0x00000008030c7825 */ /* 0x000fe200078e000c */
[----:B------:R-:W-:-:S03]  /*281e0*/  LOP3.LUT R16, R16, R7, RZ, 0xfc, !PT ;  /* 0x0000000710107212 */ /* 0x000fc600078efcff */
[----:B------:R-:W-:Y:S02]  /*281f0*/  IMAD.MOV.U32 R2, RZ, RZ, R13 ;  /* 0x000000ffff027224 */ /* 0x000fe400078e000d */
[----:B------:R-:W-:Y:S02]  /*28200*/  IMAD.MOV.U32 R3, RZ, RZ, RZ ;  /* 0x000000ffff037224 */ /* 0x000fe400078e00ff */
[----:B------:R-:W-:-:S04]  /*28210*/  IMAD.WIDE.U32 R6, R6, 0x8, RZ ;  /* 0x0000000806067825 */ /* 0x000fc800078e00ff */
[----:B------:R-:W-:Y:S01]  /*28220*/  IMAD.WIDE.U32 R14, R14, 0x8, R2 ;  /* 0x000000080e0e7825 */ /* 0x000fe200078e0002 */
[----:B------:R-:W-:-:S03]  /*28230*/  LOP3.LUT R17, R6, R17, RZ, 0xfc, !PT ;  /* 0x0000001106117212 */ /* 0x000fc600078efcff */
[----:B------:R-:W-:-:S05]  /*28240*/  IMAD R2, R15, 0x3d1, R5 ;  /* 0x000003d10f027824 */ /* 0x000fca00078e0205 */
[----:B------:R-:W-:Y:S02]  /*28250*/  ISETP.GE.U32.AND P0, PT, R2, R5, PT ;  /* 0x000000050200720c */ /* 0x000fe40003f06070 */
[----:B------:R-:W-:Y:S02]  /*28260*/  LOP3.LUT R5, R4, R7, RZ, 0xfc, !PT ;  /* 0x0000000704057212 */ /* 0x000fe400078efcff */
[----:B------:R-:W-:-:S04]  /*28270*/  SEL R9, RZ, 0x1, P0 ;  /* 0x00000001ff097807 */ /* 0x000fc80000000000 */
        /* <DEDUP_REMOVED lines=50> */
.L_x_1204:
[----:B------:R-:W-:Y:S05]  /*285a0*/  BSYNC.RECONVERGENT B5 ;  /* 0x0000000000057941 */ /* 0x000fea0003800200 */
.L_x_1203:
        /* <DEDUP_REMOVED lines=42> */
.L_x_1207:
[----:B------:R-:W-:Y:S05]  /*28850*/  BSYNC.RELIABLE B6 ;  /* 0x0000000000067941 */ /* 0x000fea0003800100 */
.L_x_1206:
        /* <DEDUP_REMOVED lines=41> */
.L_x_1208:
[----:B------:R-:W-:Y:S05]  /*28af0*/  BSYNC.RECONVERGENT B5 ;  /* 0x0000000000057941 */ /* 0x000fea0003800200 */
.L_x_1205:
        /* <DEDUP_REMOVED lines=40> */
.L_x_1211:
[----:B------:R-:W-:Y:S05]  /*28d80*/  BSYNC.RELIABLE B6 ;  /* 0x0000000000067941 */ /* 0x000fea0003800100 */
.L_x_1210:
        /* <DEDUP_REMOVED lines=11> */
[----:B------:R-:W-:Y:S02]  /*28e40*/  ISETP.GE.U32.AND P0, PT, R14, UR10, PT ;  /* 0x0000000a0e007c0c */ /* 0x000fe4000bf06070 */
[----:B------:R-:W-:Y:S02]  /*28e50*/  IADD3 R9, PT, PT, R15, -UR9, RZ ;  /* 0x800000090f097c10 */ /* 0x000fe4000fffe0ff */
        /* <DEDUP_REMOVED lines=28> */
.L_x_1212:
[----:B------:R-:W-:Y:S05]  /*29020*/  BSYNC.RECONVERGENT B5 ;  /* 0x0000000000057941 */ /* 0x000fea0003800200 */
.L_x_1209:
        /* <DEDUP_REMOVED lines=133> */
[----:B------:R-:W-:Y:S01]  /*29880*/  IMAD.MOV.U32 R21, RZ, RZ, RZ ;  /* 0x000000ffff157224 */ /* 0x000fe200078e00ff */
[----:B------:R-:W-:Y:S01]  /*29890*/  IADD3.X R19, PT, PT, RZ, RZ, RZ, P2, !PT ;  /* 0x000000ffff137210 */ /* 0x000fe200017fe4ff */
        /* <DEDUP_REMOVED lines=53> */
[----:B------:R-:W-:Y:S02]  /*29bf0*/  IADD3 R14, P0, PT, R24, R35, RZ ;  /* 0x00000023180e7210 */ /* 0x000fe40007f1e0ff */
[----:B------:R-:W-:Y:S01]  /*29c00*/  IADD3 R24, P3, PT, R39, R25, RZ ;  /* 0x0000001927187210 */ /* 0x000fe20007f7e0ff */
[----:B------:R-:W-:Y:S01]  /*29c10*/  IMAD.WIDE.U32 R32, R36, 0x3d1, R32 ;  /* 0x000003d124207825 */ /* 0x000fe200078e0020 */
[----:B------:R-:W-:-:S03]  /*29c20*/  IADD3.X R21, PT, PT, RZ, RZ, RZ, P4, !PT ;  /* 0x000000ffff157210 */ /* 0x000fc600027fe4ff */
[----:B------:R-:W-:Y:S01]  /*29c30*/  IMAD.X R15, RZ, RZ, RZ, P0 ;  /* 0x000000ffff0f7224 */ /* 0x000fe200000e06ff */
[----:B------:R-:W-:Y:S01]  /*29c40*/  IADD3 R28, P0, P2, R32, R17, R28 ;  /* 0x00000011201c7210 */ /* 0x000fe20007a1e01c */
[----:B------:R-:W-:Y:S02]  /*29c50*/  IMAD.X R25, RZ, RZ, RZ, P3 ;  /* 0x000000ffff197224 */ /* 0x000fe400018e06ff */
[----:B------:R-:W-:Y:S01]  /*29c60*/  VIADD R32, R33, UR4 ;  /* 0x0000000421207c36 */ /* 0x000fe20008000000 */
[----:B------:R-:W-:Y:S01]  /*29c70*/  IADD3 R21, P3, P4, R18, R21, R28 ;  /* 0x0000001512157210 */ /* 0x000fe20007c7e01c */
[----:B------:R-:W-:-:S04]  /*29c80*/  IMAD.WIDE.U32 R14, R71, R69, R14 ;  /* 0x00000045470e7225 */ /* 0x000fc800078e000e */
[----:B------:R-:W-:-:S04]  /*29c90*/  IMAD.WIDE.U32 R24, R70, R69, R24 ;  /* 0x0000004546187225 */ /* 0x000fc800078e0018 */
[----:B------:R-:W-:Y:S01]  /*29ca0*/  IMAD.MOV.U32 R33, RZ, RZ, RZ ;  /* 0x000000ffff217224 */ /* 0x000fe200078e00ff */
[----:B------:R-:W-:Y:S02]  /*29cb0*/  IADD3 R16, P5, PT, R24, R15, RZ ;  /* 0x0000000f18107210 */ /* 0x000fe40007fbe0ff */
[----:B------:R-:W-:Y:S01]  /*29cc0*/  IADD3.X R15, PT, PT, RZ, RZ, RZ, P0, P2 ;  /* 0x000000ffff0f7210 */ /* 0x000fe200007e44ff */
        /* <DEDUP_REMOVED lines=67> */
.L_x_1214:
[----:B------:R-:W-:Y:S05]  /*2a100*/  BSYNC.RECONVERGENT B5 ;  /* 0x0000000000057941 */ /* 0x000fea0003800200 */
.L_x_1213:
        /* <DEDUP_REMOVED lines=42> */
.L_x_1217:
[----:B------:R-:W-:Y:S05]  /*2a3b0*/  BSYNC.RELIABLE B6 ;  /* 0x0000000000067941 */ /* 0x000fea0003800100 */
.L_x_1216:
        /* <DEDUP_REMOVED lines=41> */
.L_x_1218:
[----:B------:R-:W-:Y:S05]  /*2a650*/  BSYNC.RECONVERGENT B5 ;  /* 0x0000000000057941 */ /* 0x000fea0003800200 */
.L_x_1215:
        /* <DEDUP_REMOVED lines=40> */
.L_x_1221:
[----:B------:R-:W-:Y:S05]  /*2a8e0*/  BSYNC.RELIABLE B6 ;  /* 0x0000000000067941 */ /* 0x000fea0003800100 */
.L_x_1220:
        /* <DEDUP_REMOVED lines=41> */
.L_x_1222:
[----:B------:R-:W-:Y:S05]  /*2ab80*/  BSYNC.RECONVERGENT B5 ;  /* 0x0000000000057941 */ /* 0x000fea0003800200 */
.L_x_1219:
        /* <DEDUP_REMOVED lines=77> */
.L_x_1224:
[----:B------:R-:W-:Y:S05]  /*2b060*/  BSYNC.RECONVERGENT B5 ;  /* 0x0000000000057941 */ /* 0x000fea0003800200 */
.L_x_1223:
        /* <DEDUP_REMOVED lines=40> */
.L_x_1227:
[----:B------:R-:W-:Y:S05]  /*2b2f0*/  BSYNC.RELIABLE B6 ;  /* 0x0000000000067941 */ /* 0x000fea0003800100 */
.L_x_1226:
        /* <DEDUP_REMOVED lines=41> */
.L_x_1228:
[----:B------:R-:W-:Y:S05]  /*2b590*/  BSYNC.RECONVERGENT B5 ;  /* 0x0000000000057941 */ /* 0x000fea0003800200 */
.L_x_1225:
        /* <DEDUP_REMOVED lines=40> */
.L_x_1231:
[----:B------:R-:W-:Y:S05]  /*2b820*/  BSYNC.RELIABLE B6 ;  /* 0x0000000000067941 */ /* 0x000fea0003800100 */
.L_x_1230:
        /* <DEDUP_REMOVED lines=41> */
.L_x_1232:
[----:B------:R-:W-:Y:S05]  /*2bac0*/  BSYNC.RECONVERGENT B5 ;  /* 0x0000000000057941 */ /* 0x000fea0003800200 */
.L_x_1229:
[-C--:B------:R-:W-:Y:S01]  /*2bad0*/  IMAD.WIDE.U32 R36, R73, R73.reuse, RZ ;  /* 0x0000004949247225 */ /* 0x080fe200078e00ff */
[----:B------:R-:W-:Y:S01]  /*2bae0*/  UMOV UR4, URZ ;  /* 0x000000ff00047c82 */ /* 0x000fe20008000000 */
[----:B------:R-:W-:Y:S02]  /*2baf0*/  BSSY.RECONVERGENT B5, `(.L_x_1233) ;  /* 0x000010a000057945 */ /* 0x000fe40003800200 */
[----:B------:R-:W-:Y:S02]  /*2bb00*/  IMAD.MOV.U32 R10, RZ, RZ, R37 ;  /* 0x000000ffff0a7224 */ /* 0x000fe400078e0025 */
[----:B------:R-:W-:Y:S02]  /*2bb10*/  IMAD.MOV.U32 R11, RZ, RZ, RZ ;  /* 0x000000ffff0b7224 */ /* 0x000fe400078e00ff */
[----:B------:R-:W-:Y:S02]  /*2bb20*/  IMAD.MOV.U32 R13, RZ, RZ, RZ ;  /* 0x000000ffff0d7224 */ /* 0x000fe400078e00ff */
[----:B------:R-:W-:-:S04]  /*2bb30*/  IMAD.WIDE.U32 R10, R72, R73, R10 ;  /* 0x00000049480a7225 */ /* 0x000fc800078e000a */
[----:B------:R-:W-:Y:S01]  /*2bb40*/  IMAD.MOV.U32 R12, RZ, RZ, R11 ;  /* 0x000000ffff0c7224 */ /* 0x000fe200078e000b */
[----:B------:R-:W-:Y:S01]  /*2bb50*/  MOV R16, R10 ;  /* 0x0000000a00107202 */ /* 0x000fe20000000f00 */
        /* <DEDUP_REMOVED lines=164> */
[----:B------:R-:W-:Y:S02]  /*2c5a0*/  VIADD R38, R39, UR4 ;  /* 0x0000000427267c36 */ /* 0x000fe40008000000 */
[----:B------:R-:W-:Y:S01]  /*2c5b0*/  HFMA2 R39, -RZ, RZ, 0, 0 ;  /* 0x00000000ff277431 */ /* 0x000fe200000001ff */
[----:B------:R-:W-:Y:S01]  /*2c5c0*/  IADD3 R34, P3, PT, R34, R27, RZ ;  /* 0x0000001b22227210 */ /* 0x000fe20007f7e0ff */
[----:B------:R-:W-:-:S04]  /*2c5d0*/  IMAD.X R37, RZ, RZ, RZ, P2 ;  /* 0x000000ffff257224 */ /* 0x000fc800010e06ff */
[----:B------:R-:W-:Y:S02]  /*2c5e0*/  IMAD.X R35, RZ, RZ, RZ, P3 ;  /* 0x000000ffff237224 */ /* 0x000fe400018e06ff */
[----:B------:R-:W-:-:S04]  /*2c5f0*/  IMAD.WIDE.U32 R36, R21, R21, R36 ;  /* 0x0000001515247225 */ /* 0x000fc800078e0024 */
[----:B------:R-:W-:Y:S01]  /*2c600*/  IMAD.WIDE.U32 R38, R30, 0x3d1, R38 ;  /* 0x000003d11e267825 */ /* 0x000fe200078e0026 */
[----:B------:R-:W-:-:S03]  /*2c610*/  IADD3 R28, P2, PT, R29, R37, RZ ;  /* 0x000000251d1c7210 */ /* 0x000fc60007f5e0ff */
[----:B------:R-:W-:Y:S01]  /*2c620*/  IMAD.WIDE.U32 R34, R84, R76, R34 ;  /* 0x0000004c54227225 */ /* 0x000fe200078e0022 */
[----:B------:R-:W-:-:S03]  /*2c630*/  IADD3 R17, P4, P5, R38, R16, R17 ;  /* 0x0000001026117210 */ /* 0x000fc60007d9e011 */
[----:B------:R-:W-:Y:S01]  /*2c640*/  VIADD R38, R39, UR4 ;  /* 0x0000000427267c36 */ /* 0x000fe20008000000 */
[----:B------:R-:W-:Y:S01]  /*2c650*/  IADD3 R36, P3, PT, R36, R35, RZ ;  /* 0x0000002324247210 */ /* 0x000fe20007f7e0ff */
[----:B------:R-:W-:Y:S01]  /*2c660*/  IMAD.MOV.U32 R39, RZ, RZ, RZ ;  /* 0x000000ffff277224 */ /* 0x000fe200078e00ff */
[----:B------:R-:W-:Y:S01]  /*2c670*/  IADD3 R32, P0, PT, R32, R17, RZ ;  /* 0x0000001120207210 */ /* 0x000fe20007f1e0ff */
[----:B------:R-:W-:Y:S01]  /*2c680*/  IMAD.X R29, RZ, RZ, RZ, P2 ;  /* 0x000000ffff1d7224 */ /* 0x000fe200010e06ff */
[----:B------:R-:W-:Y:S01]  /*2c690*/  IADD3.X R13, PT, PT, RZ, RZ, RZ, P4, P5 ;  /* 0x000000ffff0d7210 */ /* 0x000fe200027ea4ff */
[----:B------:R-:W-:-:S04]  /*2c6a0*/  IMAD.WIDE.U32 R38, R26, 0x3d1, R38 ;  /* 0x000003d11a267825 */ /* 0x000fc800078e0026 */
[----:B------:R-:W-:Y:S01]  /*2c6b0*/  IMAD.X R37, RZ, RZ, RZ, P3 ;  /* 0x000000ffff257224 */ /* 0x000fe200018e06ff */
[----:B------:R-:W-:Y:S01]  /*2c6c0*/  IADD3 R12, P3, P4, R38, R13, R12 ;  /* 0x0000000d260c7210 */ /* 0x000fe20007c7e00c */
[----:B------:R-:W-:Y:S02]  /*2c6d0*/  VIADD R16, R39, UR4 ;  /* 0x0000000427107c36 */ /* 0x000fe40008000000 */
[----:B------:R-:W-:Y:S01]  /*2c6e0*/  IMAD.X R33, RZ, RZ, RZ, P0 ;  /* 0x000000ffff217224 */ /* 0x000fe200000e06ff */
[----:B------:R-:W-:Y:S01]  /*2c6f0*/  IADD3.X R13, PT, PT, RZ, RZ, RZ, P3, P4 ;  /* 0x000000ffff0d7210 */ /* 0x000fe20001fe84ff */
[----:B------:R-:W-:Y:S02]  /*2c700*/  IMAD.MOV.U32 R17, RZ, RZ, RZ ;  /* 0x000000ffff117224 */ /* 0x000fe400078e00ff */
[----:B------:R-:W-:Y:S01]  /*2c710*/  IMAD.WIDE.U32 R28, R21, R76, R28 ;  /* 0x0000004c151c7225 */ /* 0x000fe200078e001c */
[----:B------:R-:W-:-:S03]  /*2c720*/  IADD3 R33, P0, P2, R30, R33, R12 ;  /* 0x000000211e217210 */ /* 0x000fc60007a1e00c */
        /* <DEDUP_REMOVED lines=70> */
.L_x_1234:
[----:B------:R-:W-:Y:S05]  /*2cb90*/  BSYNC.RECONVERGENT B5 ;  /* 0x0000000000057941 */ /* 0x000fea0003800200 */
.L_x_1233:
        /* <DEDUP_REMOVED lines=44> */
.L_x_1237:
[----:B------:R-:W-:Y:S05]  /*2ce60*/  BSYNC.RELIABLE B6 ;  /* 0x0000000000067941 */ /* 0x000fea0003800100 */
.L_x_1236:
        /* <DEDUP_REMOVED lines=41> */
.L_x_1238:
[----:B------:R-:W-:Y:S05]  /*2d100*/  BSYNC.RECONVERGENT B5 ;  /* 0x0000000000057941 */ /* 0x000fea0003800200 */
.L_x_1235:
        /* <DEDUP_REMOVED lines=40> */
.L_x_1241:
[----:B------:R-:W-:Y:S05]  /*2d390*/  BSYNC.RELIABLE B6 ;  /* 0x0000000000067941 */ /* 0x000fea0003800100 */
.L_x_1240:
        /* <DEDUP_REMOVED lines=41> */
.L_x_1242:
[----:B------:R-:W-:Y:S05]  /*2d630*/  BSYNC.RECONVERGENT B5 ;  /* 0x0000000000057941 */ /* 0x000fea0003800200 */
.L_x_1239:
        /* <DEDUP_REMOVED lines=74> */
.L_x_1244:
[----:B------:R-:W-:Y:S05]  /*2dae0*/  BSYNC.RECONVERGENT B5 ;  /* 0x0000000000057941 */ /* 0x000fea0003800200 */
.L_x_1243:
        /* <DEDUP_REMOVED lines=45> */
.L_x_1247:
[----:B------:R-:W-:Y:S05]  /*2ddc0*/  BSYNC.RELIABLE B6 ;  /* 0x0000000000067941 */ /* 0x000fea0003800100 */
.L_x_1246:
[C---:B------:R-:W-:Y:S01]  /*2ddd0*/  ISETP.GE.U32.AND P0, PT, R28.reuse, UR8, PT ;  /* 0x000000081c007c0c */ /* 0x040fe2000bf06070 */
[----:B------:R-:W-:Y:S01]  /*2dde0*/  VIADD R28, R28, -UR8 ;  /* 0x800000081c1c7c36 */ /* 0x000fe20008000000 */
[----:B------:R-:W-:Y:S02]  /*2ddf0*/  IADD3 R22, PT, PT, R24, -0x1, RZ ;  /* 0xffffffff18167810 */ /* 0x000fe40007ffe0ff */
        /* <DEDUP_REMOVED lines=38> */
.L_x_1248:
[----:B------:R-:W-:Y:S05]  /*2e060*/  BSYNC.RECONVERGENT B5 ;  /* 0x0000000000057941 */ /* 0x000fea0003800200 */
.L_x_1245:
        /* <DEDUP_REMOVED lines=40> */
.L_x_1251:
[----:B------:R-:W-:Y:S05]  /*2e2f0*/  BSYNC.RELIABLE B6 ;  /* 0x0000000000067941 */ /* 0x000fea0003800100 */
.L_x_1250:
        /* <DEDUP_REMOVED lines=41> */
.L_x_1252:
[----:B------:R-:W-:Y:S05]  /*2e590*/  BSYNC.RECONVERGENT B5 ;  /* 0x0000000000057941 */ /* 0x000fea0003800200 */
.L_x_1249:
        /* <DEDUP_REMOVED lines=35> */
.L_x_1254:
        /* <DEDUP_REMOVED lines=34> */
.L_x_1256:
[----:B------:R-:W-:Y:S05]  /*2e9f0*/  BSYNC.RELIABLE B6 ;  /* 0x0000000000067941 */ /* 0x000fea0003800100 */
.L_x_1255:
        /* <DEDUP_REMOVED lines=46> */
[----:B------:R-:W-:Y:S02]  /*2ece0*/  IADD3 R10, PT, PT, R10, R77, R11 ;  /* 0x0000004d0a0a7210 */ /* 0x000fe40007ffe00b */
[----:B------:R-:W-:-:S03]  /*2ecf0*/  MOV R11, R19 ;  /* 0x00000013000b7202 */ /* 0x000fc60000000f00 */
[----:B------:R-:W-:Y:S02]  /*2ed00*/  VIADD R17, R10, 0xffffffff ;  /* 0xffffffff0a117836 */ /* 0x000fe40000000000 */
[----:B------:R-:W-:-:S07]  /*2ed10*/  @P0 IMAD.MOV R17, RZ, RZ, R10 ;  /* 0x000000ffff110224 */ /* 0x000fce00078e020a */
.L_x_1257:
[----:B------:R-:W-:Y:S05]  /*2ed20*/  BSYNC.RECONVERGENT B5 ;  /* 0x0000000000057941 */ /* 0x000fea0003800200 */
.L_x_1253:
        /* <DEDUP_REMOVED lines=43> */
.L_x_1259:
        /* <DEDUP_REMOVED lines=34> */
.L_x_1261:
[----:B------:R-:W-:Y:S05]  /*2f200*/  BSYNC.RELIABLE B6 ;  /* 0x0000000000067941 */ /* 0x000fea0003800100 */
.L_x_1260:
        /* <DEDUP_REMOVED lines=22> */
[----:B------:R-:W-:Y:S02]  /*2f370*/  IADD3.X R26, PT, PT, RZ, RZ, RZ, P2, P3 ;  /* 0x000000ffff1a7210 */ /* 0x000fe400017e64ff */
[----:B------:R-:W-:Y:S02]  /*2f380*/  IADD3.X R13, PT, PT, RZ, R13, RZ, P0, !PT ;  /* 0x0000000dff0d7210 */ /* 0x000fe400007fe4ff */
        /* <DEDUP_REMOVED lines=26> */
.L_x_1262:
[----:B------:R-:W-:Y:S05]  /*2f530*/  BSYNC.RECONVERGENT B5 ;  /* 0x0000000000057941 */ /* 0x000fea0003800200 */
.L_x_1258:
        /* <DEDUP_REMOVED lines=188> */
[----:B------:R-:W-:Y:S01]  /*30100*/  IADD3 R38, PT, PT, R27, UR4, RZ ;  /* 0x000000041b267c10 */ /* 0x000fe2000fffe0ff */
[----:B------:R-:W-:Y:S01]  /*30110*/  IMAD.WIDE.U32 R86, R13, R21, R86 ;  /* 0x000000150d567225 */ /* 0x000fe200078e0056 */
[----:B------:R-:W-:-:S03]  /*30120*/  IADD3 R27, P2, P3, R26, R28, R15 ;  /* 0x0000001c1a1b7210 */ /* 0x000fc60007b5e00f */
[----:B------:R-:W-:Y:S01]  /*30130*/  IMAD.WIDE.U32 R84, R23, R76, R84 ;  /* 0x0000004c17547225 */ /* 0x000fe200078e0054 */
[----:B------:R-:W-:Y:S02]  /*30140*/  IADD3.X R15, PT, PT, RZ, RZ, RZ, P2, P3 ;  /* 0x000000ffff0f7210 */ /* 0x000fe400017e64ff */
[----:B------:R-:W-:Y:S01]  /*30150*/  IADD3 R82, P0, PT, R83, R87, RZ ;  /* 0x0000005753527210 */ /* 0x000fe20007f1e0ff */
[----:B------:R-:W-:Y:S01]  /*30160*/  IMAD.WIDE.U32 R38, R78, 0x3d1, R38 ;  /* 0x000003d14e267825 */ /* 0x000fe200078e0026 */
[----:B------:R-:W-:Y:S02]  /*30170*/  IADD3 R86, P3, PT, R86, R85, RZ ;  /* 0x0000005556567210 */ /* 0x000fe40007f7e0ff */
[----:B------:R-:W-:Y:S01]  /*30180*/  IADD3 R72, P4, PT, R72, R27, RZ ;  /* 0x0000001b48487210 */ /* 0x000fe20007f9e0ff */
[----:B------:R-:W-:Y:S01]  /*30190*/  IMAD.X R83, RZ, RZ, RZ, P0 ;  /* 0x000000ffff537224 */ /* 0x000fe200000e06ff */
[----:B------:R-:W-:Y:S01]  /*301a0*/  IADD3 R70, P0, P2, R38, R15, R70 ;  /* 0x0000000f26467210 */ /* 0x000fe20007a1e046 */
[----:B------:R-:W-:-:S02]  /*301b0*/  IMAD.X R87, RZ, RZ, RZ, P3 ;  /* 0x000000ffff577224 */ /* 0x000fc400018e06ff */
[----:B------:R-:W-:-:S04]  /*301c0*/  IMAD.WIDE.U32 R82, R17, R21, R82 ;  /* 0x0000001511527225 */ /* 0x000fc800078e0052 */
[----:B------:R-:W-:-:S04]  /*301d0*/  IMAD.WIDE.U32 R86, R19, R76, R86 ;  /* 0x0000004c13567225 */ /* 0x000fc800078e0056 */
[----:B------:R-:W-:Y:S01]  /*301e0*/  VIADD R38, R39, UR4 ;  /* 0x0000000427267c36 */ /* 0x000fe20008000000 */
[----:B------:R-:W-:Y:S01]  /*301f0*/  IADD3 R28, P5, PT, R82, R87, RZ ;  /* 0x00000057521c7210 */ /* 0x000fe20007fbe0ff */
[----:B------:R-:W-:Y:S02]  /*30200*/  IMAD.X R15, RZ, RZ, RZ, P4 ;  /* 0x000000ffff0f7224 */ /* 0x000fe400020e06ff */
[----:B------:R-:W-:Y:S02]  /*30210*/  IMAD.MOV.U32 R39, RZ, RZ, RZ ;  /* 0x000000ffff277224 */ /* 0x000fe400078e00ff */
[----:B------:R-:W-:Y:S01]  /*30220*/  IMAD.X R29, RZ, RZ, RZ, P5 ;  /* 0x000000ffff1d7224 */ /* 0x000fe200028e06ff */
[----:B------:R-:W-:Y:S01]  /*30230*/  IADD3 R80, P3, P4, R80, R15, R70 ;  /* 0x0000000f50507210 */ /* 0x000fe20007c7e046 */
[----:B------:R-:W-:Y:S01]  /*30240*/  IMAD.WIDE.U32 R38, R84, 0x3d1, R38 ;  /* 0x000003d154267825 */ /* 0x000fe200078e0026 */
[----:B------:R-:W-:-:S03]  /*30250*/  IADD3.X R15, PT, PT, RZ, RZ, RZ, P0, P2 ;  /* 0x000000ffff0f7210 */ /* 0x000fc600007e44ff */
        /* <DEDUP_REMOVED lines=23> */
[----:B------:R-:W-:-:S02]  /*303d0*/  IMAD.MOV.U32 R27, RZ, RZ, RZ ;  /* 0x000000ffff1b7224 */ /* 0x000fc400078e00ff */
[----:B------:R-:W-:Y:S01]  /*303e0*/  IMAD.WIDE.U32 R36, R82, 0x3d1, R36 ;  /* 0x000003d152247825 */ /* 0x000fe200078e0024 */
[----:B------:R-:W-:-:S03]  /*303f0*/  IADD3.X R13, PT, PT, RZ, RZ, RZ, P3, P4 ;  /* 0x000000ffff0d7210 */ /* 0x000fc60001fe84ff */
[----:B------:R-:W-:Y:S01]  /*30400*/  VIADD R26, R37, UR4 ;  /* 0x00000004251a7c36 */ /* 0x000fe20008000000 */
[----:B------:R-:W-:-:S03]  /*30410*/  IADD3 R30, P0, P2, R36, R15, R32 ;  /* 0x0000000f241e7210 */ /* 0x000fc60007a1e020 */
[----:B------:R-:W-:Y:S01]  /*30420*/  IMAD.WIDE.U32 R26, R83, 0x3d1, R26 ;  /* 0x000003d1531a7825 */ /* 0x000fe200078e001a */
[----:B------:R-:W-:Y:S02]  /*30430*/  IADD3 R30, P3, P4, R28, R13, R30 ;  /* 0x0000000d1c1e7210 */ /* 0x000fe40007c7e01e */
[----:B------:R-:W-:Y:S01]  /*30440*/  IADD3.X R15, PT, PT, RZ, RZ, RZ, P0, P2 ;  /* 0x000000ffff0f7210 */ /* 0x000fe200007e44ff */
[----:B------:R-:W-:Y:S01]  /*30450*/  VIADD R27, R27, UR4 ;  /* 0x000000041b1b7c36 */ /* 0x000fe20008000000 */
[----:B------:R-:W-:Y:S02]  /*30460*/  IADD3.X R13, PT, PT, RZ, RZ, RZ, P3, P4 ;  /* 0x000000ffff0d7210 */ /* 0x000fe40001fe84ff */
        /* <DEDUP_REMOVED lines=32> */
.L_x_1264:
[----:B------:R-:W-:Y:S05]  /*30670*/  BSYNC.RECONVERGENT B5 ;  /* 0x0000000000057941 */ /* 0x000fea0003800200 */
.L_x_1263:
        /* <DEDUP_REMOVED lines=42> */
.L_x_1267:
[----:B------:R-:W-:Y:S05]  /*30920*/  BSYNC.RELIABLE B6 ;  /* 0x0000000000067941 */ /* 0x000fea0003800100 */
.L_x_1266:
        /* <DEDUP_REMOVED lines=41> */
.L_x_1268:
[----:B------:R-:W-:Y:S05]  /*30bc0*/  BSYNC.RECONVERGENT B5 ;  /* 0x0000000000057941 */ /* 0x000fea0003800200 */
.L_x_1265:
        /* <DEDUP_REMOVED lines=40> */
.L_x_1271:
[----:B------:R-:W-:Y:S05]  /*30e50*/  BSYNC.RELIABLE B6 ;  /* 0x0000000000067941 */ /* 0x000fea0003800100 */
.L_x_1270:
        /* <DEDUP_REMOVED lines=41> */
.L_x_1272:
[----:B------:R-:W-:Y:S05]  /*310f0*/  BSYNC.RECONVERGENT B5 ;  /* 0x0000000000057941 */ /* 0x000fea0003800200 */
.L_x_1269:
        /* <DEDUP_REMOVED lines=35> */
.L_x_1274:
        /* <DEDUP_REMOVED lines=34> */
.L_x_1276:
[----:B------:R-:W-:Y:S05]  /*31550*/  BSYNC.RELIABLE B6 ;  /* 0x0000000000067941 */ /* 0x000fea0003800100 */
.L_x_1275:
        /* <DEDUP_REMOVED lines=50> */
.L_x_1277:
[----:B------:R-:W-:Y:S05]  /*31880*/  BSYNC.RECONVERGENT B5 ;  /* 0x0000000000057941 */ /* 0x000fea0003800200 */
.L_x_1273:
[----:B------:R-:W-:Y:S01]  /*31890*/  IMAD.WIDE.U32 R26, R65, 0x2, RZ ;  /* 0x00000002411a7825 */ /* 0x000fe200078e00ff */
[----:B------:R-:W-:Y:S01]  /*318a0*/  SHF.L.U32 R21, R68, 0x1, RZ ;  /* 0x0000000144157819 */ /* 0x000fe200000006ff */
[----:B------:R-:W-:Y:S01]  /*318b0*/  BSSY.RECONVERGENT B5, `(.L_x_1278) ;  /* 0x0000049000057945 */ /* 0x000fe20003800200 */
[----:B------:R-:W-:Y:S01]  /*318c0*/  SHF.R.U32.HI R23, RZ, 0x1f, R68 ;  /* 0x0000001fff177819 */ /* 0x000fe20000011644 */
[----:B------:R-:W-:Y:S02]  /*318d0*/  IMAD.MOV.U32 R28, RZ, RZ, R27 ;  /* 0x000000ffff1c7224 */ /* 0x000fe400078e001b */
[----:B------:R-:W-:Y:S02]  /*318e0*/  IMAD.MOV.U32 R29, RZ, RZ, RZ ;  /* 0x000000ffff1d7224 */ /* 0x000fe400078e00ff */
[----:B------:R-:W-:Y:S02]  /*318f0*/  IMAD.MOV.U32 R31, RZ, RZ, RZ ;  /* 0x000000ffff1f7224 */ /* 0x000fe400078e00ff */
[----:B------:R-:W-:-:S04]  /*31900*/  IMAD.WIDE.U32 R64, R64, 0x2, R28 ;  /* 0x0000000240407825 */ /* 0x000fc800078e001c */
[----:B------:R-:W-:Y:S02]  /*31910*/  IMAD.MOV.U32 R28, RZ, RZ, R65 ;  /* 0x000000ffff1c7224 */ /* 0x000fe400078e0041 */
[----:B------:R-:W-:-:S04]  /*31920*/  IMAD.WIDE.U32 R36, R67, 0x2, RZ ;  /* 0x0000000243247825 */ /* 0x000fc800078e00ff */
[----:B------:R-:W-:Y:S01]  /*31930*/  IMAD.WIDE.U32 R28, R63, 0x2, R28 ;  /* 0x000000023f1c7825 */ /* 0x000fe200078e001c */
[----:B------:R-:W-:-:S03]  /*31940*/  LOP3.LUT R36, R36, R23, RZ, 0xfc, !PT ;  /* 0x0000001724247212 */ /* 0x000fc600078efcff */
[----:B------:R-:W-:Y:S02]  /*31950*/  IMAD.MOV.U32 R30, RZ, RZ, R29 ;  /* 0x000000ffff1e7224 */ /* 0x000fe400078e001d */
[----:B------:R-:W-:-:S04]  /*31960*/  IMAD.WIDE.U32 R66, R66, 0x2, RZ ;  /* 0x0000000242427825 */ /* 0x000fc800078e00ff */
[----:B------:R-:W-:Y:S01]  /*31970*/  IMAD.WIDE.U32 R62, R62, 0x2, R30 ;  /* 0x000000023e3e7825 */ /* 0x000fe200078e001e */
[----:B------:R-:W-:Y:S02]  /*31980*/  LOP3.LUT R37, R37, R66, RZ, 0xfc, !PT ;  /* 0x0000004225257212 */ /* 0x000fe400078efcff */
[----:B------:R-:W-:Y:S01]  /*31990*/  LOP3.LUT R27, R67, R26, RZ, 0xfc, !PT ;  /* 0x0000001a431b7212 */ /* 0x000fe200078efcff */
[----:B------:R-:W-:Y:S02]  /*319a0*/  IMAD.MOV.U32 R30, RZ, RZ, R63 ;  /* 0x000000ffff1e7224 */ /* 0x000fe400078e003f */
[----:B------:R-:W-:Y:S02]  /*319b0*/  IMAD.IADD R78, R19, 0x1, -R4 ;  /* 0x00000001134e7824 */ /* 0x000fe400078e0a04 */
[----:B------:R-:W-:-:S04]  /*319c0*/  IMAD.WIDE.U32 R30, R61, 0x2, R30 ;  /* 0x000000023d1e7825 */ /* 0x000fc800078e001e */
[----:B------:R-:W-:Y:S02]  /*319d0*/  IMAD R17, R31, 0x3d1, R21 ;  /* 0x000003d11f117824 */ /* 0x000fe400078e0215 */
[----:B------:R-:W-:-:S03]  /*319e0*/  IMAD.IADD R29, R70, 0x1, -R5 ;  /* 0x00000001461d7824 */ /* 0x000fc600078e0a05 */
        /* <DEDUP_REMOVED lines=8> */
[----:B------:R-:W-:Y:S02]  /*31a70*/  IMAD.X R26, RZ, RZ, RZ, P0 ;  /* 0x000000ffff1a7224 */ /* 0x000fe400000e06ff */
[----:B------:R-:W-:Y:S02]  /*31a80*/  IMAD.IADD R38, R72, 0x1, -R3 ;  /* 0x0000000148267824 */ /* 0x000fe400078e0a03 */
        /* <DEDUP_REMOVED lines=43> */
.L_x_1279:
[----:B------:R-:W-:Y:S05]  /*31d40*/  BSYNC.RECONVERGENT B5 ;  /* 0x0000000000057941 */ /* 0x000fea0003800200 */
.L_x_1278:
        /* <DEDUP_REMOVED lines=51> */
.L_x_1282:
[----:B------:R-:W-:Y:S05]  /*32080*/  BSYNC.RELIABLE B6 ;  /* 0x0000000000067941 */ /* 0x000fea0003800100 */
.L_x_1281:
[C---:B------:R-:W-:Y:S01]  /*32090*/  ISETP.GE.U32.AND P0, PT, R17.reuse, UR8, PT ;  /* 0x0000000811007c0c */ /* 0x040fe2000bf06070 */
[----:B------:R-:W-:Y:S01]  /*320a0*/  VIADD R4, R26, 0xffffffff ;  /* 0xffffffff1a047836 */ /* 0x000fe20000000000 */
        /* <DEDUP_REMOVED lines=39> */
.L_x_1283:
[----:B------:R-:W-:Y:S05]  /*32320*/  BSYNC.RECONVERGENT B5 ;  /* 0x0000000000057941 */ /* 0x000fea0003800200 */
.L_x_1280:
        /* <DEDUP_REMOVED lines=40> */
.L_x_1286:
[----:B------:R-:W-:Y:S05]  /*325b0*/  BSYNC.RELIABLE B6 ;  /* 0x0000000000067941 */ /* 0x000fea0003800100 */
.L_x_1285:
        /* <DEDUP_REMOVED lines=41> */
.L_x_1287:
[----:B------:R-:W-:Y:S05]  /*32850*/  BSYNC.RECONVERGENT B5 ;  /* 0x0000000000057941 */ /* 0x000fea0003800200 */
.L_x_1284:
        /* <DEDUP_REMOVED lines=40> */
[----:B------:R-:W-:Y:S01]  /*32ae0*/  IMAD.MOV.U32 R34, RZ, RZ, R7 ;  /* 0x000000ffff227224 */ /* 0x000fe200078e0007 */
[----:B------:R-:W-:Y:S01]  /*32af0*/  IADD3.X R65, PT, PT, RZ, RZ, RZ, P2, !PT ;  /* 0x000000ffff417210 */ /* 0x000fe200017fe4ff */
[----:B------:R-:W-:Y:S02]  /*32b00*/  IMAD.MOV.U32 R6, RZ, RZ, R36 ;  /* 0x000000ffff067224 */ /* 0x000fe400078e0024 */
        /* <DEDUP_REMOVED lines=103> */
[----:B------:R-:W-:Y:S01]  /*33180*/  IMAD.WIDE.U32 R66, R11, R53, R64 ;  /* 0x000000350b427225 */ /* 0x000fe200078e0040 */
[----:B------:R-:W-:-:S03]  /*33190*/  IADD3.X R75, PT, PT, RZ, RZ, RZ, P4, !PT ;  /* 0x000000ffff4b7210 */ /* 0x000fc600027fe4ff */
        /* <DEDUP_REMOVED lines=49> */
[----:B------:R-:W-:Y:S02]  /*334b0*/  IMAD.X R9, RZ, RZ, RZ, P4 ;  /* 0x000000ffff097224 */ /* 0x000fe400020e06ff */
[----:B------:R-:W-:Y:S01]  /*334c0*/  IMAD.WIDE.U32 R30, R3, R53, R68 ;  /* 0x00000035031e7225 */ /* 0x000fe200078e0044 */
[----:B------:R-:W-:Y:S02]  /*334d0*/  IADD3.X R3, PT, PT, RZ, RZ, RZ, P0, P2 ;  /* 0x000000ffff037210 */ /* 0x000fe400007e44ff */
[----:B------:R-:W-:Y:S01]  /*334e0*/  IADD3 R9, P3, P4, R58, R9, R7 ;  /* 0x000000093a097210 */ /* 0x000fe20007c7e007 */
[----:B------:R-:W-:-:S04]  /*334f0*/  IMAD.WIDE.U32 R4, R26, R55, R4 ;  /* 0x000000371a047225 */ /* 0x000fc800078e0004 */
[----:B------:R-:W-:Y:S01]  /*33500*/  IMAD.WIDE.U32 R64, R56, 0x3d1, R64 ;  /* 0x000003d138407825 */ /* 0x000fe200078e0040 */
[----:B------:R-:W-:-:S03]  /*33510*/  IADD3 R58, P5, PT, R30, R5, RZ ;  /* 0x000000051e3a7210 */ /* 0x000fc60007fbe0ff */
[----:B------:R-:W-:Y:S01]  /*33520*/  IMAD.MOV.U32 R69, RZ, RZ, RZ ;  /* 0x000000ffff457224 */ /* 0x000fe200078e00ff */
[----:B------:R-:W-:Y:S01]  /*33530*/  IADD3 R68, PT, PT, R65, UR4, RZ ;  /* 0x0000000441447c10 */ /* 0x000fe2000fffe0ff */
[----:B------:R-:W-:Y:S01]  /*33540*/  IMAD.X R59, RZ, RZ, RZ, P5 ;  /* 0x000000ffff3b7224 */ /* 0x000fe200028e06ff */
[----:B------:R-:W-:Y:S02]  /*33550*/  IADD3 R64, P0, P2, R64, R3, R6 ;  /* 0x0000000340407210 */ /* 0x000fe40007a1e006 */
        /* <DEDUP_REMOVED lines=63> */
.L_x_1289:
[----:B------:R-:W-:Y:S05]  /*33950*/  BSYNC.RECONVERGENT B5 ;  /* 0x0000000000057941 */ /* 0x000fea0003800200 */
.L_x_1288:
[----:B------:R-:W-:Y:S01]  /*33960*/  ISETP.GT.U32.OR P0, PT, R6, R77, P0 ;  /* 0x0000004d0600720c */ /* 0x000fe20000704470 */
[----:B------:R-:W-:Y:S04]  /*33970*/  BSSY.RECONVERGENT B5, `(.L_x_1290) ;  /* 0x0000056000057945 */ /* 0x000fe80003800200 */
[----:B------:R-:W-:Y:S01]  /*33980*/  BSSY.RELIABLE B6, `(.L_x_1291) ;  /* 0x000002b000067945 */ /* 0x000fe20003800100 */
[----:B------:R-:W-:-:S07]  /*33990*/  IMAD.MOV.U32 R4, RZ, RZ, R6 ;  /* 0x000000ffff047224 */ /* 0x000fce00078e0006 */
[----:B------:R-:W-:Y:S05]  /*339a0*/  @P0 BRA `(.L_x_1292) ;  /* 0x0000000000a00947 */ /* 0x000fea0003800000 */
[----:B------:R-:W-:Y:S01]  /*339b0*/  ISETP.GE.U32.AND P0, PT, R4, R77, PT ;  /* 0x0000004d0400720c */ /* 0x000fe20003f06070 */
[----:B------:R-:W-:Y:S01]  /*339c0*/  IMAD.MOV.U32 R5, RZ, RZ, R11 ;  /* 0x000000ffff057224 */ /* 0x000fe200078e000b */
[----:B------:R-:W-:Y:S01]  /*339d0*/  MOV R3, R54 ;  /* 0x0000003600037202 */ /* 0x000fe20000000f00 */
        /* <DEDUP_REMOVED lines=37> */
.L_x_1292:
[----:B------:R-:W-:Y:S05]  /*33c30*/  BSYNC.RELIABLE B6 ;  /* 0x0000000000067941 */ /* 0x000fea0003800100 */
.L_x_1291:
        /* <DEDUP_REMOVED lines=41> */
.L_x_1293:
[----:B------:R-:W-:Y:S05]  /*33ed0*/  BSYNC.RECONVERGENT B5 ;  /* 0x0000000000057941 */ /* 0x000fea0003800200 */
.L_x_1290:
        /* <DEDUP_REMOVED lines=40> */
.L_x_1295:
[----:B------:R-:W-:Y:S05]  /*34160*/  BSYNC.RELIABLE B5 ;  /* 0x0000000000057941 */ /* 0x000fea0003800100 */
.L_x_1294:
[C---:B------:R-:W-:Y:S01]  /*34170*/  ISETP.GE.U32.AND P0, PT, R2.reuse, UR8, PT ;  /* 0x0000000802007c0c */ /* 0x040fe2000bf06070 */
[----:B------:R-:W-:-:S03]  /*34180*/  VIADD R2, R2, -UR8 ;  /* 0x8000000802027c36 */ /* 0x000fc60008000000 */
[----:B------:R-:W-:-:S04]  /*34190*/  SEL R11, RZ, 0xffffffff, P0 ;  /* 0xffffffffff0b7807 */ /* 0x000fc80000000000 */
[----:B------:R-:W-:-:S05]  /*341a0*/  IADD3 R19, P0, PT, R8, R11, RZ ;  /* 0x0000000b08137210 */ /* 0x000fca0007f1e0ff */
[--C-:B------:R-:W-:Y:S01]  /*341b0*/  IMAD.X R8, RZ, RZ, R11.reuse, P0 ;  /* 0x000000ffff087224 */ /* 0x100fe200000e060b */
[----:B------:R-:W-:Y:S02]  /*341c0*/  ISETP.GE.U32.AND P0, PT, R19, UR9, PT ;  /* 0x0000000913007c0c */ /* 0x000fe4000bf06070 */
[----:B------:R-:W-:Y:S02]  /*341d0*/  PRMT R11, RZ, 0x7610, R11 ;  /* 0x00007610ff0b7816 */ /* 0x000fe4000000000b */
        /* <DEDUP_REMOVED lines=33> */
[----:B------:R-:W-:Y:S02]  /*343f0*/  IMAD.IADD R4, R6, 0x1, -R77 ;  /* 0x0000000106047824 */ /* 0x000fe400078e0a4d */
[----:B------:R-:W-:Y:S01]  /*34400*/  VIADD R6, R15, -UR28 ;  /* 0x8000001c0f067c36 */ /* 0x000fe20008000000 */
[----:B------:R-:W-:Y:S06]  /*34410*/  BRA `(.L_x_1090) ;  /* 0x0000011800847947 */ /* 0x000fec0003800000 */
.L_x_1162:
[----:B------:R-:W-:Y:S05]  /*34420*/  BSYNC.RELIABLE B4 ;  /* 0x0000000000047941 */ /* 0x000fea0003800100 */
.L_x_1161:
        /* <DEDUP_REMOVED lines=35> */
.L_x_1297:
[----:B------:R-:W-:Y:S02]  /*34660*/  ISETP.GE.U32.AND P0, PT, R87, R78, PT ;  /* 0x0000004e5700720c */ /* 0x000fe40003f06070 */
[----:B------:R-:W-:Y:S02]  /*34670*/  IADD3 R19, PT, PT, R86, -0x1, RZ ;  /* 0xffffffff56137810 */ /* 0x000fe40007ffe0ff */
        /* <DEDUP_REMOVED lines=32> */
.L_x_1299:
[----:B------:R-:W-:Y:S05]  /*34880*/  BSYNC.RELIABLE B5 ;  /* 0x0000000000057941 */ /* 0x000fea0003800100 */
.L_x_1298:
        /* <DEDUP_REMOVED lines=50> */
.L_x_1300:
[----:B------:R-:W-:Y:S05]  /*34bb0*/  BSYNC.RECONVERGENT B4 ;  /* 0x0000000000047941 */ /* 0x000fea0003800200 */
.L_x_1296:
        /* <DEDUP_REMOVED lines=43> */
.L_x_1302:
        /* <DEDUP_REMOVED lines=34> */
.L_x_1304:
[----:B------:R-:W-:Y:S05]  /*35090*/  BSYNC.RELIABLE B5 ;  /* 0x0000000000057941 */ /* 0x000fea0003800100 */
.L_x_1303:
        /* <DEDUP_REMOVED lines=38> */
[----:B------:R-:W-:Y:S02]  /*35300*/  ISETP.GE.U32.AND P0, PT, R12, R101, PT ;  /* 0x000000650c00720c */ /* 0x000fe40003f06070 */
[----:B------:R-:W-:Y:S02]  /*35310*/  IADD3.X R16, PT, PT, RZ, RZ, RZ, P3, P2 ;  /* 0x000000ffff107210 */ /* 0x000fe40001fe44ff */
[----:B------:R-:W-:Y:S02]  /*35320*/  ISETP.GE.U32.AND.EX P0, PT, R13, RZ, PT, P0 ;  /* 0x000000ff0d00720c */ /* 0x000fe40003f06100 */
[----:B------:R-:W-:Y:S02]  /*35330*/  IADD3 R23, PT, PT, R23, R77, R16 ;  /* 0x0000004d17177210 */ /* 0x000fe40007ffe010 */
[----:B------:R-:W-:-:S03]  /*35340*/  SEL R13, RZ, 0xffffffff, P0 ;  /* 0xffffffffff0d7807 */ /* 0x000fc60000000000 */
[----:B------:R-:W-:Y:S01]  /*35350*/  VIADD R27, R23, 0xffffffff ;  /* 0xffffffff171b7836 */ /* 0x000fe20000000000 */
[----:B------:R-:W-:-:S05]  /*35360*/  IADD3 R86, P0, PT, R13, R34, RZ ;  /* 0x000000220d567210 */ /* 0x000fca0007f1e0ff */
[----:B------:R-:W-:Y:S01]  /*35370*/  IMAD.X R13, RZ, RZ, R13, P0 ;  /* 0x000000ffff0d7224 */ /* 0x000fe200000e060d */
[----:B------:R-:W-:-:S04]  /*35380*/  ISETP.GE.U32.AND P0, PT, R86, R99, PT ;  /* 0x000000635600720c */ /* 0x000fc80003f06070 */
[----:B------:R-:W-:Y:S01]  /*35390*/  ISETP.GE.U32.AND.EX P0, PT, R13, RZ, PT, P0 ;  /* 0x000000ff0d00720c */ /* 0x000fe20003f06100 */
[----:B------:R-:W-:-:S12]  /*353a0*/  IMAD.MOV.U32 R13, RZ, RZ, R14 ;  /* 0x000000ffff0d7224 */ /* 0x000fd800078e000e */
[----:B------:R-:W-:-:S07]  /*353b0*/  @P0 IMAD.MOV R27, RZ, RZ, R23 ;  /* 0x000000ffff1b0224 */ /* 0x000fce00078e0217 */
.L_x_1305:
[----:B------:R-:W-:Y:S05]  /*353c0*/  BSYNC.RECONVERGENT B4 ;  /* 0x0000000000047941 */ /* 0x000fea0003800200 */
.L_x_1301:
[----:B------:R-:W-:Y:S01]  /*353d0*/  IMAD.WIDE.U32 R38, R76, R76, RZ ;  /* 0x0000004c4c267225 */ /* 0x000fe200078e00ff */
[----:B------:R-:W-:Y:S01]  /*353e0*/  UMOV UR4, URZ ;  /* 0x000000ff00047c82 */ /* 0x000fe20008000000 */
[----:B------:R-:W-:Y:S01]  /*353f0*/  BSSY.RECONVERGENT B4, `(.L_x_1306) ;  /* 0x000010b000047945 */ /* 0x000fe20003800200 */
[----:B------:R-:W-:Y:S01]  /*35400*/  IADD3 R86, PT, PT, -R99, R86, RZ ;  /* 0x0000005663567210 */ /* 0x000fe20007ffe1ff */
[----:B------:R-:W-:Y:S02]  /*35410*/  IMAD.MOV.U32 R74, RZ, RZ, R39 ;  /* 0x000000ffff4a7224 */ /* 0x000fe400078e0027 */
[----:B------:R-:W-:Y:S02]  /*35420*/  IMAD.MOV.U32 R75, RZ, RZ, RZ ;  /* 0x000000ffff4b7224 */ /* 0x000fe400078e00ff */
[----:B------:R-:W-:Y:S02]  /*35430*/  IMAD.MOV.U32 R65, RZ, RZ, RZ ;  /* 0x000000ffff417224 */ /* 0x000fe400078e00ff */
[----:B------:R-:W-:-:S04]  /*35440*/  IMAD.WIDE.U32 R74, R11, R76, R74 ;  /* 0x0000004c0b4a7225 */ /* 0x000fc800078e004a */
[----:B------:R-:W-:Y:S02]  /*35450*/  IMAD.MOV.U32 R64, RZ, RZ, R75 ;  /* 0x000000ffff407224 */ /* 0x000fe400078e004b */
[----:B------:R-:W-:Y:S02]  /*35460*/  HFMA2 R75, -RZ, RZ, 0, 0 ;  /* 0x00000000ff4b7431 */ /* 0x000fe400000001ff */
        /* <DEDUP_REMOVED lines=41> */
[----:B------:R-:W-:Y:S01]  /*35700*/  MOV R65, RZ ;  /* 0x000000ff00417202 */ /* 0x000fe20000000f00 */
        /* <DEDUP_REMOVED lines=123> */
[----:B------:R-:W-:Y:S01]  /*35ec0*/  IMAD.MOV.U32 R37, RZ, RZ, RZ ;  /* 0x000000ffff257224 */ /* 0x000fe200078e00ff */
[----:B------:R-:W-:Y:S01]  /*35ed0*/  IADD3.X R39, PT, PT, RZ, RZ, RZ, P2, !PT ;  /* 0x000000ffff277210 */ /* 0x000fe200017fe4ff */
[----:B------:R-:W-:Y:S02]  /*35ee0*/  IMAD.MOV.U32 R25, RZ, RZ, RZ ;  /* 0x000000ffff197224 */ /* 0x000fe400078e00ff */
        /* <DEDUP_REMOVED lines=59> */
[----:B------:R-:W-:Y:S01]  /*362a0*/  IMAD.IADD R23, R12, 0x1, -R101 ;  /* 0x000000010c177824 */ /* 0x000fe200078e0a65 */
        /* <DEDUP_REMOVED lines=31> */
.L_x_1307:
[----:B------:R-:W-:Y:S05]  /*364a0*/  BSYNC.RECONVERGENT B4 ;  /* 0x0000000000047941 */ /* 0x000fea0003800200 */
.L_x_1306:
        /* <DEDUP_REMOVED lines=48> */
.L_x_1310:
[----:B------:R-:W-:Y:S05]  /*367b0*/  BSYNC.RELIABLE B5 ;  /* 0x0000000000057941 */ /* 0x000fea0003800100 */
.L_x_1309:
        /* <DEDUP_REMOVED lines=41> */
.L_x_1311:
[----:B------:R-:W-:Y:S05]  /*36a50*/  BSYNC.RECONVERGENT B4 ;  /* 0x0000000000047941 */ /* 0x000fea0003800200 */
.L_x_1308:
        /* <DEDUP_REMOVED lines=40> */
.L_x_1314:
[----:B------:R-:W-:Y:S05]  /*36ce0*/  BSYNC.RELIABLE B5 ;  /* 0x0000000000057941 */ /* 0x000fea0003800100 */
.L_x_1313:
        /* <DEDUP_REMOVED lines=41> */
.L_x_1315:
[----:B------:R-:W-:Y:S05]  /*36f80*/  BSYNC.RECONVERGENT B4 ;  /* 0x0000000000047941 */ /* 0x000fea0003800200 */
.L_x_1312:
        /* <DEDUP_REMOVED lines=82> */
[----:B------:R-:W-:Y:S02]  /*374b0*/  IADD3.X R65, PT, PT, RZ, RZ, RZ, P0, !PT ;  /* 0x000000ffff417210 */ /* 0x000fe400007fe4ff */
[----:B------:R-:W-:Y:S01]  /*374c0*/  IADD3 R68, P3, PT, R68, R73, RZ ;  /* 0x0000004944447210 */ /* 0x000fe20007f7e0ff */
[----:B------:R-:W-:Y:S02]  /*374d0*/  IMAD.X R67, RZ, RZ, RZ, P2 ;  /* 0x000000ffff437224 */ /* 0x000fe400010e06ff */
[----:B------:R-:W-:Y:S02]  /*374e0*/  IMAD.MOV.U32 R73, RZ, RZ, RZ ;  /* 0x000000ffff497224 */ /* 0x000fe400078e00ff */
        /* <DEDUP_REMOVED lines=108> */
[----:B------:R-:W-:Y:S01]  /*37bb0*/  IADD3.X R25, PT, PT, RZ, RZ, RZ, P3, P4 ;  /* 0x000000ffff197210 */ /* 0x000fe20001fe84ff */
[----:B------:R-:W-:Y:S01]  /*37bc0*/  IMAD.MOV.U32 R39, RZ, RZ, RZ ;  /* 0x000000ffff277224 */ /* 0x000fe200078e00ff */
[----:B------:R-:W-:Y:S01]  /*37bd0*/  IADD3 R108, P3, PT, R70, R65, RZ ;  /* 0x00000041466c7210 */ /* 0x000fe20007f7e0ff */
[----:B------:R-:W-:Y:S02]  /*37be0*/  IMAD.X R61, RZ, RZ, RZ, P0 ;  /* 0x000000ffff3d7224 */ /* 0x000fe400000e06ff */
[----:B------:R-:W-:-:S03]  /*37bf0*/  IMAD.WIDE.U32 R38, R36, 0x3d1, R38 ;  /* 0x000003d124267825 */ /* 0x000fc600078e0026 */
[----:B------:R-:W-:Y:S01]  /*37c00*/  IADD3 R61, P0, P2, R12, R61, R24 ;  /* 0x0000003d0c3d7210 */ /* 0x000fe20007a1e018 */
[----:B------:R-:W-:Y:S01]  /*37c10*/  IMAD.X R109, RZ, RZ, RZ, P3 ;  /* 0x000000ffff6d7224 */ /* 0x000fe200018e06ff */
[----:B------:R-:W-:Y:S01]  /*37c20*/  IADD3 R24, PT, PT, R39, UR4, RZ ;  /* 0x0000000427187c10 */ /* 0x000fe2000fffe0ff */
[----:B------:R-:W-:Y:S01]  /*37c30*/  IMAD.MOV.U32 R39, RZ, RZ, RZ ;  /* 0x000000ffff277224 */ /* 0x000fe200078e00ff */
[----:B------:R-:W-:Y:S01]  /*37c40*/  IADD3 R38, P4, P5, R38, R25, R96 ;  /* 0x0000001926267210 */ /* 0x000fe20007d9e060 */
[----:B------:R-:W-:Y:S01]  /*37c50*/  IMAD.MOV.U32 R25, RZ, RZ, RZ ;  /* 0x000000ffff197224 */ /* 0x000fe200078e00ff */
        /* <DEDUP_REMOVED lines=62> */
.L_x_1317:
[----:B------:R-:W-:Y:S05]  /*38040*/  BSYNC.RECONVERGENT B4 ;  /* 0x0000000000047941 */ /* 0x000fea0003800200 */
.L_x_1316:
        /* <DEDUP_REMOVED lines=41> */
.L_x_1320:
[----:B------:R-:W-:Y:S05]  /*382e0*/  BSYNC.RELIABLE B5 ;  /* 0x0000000000057941 */ /* 0x000fea0003800100 */
.L_x_1319:
        /* <DEDUP_REMOVED lines=41> */
.L_x_1321:
[----:B------:R-:W-:Y:S05]  /*38580*/  BSYNC.RECONVERGENT B4 ;  /* 0x0000000000047941 */ /* 0x000fea0003800200 */
.L_x_1318:
        /* <DEDUP_REMOVED lines=40> */
.L_x_1324:
[----:B------:R-:W-:Y:S05]  /*38810*/  BSYNC.RELIABLE B5 ;  /* 0x0000000000057941 */ /* 0x000fea0003800100 */
.L_x_1323:
        /* <DEDUP_REMOVED lines=38> */
[----:B------:R-:W-:-:S12]  /*38a80*/  VIADD R12, R88, 0xffffffff ;  /* 0xffffffff580c7836 */ /* 0x000fd80000000000 */
[----:B------:R-:W-:-:S04]  /*38a90*/  @P0 IMAD.MOV R12, RZ, RZ, R88 ;  /* 0x000000ffff0c0224 */ /* 0x000fc800078e0258 */
[----:B------:R-:W-:-:S07]  /*38aa0*/  IMAD.IADD R88, R12, 0x1, -R77 ;  /* 0x000000010c587824 */ /* 0x000fce00078e0a4d */
.L_x_1325:
[----:B------:R-:W-:Y:S05]  /*38ab0*/  BSYNC.RECONVERGENT B4 ;  /* 0x0000000000047941 */ /* 0x000fea0003800200 */
.L_x_1322:
        /* <DEDUP_REMOVED lines=20> */
[----:B------:R-:W-:Y:S02]  /*38c00*/  HFMA2 R109, -RZ, RZ, 0, 0 ;  /* 0x00000000ff6d7431 */ /* 0x000fe400000001ff */
        /* <DEDUP_REMOVED lines=8> */
[----:B------:R-:W-:Y:S02]  /*38c90*/  IMAD.MOV.U32 R108, RZ, RZ, R109 ;  /* 0x000000ffff6c7224 */ /* 0x000fe400078e006d */
        /* <DEDUP_REMOVED lines=163> */
[----:B------:R-:W-:Y:S01]  /*396d0*/  IMAD.WIDE.U32 R110, R10, R79, R110 ;  /* 0x0000004f0a6e7225 */ /* 0x000fe200078e006e */
[----:B------:R-:W-:Y:S02]  /*396e0*/  IADD3 R64, PT, PT, R65, UR4, RZ ;  /* 0x0000000441407c10 */ /* 0x000fe4000fffe0ff */
[----:B------:R-:W-:Y:S01]  /*396f0*/  IADD3.X R35, PT, PT, RZ, RZ, RZ, P0, P2 ;  /* 0x000000ffff237210 */ /* 0x000fe200007e44ff */
        /* <DEDUP_REMOVED lines=71> */
.L_x_1327:
[----:B------:R-:W-:Y:S05]  /*39b70*/  BSYNC.RECONVERGENT B4 ;  /* 0x0000000000047941 */ /* 0x000fea0003800200 */
.L_x_1326:
        /* <DEDUP_REMOVED lines=40> */
.L_x_1330:
[----:B------:R-:W-:Y:S05]  /*39e00*/  BSYNC.RELIABLE B5 ;  /* 0x0000000000057941 */ /* 0x000fea0003800100 */
.L_x_1329:
        /* <DEDUP_REMOVED lines=41> */
.L_x_1331:
[----:B------:R-:W-:Y:S05]  /*3a0a0*/  BSYNC.RECONVERGENT B4 ;  /* 0x0000000000047941 */ /* 0x000fea0003800200 */
.L_x_1328:
        /* <DEDUP_REMOVED lines=40> */
.L_x_1334:
[----:B------:R-:W-:Y:S05]  /*3a330*/  BSYNC.RELIABLE B5 ;  /* 0x0000000000057941 */ /* 0x000fea0003800100 */
.L_x_1333:
        /* <DEDUP_REMOVED lines=41> */
.L_x_1335:
[----:B------:R-:W-:Y:S05]  /*3a5d0*/  BSYNC.RECONVERGENT B4 ;  /* 0x0000000000047941 */ /* 0x000fea0003800200 */
.L_x_1332:
        /* <DEDUP_REMOVED lines=19> */
[----:B------:R-:W-:Y:S01]  /*3a710*/  IMAD.MOV.U32 R75, RZ, RZ, RZ ;  /* 0x000000ffff4b7224 */ /* 0x000fe200078e00ff */
[----:B------:R-:W-:Y:S01]  /*3a720*/  IADD3.X R83, PT, PT, RZ, RZ, RZ, P0, !PT ;  /* 0x000000ffff537210 */ /* 0x000fe200007fe4ff */
        /* <DEDUP_REMOVED lines=27> */
[----:B------:R-:W-:Y:S02]  /*3a8e0*/  IMAD.X R79, RZ, RZ, RZ, P2 ;  /* 0x000000ffff4f7224 */ /* 0x000fe400010e06ff */
[----:B------:R-:W-:Y:S02]  /*3a8f0*/  IMAD.X R81, RZ, RZ, RZ, P3 ;  /* 0x000000ffff517224 */ /* 0x000fe400018e06ff */
[----:B------:R-:W-:Y:S02]  /*3a900*/  IMAD.MOV.U32 R74, RZ, RZ, R75 ;  /* 0x000000ffff4a7224 */ /* 0x000fe400078e004b */
[----:B------:R-:W-:-:S02]  /*3a910*/  IMAD.X R73, RZ, RZ, RZ, P0 ;  /* 0x000000ffff497224 */ /* 0x000fc400000e06ff */
[----:B------:R-:W-:Y:S02]  /*3a920*/  IMAD.MOV.U32 R75, RZ, RZ, RZ ;  /* 0x000000ffff4b7224 */ /* 0x000fe400078e00ff */
        /* <DEDUP_REMOVED lines=137> */
[----:B------:R-:W-:Y:S01]  /*3b1c0*/  IADD3 R62, PT, PT, R37, UR4, RZ ;  /* 0x00000004253e7c10 */ /* 0x000fe2000fffe0ff */
[----:B------:R-:W-:Y:S01]  /*3b1d0*/  IMAD.X R37, RZ, RZ, RZ, P0 ;  /* 0x000000ffff257224 */ /* 0x000fe200000e06ff */
[----:B------:R-:W-:Y:S01]  /*3b1e0*/  IADD3 R14, P3, P4, R36, R39, R84 ;  /* 0x00000027240e7210 */ /* 0x000fe20007c7e054 */
        /* <DEDUP_REMOVED lines=72> */
[----:B------:R-:W-:Y:S01]  /*3b670*/  ISETP.GT.U32.AND.EX P0, PT, R10, RZ, PT, P0 ;  /* 0x000000ff0a00720c */ /* 0x000fe20003f04100 */
[----:B------:R-:W-:-:S12]  /*3b680*/  IMAD.MOV.U32 R10, RZ, RZ, R39 ;  /* 0x000000ffff0a7224 */ /* 0x000fd800078e0027 */
.L_x_1337:
[----:B------:R-:W-:Y:S05]  /*3b690*/  BSYNC.RECONVERGENT B4 ;  /* 0x0000000000047941 */ /* 0x000fea0003800200 */
.L_x_1336:
        /* <DEDUP_REMOVED lines=40> */
.L_x_1340:
[----:B------:R-:W-:Y:S05]  /*3b920*/  BSYNC.RELIABLE B5 ;  /* 0x0000000000057941 */ /* 0x000fea0003800100 */
.L_x_1339:
        /* <DEDUP_REMOVED lines=41> */
.L_x_1341:
[----:B------:R-:W-:Y:S05]  /*3bbc0*/  BSYNC.RECONVERGENT B4 ;  /* 0x0000000000047941 */ /* 0x000fea0003800200 */
.L_x_1338:
        /* <DEDUP_REMOVED lines=40> */
.L_x_1344:
[----:B------:R-:W-:Y:S05]  /*3be50*/  BSYNC.RELIABLE B5 ;  /* 0x0000000000057941 */ /* 0x000fea0003800100 */
.L_x_1343:
        /* <DEDUP_REMOVED lines=41> */
.L_x_1345:
[----:B------:R-:W-:Y:S05]  /*3c0f0*/  BSYNC.RECONVERGENT B4 ;  /* 0x0000000000047941 */ /* 0x000fea0003800200 */
.L_x_1342:
        /* <DEDUP_REMOVED lines=10> */
[----:B------:R-:W-:Y:S01]  /*3c1a0*/  IMAD.MOV.U32 R38, RZ, RZ, R63 ;  /* 0x000000ffff267224 */ /* 0x000fe200078e003f */
[----:B------:R-:W-:Y:S01]  /*3c1b0*/  SHF.L.U32 R63, R33, 0x1, RZ ;  /* 0x00000001213f7819 */ /* 0x000fe200000006ff */
[----:B------:R-:W-:Y:S02]  /*3c1c0*/  IMAD.MOV.U32 R37, RZ, RZ, RZ ;  /* 0x000000ffff257224 */ /* 0x000fe400078e00ff */
        /* <DEDUP_REMOVED lines=9> */
[----:B------:R-:W-:Y:S02]  /*3c260*/  SEL R67, RZ, 0x1, P0 ;  /* 0x00000001ff437807 */ /* 0x000fe40000000000 */
[----:B------:R-:W-:Y:S02]  /*3c270*/  LOP3.LUT R66, R66, R69, RZ, 0xfc, !PT ;  /* 0x0000004542427212 */ /* 0x000fe400078efcff */
        /* <DEDUP_REMOVED lines=39> */
[----:B------:R-:W-:Y:S02]  /*3c4f0*/  IADD3 R68, P0, PT, R39, R68, RZ ;  /* 0x0000004427447210 */ /* 0x000fe40007f1e0ff */
[----:B------:R-:W-:-:S03]  /*3c500*/  MOV R39, R36 ;  /* 0x0000002400277202 */ /* 0x000fc60000000f00 */
        /* <DEDUP_REMOVED lines=9> */
.L_x_1347:
[----:B------:R-:W-:Y:S05]  /*3c5a0*/  BSYNC.RECONVERGENT B4 ;  /* 0x0000000000047941 */ /* 0x000fea0003800200 */
.L_x_1346:
        /* <DEDUP_REMOVED lines=40> */
[----:B------:R-:W-:Y:S02]  /*3c830*/  ISETP.GE.U32.AND P0, PT, R39, UR30, PT ;  /* 0x0000001e27007c0c */ /* 0x000fe4000bf06070 */
[C---:B------:R-:W-:Y:S02]  /*3c840*/  ISETP.LE.U32.AND P2, PT, R36.reuse, UR31, PT ;  /* 0x0000001f24007c0c */ /* 0x040fe4000bf43070 */
[----:B------:R-:W-:-:S13]  /*3c850*/  ISETP.LT.U32.OR P0, PT, R36, UR31, !P0 ;  /* 0x0000001f24007c0c */ /* 0x000fda000c701470 */
[----:B------:R-:W-:Y:S05]  /*3c860*/  @P0 BREAK.RELIABLE P2, B5 ;  /* 0x0000000000050942 */ /* 0x000fea0001000100 */
[----:B------:R-:W-:Y:S05]  /*3c870*/  @P0 BRA P2, `(.L_x_1351) ;  /* 0x0000000000a80947 */ /* 0x000fea0001000000 */
.L_x_1350:
[----:B------:R-:W-:Y:S05]  /*3c880*/  BSYNC.RELIABLE B5 ;  /* 0x0000000000057941 */ /* 0x000fea0003800100 */
.L_x_1349:
        /* <DEDUP_REMOVED lines=41> */
.L_x_1351:
[----:B------:R-:W-:Y:S05]  /*3cb20*/  BSYNC.RECONVERGENT B4 ;  /* 0x0000000000047941 */ /* 0x000fea0003800200 */
.L_x_1348:
        /* <DEDUP_REMOVED lines=40> */
.L_x_1354:
[----:B------:R-:W-:Y:S05]  /*3cdb0*/  BSYNC.RELIABLE B5 ;  /* 0x0000000000057941 */ /* 0x000fea0003800100 */
.L_x_1353:
        /* <DEDUP_REMOVED lines=41> */
.L_x_1355:
[----:B------:R-:W-:Y:S05]  /*3d050*/  BSYNC.RECONVERGENT B4 ;  /* 0x0000000000047941 */ /* 0x000fea0003800200 */
.L_x_1352:
        /* <DEDUP_REMOVED lines=35> */
.L_x_1357:
        /* <DEDUP_REMOVED lines=34> */
.L_x_1359:
[----:B------:R-:W-:Y:S05]  /*3d4b0*/  BSYNC.RELIABLE B5 ;  /* 0x0000000000057941 */ /* 0x000fea0003800100 */
.L_x_1358:
        /* <DEDUP_REMOVED lines=50> */
.L_x_1360:
[----:B------:R-:W-:Y:S05]  /*3d7e0*/  BSYNC.RECONVERGENT B4 ;  /* 0x0000000000047941 */ /* 0x000fea0003800200 */
.L_x_1356:
        /* <DEDUP_REMOVED lines=43> */
.L_x_1362:
[----:B------:R-:W-:-:S04]  /*3daa0*/  ISETP.GE.U32.AND P0, PT, R10, R39, PT ;  /* 0x000000270a00720c */ /* 0x000fc80003f06070 */
        /* <DEDUP_REMOVED lines=33> */
.L_x_1364:
[----:B------:R-:W-:Y:S05]  /*3dcc0*/  BSYNC.RELIABLE B5 ;  /* 0x0000000000057941 */ /* 0x000fea0003800100 */
.L_x_1363:
        /* <DEDUP_REMOVED lines=50> */
.L_x_1365:
[----:B------:R-:W-:Y:S05]  /*3dff0*/  BSYNC.RECONVERGENT B4 ;  /* 0x0000000000047941 */ /* 0x000fea0003800200 */
.L_x_1361:
[----:B------:R-:W-:Y:S01]  /*3e000*/  IMAD.IADD R24, R71, 0x1, -R64 ;  /* 0x0000000147187824 */ /* 0x000fe200078e0a40 */
[----:B------:R-:W-:Y:S01]  /*3e010*/  BSSY.RECONVERGENT B4, `(.L_x_1366) ;  /* 0x000007f000047945 */ /* 0x000fe20003800200 */
[----:B------:R-:W-:Y:S01]  /*3e020*/  IMAD.IADD R22, R12, 0x1, -R65 ;  /* 0x000000010c167824 */ /* 0x000fe200078e0a41 */
[----:B------:R-:W-:Y:S01]  /*3e030*/  IADD3 R16, PT, PT, -R38, R75, RZ ;  /* 0x0000004b26107210 */ /* 0x000fe20007ffe1ff */
[----:B------:R-:W-:Y:S01]  /*3e040*/  IMAD.IADD R20, R20, 0x1, -R63 ;  /* 0x0000000114147824 */ /* 0x000fe200078e0a3f */
[----:B------:R-:W-:Y:S01]  /*3e050*/  ISETP.GT.U32.AND P0, PT, R108, R24, PT ;  /* 0x000000186c00720c */ /* 0x000fe20003f04070 */
[----:B------:R-:W-:Y:S02]  /*3e060*/  IMAD.IADD R18, R73, 0x1, -R62 ;  /* 0x0000000149127824 */ /* 0x000fe400078e0a3e */
[----:B------:R-:W-:Y:S02]  /*3e070*/  IMAD.IADD R14, R14, 0x1, -R37 ;  /* 0x000000010e0e7824 */ /* 0x000fe400078e0a25 */
[----:B------:R-:W-:-:S02]  /*3e080*/  IMAD.IADD R12, R67, 0x1, -R36 ;  /* 0x00000001430c7824 */ /* 0x000fc400078e0a24 */
[----:B------:R-:W-:-:S06]  /*3e090*/  IMAD.IADD R10, R10, 0x1, -R39 ;  /* 0x000000010a0a7824 */ /* 0x000fcc00078e0a27 */
        /* <DEDUP_REMOVED lines=33> */
.L_x_1367:
        /* <DEDUP_REMOVED lines=34> */
.L_x_1369:
[----:B------:R-:W-:Y:S05]  /*3e4d0*/  BSYNC.RELIABLE B5 ;  /* 0x0000000000057941 */ /* 0x000fea0003800100 */
.L_x_1368:
        /* <DEDUP_REMOVED lines=48> */
[C---:B------:R-:W-:Y:S02]  /*3e7e0*/  VIADD R35, R108.reuse, 0xffffffff ;  /* 0xffffffff6c237836 */ /* 0x040fe40000000000 */
[----:B------:R-:W-:-:S07]  /*3e7f0*/  @P0 IADD3 R35, PT, PT, R108, RZ, RZ ;  /* 0x000000ff6c230210 */ /* 0x000fce0007ffe0ff */
.L_x_1370:
[----:B------:R-:W-:Y:S05]  /*3e800*/  BSYNC.RECONVERGENT B4 ;  /* 0x0000000000047941 */ /* 0x000fea0003800200 */
.L_x_1366:
        /* <DEDUP_REMOVED lines=34> */
[----:B------:R-:W-:Y:S02]  /*3ea30*/  IMAD.IADD R73, R65, 0x1, -R20 ;  /* 0x0000000141497824 */ /* 0x000fe400078e0a14 */
[----:B------:R-:W-:Y:S02]  /*3ea40*/  IMAD.X R67, RZ, RZ, RZ, P0 ;  /* 0x000000ffff437224 */ /* 0x000fe400000e06ff */
[----:B------:R-:W-:-:S02]  /*3ea50*/  IMAD.X R69, RZ, RZ, RZ, P2 ;  /* 0x000000ffff457224 */ /* 0x000fc400010e06ff */
        /* <DEDUP_REMOVED lines=162> */
[----:B------:R-:W-:Y:S02]  /*3f480*/  VIADD R70, R71, UR4 ;  /* 0x0000000447467c36 */ /* 0x000fe40008000000 */
[----:B------:R-:W-:Y:S02]  /*3f490*/  HFMA2 R71, -RZ, RZ, 0, 0 ;  /* 0x00000000ff477431 */ /* 0x000fe400000001ff */
[----:B------:R-:W-:-:S04]  /*3f4a0*/  IMAD.WIDE.U32 R92, R86, R69, R92 ;  /* 0x00000045565c7225 */ /* 0x000fc800078e005c */
[----:B------:R-:W-:-:S04]  /*3f4b0*/  IMAD.WIDE.U32 R80, R90, R73, R80 ;  /* 0x000000495a507225 */ /* 0x000fc800078e0050 */
[----:B------:R-:W-:Y:S01]  /*3f4c0*/  IMAD.X R23, RZ, RZ, RZ, P4 ;  /* 0x000000ffff177224 */ /* 0x000fe200020e06ff */
[----:B------:R-:W-:Y:S01]  /*3f4d0*/  IADD3 R36, P5, PT, R92, R81, RZ ;  /* 0x000000515c247210 */ /* 0x000fe20007fbe0ff */
[----:B------:R-:W-:-:S03]  /*3f4e0*/  IMAD.WIDE.U32 R70, R82, 0x3d1, R70 ;  /* 0x000003d152467825 */ /* 0x000fc600078e0046 */
[----:B------:R-:W-:Y:S01]  /*3f4f0*/  IADD3 R84, P3, P4, R32, R23, R72 ;  /* 0x0000001720547210 */ /* 0x000fe20007c7e048 */
[----:B------:R-:W-:Y:S01]  /*3f500*/  IMAD.X R37, RZ, RZ, RZ, P5 ;  /* 0x000000ffff257224 */ /* 0x000fe200028e06ff */
[----:B------:R-:W-:Y:S01]  /*3f510*/  IADD3.X R23, PT, PT, RZ, RZ, RZ, P0, P2 ;  /* 0x000000ffff177210 */ /* 0x000fe200007e44ff */
[----:B------:R-:W-:Y:S01]  /*3f520*/  VIADD R32, R71, UR4 ;  /* 0x0000000447207c36 */ /* 0x000fe20008000000 */
[----:B------:R-:W-:Y:S01]  /*3f530*/  IADD3.X R83, PT, PT, RZ, RZ, RZ, P3, P4 ;  /* 0x000000ffff537210 */ /* 0x000fe20001fe84ff */
[----:B------:R-:W-:Y:S01]  /*3f540*/  IMAD.MOV.U32 R33, RZ, RZ, RZ ;  /* 0x000000ffff217224 */ /* 0x000fe200078e00ff */
[----:B------:R-:W-:Y:S01]  /*3f550*/  IADD3 R68, P0, P2, R70, R23, R68 ;  /* 0x0000001746447210 */ /* 0x000fe20007a1e044 */
[----:B------:R-:W-:-:S03]  /*3f560*/  IMAD.WIDE.U32 R36, R90, R39, R36 ;  /* 0x000000275a247225 */ /* 0x000fc600078e0024 */
[----:B------:R-:W-:Y:S01]  /*3f570*/  IADD3.X R23, PT, PT, RZ, RZ, RZ, P0, P2 ;  /* 0x000000ffff177210 */ /* 0x000fe200007e44ff */
        /* <DEDUP_REMOVED lines=60> */
.L_x_1372:
[----:B------:R-:W-:Y:S05]  /*3f940*/  BSYNC.RECONVERGENT B4 ;  /* 0x0000000000047941 */ /* 0x000fea0003800200 */
.L_x_1371:
        /* <DEDUP_REMOVED lines=40> */
.L_x_1375:
[----:B------:R-:W-:Y:S05]  /*3fbd0*/  BSYNC.RELIABLE B5 ;  /* 0x0000000000057941 */ /* 0x000fea0003800100 */
.L_x_1374:
        /* <DEDUP_REMOVED lines=41> */
.L_x_1376:
[----:B------:R-:W-:Y:S05]  /*3fe70*/  BSYNC.RECONVERGENT B4 ;  /* 0x0000000000047941 */ /* 0x000fea0003800200 */
.L_x_1373:
        /* <DEDUP_REMOVED lines=40> */
.L_x_1379:
[----:B------:R-:W-:Y:S05]  /*40100*/  BSYNC.RELIABLE B5 ;  /* 0x0000000000057941 */ /* 0x000fea0003800100 */
.L_x_1378:
        /* <DEDUP_REMOVED lines=41> */
.L_x_1380:
[----:B------:R-:W-:Y:S05]  /*403a0*/  BSYNC.RECONVERGENT B4 ;  /* 0x0000000000047941 */ /* 0x000fea0003800200 */
.L_x_1377:
        /* <DEDUP_REMOVED lines=194> */
[----:B------:R-:W-:-:S03]  /*40fd0*/  IADD3 R38, PT, PT, R39, UR4, RZ ;  /* 0x0000000427267c10 */ /* 0x000fc6000fffe0ff */
[----:B------:R-:W-:Y:S01]  /*40fe0*/  IMAD.WIDE.U32 R92, R27, R100, R92 ;  /* 0x000000641b5c7225 */ /* 0x000fe200078e005c */
[----:B------:R-:W-:-:S03]  /*40ff0*/  IADD3.X R27, PT, PT, RZ, RZ, RZ, P0, P2 ;  /* 0x000000ffff1b7210 */ /* 0x000fc600007e44ff */
        /* <DEDUP_REMOVED lines=70> */
.L_x_1382:
[----:B------:R-:W-:Y:S05]  /*41460*/  BSYNC.RECONVERGENT B4 ;  /* 0x0000000000047941 */ /* 0x000fea0003800200 */
.L_x_1381:
        /* <DEDUP_REMOVED lines=43> */
.L_x_1385:
[----:B------:R-:W-:Y:S05]  /*41720*/  BSYNC.RELIABLE B5 ;  /* 0x0000000000057941 */ /* 0x000fea0003800100 */
.L_x_1384:
        /* <DEDUP_REMOVED lines=41> */
.L_x_1386:
[----:B------:R-:W-:Y:S05]  /*419c0*/  BSYNC.RECONVERGENT B4 ;  /* 0x0000000000047941 */ /* 0x000fea0003800200 */
.L_x_1383:
        /* <DEDUP_REMOVED lines=40> */
.L_x_1389:
[----:B------:R-:W-:Y:S05]  /*41c50*/  BSYNC.RELIABLE B5 ;  /* 0x0000000000057941 */ /* 0x000fea0003800100 */
.L_x_1388:
[----:B------:R-:W-:Y:S01]  /*41c60*/  ISETP.GE.U32.AND P0, PT, R94, UR8, PT ;  /* 0x000000085e007c0c */ /* 0x000fe2000bf06070 */
[----:B------:R-:W-:Y:S02]  /*41c70*/  VIADD R64, R62, 0xffffffff ;  /* 0xffffffff3e407836 */ /* 0x000fe40000000000 */
[----:B------:R-:W-:Y:S01]  /*41c80*/  VIADD R94, R94, -UR8 ;  /* 0x800000085e5e7c36 */ /* 0x000fe20008000000 */
        /* <DEDUP_REMOVED lines=38> */
.L_x_1390:
[----:B------:R-:W-:Y:S05]  /*41ef0*/  BSYNC.RECONVERGENT B4 ;  /* 0x0000000000047941 */ /* 0x000fea0003800200 */
.L_x_1387:
        /* <DEDUP_REMOVED lines=35> */
.L_x_1392:
        /* <DEDUP_REMOVED lines=30> */
[----:B------:R-:W-:Y:S01]  /*42310*/  ISETP.GE.U32.AND.EX P0, PT, R31, RZ, PT, P0 ;  /* 0x000000ff1f00720c */ /* 0x000fe20003f06100 */
[----:B------:R-:W-:-:S12]  /*42320*/  VIADD R31, R80, 0xffffffff ;  /* 0xffffffff501f7836 */ /* 0x000fd80000000000 */
[----:B------:R-:W-:Y:S01]  /*42330*/  @P0 IMAD.MOV R31, RZ, RZ, R80 ;  /* 0x000000ffff1f0224 */ /* 0x000fe200078e0250 */
[----:B------:R-:W-:Y:S06]  /*42340*/  BRA `(.L_x_1395) ;  /* 0x0000000000cc7947 */ /* 0x000fec0003800000 */
.L_x_1394:
[----:B------:R-:W-:Y:S05]  /*42350*/  BSYNC.RELIABLE B5 ;  /* 0x0000000000057941 */ /* 0x000fea0003800100 */
.L_x_1393:
        /* <DEDUP_REMOVED lines=50> */
.L_x_1395:
[----:B------:R-:W-:Y:S05]  /*42680*/  BSYNC.RECONVERGENT B4 ;  /* 0x0000000000047941 */ /* 0x000fea0003800200 */
.L_x_1391:
        /* <DEDUP_REMOVED lines=49> */
[----:B------:R-:W-:Y:S01]  /*429a0*/  IMAD.IADD R29, R29, 0x1, -R36 ;  /* 0x000000011d1d7824 */ /* 0x000fe200078e0a24 */
[----:B------:R-:W-:Y:S01]  /*429b0*/  IADD3 R74, P0, PT, R80, R73, RZ ;  /* 0x00000049504a7210 */ /* 0x000fe20007f1e0ff */
[----:B------:R-:W-:Y:S02]  /*429c0*/  IMAD.MOV.U32 R80, RZ, RZ, R81 ;  /* 0x000000ffff507224 */ /* 0x000fe400078e0051 */
[----:B------:R-:W-:Y:S02]  /*429d0*/  IMAD.MOV.U32 R81, RZ, RZ, RZ ;  /* 0x000000ffff517224 */ /* 0x000fe400078e00ff */
[----:B------:R-:W-:Y:S02]  /*429e0*/  IMAD.X R73, RZ, RZ, RZ, P2 ;  /* 0x000000ffff497224 */ /* 0x000fe400010e06ff */
[----:B------:R-:W-:Y:S02]  /*429f0*/  IMAD.X R79, RZ, RZ, RZ, P3 ;  /* 0x000000ffff4f7224 */ /* 0x000fe400018e06ff */
[----:B------:R-:W-:-:S02]  /*42a00*/  IMAD.X R75, RZ, RZ, RZ, P0 ;  /* 0x000000ffff4b7224 */ /* 0x000fc400000e06ff */
[----:B------:R-:W-:-:S04]  /*42a10*/  IMAD.WIDE.U32 R80, R60, R9, R80 ;  /* 0x000000093c507225 */ /* 0x000fc800078e0050 */
[----:B------:R-:W-:-:S04]  /*42a20*/  IMAD.WIDE.U32 R72, R58, R5, R72 ;  /* 0x000000053a487225 */ /* 0x000fc800078e0048 */
[----:B------:R-:W-:-:S04]  /*42a30*/  IMAD.WIDE.U32 R60, R57, R3, R78 ;  /* 0x00000003393c7225 */ /* 0x000fc800078e004e */
[----:B------:R-:W-:Y:S01]  /*42a40*/  IMAD.WIDE.U32 R74, R59, R7, R74 ;  /* 0x000000073b4a7225 */ /* 0x000fe200078e004a */
[----:B------:R-:W-:-:S03]  /*42a50*/  IADD3 R72, P3, PT, R72, R61, RZ ;  /* 0x0000003d48487210 */ /* 0x000fc60007f7e0ff */
[----:B------:R-:W-:Y:S01]  /*42a60*/  HFMA2 R61, -RZ, RZ, 0, 0 ;  /* 0x00000000ff3d7431 */ /* 0x000fe200000001ff */
        /* <DEDUP_REMOVED lines=129> */
[----:B------:R-:W-:-:S04]  /*43280*/  IMAD.WIDE.U32 R68, R78, 0x3d1, R68 ;  /* 0x000003d14e447825 */ /* 0x000fc800078e0044 */
[----:B------:R-:W-:Y:S01]  /*43290*/  IMAD.X R5, RZ, RZ, RZ, P3 ;  /* 0x000000ffff057224 */ /* 0x000fe200018e06ff */
[----:B------:R-:W-:Y:S01]  /*432a0*/  IADD3 R70, P0, P2, R68, R3, R70 ;  /* 0x0000000344467210 */ /* 0x000fe20007a1e046 */
[----:B------:R-:W-:Y:S02]  /*432b0*/  IMAD.X R35, RZ, RZ, RZ, P4 ;  /* 0x000000ffff237224 */ /* 0x000fe400020e06ff */
[----:B------:R-:W-:-:S03]  /*432c0*/  IMAD.WIDE.U32 R80, R54, R9, R80 ;  /* 0x0000000936507225 */ /* 0x000fc600078e0050 */
[----:B------:R-:W-:Y:S01]  /*432d0*/  IADD3 R35, P3, P4, R2, R35, R70 ;  /* 0x0000002302237210 */ /* 0x000fe20007c7e046 */
[----:B------:R-:W-:-:S03]  /*432e0*/  IMAD.WIDE.U32 R4, R53, R7, R4 ;  /* 0x0000000735047225 */ /* 0x000fc600078e0004 */
[----:B------:R-:W-:Y:S01]  /*432f0*/  IADD3.X R79, PT, PT, RZ, RZ, RZ, P3, P4 ;  /* 0x000000ffff4f7210 */ /* 0x000fe20001fe84ff */
        /* <DEDUP_REMOVED lines=26> */
[----:B------:R-:W-:Y:S01]  /*434a0*/  IADD3 R4, P3, P4, R4, R3, R72 ;  /* 0x0000000304047210 */ /* 0x000fe20007c7e048 */
[----:B------:R-:W-:Y:S01]  /*434b0*/  IMAD.IADD R78, R31, 0x1, -R62 ;  /* 0x000000011f4e7824 */ /* 0x000fe200078e0a3e */
        /* <DEDUP_REMOVED lines=26> */
[----:B------:R-:W-:Y:S02]  /*43660*/  IADD3 R86, P0, P3, R5, R86, R3 ;  /* 0x0000005605567210 */ /* 0x000fe40007b1e003 */
[----:B------:R-:W-:Y:S02]  /*43670*/  IADD3.X R3, PT, PT, RZ, RZ, RZ, P2, !PT ;  /* 0x000000ffff037210 */ /* 0x000fe400017fe4ff */
        /* <DEDUP_REMOVED lines=15> */
.L_x_1397:
[----:B------:R-:W-:Y:S05]  /*43770*/  BSYNC.RECONVERGENT B4 ;  /* 0x0000000000047941 */ /* 0x000fea0003800200 */
.L_x_1396:
        /* <DEDUP_REMOVED lines=50> */
.L_x_1400:
[----:B------:R-:W-:Y:S05]  /*43aa0*/  BSYNC.RELIABLE B5 ;  /* 0x0000000000057941 */ /* 0x000fea0003800100 */
.L_x_1399:
        /* <DEDUP_REMOVED lines=28> */
[----:B------:R-:W-:-:S03]  /*43c70*/  VIADD R4, R60, 0xffffffff ;  /* 0xffffffff3c047836 */ /* 0x000fc60000000000 */
        /* <DEDUP_REMOVED lines=12> */
.L_x_1401:
[----:B------:R-:W-:Y:S05]  /*43d40*/  BSYNC.RECONVERGENT B4 ;  /* 0x0000000000047941 */ /* 0x000fea0003800200 */
.L_x_1398:
        /* <DEDUP_REMOVED lines=40> */
.L_x_1404:
[----:B------:R-:W-:Y:S05]  /*43fd0*/  BSYNC.RELIABLE B5 ;  /* 0x0000000000057941 */ /* 0x000fea0003800100 */
.L_x_1403:
        /* <DEDUP_REMOVED lines=39> */
[----:B------:R-:W-:-:S05]  /*44250*/  @P0 IADD3 R4, PT, PT, R60, RZ, RZ ;  /* 0x000000ff3c040210 */ /* 0x000fca0007ffe0ff */
[----:B------:R-:W-:-:S07]  /*44260*/  IMAD.IADD R60, R4, 0x1, -R77 ;  /* 0x00000001043c7824 */ /* 0x000fce00078e0a4d */
.L_x_1405:
[----:B------:R-:W-:Y:S05]  /*44270*/  BSYNC.RECONVERGENT B4 ;  /* 0x0000000000047941 */ /* 0x000fea0003800200 */
.L_x_1402:
        /* <DEDUP_REMOVED lines=174> */
[----:B------:R-:W-:Y:S02]  /*44d60*/  VIADD R74, R75, UR4 ;  /* 0x000000044b4a7c36 */ /* 0x000fe40008000000 */
[----:B------:R-:W-:Y:S01]  /*44d70*/  IMAD.MOV.U32 R75, RZ, RZ, RZ ;  /* 0x000000ffff4b7224 */ /* 0x000fe200078e00ff */
[----:B------:R-:W-:Y:S01]  /*44d80*/  ISETP.GE.U32.AND P0, PT, R2, R8, PT ;  /* 0x000000080200720c */ /* 0x000fe20003f06070 */
[----:B------:R-:W-:Y:S01]  /*44d90*/  IMAD.X R73, RZ, RZ, RZ, P2 ;  /* 0x000000ffff497224 */ /* 0x000fe200010e06ff */
[----:B------:R-:W-:Y:S01]  /*44da0*/  IADD3 R8, P3, PT, R70, R67, RZ ;  /* 0x0000004346087210 */ /* 0x000fe20007f7e0ff */
        /* <DEDUP_REMOVED lines=16> */
[----:B------:R-:W-:Y:S01]  /*44eb0*/  IMAD.X R9, RZ, RZ, RZ, P4 ;  /* 0x000000ffff097224 */ /* 0x000fe200020e06ff */
[----:B------:R-:W-:Y:S01]  /*44ec0*/  IADD3 R72, PT, PT, R73, UR4, RZ ;  /* 0x0000000449487c10 */ /* 0x000fe2000fffe0ff */
[----:B------:R-:W-:Y:S01]  /*44ed0*/  IMAD.WIDE.U32 R62, R19, R3, R68 ;  /* 0x00000003133e7225 */ /* 0x000fe200078e0044 */
[----:B------:R-:W-:Y:S02]  /*44ee0*/  IADD3.X R3, PT, PT, RZ, RZ, RZ, P0, P2 ;  /* 0x000000ffff037210 */ /* 0x000fe400007e44ff */
[----:B------:R-:W-:Y:S01]  /*44ef0*/  IADD3 R9, P3, P4, R64, R9, R5 ;  /* 0x0000000940097210 */ /* 0x000fe20007c7e005 */
[----:B------:R-:W-:-:S04]  /*44f00*/  IMAD.WIDE.U32 R34, R17, R60, R70 ;  /* 0x0000003c11227225 */ /* 0x000fc800078e0046 */
[----:B------:R-:W-:Y:S01]  /*44f10*/  IMAD.MOV.U32 R73, RZ, RZ, RZ ;  /* 0x000000ffff497224 */ /* 0x000fe200078e00ff */
        /* <DEDUP_REMOVED lines=67> */
[----:B------:R-:W-:Y:S01]  /*45350*/  ISETP.GT.U32.AND.EX P0, PT, R2, RZ, PT, P0 ;  /* 0x000000ff0200720c */ /* 0x000fe20003f04100 */
[----:B------:R-:W-:-:S12]  /*45360*/  IMAD.MOV.U32 R2, RZ, RZ, R3 ;  /* 0x000000ffff027224 */ /* 0x000fd800078e0003 */
.L_x_1407:
[----:B------:R-:W-:Y:S05]  /*45370*/  BSYNC.RECONVERGENT B4 ;  /* 0x0000000000047941 */ /* 0x000fea0003800200 */
.L_x_1406:
        /* <DEDUP_REMOVED lines=45> */
.L_x_1410:
[----:B------:R-:W-:Y:S05]  /*45650*/  BSYNC.RELIABLE B5 ;  /* 0x0000000000057941 */ /* 0x000fea0003800100 */
.L_x_1409:
        /* <DEDUP_REMOVED lines=35> */
[C---:B------:R-:W-:Y:S02]  /*45890*/  ISETP.GE.U32.AND P0, PT, R3.reuse, UR5, PT ;  /* 0x0000000503007c0c */ /* 0x040fe4000bf06070 */
[----:B------:R-:W-:Y:S02]  /*458a0*/  IADD3 R3, PT, PT, R3, -UR5, RZ ;  /* 0x8000000503037c10 */ /* 0x000fe4000fffe0ff */
[----:B------:R-:W-:Y:S01]  /*458b0*/  ISETP.GE.U32.AND.EX P0, PT, R5, RZ, PT, P0 ;  /* 0x000000ff0500720c */ /* 0x000fe20003f06100 */
[----:B------:R-:W-:-:S12]  /*458c0*/  VIADD R5, R11, -UR29 ;  /* 0x8000001d0b057c36 */ /* 0x000fd80008000000 */
[----:B------:R-:W-:-:S04]  /*458d0*/  @P0 IMAD.MOV R26, RZ, RZ, R4 ;  /* 0x000000ffff1a0224 */ /* 0x000fc800078e0204 */
[----:B------:R-:W-:-:S07]  /*458e0*/  IMAD.IADD R4, R26, 0x1, -R77 ;  /* 0x000000011a047824 */ /* 0x000fce00078e0a4d */
.L_x_1411:
[----:B------:R-:W-:Y:S05]  /*458f0*/  BSYNC.RECONVERGENT B4 ;  /* 0x0000000000047941 */ /* 0x000fea0003800200 */
.L_x_1408:
        /* <DEDUP_REMOVED lines=40> */
.L_x_1413:
[----:B------:R-:W-:Y:S05]  /*45b80*/  BSYNC.RELIABLE B4 ;  /* 0x0000000000047941 */ /* 0x000fea0003800100 */
.L_x_1412:
        /* <DEDUP_REMOVED lines=24> */
[----:B------:R-:W-:Y:S02]  /*45d10*/  ISETP.GE.U32.AND.EX P0, PT, R11, RZ, PT, P0 ;  /* 0x000000ff0b00720c */ /* 0x000fe40003f06100 */
        /* <DEDUP_REMOVED lines=15> */
[----:B------:R-:W-:Y:S02]  /*45e10*/  IMAD.IADD R4, R6, 0x1, -R77 ;  /* 0x0000000106047824 */ /* 0x000fe400078e0a4d */
[----:B------:R-:W-:-:S07]  /*45e20*/  VIADD R6, R13, -UR28 ;  /* 0x8000001c0d067c36 */ /* 0x000fce0008000000 */
.L_x_1090:
[----:B------:R-:W-:Y:S05]  /*45e30*/  BSYNC.RECONVERGENT B3 ;  /* 0x0000000000037941 */ /* 0x000fea0003800200 */
.L_x_1089:
[C---:B------:R-:W-:Y:S01]  /*45e40*/  ISETP.GT.AND P0, PT, R40.reuse, RZ, PT ;  /* 0x000000ff2800720c */ /* 0x040fe20003f04270 */
[----:B------:R-:W-:-:S12]  /*45e50*/  VIADD R40, R40, 0xffffffff ;  /* 0xffffffff28287836 */ /* 0x000fd80000000000 */
[----:B------:R-:W-:Y:S05]  /*45e60*/  @P0 BRA `(.L_x_1414) ;  /* 0xfffffbc400440947 */ /* 0x000fea000383ffff */
[----:B------:R-:W-:Y:S05]  /*45e70*/  BSYNC.RECONVERGENT B1 ;  /* 0x0000000000017941 */ /* 0x000fea0003800200 */
.L_x_953:
[----:B------:R-:W-:Y:S01]  /*45e80*/  LOP3.LUT P0, RZ, R11, 0xff, RZ, 0xc0, !PT ;  /* 0x000000ff0bff7812 */ /* 0x000fe2000780c0ff */
[----:B------:R-:W-:Y:S01]  /*45e90*/  IMAD.MOV.U32 R34, RZ, RZ, R10 ;  /* 0x000000ffff227224 */ /* 0x000fe200078e000a */
[----:B------:R-:W-:Y:S01]  /*45ea0*/  MOV R36, R12 ;  /* 0x0000000c00247202 */ /* 0x000fe20000000f00 */
[----:B------:R-:W-:Y:S01]  /*45eb0*/  IMAD.MOV.U32 R35, RZ, RZ, RZ ;  /* 0x000000ffff237224 */ /* 0x000fe200078e00ff */
[----:B------:R-:W-:Y:S01]  /*45ec0*/  MOV R58, R29 ;  /* 0x0000001d003a7202 */ /* 0x000fe20000000f00 */
[----:B------:R-:W-:Y:S01]  /*45ed0*/  IMAD.MOV.U32 R37, RZ, RZ, RZ ;  /* 0x000000ffff257224 */ /* 0x000fe200078e00ff */
[----:B------:R-:W-:Y:S01]  /*45ee0*/  PLOP3.LUT P0, PT, P0, PT, PT, 0x8, 0x80 ;  /* 0x000000000080781c */ /* 0x000fe2000070e170 */
[----:B------:R-:W-:Y:S02]  /*45ef0*/  IMAD.MOV.U32 R42, RZ, RZ, R14 ;  /* 0x000000ffff2a7224 */ /* 0x000fe400078e000e */
[----:B------:R-:W-:Y:S02]  /*45f00*/  IMAD.MOV.U32 R43, RZ, RZ, RZ ;  /* 0x000000ffff2b7224 */ /* 0x000fe400078e00ff */
[----:B------:R-:W-:-:S02]  /*45f10*/  IMAD.MOV.U32 R44, RZ, RZ, R16 ;  /* 0x000000ffff2c7224 */ /* 0x000fc400078e0010 */
[----:B------:R-:W-:Y:S02]  /*45f20*/  IMAD.MOV.U32 R45, RZ, RZ, RZ ;  /* 0x000000ffff2d7224 */ /* 0x000fe400078e00ff */
[----:B------:R-:W-:Y:S02]  /*45f30*/  IMAD.MOV.U32 R46, RZ, RZ, R18 ;  /* 0x000000ffff2e7224 */ /* 0x000fe400078e0012 */
[----:B------:R-:W-:Y:S02]  /*45f40*/  IMAD.MOV.U32 R47, RZ, RZ, RZ ;  /* 0x000000ffff2f7224 */ /* 0x000fe400078e00ff */
        /* <DEDUP_REMOVED lines=8> */
[----:B------:R-:W-:-:S02]  /*45fd0*/  IMAD.MOV.U32 R33, RZ, RZ, RZ ;  /* 0x000000ffff217224 */ /* 0x000fc400078e00ff */
[----:B------:R-:W-:Y:S02]  /*45fe0*/  IMAD.MOV.U32 R85, RZ, RZ, RZ ;  /* 0x000000ffff557224 */ /* 0x000fe400078e00ff */
[----:B------:R-:W-:Y:S02]  /*45ff0*/  IMAD.MOV.U32 R56, RZ, RZ, R27 ;  /* 0x000000ffff387224 */ /* 0x000fe400078e001b */
[----:B------:R-:W-:Y:S02]  /*46000*/  IMAD.MOV.U32 R57, RZ, RZ, RZ ;  /* 0x000000ffff397224 */ /* 0x000fe400078e00ff */
[----:B------:R-:W-:Y:S02]  /*46010*/  IMAD.MOV.U32 R89, RZ, RZ, RZ ;  /* 0x000000ffff597224 */ /* 0x000fe400078e00ff */
[----:B------:R-:W-:Y:S02]  /*46020*/  IMAD.MOV.U32 R59, RZ, RZ, RZ ;  /* 0x000000ffff3b7224 */ /* 0x000fe400078e00ff */
[----:B------:R-:W-:-:S02]  /*46030*/  IMAD.MOV.U32 R39, RZ, RZ, RZ ;  /* 0x000000ffff277224 */ /* 0x000fc400078e00ff */
[----:B------:R-:W-:-:S07]  /*46040*/  IMAD.MOV.U32 R79, RZ, RZ, RZ ;  /* 0x000000ffff4f7224 */ /* 0x000fce00078e00ff */
.L_x_952:
[----:B0-----:R-:W-:Y:S05]  /*46050*/  BSYNC.RECONVERGENT B2 ;  /* 0x0000000000027941 */ /* 0x001fea0003800200 */
.L_x_951:
[----:B------:R-:W-:Y:S05]  /*46060*/  WARPSYNC.ALL ;  /* 0x0000000000007948 */ /* 0x000fea0003800000 */
[----:B------:R-:W0:Y:S01]  /*46070*/  LDCU UR5, c[0x3][0x18] ;  /* 0x00c00300ff0577ac */ /* 0x000e220008000800 */
[----:B------:R-:W-:Y:S01]  /*46080*/  BSSY.RECONVERGENT B3, `(.L_x_1415) ;  /* 0x0000cae000037945 */ /* 0x000fe20003800200 */
[----:B------:R-:W-:Y:S01]  /*46090*/  IMAD.MOV.U32 R13, RZ, RZ, 0x1 ;  /* 0x00000001ff0d7424 */ /* 0x000fe200078e00ff */
[----:B------:R-:W-:Y:S01]  /*460a0*/  CS2R R10, SRZ ;  /* 0x00000000000a7805 */ /* 0x000fe2000001ff00 */
[----:B------:R-:W1:Y:S01]  /*460b0*/  LDCU.64 UR12, c[0x3][0x10] ;  /* 0x00c00200ff0c77ac */ /* 0x000e620008000a00 */
[----:B------:R-:W-:-:S02]  /*460c0*/  CS2R R14, SRZ ;  /* 0x00000000000e7805 */ /* 0x000fc4000001ff00 */
[----:B------:R-:W-:Y:S02]  /*460d0*/  CS2R R16, SRZ ;  /* 0x0000000000107805 */ /* 0x000fe4000001ff00 */
[----:B------:R-:W-:Y:S01]  /*460e0*/  CS2R R20, SRZ ;  /* 0x0000000000147805 */ /* 0x000fe2000001ff00 */
[----:B------:R-:W2:Y:S01]  /*460f0*/  LDCU.64 UR14, c[0x3][URZ] ;  /* 0x00c00000ff0e77ac */ /* 0x000ea20008000a00 */
[----:B------:R-:W-:Y:S01]  /*46100*/  CS2R R22, SRZ ;  /* 0x0000000000167805 */ /* 0x000fe2000001ff00 */
[----:B------:R-:W-:Y:S01]  /*46110*/  IMAD.MOV.U32 R40, RZ, RZ, RZ ;  /* 0x000000ffff287224 */ /* 0x000fe200078e00ff */
[----:B------:R-:W-:Y:S01]  /*46120*/  CS2R R18, SRZ ;  /* 0x0000000000127805 */ /* 0x000fe2000001ff00 */
[----:B------:R-:W3:Y:S01]  /*46130*/  LDCU.128 UR8, c[0x3][URZ] ;  /* 0x00c00000ff0877ac */ /* 0x000ee20008000c00 */
[----:B------:R-:W-:Y:S02]  /*46140*/  IMAD.MOV.U32 R27, RZ, RZ, RZ ;  /* 0x000000ffff1b7224 */ /* 0x000fe400078e00ff */
[----:B------:R-:W-:-:S02]  /*46150*/  IMAD.MOV.U32 R12, RZ, RZ, RZ ;  /* 0x000000ffff0c7224 */ /* 0x000fc400078e00ff */
[----:B------:R-:W-:Y:S01]  /*46160*/  IMAD.MOV.U32 R25, RZ, RZ, RZ ;  /* 0x000000ffff197224 */ /* 0x000fe200078e00ff */
[----:B0-----:R-:W-:Y:S06]  /*46170*/  @!P0 BRA `(.L_x_1416) ;  /* 0x000000c800788947 */ /* 0x001fec0003800000 */
        /* <DEDUP_REMOVED lines=14> */
[----:B------:R-:W0:Y:S01]  /*46260*/  LDC.64 R10, c[0x3][RZ] ;  /* 0x00c00000ff0a7b82 */ /* 0x000e220000000a00 */
[----:B------:R-:W-:Y:S02]  /*46270*/  IMAD.MOV.U32 R22, RZ, RZ, RZ ;  /* 0x000000ffff167224 */ /* 0x000fe400078e00ff */
[----:B------:R-:W-:Y:S02]  /*46280*/  IMAD.MOV.U32 R14, RZ, RZ, 0x1 ;  /* 0x00000001ff0e7424 */ /* 0x000fe400078e00ff */
[----:B------:R-:W-:Y:S02]  /*46290*/  IMAD.MOV.U32 R20, RZ, RZ, RZ ;  /* 0x000000ffff147224 */ /* 0x000fe400078e00ff */
[----:B------:R-:W-:Y:S01]  /*462a0*/  IMAD.MOV.U32 R18, RZ, RZ, RZ ;  /* 0x000000ffff127224 */ /* 0x000fe200078e00ff */
[----:B------:R-:W4:Y:S01]  /*462b0*/  LDC.64 R26, c[0x3][0x8] ;  /* 0x00c00200ff1a7b82 */ /* 0x000f220000000a00 */
[----:B------:R-:W-:Y:S02]  /*462c0*/  IMAD.MOV.U32 R16, RZ, RZ, RZ ;  /* 0x000000ffff107224 */ /* 0x000fe400078e00ff */
[----:B------:R-:W-:-:S02]  /*462d0*/  IMAD.MOV.U32 R12, RZ, RZ, RZ ;  /* 0x000000ffff0c7224 */ /* 0x000fc400078e00ff */
[----:B------:R-:W-:-:S03]  /*462e0*/  IMAD.MOV.U32 R0, RZ, RZ, RZ ;  /* 0x000000ffff007224 */ /* 0x000fc600078e00ff */
[----:B------:R-:W5:Y:S08]  /*462f0*/  LDC.64 R28, c[0x3][0x10] ;  /* 0x00c00400ff1c7b82 */ /* 0x000f700000000a00 */
[----:B------:R-:W1:Y:S01]  /*46300*/  LDC.64 R30, c[0x3][0x18] ;  /* 0x00c00600ff1e7b82 */ /* 0x000e620000000a00 */
[----:B0-----:R-:W-:Y:S01]  /*46310*/  ISETP.GE.U32.AND P0, PT, R10, 0x2, PT ;  /* 0x000000020a00780c */ /* 0x001fe20003f06070 */
[----:B------:R-:W-:-:S02]  /*46320*/  VIADD R25, R11, 0xffffffff ;  /* 0xffffffff0b197836 */ /* 0x000fc40000000000 */
[----:B------:R-:W-:Y:S01]  /*46330*/  VIADD R24, R10, 0xfffffffe ;  /* 0xfffffffe0a187836 */ /* 0x000fe20000000000 */
[----:B----4-:R0:W-:Y:S09]  /*46340*/  STL.64 [R1+0x8], R26 ;  /* 0x0000081a01007387 */ /* 0x0101f20000100a00 */
[----:B------:R-:W-:Y:S01]  /*46350*/  @P0 IMAD.MOV R25, RZ, RZ, R11 ;  /* 0x000000ffff190224 */ /* 0x000fe200078e020b */
[----:B------:R-:W-:Y:S01]  /*46360*/  CS2R R10, SRZ ;  /* 0x00000000000a7805 */ /* 0x000fe2000001ff00 */
[----:B-----5:R0:W-:Y:S04]  /*46370*/  STL.64 [R1+0x10], R28 ;  /* 0x0000101c01007387 */ /* 0x0201e80000100a00 */
[----:B------:R0:W-:Y:S04]  /*46380*/  STL.64 [R1], R24 ;  /* 0x0000001801007387 */ /* 0x0001e80000100a00 */
[----:B-1----:R0:W-:Y:S02]  /*46390*/  STL.64 [R1+0x18], R30 ;  /* 0x0000181e01007387 */ /* 0x0021e40000100a00 */
.L_x_1439:
[----:B------:R-:W-:-:S05]  /*463a0*/  SHF.R.U32.HI R13, RZ, 0x5, R11 ;  /* 0x00000005ff0d7819 */ /* 0x000fca000001160b */
[----:B------:R-:W-:-:S05]  /*463b0*/  IMAD R13, R13, 0x4, R106 ;  /* 0x000000040d0d7824 */ /* 0x000fca00078e026a */
[----:B0-----:R-:W4:Y:S01]  /*463c0*/  LDL R24, [R13] ;  /* 0x000000000d187983 */ /* 0x001f220000100800 */
        /* <DEDUP_REMOVED lines=10> */
[----:B------:R-:W-:Y:S01]  /*46470*/  IMAD.MOV.U32 R27, RZ, RZ, RZ ;  /* 0x000000ffff1b7224 */ /* 0x000fe200078e00ff */
[----:B------:R-:W-:Y:S01]  /*46480*/  MOV R26, R25 ;  /* 0x00000019001a7202 */ /* 0x000fe20000000f00 */
        /* <DEDUP_REMOVED lines=153> */
[----:B------:R-:W-:-:S03]  /*46e20*/  IADD3.X R17, PT, PT, RZ, RZ, RZ, P2, !PT ;  /* 0x000000ffff117210 */ /* 0x000fc600017fe4ff */
[----:B------:R-:W-:Y:S02]  /*46e30*/  IMAD.X R67, RZ, RZ, RZ, P3 ;  /* 0x000000ffff437224 */ /* 0x000fe400018e06ff */
        /* <DEDUP_REMOVED lines=51> */
[----:B------:R-:W-:Y:S01]  /*47170*/  HFMA2 R61, -RZ, RZ, 0, 0 ;  /* 0x00000000ff3d7431 */ /* 0x000fe200000001ff */
        /* <DEDUP_REMOVED lines=10> */
[----:B------:R-:W-:Y:S01]  /*47220*/  VIADD R24, R41, UR4 ;  /* 0x0000000429187c36 */ /* 0x000fe20008000000 */
[----:B------:R-:W-:Y:S01]  /*47230*/  IADD3 R10, P2, P0, R40, R21, R22 ;  /* 0x00000015280a7210 */ /* 0x000fe2000785e016 */
[----:B------:R-:W-:Y:S01]  /*47240*/  IMAD.WIDE.U32 R22, R0, R4, R28 ;  /* 0x0000000400167225 */ /* 0x000fe200078e001c */
[----:B------:R-:W-:-:S02]  /*47250*/  IADD3.X R27, PT, PT, RZ, RZ, RZ, P3, P4 ;  /* 0x000000ffff1b7210 */ /* 0x000fc40001fe84ff */
        /* <DEDUP_REMOVED lines=46> */
.L_x_1422:
[----:B--23--:R-:W-:Y:S05]  /*47540*/  BSYNC.RECONVERGENT B4 ;  /* 0x0000000000047941 */ /* 0x00cfea0003800200 */
.L_x_1421:
[----:B0-----:R-:W-:Y:S01]  /*47550*/  ISETP.GT.U32.OR P0, PT, R12, R19, P0 ;  /* 0x000000130c00720c */ /* 0x001fe20000704470 */
        /* <DEDUP_REMOVED lines=45> */
.L_x_1425:
[----:B------:R-:W-:Y:S05]  /*47830*/  BSYNC.RELIABLE B5 ;  /* 0x0000000000057941 */ /* 0x000fea0003800100 */
.L_x_1424:
        /* <DEDUP_REMOVED lines=41> */
.L_x_1426:
[----:B------:R-:W-:Y:S05]  /*47ad0*/  BSYNC.RECONVERGENT B4 ;  /* 0x0000000000047941 */ /* 0x000fea0003800200 */
.L_x_1423:
        /* <DEDUP_REMOVED lines=39> */
.L_x_1428:
[----:B------:R-:W-:Y:S05]  /*47d50*/  BSYNC.RELIABLE B4 ;  /* 0x0000000000047941 */ /* 0x000fea0003800100 */
.L_x_1427:
        /* <DEDUP_REMOVED lines=41> */
.L_x_1420:
[----:B--23--:R-:W-:Y:S05]  /*47ff0*/  BSYNC.RECONVERGENT B1 ;  /* 0x0000000000017941 */ /* 0x00cfea0003800200 */
.L_x_1419:
        /* <DEDUP_REMOVED lines=178> */
[----:B------:R-:W-:Y:S01]  /*48b20*/  VIADD R80, R77, UR4 ;  /* 0x000000044d507c36 */ /* 0x000fe20008000000 */
[----:B------:R-:W-:Y:S01]  /*48b30*/  IADD3.X R75, PT, PT, RZ, RZ, RZ, P0, !PT ;  /* 0x000000ffff4b7210 */ /* 0x000fe200007fe4ff */
[----:B------:R-:W-:Y:S01]  /*48b40*/  IMAD.MOV.U32 R69, RZ, RZ, RZ ;  /* 0x000000ffff457224 */ /* 0x000fe200078e00ff */
[----:B------:R-:W-:Y:S01]  /*48b50*/  ISETP.GE.U32.AND P0, PT, R2, R26, PT ;  /* 0x0000001a0200720c */ /* 0x000fe20003f06070 */
[----:B------:R-:W-:Y:S02]  /*48b60*/  IMAD.X R73, RZ, RZ, RZ, P2 ;  /* 0x000000ffff497224 */ /* 0x000fe400010e06ff */
[----:B------:R-:W-:Y:S01]  /*48b70*/  IMAD.WIDE.U32 R76, R8, 0x3d1, R80 ;  /* 0x000003d1084c7825 */ /* 0x000fe200078e0050 */
[----:B------:R-:W-:-:S03]  /*48b80*/  SEL R25, RZ, 0x1, P0 ;  /* 0x00000001ff197807 */ /* 0x000fc60000000000 */
[----:B------:R-:W-:Y:S01]  /*48b90*/  IMAD.WIDE.U32 R6, R6, R4, R74 ;  /* 0x0000000406067225 */ /* 0x000fe200078e004a */
[----:B------:R-:W-:-:S03]  /*48ba0*/  IADD3 R25, P2, P3, R76, R24, R25 ;  /* 0x000000184c197210 */ /* 0x000fc60007b5e019 */
[----:B------:R-:W-:Y:S01]  /*48bb0*/  IMAD.WIDE.U32 R26, R3, R3, R72 ;  /* 0x00000003031a7225 */ /* 0x000fe200078e0048 */
[----:B------:R-:W-:-:S03]  /*48bc0*/  IADD3 R66, P4, PT, R66, R25, RZ ;  /* 0x0000001942427210 */ /* 0x000fc60007f9e0ff */
[----:B------:R-:W-:Y:S01]  /*48bd0*/  VIADD R74, R77, UR4 ;  /* 0x000000044d4a7c36 */ /* 0x000fe20008000000 */
[----:B------:R-:W-:Y:S01]  /*48be0*/  IADD3 R24, P0, PT, R26, R7, RZ ;  /* 0x000000071a187210 */ /* 0x000fe20007f1e0ff */
[----:B------:R-:W-:Y:S01]  /*48bf0*/  IMAD.MOV.U32 R75, RZ, RZ, RZ ;  /* 0x000000ffff4b7224 */ /* 0x000fe200078e00ff */
[----:B------:R-:W-:Y:S01]  /*48c00*/  IADD3.X R7, PT, PT, RZ, RZ, RZ, P2, P3 ;  /* 0x000000ffff077210 */ /* 0x000fe200017e64ff */
[----:B------:R-:W-:Y:S01]  /*48c10*/  IMAD.X R9, RZ, RZ, RZ, P4 ;  /* 0x000000ffff097224 */ /* 0x000fe200020e06ff */
[----:B------:R-:W-:Y:S01]  /*48c20*/  IADD3 R26, P3, PT, R71, R27, RZ ;  /* 0x0000001b471a7210 */ /* 0x000fe20007f7e0ff */
        /* <DEDUP_REMOVED lines=46> */
[----:B------:R-:W-:Y:S01]  /*48f10*/  VIADD R24, R25, UR4 ;  /* 0x0000000419187c36 */ /* 0x000fe20008000000 */
[----:B------:R-:W0:Y:S02]  /*48f20*/  LDC R13, c[0x3][0x1c] ;  /* 0x00c00700ff0d7b82 */ /* 0x000e240000000800 */
[----:B------:R-:W-:Y:S02]  /*48f30*/  IADD3 R6, P3, P4, R4, R3, R6 ;  /* 0x0000000304067210 */ /* 0x000fe40007c7e006 */
[----:B------:R-:W-:Y:S02]  /*48f40*/  IADD3.X R4, PT, PT, RZ, RZ, RZ, P0, P2 ;  /* 0x000000ffff047210 */ /* 0x000fe400007e44ff */
[----:B------:R-:W-:Y:S02]  /*48f50*/  IADD3.X R3, PT, PT, RZ, RZ, RZ, P3, P4 ;  /* 0x000000ffff037210 */ /* 0x000fe40001fe84ff */
[----:B------:R-:W-:-:S02]  /*48f60*/  PLOP3.LUT P0, PT, PT, PT, PT, 0x8, 0x80 ;  /* 0x000000000080781c */ /* 0x000fc40003f0e170 */
        /* <DEDUP_REMOVED lines=27> */
.L_x_1430:
[----:B------:R-:W-:Y:S05]  /*49120*/  BSYNC.RECONVERGENT B1 ;  /* 0x0000000000017941 */ /* 0x000fea0003800200 */
.L_x_1429:
        /* <DEDUP_REMOVED lines=45> */
.L_x_1433:
[----:B------:R-:W-:Y:S05]  /*49400*/  BSYNC.RELIABLE B4 ;  /* 0x0000000000047941 */ /* 0x000fea0003800100 */
.L_x_1432:
[----:B------:R-:W-:Y:S01]  /*49410*/  ISETP.GE.U32.AND P0, PT, R2, UR8, PT ;  /* 0x0000000802007c0c */ /* 0x000fe2000bf06070 */
        /* <DEDUP_REMOVED lines=40> */
.L_x_1434:
[----:B------:R-:W-:Y:S05]  /*496a0*/  BSYNC.RECONVERGENT B1 ;  /* 0x0000000000017941 */ /* 0x000fea0003800200 */
.L_x_1431:
        /* <DEDUP_REMOVED lines=40> */
.L_x_1437:
[----:B------:R-:W-:Y:S05]  /*49930*/  BSYNC.RELIABLE B4 ;  /* 0x0000000000047941 */ /* 0x000fea0003800100 */
.L_x_1436:
        /* <DEDUP_REMOVED lines=41> */
.L_x_1438:
[----:B------:R-:W-:Y:S05]  /*49bd0*/  BSYNC.RECONVERGENT B1 ;  /* 0x0000000000017941 */ /* 0x000fea0003800200 */
.L_x_1435:
        /* <DEDUP_REMOVED lines=10> */
.L_x_1418:
[----:B-123--:R-:W-:Y:S05]  /*49c80*/  BSYNC.RECONVERGENT B2 ;  /* 0x0000000000027941 */ /* 0x00efea0003800200 */
.L_x_1417:
        /* <DEDUP_REMOVED lines=14> */
[----:B------:R-:W-:Y:S02]  /*49d70*/  IMAD R3, R21, R14, RZ ;  /* 0x0000000e15037224 */ /* 0x000fe400078e02ff */
[----:B------:R-:W-:-:S04]  /*49d80*/  IMAD.WIDE.U32 R6, R14, R20, R6 ;  /* 0x000000140e067225 */ /* 0x000fc800078e0006 */
[----:B------:R-:W-:Y:S02]  /*49d90*/  IMAD.IADD R27, R27, 0x1, R5 ;  /* 0x000000011b1b7824 */ /* 0x000fe400078e0205 */
[----:B------:R-:W-:Y:S02]  /*49da0*/  IMAD R3, R15, R20, R3 ;  /* 0x000000140f037224 */ /* 0x000fe400078e0203 */
[----:B------:R-:W-:Y:S01]  /*49db0*/  IMAD R5, R23, R22, RZ ;  /* 0x0000001617057224 */ /* 0x000fe200078e02ff */
[----:B------:R-:W-:Y:S01]  /*49dc0*/  IADD3 R26, P0, PT, R27, R6, RZ ;  /* 0x000000061b1a7210 */ /* 0x000fe20007f1e0ff */
[----:B------:R-:W-:Y:S02]  /*49dd0*/  IMAD.IADD R6, R7, 0x1, R3 ;  /* 0x0000000107067824 */ /* 0x000fe400078e0203 */
[----:B------:R-:W-:Y:S02]  /*49de0*/  HFMA2 R7, -RZ, RZ, 0, 0 ;  /* 0x00000000ff077431 */ /* 0x000fe400000001ff */
[----:B------:R-:W-:-:S02]  /*49df0*/  IMAD R29, R22, R23, R5 ;  /* 0x00000017161d7224 */ /* 0x000fc400078e0205 */
[----:B------:R-:W-:Y:S02]  /*49e00*/  IMAD.X R27, RZ, RZ, RZ, P0 ;  /* 0x000000ffff1b7224 */ /* 0x000fe400000e06ff */
[----:B------:R-:W-:Y:S02]  /*49e10*/  IMAD R5, R19, R14, RZ ;  /* 0x0000000e13057224 */ /* 0x000fe400078e02ff */
[----:B------:R-:W-:-:S04]  /*49e20*/  IMAD.WIDE.U32 R26, R22, R22, R26 ;  /* 0x00000016161a7225 */ /* 0x000fc800078e001a */
        /* <DEDUP_REMOVED lines=37> */
[----:B------:R-:W-:Y:S01]  /*4a080*/  IMAD.MOV.U32 R8, RZ, RZ, R40 ;  /* 0x000000ffff087224 */ /* 0x000fe200078e0028 */
[----:B------:R-:W-:Y:S01]  /*4a090*/  IADD3 R26, PT, PT, R27, R0, RZ ;  /* 0x000000001b1a7210 */ /* 0x000fe20007ffe0ff */
[----:B------:R-:W-:-:S02]  /*4a0a0*/  IMAD.MOV.U32 R9, RZ, RZ, RZ ;  /* 0x000000ffff097224 */ /* 0x000fc400078e00ff */
[----:B------:R-:W-:Y:S02]  /*4a0b0*/  IMAD.X R61, RZ, RZ, RZ, P1 ;  /* 0x000000ffff3d7224 */ /* 0x000fe400008e06ff */
[----:B------:R-:W-:-:S04]  /*4a0c0*/  IMAD.WIDE.U32 R8, R14, R18, R8 ;  /* 0x000000120e087225 */ /* 0x000fc800078e0008 */
[----:B------:R-:W-:Y:S02]  /*4a0d0*/  IMAD R7, R17, R22, RZ ;  /* 0x0000001611077224 */ /* 0x000fe400078e02ff */
[----:B------:R-:W-:Y:S02]  /*4a0e0*/  IMAD.X R31, RZ, RZ, RZ, P0 ;  /* 0x000000ffff1f7224 */ /* 0x000fe400000e06ff */
[----:B------:R-:W-:-:S04]  /*4a0f0*/  IMAD.WIDE.U32 R40, R20, R20, R60 ;  /* 0x0000001414287225 */ /* 0x000fc800078e003c */
[----:B------:R-:W-:Y:S02]  /*4a100*/  IMAD.IADD R65, R5, 0x1, R9 ;  /* 0x0000000105417824 */ /* 0x000fe400078e0209 */
[-C--:B------:R-:W-:Y:S02]  /*4a110*/  IMAD R28, R23, R16.reuse, R7 ;  /* 0x00000010171c7224 */ /* 0x080fe400078e0207 */
        /* <DEDUP_REMOVED lines=46> */
[----:B------:R-:W-:-:S03]  /*4a400*/  IMAD.WIDE.U32 R60, R22, R10, R60 ;  /* 0x0000000a163c7225 */ /* 0x000fc600078e003c */
[----:B------:R-:W-:Y:S01]  /*4a410*/  IADD3.X R65, PT, PT, RZ, RZ, RZ, P2, !PT ;  /* 0x000000ffff417210 */ /* 0x000fe200017fe4ff */
[----:B------:R-:W-:Y:S02]  /*4a420*/  IMAD.IADD R63, R63, 0x1, R30 ;  /* 0x000000013f3f7824 */ /* 0x000fe400078e021e */
[----:B------:R-:W-:Y:S02]  /*4a430*/  IMAD.X R67, RZ, RZ, RZ, P3 ;  /* 0x000000ffff437224 */ /* 0x000fe400018e06ff */
[----:B------:R-:W-:Y:S01]  /*4a440*/  IMAD.IADD R40, R41, 0x1, R5 ;  /* 0x0000000129287824 */ /* 0x000fe200078e0205 */
[----:B------:R-:W-:Y:S01]  /*4a450*/  IADD3 R62, P1, PT, R63, R60, RZ ;  /* 0x0000003c3f3e7210 */ /* 0x000fe20007f3e0ff */
[----:B------:R-:W-:Y:S02]  /*4a460*/  IMAD.IADD R61, R61, 0x1, R7 ;  /* 0x000000013d3d7824 */ /* 0x000fe400078e0207 */
[----:B------:R-:W-:Y:S02]  /*4a470*/  IMAD R27, R13, R20, RZ ;  /* 0x000000140d1b7224 */ /* 0x000fe400078e02ff */
[----:B------:R-:W-:Y:S01]  /*4a480*/  IMAD.WIDE.U32 R66, R22, R16, R66 ;  /* 0x0000001016427225 */ /* 0x000fe200078e0042 */
[----:B------:R-:W-:-:S03]  /*4a490*/  IADD3 R60, P0, PT, R61, R40, RZ ;  /* 0x000000283d3c7210 */ /* 0x000fc60007f1e0ff */
[----:B------:R-:W-:Y:S02]  /*4a4a0*/  IMAD R40, R21, R12, R27 ;  /* 0x0000000c15287224 */ /* 0x000fe400078e021b */
        /* <DEDUP_REMOVED lines=8> */
[-C--:B------:R-:W-:Y:S02]  /*4a530*/  IMAD R27, R23, R24.reuse, R29 ;  /* 0x00000018171b7224 */ /* 0x080fe400078e021d */
[----:B------:R-:W-:Y:S02]  /*4a540*/  IMAD R31, R18, R19, R31 ;  /* 0x00000013121f7224 */ /* 0x000fe400078e021f */
        /* <DEDUP_REMOVED lines=32> */
[----:B------:R-:W-:Y:S01]  /*4a750*/  IMAD R31, R13, R18, RZ ;  /* 0x000000120d1f7224 */ /* 0x000fe200078e02ff */
[----:B------:R-:W-:Y:S01]  /*4a760*/  IADD3.X R61, PT, PT, RZ, RZ, RZ, P0, !PT ;  /* 0x000000ffff3d7210 */ /* 0x000fe200007fe4ff */
[----:B------:R-:W-:Y:S01]  /*4a770*/  IMAD.X R63, RZ, RZ, RZ, P1 ;  /* 0x000000ffff3f7224 */ /* 0x000fe200008e06ff */
[----:B------:R-:W-:Y:S01]  /*4a780*/  IADD3 R64, P2, PT, R9, R64, RZ ;  /* 0x0000004009407210 */ /* 0x000fe20007f5e0ff */
[----:B------:R-:W-:Y:S02]  /*4a790*/  IMAD.IADD R29, R69, 0x1, R65 ;  /* 0x00000001451d7824 */ /* 0x000fe400078e0241 */
[----:B------:R-:W-:Y:S02]  /*4a7a0*/  IMAD R69, R19, R12, R31 ;  /* 0x0000000c13457224 */ /* 0x000fe400078e021f */
[----:B------:R-:W-:-:S02]  /*4a7b0*/  IMAD.X R65, RZ, RZ, RZ, P2 ;  /* 0x000000ffff417224 */ /* 0x000fc400010e06ff */
[----:B------:R-:W-:-:S04]  /*4a7c0*/  IMAD.WIDE.U32 R62, R18, R12, R62 ;  /* 0x0000000c123e7225 */ /* 0x000fc800078e003e */
[----:B------:R-:W-:Y:S01]  /*4a7d0*/  IMAD.MOV.U32 R30, RZ, RZ, R66 ;  /* 0x000000ffff1e7224 */ /* 0x000fe200078e0042 */
[----:B------:R-:W-:Y:S01]  /*4a7e0*/  IADD3 R62, P1, PT, R29, R62, RZ ;  /* 0x0000003e1d3e7210 */ /* 0x000fe20007f3e0ff */
[----:B------:R-:W-:Y:S02]  /*4a7f0*/  IMAD.MOV.U32 R31, RZ, RZ, RZ ;  /* 0x000000ffff1f7224 */ /* 0x000fe400078e00ff */
[----:B------:R-:W-:-:S04]  /*4a800*/  IMAD.WIDE.U32 R64, R20, R12, R64 ;  /* 0x0000000c14407225 */ /* 0x000fc800078e0040 */
[----:B------:R-:W-:-:S04]  /*4a810*/  IMAD.WIDE.U32 R60, R20, R24, R60 ;  /* 0x00000018143c7225 */ /* 0x000fc800078e003c */
[----:B------:R-:W-:Y:S02]  /*4a820*/  IMAD.IADD R41, R63, 0x1, R69 ;  /* 0x000000013f297824 */ /* 0x000fe400078e0245 */
[----:B------:R-:W-:-:S04]  /*4a830*/  IMAD.WIDE.U32 R30, R14, R10, R30 ;  /* 0x0000000a0e1e7225 */ /* 0x000fc800078e001e */
[----:B------:R-:W-:Y:S01]  /*4a840*/  IMAD.IADD R29, R40, 0x1, R65 ;  /* 0x00000001281d7824 */ /* 0x000fe200078e0241 */
[----:B------:R-:W-:Y:S01]  /*4a850*/  IADD3 R40, P0, PT, R41, R60, RZ ;  /* 0x0000003c29287210 */ /* 0x000fe20007f1e0ff */
[----:B------:R-:W-:Y:S02]  /*4a860*/  IMAD.IADD R3, R3, 0x1, R31 ;  /* 0x0000000103037824 */ /* 0x000fe400078e021f */
[----:B------:R-:W-:Y:S02]  /*4a870*/  IMAD R31, R17, R16, RZ ;  /* 0x00000010111f7224 */ /* 0x000fe400078e02ff */
[----:B------:R-:W-:Y:S01]  /*4a880*/  IMAD.X R63, RZ, RZ, RZ, P1 ;  /* 0x000000ffff3f7224 */ /* 0x000fe200008e06ff */
[----:B------:R-:W-:Y:S01]  /*4a890*/  IADD3 R66, P2, PT, R3, R64, RZ ;  /* 0x0000004003427210 */ /* 0x000fe20007f5e0ff */
[----:B------:R-:W-:Y:S02]  /*4a8a0*/  IMAD R31, R16, R17, R31 ;  /* 0x00000011101f7224 */ /* 0x000fe400078e021f */
[----:B------:R-:W-:-:S02]  /*4a8b0*/  IMAD.X R41, RZ, RZ, RZ, P0 ;  /* 0x000000ffff297224 */ /* 0x000fc400000e06ff */
[----:B------:R-:W-:-:S04]  /*4a8c0*/  IMAD.WIDE.U32 R62, R16, R16, R62 ;  /* 0x00000010103e7225 */ /* 0x000fc800078e003e */
[----:B------:R-:W-:Y:S01]  /*4a8d0*/  IMAD.WIDE.U32 R40, R18, R10, R40 ;  /* 0x0000000a12287225 */ /* 0x000fe200078e0028 */
[----:B------:R-:W-:-:S03]  /*4a8e0*/  IADD3 R62, P1, PT, R29, R62, RZ ;  /* 0x0000003e1d3e7210 */ /* 0x000fc60007f3e0ff */
[----:B------:R-:W-:Y:S02]  /*4a8f0*/  IMAD.IADD R31, R63, 0x1, R31 ;  /* 0x000000013f1f7824 */ /* 0x000fe400078e021f */
[----:B------:R-:W-:Y:S02]  /*4a900*/  IMAD R9, R11, R18, RZ ;  /* 0x000000120b097224 */ /* 0x000fe400078e02ff */
[----:B------:R-:W-:Y:S01]  /*4a910*/  IMAD R3, R25, R20, RZ ;  /* 0x0000001419037224 */ /* 0x000fe200078e02ff */
[----:B------:R-:W-:Y:S01]  /*4a920*/  IADD3 R40, P0, PT, R31, R40, RZ ;  /* 0x000000281f287210 */ /* 0x000fe20007f1e0ff */
[----:B------:R-:W-:Y:S02]  /*4a930*/  IMAD R9, R19, R10, R9 ;  /* 0x0000000a13097224 */ /* 0x000fe400078e0209 */
[----:B------:R-:W-:Y:S02]  /*4a940*/  IMAD.X R67, RZ, RZ, RZ, P2 ;  /* 0x000000ffff437224 */ /* 0x000fe400010e06ff */
[----:B------:R-:W-:-:S02]  /*4a950*/  IMAD.X R63, RZ, RZ, RZ, P1 ;  /* 0x000000ffff3f7224 */ /* 0x000fc400008e06ff */
[----:B------:R-:W-:Y:S02]  /*4a960*/  IMAD R3, R21, R24, R3 ;  /* 0x0000001815037224 */ /* 0x000fe400078e0203 */
[----:B------:R-:W-:Y:S02]  /*4a970*/  IMAD.IADD R60, R41, 0x1, R9 ;  /* 0x00000001293c7824 */ /* 0x000fe400078e0209 */
[----:B------:R-:W-:Y:S02]  /*4a980*/  IMAD R29, R13, R16, RZ ;  /* 0x000000100d1d7224 */ /* 0x000fe400078e02ff */
[----:B------:R-:W-:-:S04]  /*4a990*/  IMAD.WIDE.U32 R66, R22, R10, R66 ;  /* 0x0000000a16427225 */ /* 0x000fc800078e0042 */
[----:B------:R-:W-:Y:S02]  /*4a9a0*/  IMAD.X R41, RZ, RZ, RZ, P0 ;  /* 0x000000ffff297224 */ /* 0x000fe400000e06ff */
[----:B------:R-:W-:-:S04]  /*4a9b0*/  IMAD.WIDE.U32 R62, R18, R12, R62 ;  /* 0x0000000c123e7225 */ /* 0x000fc800078e003e */
[----:B------:R-:W-:Y:S02]  /*4a9c0*/  IMAD.IADD R61, R61, 0x1, R3 ;  /* 0x000000013d3d7824 */ /* 0x000fe400078e0203 */
[-C--:B------:R-:W-:Y:S02]  /*4a9d0*/  IMAD R31, R17, R12.reuse, R29 ;  /* 0x0000000c111f7224 */ /* 0x080fe400078e021d */
[----:B------:R-:W-:Y:S01]  /*4a9e0*/  IMAD.IADD R7, R7, 0x1, R67 ;  /* 0x0000000107077824 */ /* 0x000fe200078e0243 */
[----:B------:R-:W-:Y:S01]  /*4a9f0*/  IADD3 R60, P0, PT, R60, R61, RZ ;  /* 0x0000003d3c3c7210 */ /* 0x000fe20007f1e0ff */
[----:B------:R-:W-:-:S03]  /*4aa00*/  IMAD.WIDE.U32 R40, R16, R12, R40 ;  /* 0x0000000c10287225 */ /* 0x000fc600078e0028 */
[----:B------:R-:W-:Y:S01]  /*4aa10*/  IADD3 R62, P2, PT, R7, R62, RZ ;  /* 0x0000003e073e7210 */ /* 0x000fe20007f5e0ff */
[----:B------:R-:W-:Y:S02]  /*4aa20*/  IMAD.IADD R65, R69, 0x1, R63 ;  /* 0x0000000145417824 */ /* 0x000fe400078e023f */
[----:B------:R-:W-:Y:S01]  /*4aa30*/  IMAD.IADD R29, R41, 0x1, R31 ;  /* 0x00000001291d7824 */ /* 0x000fe200078e021f */
[----:B------:R-:W-:Y:S01]  /*4aa40*/  MOV R41, RZ ;  /* 0x000000ff00297202 */ /* 0x000fe20000000f00 */
[----:B------:R-:W-:Y:S01]  /*4aa50*/  IMAD.X R61, RZ, RZ, RZ, P0 ;  /* 0x000000ffff3d7224 */ /* 0x000fe200000e06ff */
[----:B------:R-:W-:Y:S01]  /*4aa60*/  IADD3 R64, P1, PT, R65, R40, RZ ;  /* 0x0000002841407210 */ /* 0x000fe20007f3e0ff */
[----:B------:R-:W-:Y:S02]  /*4aa70*/  IMAD.MOV.U32 R40, RZ, RZ, R66 ;  /* 0x000000ffff287224 */ /* 0x000fe400078e0042 */
        /* <DEDUP_REMOVED lines=16> */
[----:B------:R-:W-:Y:S02]  /*4ab80*/  IMAD.X R61, RZ, RZ, RZ, P1 ;  /* 0x000000ffff3d7224 */ /* 0x000fe400008e06ff */
[----:B------:R-:W-:-:S02]  /*4ab90*/  IMAD R29, R17, R10, R69 ;  /* 0x0000000a111d7224 */ /* 0x000fc400078e0245 */
        /* <DEDUP_REMOVED lines=13> */
[----:B------:R-:W-:-:S04]  /*4ac70*/  IMAD.WIDE.U32 R66, R60, 0x3d1, RZ ;  /* 0x000003d13c427825 */ /* 0x000fc800078e00ff */
        /* <DEDUP_REMOVED lines=10> */
[----:B------:R-:W-:Y:S02]  /*4ad20*/  IMAD.X R69, RZ, RZ, RZ, P1 ;  /* 0x000000ffff457224 */ /* 0x000fe400008e06ff */
[----:B------:R-:W-:-:S04]  /*4ad30*/  IMAD.WIDE.U32 R62, R20, R24, R70 ;  /* 0x00000018143e7225 */ /* 0x000fc800078e0046 */
[----:B------:R-:W-:Y:S02]  /*4ad40*/  IMAD R9, R25, R16, RZ ;  /* 0x0000001019097224 */ /* 0x000fe400078e02ff */
[----:B------:R-:W-:Y:S02]  /*4ad50*/  IMAD R27, R11, R12, RZ ;  /* 0x0000000c0b1b7224 */ /* 0x000fe400078e02ff */
[----:B------:R-:W-:Y:S01]  /*4ad60*/  IMAD.X R67, RZ, RZ, RZ, P0 ;  /* 0x000000ffff437224 */ /* 0x000fe200000e06ff */
[----:B------:R-:W-:Y:S01]  /*4ad70*/  ISETP.GE.U32.AND P0, PT, R5, R2, PT ;  /* 0x000000020500720c */ /* 0x000fe20003f06070 */
[----:B------:R-:W-:-:S03]  /*4ad80*/  IMAD.WIDE.U32 R68, R16, R10, R68 ;  /* 0x0000000a10447225 */ /* 0x000fc600078e0044 */
[----:B------:R-:W-:Y:S01]  /*4ad90*/  SEL R61, RZ, 0x1, P0 ;  /* 0x00000001ff3d7807 */ /* 0x000fe20000000000 */
[----:B------:R-:W-:Y:S02]  /*4ada0*/  IMAD.IADD R3, R3, 0x1, R63 ;  /* 0x0000000103037824 */ /* 0x000fe400078e023f */
[----:B------:R-:W-:Y:S02]  /*4adb0*/  IMAD R9, R17, R24, R9 ;  /* 0x0000001811097224 */ /* 0x000fe400078e0209 */
[-C--:B------:R-:W-:Y:S01]  /*4adc0*/  IMAD R31, R13, R10.reuse, R27 ;  /* 0x0000000a0d1f7224 */ /* 0x080fe200078e021b */
[----:B------:R-:W-:Y:S01]  /*4add0*/  IADD3 R27, PT, PT, R29, R69, RZ ;  /* 0x000000451d1b7210 */ /* 0x000fe20007ffe0ff */
[----:B------:R-:W-:Y:S01]  /*4ade0*/  IMAD.WIDE.U32 R66, R12, R10, R66 ;  /* 0x0000000a0c427225 */ /* 0x000fe200078e0042 */
[----:B------:R-:W-:-:S03]  /*4adf0*/  IADD3 R64, P2, PT, R3, R68, RZ ;  /* 0x0000004403407210 */ /* 0x000fc60007f5e0ff */
[----:B------:R-:W-:Y:S01]  /*4ae00*/  IMAD.IADD R29, R65, 0x1, R9 ;  /* 0x00000001411d7824 */ /* 0x000fe200078e0209 */
[----:B------:R-:W-:Y:S01]  /*4ae10*/  IADD3 R66, P1, PT, R27, R66, RZ ;  /* 0x000000421b427210 */ /* 0x000fe20007f3e0ff */
[----:B------:R-:W-:Y:S02]  /*4ae20*/  IMAD.IADD R2, R67, 0x1, R31 ;  /* 0x0000000143027824 */ /* 0x000fe400078e021f */
[----:B------:R-:W-:Y:S02]  /*4ae30*/  IMAD.X R65, RZ, RZ, RZ, P2 ;  /* 0x000000ffff417224 */ /* 0x000fe400010e06ff */
[----:B------:R-:W-:Y:S01]  /*4ae40*/  IMAD.X R67, RZ, RZ, RZ, P1 ;  /* 0x000000ffff437224 */ /* 0x000fe200008e06ff */
[----:B------:R-:W-:Y:S01]  /*4ae50*/  IADD3 R2, P0, PT, R2, R29, RZ ;  /* 0x0000001d02027210 */ /* 0x000fe20007f1e0ff */
[----:B------:R-:W-:-:S04]  /*4ae60*/  IMAD.WIDE.U32 R64, R18, R24, R64 ;  /* 0x0000001812407225 */ /* 0x000fc800078e0040 */
[----:B------:R-:W-:Y:S02]  /*4ae70*/  IMAD.X R3, RZ, RZ, RZ, P0 ;  /* 0x000000ffff037224 */ /* 0x000fe400000e06ff */
[----:B------:R-:W-:-:S04]  /*4ae80*/  IMAD.WIDE.U32 R66, R12, R10, R66 ;  /* 0x0000000a0c427225 */ /* 0x000fc800078e0042 */
[----:B------:R-:W-:Y:S02]  /*4ae90*/  IMAD.IADD R7, R7, 0x1, R65 ;  /* 0x0000000107077824 */ /* 0x000fe400078e0241 */
[----:B------:R-:W-:Y:S02]  /*4aea0*/  IMAD.MOV.U32 R73, RZ, RZ, RZ ;  /* 0x000000ffff497224 */ /* 0x000fe400078e00ff */
[----:B------:R-:W-:Y:S01]  /*4aeb0*/  IMAD.WIDE.U32 R2, R12, R24, R2 ;  /* 0x000000180c027225 */ /* 0x000fe200078e0002 */
[----:B------:R-:W-:-:S03]  /*4aec0*/  IADD3 R68, P1, PT, R7, R66, RZ ;  /* 0x0000004207447210 */ /* 0x000fc60007f3e0ff */
[----:B------:R-:W-:Y:S02]  /*4aed0*/  IMAD.IADD R67, R31, 0x1, R67 ;  /* 0x000000011f437824 */ /* 0x000fe400078e0243 */
[----:B------:R-:W-:Y:S02]  /*4aee0*/  IMAD R27, R25, R12, RZ ;  /* 0x0000000c191b7224 */ /* 0x000fe400078e02ff */
[----:B------:R-:W-:Y:S01]  /*4aef0*/  IMAD.WIDE.U32 R70, R62, 0x3d1, R72 ;  /* 0x000003d13e467825 */ /* 0x000fe200078e0048 */
[----:B------:R-:W-:-:S03]  /*4af00*/  IADD3 R66, P0, PT, R67, R2, RZ ;  /* 0x0000000243427210 */ /* 0x000fc60007f1e0ff */
[----:B------:R-:W-:Y:S01]  /*4af10*/  IMAD R27, R13, R24, R27 ;  /* 0x000000180d1b7224 */ /* 0x000fe200078e021b */
[----:B------:R-:W-:Y:S01]  /*4af20*/  IADD3 R61, P2, P3, R70, R4, R61 ;  /* 0x00000004463d7210 */ /* 0x000fe20007b5e03d */
[----:B------:R-:W-:Y:S02]  /*4af30*/  IMAD.X R69, RZ, RZ, RZ, P1 ;  /* 0x000000ffff457224 */ /* 0x000fe400008e06ff */
[----:B------:R-:W-:Y:S01]  /*4af40*/  IMAD.IADD R4, R3, 0x1, R27 ;  /* 0x0000000103047824 */ /* 0x000fe200078e021b */
[----:B------:R-:W-:Y:S01]  /*4af50*/  IADD3 R61, P4, PT, R61, R60, RZ ;  /* 0x0000003c3d3d7210 */ /* 0x000fe20007f9e0ff */
[----:B------:R-:W-:Y:S02]  /*4af60*/  IMAD R7, R11, R10, RZ ;  /* 0x0000000a0b077224 */ /* 0x000fe400078e02ff */
[----:B------:R-:W-:Y:S02]  /*4af70*/  IMAD.X R67, RZ, RZ, RZ, P0 ;  /* 0x000000ffff437224 */ /* 0x000fe400000e06ff */
[----:B------:R-:W-:-:S04]  /*4af80*/  IMAD.WIDE.U32 R2, R16, R24, R68 ;  /* 0x0000001810027225 */ /* 0x000fc800078e0044 */
        /* <DEDUP_REMOVED lines=17> */
[----:B------:R-:W-:Y:S01]  /*4b0a0*/  IMAD.X R41, RZ, RZ, RZ, P4 ;  /* 0x000000ffff297224 */ /* 0x000fe200020e06ff */
[----:B------:R-:W-:Y:S01]  /*4b0b0*/  IADD3 R9, PT, PT, R27, R7, RZ ;  /* 0x000000071b097210 */ /* 0x000fe20007ffe0ff */
[----:B------:R-:W-:-:S03]  /*4b0c0*/  IMAD.WIDE.U32 R68, R2, 0x3d1, R70 ;  /* 0x000003d102447825 */ /* 0x000fc600078e0046 */
[----:B------:R-:W-:Y:S01]  /*4b0d0*/  IADD3 R41, P1, P4, R62, R41, R0 ;  /* 0x000000293e297210 */ /* 0x000fe20007c3e000 */
[----:B------:R-:W-:Y:S01]  /*4b0e0*/  IMAD.WIDE.U32 R66, R10, R24, R66 ;  /* 0x000000180a427225 */ /* 0x000fe200078e0042 */
[----:B------:R-:W-:Y:S02]  /*4b0f0*/  IADD3 R0, P2, P3, R68, R3, R8 ;  /* 0x0000000344007210 */ /* 0x000fe40007b5e008 */
[----:B------:R-:W-:Y:S01]  /*4b100*/  IADD3.X R31, PT, PT, RZ, RZ, RZ, P1, P4 ;  /* 0x000000ffff1f7210 */ /* 0x000fe20000fe84ff */
[----:B------:R-:W-:Y:S01]  /*4b110*/  IMAD R3, R25, R10, RZ ;  /* 0x0000000a19037224 */ /* 0x000fe200078e02ff */
[----:B------:R-:W-:Y:S01]  /*4b120*/  IADD3 R8, P0, PT, R9, R66, RZ ;  /* 0x0000004209087210 */ /* 0x000fe20007f1e0ff */
[----:B------:R-:W-:Y:S02]  /*4b130*/  VIADD R62, R69, UR4 ;  /* 0x00000004453e7c36 */ /* 0x000fe40008000000 */
[----:B------:R-:W-:Y:S01]  /*4b140*/  IMAD R27, R11, R24, R3 ;  /* 0x000000180b1b7224 */ /* 0x000fe200078e0203 */
[----:B------:R-:W-:Y:S01]  /*4b150*/  IADD3.X R3, PT, PT, RZ, RZ, RZ, P2, P3 ;  /* 0x000000ffff037210 */ /* 0x000fe200017e64ff */
[----:B------:R-:W-:Y:S01]  /*4b160*/  IMAD.X R9, RZ, RZ, RZ, P0 ;  /* 0x000000ffff097224 */ /* 0x000fe200000e06ff */
[----:B------:R-:W-:Y:S01]  /*4b170*/  IADD3 R31, P0, P1, R64, R31, R0 ;  /* 0x0000001f401f7210 */ /* 0x000fe2000791e000 */
[----:B------:R-:W-:-:S02]  /*4b180*/  IMAD.MOV.U32 R63, RZ, RZ, RZ ;  /* 0x000000ffff3f7224 */ /* 0x000fc400078e00ff */
        /* <DEDUP_REMOVED lines=14> */
[----:B------:R-:W-:Y:S01]  /*4b270*/  IADD3 R28, P0, P1, R62, R7, R28 ;  /* 0x000000073e1c7210 */ /* 0x000fe2000791e01c */
[-C--:B------:R-:W-:Y:S01]  /*4b280*/  IMAD.WIDE.U32 R2, R24, R24.reuse, R26 ;  /* 0x0000001818027225 */ /* 0x080fe200078e001a */
[----:B------:R-:W-:Y:S01]  /*4b290*/  IADD3.X R7, PT, PT, RZ, RZ, RZ, P4, P5 ;  /* 0x000000ffff077210 */ /* 0x000fe200027ea4ff */
[----:B------:R-:W0:Y:S01]  /*4b2a0*/  LDC R0, c[0x3][0x1c] ;  /* 0x00c00700ff007b82 */ /* 0x000e220000000800 */
[----:B------:R-:W-:Y:S01]  /*4b2b0*/  IADD3.X R9, PT, PT, RZ, RZ, RZ, P0, P1 ;  /* 0x000000ffff097210 */ /* 0x000fe200007e24ff */
[----:B------:R-:W-:Y:S01]  /*4b2c0*/  IMAD R63, R25, R24, RZ ;  /* 0x00000018193f7224 */ /* 0x000fe200078e02ff */
[----:B------:R-:W-:Y:S01]  /*4b2d0*/  IADD3 R28, P2, P3, R6, R7, R28 ;  /* 0x00000007061c7210 */ /* 0x000fe20007b5e01c */
[----:B------:R-:W-:-:S04]  /*4b2e0*/  IMAD.WIDE.U32 R26, R2, 0x3d1, R64 ;  /* 0x000003d1021a7825 */ /* 0x000fc800078e0040 */
[----:B------:R-:W-:Y:S01]  /*4b2f0*/  IMAD R63, R24, R25, R63 ;  /* 0x00000019183f7224 */ /* 0x000fe200078e023f */
[----:B------:R-:W-:Y:S01]  /*4b300*/  IADD3 R30, P0, P1, R26, R9, R30 ;  /* 0x000000091a1e7210 */ /* 0x000fe2000791e01e */
[----:B------:R-:W-:Y:S01]  /*4b310*/  VIADD R6, R27, UR4 ;  /* 0x000000041b067c36 */ /* 0x000fe20008000000 */
[----:B------:R-:W-:Y:S01]  /*4b320*/  IADD3.X R9, PT, PT, RZ, RZ, RZ, P2, P3 ;  /* 0x000000ffff097210 */ /* 0x000fe200017e64ff */
[----:B------:R-:W-:Y:S01]  /*4b330*/  IMAD.IADD R63, R3, 0x1, R63 ;  /* 0x00000001033f7824 */ /* 0x000fe200078e023f */
[----:B------:R-:W-:Y:S01]  /*4b340*/  IADD3.X R27, PT, PT, RZ, RZ, RZ, P0, P1 ;  /* 0x000000ffff1b7210 */ /* 0x000fe200007e24ff */
[----:B------:R-:W-:Y:S01]  /*4b350*/  IMAD.MOV.U32 R7, RZ, RZ, RZ ;  /* 0x000000ffff077224 */ /* 0x000fe200078e00ff */
[----:B------:R-:W-:Y:S01]  /*4b360*/  IADD3 R9, P2, P3, R8, R9, R30 ;  /* 0x0000000908097210 */ /* 0x000fe20007b5e01e */
[----:B------:R-:W-:-:S03]  /*4b370*/  IMAD.WIDE.U32 R6, R63, 0x3d1, R6 ;  /* 0x000003d13f067825 */ /* 0x000fc600078e0006 */
        /* <DEDUP_REMOVED lines=31> */
[----:B------:R-:W-:Y:S02]  /*4b570*/  ISETP.GE.U32.AND P0, PT, R6, RZ, PT ;  /* 0x000000ff0600720c */ /* 0x000fe40003f06070 */
[----:B------:R-:W-:-:S04]  /*4b580*/  IADD3.X R3, PT, PT, RZ, RZ, RZ, P1, !PT ;  /* 0x000000ffff037210 */ /* 0x000fc80000ffe4ff */
[----:B------:R-:W-:-:S04]  /*4b590*/  ISETP.GE.U32.AND.EX P0, PT, R3, 0x1, PT, P0 ;  /* 0x000000010300780c */ /* 0x000fc80003f06100 */
[----:B------:R-:W-:-:S13]  /*4b5a0*/  PLOP3.LUT P0, PT, P0, PT, PT, 0x8, 0x80 ;  /* 0x000000000080781c */ /* 0x000fda000070e170 */
.L_x_1441:
[----:B------:R-:W-:Y:S05]  /*4b5b0*/  BSYNC.RECONVERGENT B1 ;  /* 0x0000000000017941 */ /* 0x000fea0003800200 */
.L_x_1440:
        /* <DEDUP_REMOVED lines=43> */
.L_x_1444:
[----:B------:R-:W-:Y:S05]  /*4b870*/  BSYNC.RELIABLE B2 ;  /* 0x0000000000027941 */ /* 0x000fea0003800100 */
.L_x_1443:
        /* <DEDUP_REMOVED lines=44> */
.L_x_1445:
[----:B------:R-:W-:Y:S05]  /*4bb40*/  BSYNC.RECONVERGENT B1 ;  /* 0x0000000000017941 */ /* 0x000fea0003800200 */
.L_x_1442:
        /* <DEDUP_REMOVED lines=41> */
.L_x_1448:
[----:B------:R-:W-:Y:S05]  /*4bde0*/  BSYNC.RELIABLE B2 ;  /* 0x0000000000027941 */ /* 0x000fea0003800100 */
.L_x_1447:
        /* <DEDUP_REMOVED lines=44> */
.L_x_1449:
[----:B------:R-:W-:Y:S05]  /*4c0b0*/  BSYNC.RECONVERGENT B1 ;  /* 0x0000000000017941 */ /* 0x000fea0003800200 */
.L_x_1446:
        /* <DEDUP_REMOVED lines=18> */
[----:B------:R-:W-:Y:S01]  /*4c1e0*/  IMAD R67, R19, R5, RZ ;  /* 0x0000000513437224 */ /* 0x000fe200078e02ff */
[----:B------:R-:W-:Y:S01]  /*4c1f0*/  IADD3.X R69, PT, PT, RZ, RZ, RZ, P0, !PT ;  /* 0x000000ffff457210 */ /* 0x000fe200007fe4ff */
[----:B------:R-:W-:Y:S02]  /*4c200*/  IMAD.IADD R64, R65, 0x1, R64 ;  /* 0x0000000141407824 */ /* 0x000fe400078e0240 */
[----:B------:R-:W-:Y:S02]  /*4c210*/  IMAD.MOV.U32 R65, RZ, RZ, RZ ;  /* 0x000000ffff417224 */ /* 0x000fe400078e00ff */
[----:B------:R-:W-:-:S04]  /*4c220*/  IMAD.WIDE.U32 R68, R61, R22, R68 ;  /* 0x000000163d447225 */ /* 0x000fc800078e0044 */
[----:B------:R-:W-:-:S04]  /*4c230*/  IMAD.WIDE.U32 R64, R5, R18, R64 ;  /* 0x0000001205407225 */ /* 0x000fc800078e0040 */
[----:B------:R-:W-:Y:S02]  /*4c240*/  IMAD.IADD R71, R69, 0x1, R71 ;  /* 0x0000000145477824 */ /* 0x000fe400078e0247 */
[----:B------:R-:W-:Y:S02]  /*4c250*/  IMAD.IADD R66, R65, 0x1, R67 ;  /* 0x0000000141427824 */ /* 0x000fe400078e0243 */
[----:B------:R-:W-:Y:S01]  /*4c260*/  IMAD.MOV.U32 R65, RZ, RZ, RZ ;  /* 0x000000ffff417224 */ /* 0x000fe200078e00ff */
[----:B------:R-:W-:Y:S01]  /*4c270*/  IADD3 R70, P0, PT, R71, R64, RZ ;  /* 0x0000004047467210 */ /* 0x000fe20007f1e0ff */
[----:B------:R-:W-:Y:S02]  /*4c280*/  IMAD.MOV.U32 R64, RZ, RZ, R68 ;  /* 0x000000ffff407224 */ /* 0x000fe400078e0044 */
        /* <DEDUP_REMOVED lines=28> */
[----:B------:R-:W-:Y:S01]  /*4c450*/  IMAD.MOV.U32 R66, RZ, RZ, R72 ;  /* 0x000000ffff427224 */ /* 0x000fe200078e0048 */
[----:B------:R-:W-:Y:S01]  /*4c460*/  IADD3.X R71, PT, PT, RZ, RZ, RZ, P0, !PT ;  /* 0x000000ffff477210 */ /* 0x000fe200007fe4ff */
[----:B------:R-:W-:-:S02]  /*4c470*/  IMAD.MOV.U32 R67, RZ, RZ, RZ ;  /* 0x000000ffff437224 */ /* 0x000fc400078e00ff */
[----:B------:R-:W-:Y:S02]  /*4c480*/  IMAD R77, R15, R31, RZ ;  /* 0x0000001f0f4d7224 */ /* 0x000fe400078e02ff */
[----:B------:R-:W-:-:S04]  /*4c490*/  IMAD.WIDE.U32 R66, R31, R14, R66 ;  /* 0x0000000e1f427225 */ /* 0x000fc800078e0042 */
[----:B------:R-:W-:Y:S02]  /*4c4a0*/  IMAD R63, R21, R41, RZ ;  /* 0x00000029153f7224 */ /* 0x000fe400078e02ff */
        /* <DEDUP_REMOVED lines=48> */
[----:B------:R-:W-:Y:S01]  /*4c7b0*/  IMAD.IADD R71, R75, 0x1, R67 ;  /* 0x000000014b477824 */ /* 0x000fe200078e0243 */
[----:B------:R-:W-:Y:S01]  /*4c7c0*/  IADD3 R73, PT, PT, R73, R65, RZ ;  /* 0x0000004149497210 */ /* 0x000fe20007ffe0ff */
[----:B------:R-:W-:Y:S02]  /*4c7d0*/  IMAD.X R81, RZ, RZ, RZ, P0 ;  /* 0x000000ffff517224 */ /* 0x000fe400000e06ff */
[----:B------:R-:W-:Y:S01]  /*4c7e0*/  IMAD R83, R23, R29, RZ ;  /* 0x0000001d17537224 */ /* 0x000fe200078e02ff */
[----:B------:R-:W-:Y:S01]  /*4c7f0*/  IADD3 R70, P1, PT, R71, R72, RZ ;  /* 0x0000004847467210 */ /* 0x000fe20007f3e0ff */
        /* <DEDUP_REMOVED lines=44> */
[----:B------:R-:W-:Y:S01]  /*4cac0*/  IMAD R81, R19, R29, RZ ;  /* 0x0000001d13517224 */ /* 0x000fe200078e02ff */
[----:B------:R-:W-:Y:S01]  /*4cad0*/  IADD3 R87, PT, PT, R83, R87, RZ ;  /* 0x0000005753577210 */ /* 0x000fe20007ffe0ff */
        /* <DEDUP_REMOVED lines=47> */
[----:B------:R-:W-:Y:S01]  /*4cdd0*/  IMAD.IADD R81, R81, 0x1, R65 ;  /* 0x0000000151517824 */ /* 0x000fe200078e0241 */
[----:B------:R-:W-:Y:S01]  /*4cde0*/  IADD3 R77, PT, PT, R77, R63, RZ ;  /* 0x0000003f4d4d7210 */ /* 0x000fe20007ffe0ff */
[----:B------:R-:W-:Y:S02]  /*4cdf0*/  IMAD.X R75, RZ, RZ, RZ, P0 ;  /* 0x000000ffff4b7224 */ /* 0x000fe400000e06ff */
        /* <DEDUP_REMOVED lines=45> */
[----:B------:R-:W-:Y:S02]  /*4d0d0*/  IMAD R65, R17, R9, RZ ;  /* 0x0000000911417224 */ /* 0x000fe400078e02ff */
[----:B------:R-:W-:Y:S01]  /*4d0e0*/  IMAD.X R77, RZ, RZ, RZ, P0 ;  /* 0x000000ffff4d7224 */ /* 0x000fe200000e06ff */
[----:B------:R-:W-:Y:S01]  /*4d0f0*/  IADD3 R80, P0, PT, R15, R80, RZ ;  /* 0x000000500f507210 */ /* 0x000fe20007f1e0ff */
[----:B------:R-:W-:-:S04]  /*4d100*/  IMAD.WIDE.U32 R82, R22, 0x3d1, RZ ;  /* 0x000003d116527825 */ /* 0x000fc800078e00ff */
[----:B------:R-:W-:Y:S01]  /*4d110*/  IMAD R23, R25, R29, RZ ;  /* 0x0000001d19177224 */ /* 0x000fe200078e02ff */
[----:B------:R-:W-:Y:S01]  /*4d120*/  IADD3 R3, PT, PT, R2, R82, RZ ;  /* 0x0000005202037210 */ /* 0x000fe20007ffe0ff */
        /* <DEDUP_REMOVED lines=8> */
[----:B------:R-:W-:Y:S01]  /*4d1b0*/  VIADD R86, R83, UR4 ;  /* 0x0000000453567c36 */ /* 0x000fe20008000000 */
[----:B------:R-:W-:Y:S01]  /*4d1c0*/  IADD3 R74, P1, PT, R74, R75, RZ ;  /* 0x0000004b4a4a7210 */ /* 0x000fe20007f3e0ff */
[----:B------:R-:W-:Y:S01]  /*4d1d0*/  IMAD.MOV.U32 R87, RZ, RZ, RZ ;  /* 0x000000ffff577224 */ /* 0x000fe200078e00ff */
[----:B------:R-:W-:Y:S01]  /*4d1e0*/  SEL R23, RZ, 0x1, P0 ;  /* 0x00000001ff177807 */ /* 0x000fe20000000000 */
[----:B------:R-:W-:-:S02]  /*4d1f0*/  IMAD R15, R19, R7, RZ ;  /* 0x00000007130f7224 */ /* 0x000fc400078e02ff */
[----:B------:R-:W-:-:S04]  /*4d200*/  IMAD.WIDE.U32 R18, R7, R18, R80 ;  /* 0x0000001207127225 */ /* 0x000fc800078e0050 */
[----:B------:R-:W-:Y:S02]  /*4d210*/  IMAD.X R77, RZ, RZ, RZ, P2 ;  /* 0x000000ffff4d7224 */ /* 0x000fe400010e06ff */
[----:B------:R-:W-:-:S04]  /*4d220*/  IMAD.WIDE.U32 R80, R20, 0x3d1, R86 ;  /* 0x000003d114507825 */ /* 0x000fc800078e0056 */
[----:B------:R-:W-:Y:S01]  /*4d230*/  IMAD R21, R13, R9, RZ ;  /* 0x000000090d157224 */ /* 0x000fe200078e02ff */
[----:B------:R-:W-:Y:S01]  /*4d240*/  IADD3 R23, P2, P3, R80, R62, R23 ;  /* 0x0000003e50177210 */ /* 0x000fe20007b5e017 */
        /* <DEDUP_REMOVED lines=10> */
[----:B------:R-:W-:Y:S01]  /*4d2f0*/  IMAD.IADD R2, R63, 0x1, R15 ;  /* 0x000000013f027824 */ /* 0x000fe200078e020f */
[----:B------:R-:W-:Y:S01]  /*4d300*/  IADD3.X R15, PT, PT, RZ, RZ, RZ, P2, P3 ;  /* 0x000000ffff0f7210 */ /* 0x000fe200017e64ff */
[----:B------:R-:W-:Y:S02]  /*4d310*/  IMAD R75, R17, R7, RZ ;  /* 0x00000007114b7224 */ /* 0x000fe400078e02ff */
[----:B------:R-:W-:-:S02]  /*4d320*/  IMAD.X R63, RZ, RZ, RZ, P0 ;  /* 0x000000ffff3f7224 */ /* 0x000fc400000e06ff */
[----:B------:R-:W-:-:S04]  /*4d330*/  IMAD.WIDE.U32 R16, R7, R16, R76 ;  /* 0x0000001007107225 */ /* 0x000fc800078e004c */
[----:B------:R-:W-:Y:S02]  /*4d340*/  IMAD R19, R11, R9, RZ ;  /* 0x000000090b137224 */ /* 0x000fe400078e02ff */
[----:B------:R-:W-:-:S04]  /*4d350*/  IMAD.WIDE.U32 R62, R9, R10, R62 ;  /* 0x0000000a093e7225 */ /* 0x000fc800078e003e */
[----:B------:R-:W-:Y:S02]  /*4d360*/  IMAD.IADD R75, R17, 0x1, R75 ;  /* 0x00000001114b7824 */ /* 0x000fe400078e024b */
[----:B------:R-:W-:Y:S02]  /*4d370*/  VIADD R80, R81, UR4 ;  /* 0x0000000451507c36 */ /* 0x000fe40008000000 */
[----:B------:R-:W-:Y:S01]  /*4d380*/  IMAD.IADD R63, R63, 0x1, R19 ;  /* 0x000000013f3f7824 */ /* 0x000fe200078e0213 */
[----:B------:R-:W-:Y:S01]  /*4d390*/  IADD3 R74, P3, PT, R75, R62, RZ ;  /* 0x0000003e4b4a7210 */ /* 0x000fe20007f7e0ff */
[----:B------:R-:W-:Y:S02]  /*4d3a0*/  IMAD.MOV.U32 R81, RZ, RZ, RZ ;  /* 0x000000ffff517224 */ /* 0x000fe400078e00ff */
[----:B------:R-:W-:Y:S01]  /*4d3b0*/  IMAD R65, R13, R7, RZ ;  /* 0x000000070d417224 */ /* 0x000fe200078e02ff */
[----:B------:R-:W-:Y:S01]  /*4d3c0*/  IADD3 R62, P2, PT, R63, R2, RZ ;  /* 0x000000023f3e7210 */ /* 0x000fe20007f5e0ff */
[----:B------:R-:W-:-:S04]  /*4d3d0*/  IMAD.WIDE.U32 R76, R18, 0x3d1, R80 ;  /* 0x000003d1124c7825 */ /* 0x000fc800078e0050 */
[----:B------:R-:W-:Y:S01]  /*4d3e0*/  IMAD.X R75, RZ, RZ, RZ, P3 ;  /* 0x000000ffff4b7224 */ /* 0x000fe200018e06ff */
[----:B------:R-:W-:Y:S01]  /*4d3f0*/  IADD3 R64, P1, P0, R76, R15, R64 ;  /* 0x0000000f4c407210 */ /* 0x000fe2000783e040 */
[----:B------:R-:W-:Y:S02]  /*4d400*/  IMAD.X R63, RZ, RZ, RZ, P2 ;  /* 0x000000ffff3f7224 */ /* 0x000fe400010e06ff */
[----:B------:R-:W-:-:S04]  /*4d410*/  IMAD.WIDE.U32 R12, R7, R12, R74 ;  /* 0x0000000c070c7225 */ /* 0x000fc800078e004a */
[----:B------:R-:W-:Y:S02]  /*4d420*/  VIADD R76, R77, UR4 ;  /* 0x000000044d4c7c36 */ /* 0x000fe40008000000 */
[----:B------:R-:W-:Y:S02]  /*4d430*/  HFMA2 R77, -RZ, RZ, 0, 0 ;  /* 0x00000000ff4d7431 */ /* 0x000fe400000001ff */
[----:B------:R-:W-:Y:S02]  /*4d440*/  IMAD.X R21, RZ, RZ, RZ, P4 ;  /* 0x000000ffff157224 */ /* 0x000fe400020e06ff */
[----:B------:R-:W-:-:S03]  /*4d450*/  IMAD.WIDE.U32 R62, R9, R24, R62 ;  /* 0x00000018093e7225 */ /* 0x000fc600078e003e */
[----:B------:R-:W-:Y:S01]  /*4d460*/  IADD3 R21, P2, P3, R20, R21, R64 ;  /* 0x0000001514157210 */ /* 0x000fe20007b5e040 */
[----:B------:R-:W-:Y:S01]  /*4d470*/  IMAD.IADD R65, R13, 0x1, R65 ;  /* 0x000000010d417824 */ /* 0x000fe200078e0241 */
[----:B------:R-:W-:Y:S01]  /*4d480*/  IADD3.X R13, PT, PT, RZ, RZ, RZ, P1, P0 ;  /* 0x000000ffff0d7210 */ /* 0x000fe20000fe04ff */
[----:B------:R-:W-:Y:S01]  /*4d490*/  IMAD R15, R11, R7, RZ ;  /* 0x000000070b0f7224 */ /* 0x000fe200078e02ff */
[----:B------:R-:W-:Y:S01]  /*4d4a0*/  IADD3.X R19, PT, PT, RZ, RZ, RZ, P2, P3 ;  /* 0x000000ffff137210 */ /* 0x000fe200017e64ff */
[----:B------:R-:W-:Y:S01]  /*4d4b0*/  IMAD.WIDE.U32 R74, R16, 0x3d1, R76 ;  /* 0x000003d1104a7825 */ /* 0x000fe200078e004c */
[----:B------:R-:W-:-:S03]  /*4d4c0*/  IADD3 R64, P0, PT, R65, R62, RZ ;  /* 0x0000003e41407210 */ /* 0x000fc60007f1e0ff */
[----:B------:R-:W-:Y:S01]  /*4d4d0*/  IMAD.MOV.U32 R67, RZ, RZ, RZ ;  /* 0x000000ffff437224 */ /* 0x000fe200078e00ff */
[----:B------:R-:W-:Y:S01]  /*4d4e0*/  IADD3 R66, P2, P3, R74, R13, R66 ;  /* 0x0000000d4a427210 */ /* 0x000fe20007b5e042 */
[----:B------:R-:W-:Y:S02]  /*4d4f0*/  IMAD.X R65, RZ, RZ, RZ, P0 ;  /* 0x000000ffff417224 */ /* 0x000fe400000e06ff */
[----:B------:R-:W-:Y:S01]  /*4d500*/  IMAD R13, R25, R9, RZ ;  /* 0x00000009190d7224 */ /* 0x000fe200078e02ff */
[----:B------:R-:W-:Y:S01]  /*4d510*/  IADD3 R19, P0, P1, R18, R19, R66 ;  /* 0x0000001312137210 */ /* 0x000fe2000791e042 */
[----:B------:R-:W-:-:S04]  /*4d520*/  IMAD.WIDE.U32 R10, R7, R10, R64 ;  /* 0x0000000a070a7225 */ /* 0x000fc800078e0040 */
[----:B------:R-:W-:Y:S02]  /*4d530*/  VIADD R74, R75, UR4 ;  /* 0x000000044b4a7c36 */ /* 0x000fe40008000000 */
[----:B------:R-:W-:Y:S02]  /*4d540*/  IMAD.MOV.U32 R75, RZ, RZ, RZ ;  /* 0x000000ffff4b7224 */ /* 0x000fe400078e00ff */
[----:B------:R-:W-:Y:S01]  /*4d550*/  IMAD.IADD R63, R63, 0x1, R13 ;  /* 0x000000013f3f7824 */ /* 0x000fe200078e020d */
[----:B------:R-:W-:Y:S01]  /*4d560*/  IADD3.X R13, PT, PT, RZ, RZ, RZ, P2, P3 ;  /* 0x000000ffff0d7210 */ /* 0x000fe200017e64ff */
[----:B------:R-:W-:Y:S01]  /*4d570*/  IMAD.IADD R62, R11, 0x1, R15 ;  /* 0x000000010b3e7824 */ /* 0x000fe200078e020f */
[----:B------:R-:W-:Y:S01]  /*4d580*/  IADD3.X R11, PT, PT, RZ, RZ, RZ, P0, P1 ;  /* 0x000000ffff0b7210 */ /* 0x000fe200007e24ff */
[----:B------:R-:W-:-:S03]  /*4d590*/  IMAD.WIDE.U32 R64, R12, 0x3d1, R74 ;  /* 0x000003d10c407825 */ /* 0x000fc600078e004a */
[----:B------:R-:W-:Y:S01]  /*4d5a0*/  IADD3 R62, P4, PT, R62, R63, RZ ;  /* 0x0000003f3e3e7210 */ /* 0x000fe20007f9e0ff */
[----:B------:R-:W-:Y:S01]  /*4d5b0*/  VIADD R66, R65, UR4 ;  /* 0x0000000441427c36 */ /* 0x000fe20008000000 */
[----:B------:R-:W-:-:S03]  /*4d5c0*/  IADD3 R6, P3, P2, R64, R13, R68 ;  /* 0x0000000d40067210 */ /* 0x000fc60007a7e044 */
[----:B------:R-:W-:Y:S01]  /*4d5d0*/  IMAD.X R63, RZ, RZ, RZ, P4 ;  /* 0x000000ffff3f7224 */ /* 0x000fe200020e06ff */
[----:B------:R-:W-:Y:S01]  /*4d5e0*/  IADD3 R6, P4, P5, R16, R11, R6 ;  /* 0x0000000b10067210 */ /* 0x000fe20007d9e006 */
[----:B------:R-:W-:Y:S01]  /*4d5f0*/  IMAD.WIDE.U32 R64, R10, 0x3d1, R66 ;  /* 0x000003d10a407825 */ /* 0x000fe200078e0042 */
[----:B------:R-:W-:Y:S02]  /*4d600*/  IADD3.X R11, PT, PT, RZ, RZ, RZ, P3, P2 ;  /* 0x000000ffff0b7210 */ /* 0x000fe40001fe44ff */
[----:B------:R-:W-:Y:S01]  /*4d610*/  IADD3.X R15, PT, PT, RZ, RZ, RZ, P4, P5 ;  /* 0x000000ffff0f7210 */ /* 0x000fe200027ea4ff */
[----:B------:R-:W-:Y:S01]  /*4d620*/  IMAD.WIDE.U32 R16, R7, R24, R62 ;  /* 0x0000001807107225 */ /* 0x000fe200078e003e */
[----:B------:R-:W-:-:S03]  /*4d630*/  IADD3 R64, P0, P1, R64, R11, R70 ;  /* 0x0000000b40407210 */ /* 0x000fc6000791e046 */
[----:B------:R-:W-:Y:S01]  /*4d640*/  VIADD R66, R65, UR4 ;  /* 0x0000000441427c36 */ /* 0x000fe20008000000 */
[----:B------:R-:W-:Y:S01]  /*4d650*/  IADD3.X R11, PT, PT, RZ, RZ, RZ, P0, P1 ;  /* 0x000000ffff0b7210 */ /* 0x000fe200007e24ff */
[----:B------:R-:W-:Y:S01]  /*4d660*/  IMAD R65, R25, R7, RZ ;  /* 0x0000000719417224 */ /* 0x000fe200078e02ff */
[----:B------:R-:W-:Y:S01]  /*4d670*/  IADD3 R15, P2, P3, R12, R15, R64 ;  /* 0x0000000f0c0f7210 */ /* 0x000fe20007b5e040 */
[----:B------:R-:W-:-:S03]  /*4d680*/  IMAD.WIDE.U32 R62, R16, 0x3d1, R66 ;  /* 0x000003d1103e7825 */ /* 0x000fc600078e0042 */
[----:B------:R-:W-:Y:S01]  /*4d690*/  IADD3.X R13, PT, PT, RZ, RZ, RZ, P2, P3 ;  /* 0x000000ffff0d7210 */ /* 0x000fe200017e64ff */
[----:B------:R-:W-:Y:S01]  /*4d6a0*/  IMAD.IADD R65, R17, 0x1, R65 ;  /* 0x0000000111417824 */ /* 0x000fe200078e0241 */
        /* <DEDUP_REMOVED lines=38> */
[----:B------:R-:W-:Y:S01]  /*4d910*/  ISETP.GT.U32.AND.EX P0, PT, R3, RZ, PT, P0 ;  /* 0x000000ff0300720c */ /* 0x000fe20003f04100 */
[----:B------:R-:W-:-:S12]  /*4d920*/  IMAD.MOV.U32 R3, RZ, RZ, R2 ;  /* 0x000000ffff037224 */ /* 0x000fd800078e0002 */
.L_x_1451:
[----:B------:R-:W-:Y:S05]  /*4d930*/  BSYNC.RECONVERGENT B1 ;  /* 0x0000000000017941 */ /* 0x000fea0003800200 */
.L_x_1450:
        /* <DEDUP_REMOVED lines=43> */
.L_x_1454:
[----:B------:R-:W-:Y:S05]  /*4dbf0*/  BSYNC.RELIABLE B2 ;  /* 0x0000000000027941 */ /* 0x000fea0003800100 */
.L_x_1453:
        /* <DEDUP_REMOVED lines=44> */
.L_x_1455:
[----:B------:R-:W-:Y:S05]  /*4dec0*/  BSYNC.RECONVERGENT B1 ;  /* 0x0000000000017941 */ /* 0x000fea0003800200 */
.L_x_1452:
        /* <DEDUP_REMOVED lines=41> */
.L_x_1458:
[----:B------:R-:W-:Y:S05]  /*4e160*/  BSYNC.RELIABLE B2 ;  /* 0x0000000000027941 */ /* 0x000fea0003800100 */
.L_x_1457:
[----:B------:R-:W0:Y:S01]  /*4e170*/  LDCU.128 UR16, c[0x3][URZ] ;  /* 0x00c00000ff1077ac */ /* 0x000e220008000c00 */
[----:B------:R-:W-:Y:S01]  /*4e180*/  VIADD R25, R11, 0xffffffff ;  /* 0xffffffff0b197836 */ /* 0x000fe20000000000 */
[----:B------:R-:W1:Y:S01]  /*4e190*/  LDCU.64 UR20, c[0x3][0x10] ;  /* 0x00c00200ff1477ac */ /* 0x000e620008000a00 */
[----:B------:R-:W2:Y:S01]  /*4e1a0*/  LDCU UR4, c[0x3][0x18] ;  /* 0x00c00300ff0477ac */ /* 0x000ea20008000800 */
[C---:B0-----:R-:W-:Y:S01]  /*4e1b0*/  ISETP.GE.U32.AND P0, PT, R3.reuse, UR16, PT ;  /* 0x0000001003007c0c */ /* 0x041fe2000bf06070 */
        /* <DEDUP_REMOVED lines=39> */
.L_x_1459:
[----:B------:R-:W-:Y:S05]  /*4e430*/  BSYNC.RECONVERGENT B1 ;  /* 0x0000000000017941 */ /* 0x000fea0003800200 */
.L_x_1456:
        /* <DEDUP_REMOVED lines=12> */
[----:B------:R-:W-:Y:S01]  /*4e500*/  IMAD.MOV.U32 R65, RZ, RZ, RZ ;  /* 0x000000ffff417224 */ /* 0x000fe200078e00ff */
[----:B------:R-:W-:Y:S01]  /*4e510*/  IADD3 R69, PT, PT, R63, R69, RZ ;  /* 0x000000453f457210 */ /* 0x000fe20007ffe0ff */
[----:B------:R-:W-:Y:S02]  /*4e520*/  IMAD R71, R37, R61, RZ ;  /* 0x0000003d25477224 */ /* 0x000fe400078e02ff */
[----:B------:R-:W-:-:S04]  /*4e530*/  IMAD.WIDE.U32 R64, R41, R34, R64 ;  /* 0x0000002229407225 */ /* 0x000fc800078e0040 */
[----:B------:R-:W-:Y:S01]  /*4e540*/  IMAD R67, R35, R31, RZ ;  /* 0x0000001f23437224 */ /* 0x000fe200078e02ff */
[----:B------:R-:W-:Y:S01]  /*4e550*/  IADD3 R68, P0, PT, R69, R64, RZ ;  /* 0x0000004045447210 */ /* 0x000fe20007f1e0ff */
[----:B------:R-:W-:Y:S02]  /*4e560*/  IMAD R64, R35, R41, RZ ;  /* 0x0000002923407224 */ /* 0x000fe400078e02ff */
        /* <DEDUP_REMOVED lines=60> */
[----:B------:R-:W-:-:S04]  /*4e930*/  IMAD.WIDE.U32 R76, R61, R44, R76 ;  /* 0x0000002c3d4c7225 */ /* 0x000fc800078e004c */
[----:B------:R-:W-:Y:S02]  /*4e940*/  IMAD R63, R35, R7, RZ ;  /* 0x00000007233f7224 */ /* 0x000fe400078e02ff */
[----:B------:R-:W-:Y:S02]  /*4e950*/  IMAD.X R73, RZ, RZ, RZ, P0 ;  /* 0x000000ffff497224 */ /* 0x000fe400000e06ff */
[----:B------:R-:W-:Y:S02]  /*4e960*/  IMAD R35, R43, R31, RZ ;  /* 0x0000001f2b237224 */ /* 0x000fe400078e02ff */
[----:B------:R-:W-:-:S04]  /*4e970*/  IMAD.WIDE.U32 R74, R31, R42, R74 ;  /* 0x0000002a1f4a7225 */ /* 0x000fc800078e004a */
[----:B------:R-:W-:Y:S02]  /*4e980*/  IMAD.IADD R25, R77, 0x1, R25 ;  /* 0x000000014d197824 */ /* 0x000fe400078e0219 */
[----:B------:R-:W-:-:S03]  /*4e990*/  IMAD.WIDE.U32 R72, R27, R36, R72 ;  /* 0x000000241b487225 */ /* 0x000fc600078e0048 */
[----:B------:R-:W-:Y:S01]  /*4e9a0*/  IADD3 R74, P0, PT, R25, R74, RZ ;  /* 0x0000004a194a7210 */ /* 0x000fe20007f1e0ff */
[----:B------:R-:W-:Y:S02]  /*4e9b0*/  IMAD.MOV.U32 R71, RZ, RZ, RZ ;  /* 0x000000ffff477224 */ /* 0x000fe400078e00ff */
        /* <DEDUP_REMOVED lines=14> */
[----:B------:R-:W-:Y:S01]  /*4eaa0*/  IMAD.IADD R25, R35, 0x1, R25 ;  /* 0x0000000123197824 */ /* 0x000fe200078e0219 */
[----:B------:R-:W-:Y:S01]  /*4eab0*/  IADD3 R35, PT, PT, R75, R77, RZ ;  /* 0x0000004d4b237210 */ /* 0x000fe20007ffe0ff */
[----:B------:R-:W-:Y:S02]  /*4eac0*/  IMAD.X R71, RZ, RZ, RZ, P0 ;  /* 0x000000ffff477224 */ /* 0x000fe400000e06ff */
[----:B------:R-:W-:Y:S01]  /*4ead0*/  IMAD R67, R43, R29, RZ ;  /* 0x0000001d2b437224 */ /* 0x000fe200078e02ff */
[----:B------:R-:W-:Y:S01]  /*4eae0*/  IADD3 R74, P0, PT, R25, R74, RZ ;  /* 0x0000004a194a7210 */ /* 0x000fe20007f1e0ff */
[----:B------:R-:W-:-:S04]  /*4eaf0*/  IMAD.WIDE.U32 R72, R29, R42, R72 ;  /* 0x0000002a1d487225 */ /* 0x000fc800078e0048 */
[----:B------:R-:W-:Y:S01]  /*4eb00*/  IMAD R65, R37, R9, RZ ;  /* 0x0000000925417224 */ /* 0x000fe200078e02ff */
[----:B------:R-:W-:Y:S01]  /*4eb10*/  IADD3 R72, P2, PT, R35, R72, RZ ;  /* 0x0000004823487210 */ /* 0x000fe20007f5e0ff */
[----:B------:R-:W-:-:S04]  /*4eb20*/  IMAD.WIDE.U32 R70, R9, R36, R70 ;  /* 0x0000002409467225 */ /* 0x000fc800078e0046 */
        /* <DEDUP_REMOVED lines=41> */
[----:B------:R-:W-:Y:S01]  /*4edc0*/  IMAD.IADD R37, R73, 0x1, R65 ;  /* 0x0000000149257824 */ /* 0x000fe200078e0241 */
[----:B------:R-:W-:Y:S01]  /*4edd0*/  IADD3.X R73, PT, PT, RZ, RZ, RZ, P2, !PT ;  /* 0x000000ffff497210 */ /* 0x000fe200017fe4ff */
[----:B------:R-:W-:Y:S02]  /*4ede0*/  IMAD.IADD R68, R71, 0x1, R63 ;  /* 0x0000000147447824 */ /* 0x000fe400078e023f */
[----:B------:R-:W-:Y:S01]  /*4edf0*/  IMAD.X R75, RZ, RZ, RZ, P0 ;  /* 0x000000ffff4b7224 */ /* 0x000fe200000e06ff */
[----:B------:R-:W-:Y:S01]  /*4ee00*/  IADD3 R70, P1, PT, R37, R70, RZ ;  /* 0x0000004625467210 */ /* 0x000fe20007f3e0ff */
[----:B------:R-:W-:Y:S01]  /*4ee10*/  IMAD R77, R49, R61, RZ ;  /* 0x0000003d314d7224 */ /* 0x000fe200078e02ff */
[----:B------:R-:W-:Y:S01]  /*4ee20*/  IADD3 R68, P0, PT, R68, R69, RZ ;  /* 0x0000004544447210 */ /* 0x000fe20007f1e0ff */
        /* <DEDUP_REMOVED lines=53> */
[----:B------:R-:W-:Y:S02]  /*4f180*/  IMAD.MOV.U32 R44, RZ, RZ, R74 ;  /* 0x000000ffff2c7224 */ /* 0x000fe400078e004a */
[----:B------:R-:W-:Y:S02]  /*4f190*/  IMAD.MOV.U32 R45, RZ, RZ, RZ ;  /* 0x000000ffff2d7224 */ /* 0x000fe400078e00ff */
[----:B------:R-:W-:Y:S02]  /*4f1a0*/  IMAD.IADD R25, R71, 0x1, R43 ;  /* 0x0000000147197824 */ /* 0x000fe400078e022b */
[----:B------:R-:W-:-:S04]  /*4f1b0*/  IMAD.WIDE.U32 R44, R5, R52, R44 ;  /* 0x00000034052c7225 */ /* 0x000fc800078e002c */
[----:B------:R-:W-:Y:S02]  /*4f1c0*/  IMAD R35, R53, R5, RZ ;  /* 0x0000000535237224 */ /* 0x000fe400078e02ff */
[----:B------:R-:W-:Y:S01]  /*4f1d0*/  IMAD.X R73, RZ, RZ, RZ, P0 ;  /* 0x000000ffff497224 */ /* 0x000fe200000e06ff */
[----:B------:R-:W-:Y:S01]  /*4f1e0*/  IADD3 R4, P0, PT, R25, R68, RZ ;  /* 0x0000004419047210 */ /* 0x000fe20007f1e0ff */
[----:B------:R-:W-:Y:S02]  /*4f1f0*/  IMAD.IADD R25, R45, 0x1, R35 ;  /* 0x000000012d197824 */ /* 0x000fe400078e0223 */
[----:B------:R-:W-:-:S04]  /*4f200*/  IMAD.WIDE.U32 R72, R41, R50, R72 ;  /* 0x0000003229487225 */ /* 0x000fc800078e0048 */
[----:B------:R-:W-:Y:S02]  /*4f210*/  IMAD.X R71, RZ, RZ, RZ, P1 ;  /* 0x000000ffff477224 */ /* 0x000fe400008e06ff */
[----:B------:R-:W-:Y:S02]  /*4f220*/  IMAD R65, R51, R41, RZ ;  /* 0x0000002933417224 */ /* 0x000fe400078e02ff */
[----:B------:R-:W-:Y:S01]  /*4f230*/  IMAD.X R5, RZ, RZ, RZ, P0 ;  /* 0x000000ffff057224 */ /* 0x000fe200000e06ff */
[----:B------:R-:W-:Y:S01]  /*4f240*/  IADD3 R72, P0, PT, R25, R72, RZ ;  /* 0x0000004819487210 */ /* 0x000fe20007f1e0ff */
[----:B------:R-:W-:Y:S02]  /*4f250*/  IMAD R63, R49, R29, RZ ;  /* 0x0000001d313f7224 */ /* 0x000fe400078e02ff */
[----:B------:R-:W-:-:S04]  /*4f260*/  IMAD.WIDE.U32 R70, R29, R48, R70 ;  /* 0x000000301d467225 */ /* 0x000fc800078e0046 */
[----:B------:R-:W-:Y:S02]  /*4f270*/  IMAD.IADD R25, R73, 0x1, R65 ;  /* 0x0000000149197824 */ /* 0x000fe400078e0241 */
[----:B------:R-:W-:Y:S02]  /*4f280*/  IMAD.IADD R35, R69, 0x1, R37 ;  /* 0x0000000145237824 */ /* 0x000fe400078e0225 */
[----:B------:R-:W-:Y:S01]  /*4f290*/  IMAD.WIDE.U32 R4, R9, R46, R4 ;  /* 0x0000002e09047225 */ /* 0x000fe200078e0004 */
[----:B------:R-:W-:-:S03]  /*4f2a0*/  IADD3 R70, P2, PT, R25, R70, RZ ;  /* 0x0000004619467210 */ /* 0x000fc60007f5e0ff */
[----:B------:R-:W-:Y:S02]  /*4f2b0*/  IMAD.IADD R69, R71, 0x1, R63 ;  /* 0x0000000147457824 */ /* 0x000fe400078e023f */
[----:B------:R-:W-:Y:S02]  /*4f2c0*/  IMAD R43, R47, R9, RZ ;  /* 0x000000092f2b7224 */ /* 0x000fe400078e02ff */
[----:B------:R-:W-:Y:S01]  /*4f2d0*/  IMAD.X R73, RZ, RZ, RZ, P0 ;  /* 0x000000ffff497224 */ /* 0x000fe200000e06ff */
[----:B------:R-:W-:Y:S01]  /*4f2e0*/  IADD3 R68, P1, PT, R69, R4, RZ ;  /* 0x0000000445447210 */ /* 0x000fe20007f3e0ff */
[----:B------:R-:W-:Y:S02]  /*4f2f0*/  IMAD.IADD R60, R5, 0x1, R43 ;  /* 0x00000001053c7824 */ /* 0x000fe400078e022b */
[----:B------:R-:W-:-:S03]  /*4f300*/  IMAD.WIDE.U32 R4, R61, R52, R72 ;  /* 0x000000343d047225 */ /* 0x000fc600078e0048 */
[----:B------:R-:W-:Y:S01]  /*4f310*/  IADD3 R60, P0, PT, R60, R35, RZ ;  /* 0x000000233c3c7210 */ /* 0x000fe20007f1e0ff */
[----:B------:R-:W-:Y:S02]  /*4f320*/  IMAD.X R71, RZ, RZ, RZ, P2 ;  /* 0x000000ffff477224 */ /* 0x000fe400010e06ff */
        /* <DEDUP_REMOVED lines=18> */
[----:B------:R-:W-:Y:S01]  /*4f450*/  IMAD R71, R53, R41, RZ ;  /* 0x0000002935477224 */ /* 0x000fe200078e02ff */
[----:B------:R-:W-:Y:S01]  /*4f460*/  IADD3.X R41, PT, PT, RZ, RZ, RZ, P0, !PT ;  /* 0x000000ffff297210 */ /* 0x000fe200007fe4ff */
        /* <DEDUP_REMOVED lines=19> */
[----:B------:R-:W-:Y:S01]  /*4f5a0*/  IMAD.X R61, RZ, RZ, RZ, P0 ;  /* 0x000000ffff3d7224 */ /* 0x000fe200000e06ff */
[----:B------:R-:W-:Y:S01]  /*4f5b0*/  ISETP.GE.U32.AND P0, PT, R25, R24, PT ;  /* 0x000000181900720c */ /* 0x000fe20003f06070 */
[----:B------:R-:W-:Y:S02]  /*4f5c0*/  IMAD.IADD R5, R41, 0x1, R5 ;  /* 0x0000000129057824 */ /* 0x000fe400078e0205 */
[----:B------:R-:W-:Y:S01]  /*4f5d0*/  IMAD.IADD R35, R31, 0x1, R35 ;  /* 0x000000011f237824 */ /* 0x000fe200078e0223 */
[----:B------:R-:W-:Y:S01]  /*4f5e0*/  SEL R63, RZ, 0x1, P0 ;  /* 0x00000001ff3f7807 */ /* 0x000fe20000000000 */
[----:B------:R-:W-:Y:S01]  /*4f5f0*/  IMAD.WIDE.U32 R60, R7, R48, R60 ;  /* 0x00000030073c7225 */ /* 0x000fe200078e003c */
[----:B------:R-:W-:-:S03]  /*4f600*/  IADD3 R30, P1, PT, R5, R30, RZ ;  /* 0x0000001e051e7210 */ /* 0x000fc60007f3e0ff */
[----:B------:R-:W-:Y:S01]  /*4f610*/  IMAD R5, R49, R7, RZ ;  /* 0x0000000731057224 */ /* 0x000fe200078e02ff */
[----:B------:R-:W-:Y:S01]  /*4f620*/  IADD3 R48, P0, PT, R35, R60, RZ ;  /* 0x0000003c23307210 */ /* 0x000fe20007f1e0ff */
[----:B------:R-:W-:Y:S02]  /*4f630*/  IMAD.X R31, RZ, RZ, RZ, P1 ;  /* 0x000000ffff1f7224 */ /* 0x000fe400008e06ff */
[----:B------:R-:W-:Y:S02]  /*4f640*/  IMAD R37, R53, R29, RZ ;  /* 0x0000001d35257224 */ /* 0x000fe400078e02ff */
[----:B------:R-:W-:Y:S02]  /*4f650*/  IMAD.X R49, RZ, RZ, RZ, P0 ;  /* 0x000000ffff317224 */ /* 0x000fe400000e06ff */
[----:B------:R-:W-:-:S04]  /*4f660*/  IMAD.WIDE.U32 R30, R29, R52, R30 ;  /* 0x000000341d1e7225 */ /* 0x000fc800078e001e */
[----:B------:R-:W-:Y:S02]  /*4f670*/  VIADD R68, R73, UR4 ;  /* 0x0000000449447c36 */ /* 0x000fe40008000000 */
[----:B------:R-:W-:Y:S02]  /*4f680*/  IMAD.MOV.U32 R69, RZ, RZ, RZ ;  /* 0x000000ffff457224 */ /* 0x000fe400078e00ff */
[----:B------:R-:W-:-:S04]  /*4f690*/  IMAD.WIDE.U32 R28, R9, R50, R48 ;  /* 0x00000032091c7225 */ /* 0x000fc800078e0030 */
[----:B------:R-:W-:Y:S02]  /*4f6a0*/  IMAD.IADD R49, R31, 0x1, R37 ;  /* 0x000000011f317824 */ /* 0x000fe400078e0225 */
[----:B------:R-:W-:-:S03]  /*4f6b0*/  IMAD.WIDE.U32 R68, R46, 0x3d1, R68 ;  /* 0x000003d12e447825 */ /* 0x000fc600078e0044 */
[----:B------:R-:W-:Y:S01]  /*4f6c0*/  IADD3 R48, P0, PT, R49, R28, RZ ;  /* 0x0000001c31307210 */ /* 0x000fe20007f1e0ff */
[----:B------:R-:W-:Y:S01]  /*4f6d0*/  IMAD R31, R51, R9, RZ ;  /* 0x00000009331f7224 */ /* 0x000fe200078e02ff */
[----:B------:R-:W-:Y:S01]  /*4f6e0*/  IADD3 R63, P1, P2, R68, R62, R63 ;  /* 0x0000003e443f7210 */ /* 0x000fe20007a3e03f */
[----:B------:R-:W-:Y:S02]  /*4f6f0*/  IMAD.IADD R35, R61, 0x1, R5 ;  /* 0x000000013d237824 */ /* 0x000fe400078e0205 */
[----:B------:R-:W-:Y:S01]  /*4f700*/  VIADD R60, R69, UR4 ;  /* 0x00000004453c7c36 */ /* 0x000fe20008000000 */
[----:B------:R-:W-:Y:S01]  /*4f710*/  IADD3.X R5, PT, PT, RZ, RZ, RZ, P1, P2 ;  /* 0x000000ffff057210 */ /* 0x000fe20000fe44ff */
[----:B------:R-:W-:Y:S01]  /*4f720*/  IMAD.MOV.U32 R61, RZ, RZ, RZ ;  /* 0x000000ffff3d7224 */ /* 0x000fe200078e00ff */
[----:B------:R-:W-:Y:S01]  /*4f730*/  IADD3 R20, P3, PT, R63, R4, RZ ;  /* 0x000000043f147210 */ /* 0x000fe20007f7e0ff */
[----:B------:R-:W-:Y:S02]  /*4f740*/  IMAD.IADD R28, R29, 0x1, R31 ;  /* 0x000000011d1c7824 */ /* 0x000fe400078e021f */
[----:B------:R-:W-:Y:S01]  /*4f750*/  IMAD.WIDE.U32 R60, R40, 0x3d1, R60 ;  /* 0x000003d1283c7825 */ /* 0x000fe200078e003c */
[----:B------:R-:W-:-:S03]  /*4f760*/  IADD3.X R31, PT, PT, RZ, RZ, RZ, P3, !PT ;  /* 0x000000ffff1f7210 */ /* 0x000fc60001ffe4ff */
[----:B------:R-:W-:Y:S01]  /*4f770*/  IMAD.X R49, RZ, RZ, RZ, P0 ;  /* 0x000000ffff317224 */ /* 0x000fe200000e06ff */
[----:B------:R-:W-:Y:S01]  /*4f780*/  IADD3 R28, P0, PT, R28, R35, RZ ;  /* 0x000000231c1c7210 */ /* 0x000fe20007f1e0ff */
[----:B------:R-:W-:Y:S01]  /*4f790*/  IMAD R35, R53, R27, RZ ;  /* 0x0000001b35237224 */ /* 0x000fe200078e02ff */
[----:B------:R-:W-:Y:S01]  /*4f7a0*/  IADD3 R18, P1, P2, R60, R5, R64 ;  /* 0x000000053c127210 */ /* 0x000fe20007a3e040 */
[----:B------:R-:W-:-:S03]  /*4f7b0*/  IMAD.WIDE.U32 R4, R27, R52, R48 ;  /* 0x000000341b047225 */ /* 0x000fc600078e0030 */
[----:B------:R-:W-:Y:S01]  /*4f7c0*/  IADD3 R18, P3, P4, R46, R31, R18 ;  /* 0x0000001f2e127210 */ /* 0x000fe20007c7e012 */
[----:B------:R-:W-:Y:S02]  /*4f7d0*/  IMAD.X R29, RZ, RZ, RZ, P0 ;  /* 0x000000ffff1d7224 */ /* 0x000fe400000e06ff */
[----:B------:R-:W-:Y:S02]  /*4f7e0*/  VIADD R60, R61, UR4 ;  /* 0x000000043d3c7c36 */ /* 0x000fe40008000000 */
[----:B------:R-:W-:Y:S01]  /*4f7f0*/  IMAD.WIDE.U32 R26, R7, R50, R28 ;  /* 0x00000032071a7225 */ /* 0x000fe200078e001c */
[----:B------:R-:W-:-:S03]  /*4f800*/  IADD3.X R29, PT, PT, RZ, RZ, RZ, P1, P2 ;  /* 0x000000ffff1d7210 */ /* 0x000fc60000fe44ff */
[----:B------:R-:W-:Y:S02]  /*4f810*/  IMAD.IADD R5, R5, 0x1, R35 ;  /* 0x0000000105057824 */ /* 0x000fe400078e0223 */
[----:B------:R-:W-:Y:S02]  /*4f820*/  IMAD.MOV.U32 R61, RZ, RZ, RZ ;  /* 0x000000ffff3d7224 */ /* 0x000fe400078e00ff */
[----:B------:R-:W-:Y:S01]  /*4f830*/  IMAD R31, R53, R9, RZ ;  /* 0x00000009351f7224 */ /* 0x000fe200078e02ff */
[----:B------:R-:W-:Y:S01]  /*4f840*/  IADD3 R28, P0, PT, R5, R26, RZ ;  /* 0x0000001a051c7210 */ /* 0x000fe20007f1e0ff */
[----:B------:R-:W-:Y:S01]  /*4f850*/  IMAD.WIDE.U32 R46, R30, 0x3d1, R60 ;  /* 0x000003d11e2e7825 */ /* 0x000fe200078e003c */
[----:B------:R-:W-:-:S03]  /*4f860*/  IADD3.X R5, PT, PT, RZ, RZ, RZ, P3, P4 ;  /* 0x000000ffff057210 */ /* 0x000fc60001fe84ff */
[----:B------:R-:W-:Y:S01]  /*4f870*/  VIADD R8, R47, UR4 ;  /* 0x000000042f087c36 */ /* 0x000fe20008000000 */
[----:B------:R-:W-:Y:S01]  /*4f880*/  IADD3 R16, P2, P3, R46, R29, R66 ;  /* 0x0000001d2e107210 */ /* 0x000fe20007b5e042 */
[----:B------:R-:W-:Y:S02]  /*4f890*/  IMAD.X R29, RZ, RZ, RZ, P0 ;  /* 0x000000ffff1d7224 */ /* 0x000fe400000e06ff */
[----:B------:R-:W-:Y:S01]  /*4f8a0*/  IMAD R51, R51, R7, RZ ;  /* 0x0000000733337224 */ /* 0x000fe200078e02ff */
[----:B------:R-:W-:Y:S01]  /*4f8b0*/  IADD3 R16, P0, P1, R40, R5, R16 ;  /* 0x0000000528107210 */ /* 0x000fe2000791e010 */
[----:B------:R-:W-:Y:S01]  /*4f8c0*/  IMAD.WIDE.U32 R28, R9, R52, R28 ;  /* 0x00000034091c7225 */ /* 0x000fe200078e001c */
[----:B------:R-:W-:-:S03]  /*4f8d0*/  IADD3.X R5, PT, PT, RZ, RZ, RZ, P2, P3 ;  /* 0x000000ffff057210 */ /* 0x000fc600017e64ff */
[----:B------:R-:W-:Y:S02]  /*4f8e0*/  IMAD.MOV.U32 R9, RZ, RZ, RZ ;  /* 0x000000ffff097224 */ /* 0x000fe400078e00ff */
[----:B------:R-:W-:Y:S02]  /*4f8f0*/  IMAD.IADD R27, R27, 0x1, R51 ;  /* 0x000000011b1b7824 */ /* 0x000fe400078e0233 */
[----:B------:R-:W-:-:S04]  /*4f900*/  IMAD.WIDE.U32 R8, R4, 0x3d1, R8 ;  /* 0x000003d104087825 */ /* 0x000fc800078e0008 */
[----:B------:R-:W-:Y:S01]  /*4f910*/  IMAD.IADD R2, R29, 0x1, R31 ;  /* 0x000000011d027824 */ /* 0x000fe200078e021f */
[----:B------:R-:W-:Y:S01]  /*4f920*/  IADD3 R14, P3, P2, R8, R5, R34 ;  /* 0x00000005080e7210 */ /* 0x000fe20007a7e022 */
[----:B------:R-:W-:Y:S01]  /*4f930*/  VIADD R26, R9, UR4 ;  /* 0x00000004091a7c36 */ /* 0x000fe20008000000 */
[----:B------:R-:W-:Y:S01]  /*4f940*/  IADD3.X R5, PT, PT, RZ, RZ, RZ, P0, P1 ;  /* 0x000000ffff057210 */ /* 0x000fe200007e24ff */
        /* <DEDUP_REMOVED lines=11> */
[----:B------:R-:W-:Y:S01]  /*4fa00*/  IADD3.X R29, PT, PT, RZ, RZ, RZ, P0, P1 ;  /* 0x000000ffff1d7210 */ /* 0x000fe200007e24ff */
[----:B------:R-:W-:Y:S01]  /*4fa10*/  IMAD R7, R53, R7, RZ ;  /* 0x0000000735077224 */ /* 0x000fe200078e02ff */
[----:B------:R-:W-:Y:S01]  /*4fa20*/  IADD3 R12, P2, P3, R4, R5, R12 ;  /* 0x00000005040c7210 */ /* 0x000fe20007b5e00c */
[----:B------:R-:W-:-:S03]  /*4fa30*/  IMAD.WIDE.U32 R26, R8, 0x3d1, R30 ;  /* 0x000003d1081a7825 */ /* 0x000fc600078e001e */
[----:B------:R-:W-:Y:S01]  /*4fa40*/  IADD3.X R5, PT, PT, RZ, RZ, RZ, P2, P3 ;  /* 0x000000ffff057210 */ /* 0x000fe200017e64ff */
[----:B------:R-:W-:Y:S01]  /*4fa50*/  VIADD R4, R27, UR4 ;  /* 0x000000041b047c36 */ /* 0x000fe20008000000 */
[----:B------:R-:W-:Y:S01]  /*4fa60*/  IADD3 R10, P0, P1, R26, R29, R42 ;  /* 0x0000001d1a0a7210 */ /* 0x000fe2000791e02a */
[----:B------:R-:W-:-:S03]  /*4fa70*/  IMAD.IADD R9, R9, 0x1, R7 ;  /* 0x0000000109097824 */ /* 0x000fc600078e0207 */
        /* <DEDUP_REMOVED lines=38> */
.L_x_1461:
[----:B------:R-:W-:Y:S05]  /*4fce0*/  BSYNC.RECONVERGENT B1 ;  /* 0x0000000000017941 */ /* 0x000fea0003800200 */
.L_x_1460:
        /* <DEDUP_REMOVED lines=41> */
.L_x_1464:
[----:B------:R-:W-:Y:S05]  /*4ff80*/  BSYNC.RELIABLE B2 ;  /* 0x0000000000027941 */ /* 0x000fea0003800100 */
.L_x_1463:
        /* <DEDUP_REMOVED lines=39> */
[C---:B--2---:R-:W-:Y:S02]  /*50200*/  ISETP.GE.U32.AND P0, PT, R10.reuse, UR4, PT ;  /* 0x000000040a007c0c */ /* 0x044fe4000bf06070 */
[----:B------:R-:W-:Y:S02]  /*50210*/  IADD3 R10, PT, PT, R10, -UR4, RZ ;  /* 0x800000040a0a7c10 */ /* 0x000fe4000fffe0ff */
[----:B------:R-:W-:-:S13]  /*50220*/  ISETP.GE.U32.AND.EX P0, PT, R2, RZ, PT, P0 ;  /* 0x000000ff0200720c */ /* 0x000fda0003f06100 */
[----:B------:R-:W-:-:S04]  /*50230*/  @P0 IMAD.MOV R5, RZ, RZ, R27 ;  /* 0x000000ffff050224 */ /* 0x000fc800078e021b */
[----:B------:R-:W-:-:S07]  /*50240*/  IMAD.IADD R27, R5, 0x1, -R0 ;  /* 0x00000001051b7824 */ /* 0x000fce00078e0a00 */
.L_x_1465:
[----:B------:R-:W-:Y:S05]  /*50250*/  BSYNC.RECONVERGENT B1 ;  /* 0x0000000000017941 */ /* 0x000fea0003800200 */
.L_x_1462:
        /* <DEDUP_REMOVED lines=41> */
.L_x_1468:
[----:B------:R-:W-:Y:S05]  /*504f0*/  BSYNC.RELIABLE B2 ;  /* 0x0000000000027941 */ /* 0x000fea0003800100 */
.L_x_1467:
        /* <DEDUP_REMOVED lines=44> */
.L_x_1469:
[----:B------:R-:W-:Y:S05]  /*507c0*/  BSYNC.RECONVERGENT B1 ;  /* 0x0000000000017941 */ /* 0x000fea0003800200 */
.L_x_1466:
        /* <DEDUP_REMOVED lines=9> */
[----:B------:R-:W-:Y:S02]  /*50860*/  HFMA2 R7, -RZ, RZ, 0, 0 ;  /* 0x00000000ff077431 */ /* 0x000fe400000001ff */
[C---:B------:R-:W-:Y:S02]  /*50870*/  IMAD R31, R33.reuse, R3, RZ ;  /* 0x00000003211f7224 */ /* 0x040fe400078e02ff */
        /* <DEDUP_REMOVED lines=8> */
[-C--:B------:R-:W-:Y:S02]  /*50900*/  IMAD R8, R55, R21.reuse, RZ ;  /* 0x0000001537087224 */ /* 0x080fe400078e02ff */
[----:B------:R-:W-:Y:S02]  /*50910*/  IMAD R5, R33, R21, RZ ;  /* 0x0000001521057224 */ /* 0x000fe400078e02ff */
[----:B------:R-:W-:-:S02]  /*50920*/  IMAD.X R31, RZ, RZ, RZ, P0 ;  /* 0x000000ffff1f7224 */ /* 0x000fc400000e06ff */
        /* <DEDUP_REMOVED lines=31> */
[----:B------:R-:W-:Y:S01]  /*50b20*/  IMAD R31, R55, R15, RZ ;  /* 0x0000000f371f7224 */ /* 0x000fe200078e02ff */
[----:B------:R-:W-:Y:S01]  /*50b30*/  IADD3.X R41, PT, PT, RZ, RZ, RZ, P1, !PT ;  /* 0x000000ffff297210 */ /* 0x000fe20000ffe4ff */
[----:B------:R-:W-:Y:S01]  /*50b40*/  IMAD R43, R57, R3, RZ ;  /* 0x00000003392b7224 */ /* 0x000fe200078e02ff */
[----:B------:R-:W-:Y:S01]  /*50b50*/  IADD3 R34, P0, PT, R35, R28, RZ ;  /* 0x0000001c23227210 */ /* 0x000fe20007f1e0ff */
[----:B------:R-:W-:Y:S02]  /*50b60*/  IMAD.IADD R30, R29, 0x1, R31 ;  /* 0x000000011d1e7824 */ /* 0x000fe400078e021f */
[----:B------:R-:W-:Y:S02]  /*50b70*/  IMAD.MOV.U32 R28, RZ, RZ, R36 ;  /* 0x000000ffff1c7224 */ /* 0x000fe400078e0024 */
[----:B------:R-:W-:-:S02]  /*50b80*/  IMAD.MOV.U32 R29, RZ, RZ, RZ ;  /* 0x000000ffff1d7224 */ /* 0x000fc400078e00ff */
[----:B------:R-:W-:Y:S02]  /*50b90*/  IMAD R9, R85, R21, RZ ;  /* 0x0000001555097224 */ /* 0x000fe400078e02ff */
[----:B------:R-:W-:-:S04]  /*50ba0*/  IMAD.WIDE.U32 R28, R3, R56, R28 ;  /* 0x00000038031c7225 */ /* 0x000fc800078e001c */
[----:B------:R-:W-:Y:S02]  /*50bb0*/  IMAD.X R35, RZ, RZ, RZ, P0 ;  /* 0x000000ffff237224 */ /* 0x000fe400000e06ff */
        /* <DEDUP_REMOVED lines=14> */
[----:B------:R-:W-:Y:S02]  /*50ca0*/  IMAD R43, R57, R23, RZ ;  /* 0x00000017392b7224 */ /* 0x000fe400078e02ff */
[----:B------:R-:W-:-:S04]  /*50cb0*/  IMAD.WIDE.U32 R40, R23, R56, R40 ;  /* 0x0000003817287225 */ /* 0x000fc800078e0028 */
[----:B------:R-:W-:Y:S02]  /*50cc0*/  IMAD.IADD R34, R31, 0x1, R7 ;  /* 0x000000011f227824 */ /* 0x000fe400078e0207 */
        /* <DEDUP_REMOVED lines=9> */
[----:B------:R-:W-:Y:S01]  /*50d60*/  IMAD R7, R55, R11, RZ ;  /* 0x0000000b37077224 */ /* 0x000fe200078e02ff */
[----:B------:R-:W-:Y:S01]  /*50d70*/  IADD3 R36, P1, PT, R37, R30, RZ ;  /* 0x0000001e25247210 */ /* 0x000fe20007f3e0ff */
[----:B------:R-:W-:-:S04]  /*50d80*/  IMAD.WIDE.U32 R54, R11, R54, R34 ;  /* 0x000000360b367225 */ /* 0x000fc800078e0022 */
[----:B------:R-:W-:Y:S02]  /*50d90*/  IMAD.IADD R35, R31, 0x1, R5 ;  /* 0x000000011f237824 */ /* 0x000fe400078e0205 */
[----:B------:R-:W-:Y:S02]  /*50da0*/  IMAD.MOV.U32 R30, RZ, RZ, R40 ;  /* 0x000000ffff1e7224 */ /* 0x000fe400078e0028 */
[----:B------:R-:W-:Y:S02]  /*50db0*/  IMAD.MOV.U32 R31, RZ, RZ, RZ ;  /* 0x000000ffff1f7224 */ /* 0x000fe400078e00ff */
[----:B------:R-:W-:Y:S01]  /*50dc0*/  IMAD.X R43, RZ, RZ, RZ, P0 ;  /* 0x000000ffff2b7224 */ /* 0x000fe200000e06ff */
[----:B------:R-:W-:Y:S01]  /*50dd0*/  IADD3 R34, P0, PT, R35, R54, RZ ;  /* 0x0000003623227210 */ /* 0x000fe20007f1e0ff */
[----:B------:R-:W-:Y:S02]  /*50de0*/  IMAD R5, R89, R3, RZ ;  /* 0x0000000359057224 */ /* 0x000fe400078e02ff */
[----:B------:R-:W-:Y:S01]  /*50df0*/  IMAD.WIDE.U32 R30, R3, R88, R30 ;  /* 0x00000058031e7225 */ /* 0x000fe200078e001e */
[----:B------:R-:W-:-:S03]  /*50e00*/  IADD3.X R35, PT, PT, RZ, RZ, RZ, P0, !PT ;  /* 0x000000ffff237210 */ /* 0x000fc600007fe4ff */
        /* <DEDUP_REMOVED lines=100> */
[----:B------:R-:W-:Y:S01]  /*51450*/  IMAD.X R41, RZ, RZ, RZ, P1 ;  /* 0x000000ffff297224 */ /* 0x000fe200008e06ff */
[----:B------:R-:W-:Y:S01]  /*51460*/  IADD3 R5, PT, PT, R45, R5, RZ ;  /* 0x000000052d057210 */ /* 0x000fe20007ffe0ff */
[----:B------:R-:W-:Y:S02]  /*51470*/  IMAD R7, R59, R19, RZ ;  /* 0x000000133b077224 */ /* 0x000fe400078e02ff */
        /* <DEDUP_REMOVED lines=44> */
[----:B------:R-:W-:-:S03]  /*51740*/  IMAD.WIDE.U32 R22, R15, R58, R22 ;  /* 0x0000003a0f167225 */ /* 0x000fc600078e0016 */
[----:B------:R-:W-:Y:S01]  /*51750*/  IADD3.X R47, PT, PT, RZ, RZ, RZ, P0, !PT ;  /* 0x000000ffff2f7210 */ /* 0x000fe200007fe4ff */
[----:B------:R-:W-:Y:S02]  /*51760*/  IMAD.IADD R45, R43, 0x1, R45 ;  /* 0x000000012b2d7824 */ /* 0x000fe400078e022d */
[----:B------:R-:W-:-:S03]  /*51770*/  IMAD.WIDE.U32 R2, R11, R88, R2 ;  /* 0x000000580b027225 */ /* 0x000fc600078e0002 */
[----:B------:R-:W-:Y:S01]  /*51780*/  IADD3 R44, P1, PT, R45, R22, RZ ;  /* 0x000000162d2c7210 */ /* 0x000fe20007f3e0ff */
[----:B------:R-:W-:Y:S02]  /*51790*/  IMAD.IADD R43, R23, 0x1, R5 ;  /* 0x00000001172b7824 */ /* 0x000fe400078e0205 */
[----:B------:R-:W-:-:S03]  /*517a0*/  IMAD.WIDE.U32 R22, R21, R78, R46 ;  /* 0x0000004e15167225 */ /* 0x000fc600078e002e */
[----:B------:R-:W-:Y:S01]  /*517b0*/  IADD3 R42, P0, PT, R43, R2, RZ ;  /* 0x000000022b2a7210 */ /* 0x000fe20007f1e0ff */
[----:B------:R-:W-:Y:S02]  /*517c0*/  IMAD.X R45, RZ, RZ, RZ, P1 ;  /* 0x000000ffff2d7224 */ /* 0x000fe400008e06ff */
[----:B------:R-:W-:Y:S02]  /*517d0*/  IMAD R5, R79, R21, RZ ;  /* 0x000000154f057224 */ /* 0x000fe400078e02ff */
[----:B------:R-:W-:Y:S02]  /*517e0*/  IMAD.X R43, RZ, RZ, RZ, P0 ;  /* 0x000000ffff2b7224 */ /* 0x000fe400000e06ff */
[----:B------:R-:W-:Y:S02]  /*517f0*/  IMAD R9, R39, R17, RZ ;  /* 0x0000001127097224 */ /* 0x000fe400078e02ff */
[----:B------:R-:W-:-:S04]  /*51800*/  IMAD.WIDE.U32 R44, R17, R38, R44 ;  /* 0x00000026112c7225 */ /* 0x000fc800078e002c */
        /* <DEDUP_REMOVED lines=8> */
[----:B------:R-:W-:Y:S02]  /*51890*/  IMAD.IADD R43, R43, 0x1, R7 ;  /* 0x000000012b2b7824 */ /* 0x000fe400078e0207 */
[----:B------:R-:W-:-:S02]  /*518a0*/  IMAD.X R3, RZ, RZ, RZ, P0 ;  /* 0x000000ffff037224 */ /* 0x000fc400000e06ff */
[----:B------:R-:W-:Y:S01]  /*518b0*/  IMAD.WIDE.U32 R46, R40, 0x3d1, RZ ;  /* 0x000003d1282e7825 */ /* 0x000fe200078e00ff */
[----:B------:R-:W-:-:S03]  /*518c0*/  IADD3 R42, P0, PT, R43, R24, RZ ;  /* 0x000000182b2a7210 */ /* 0x000fc60007f1e0ff */
[----:B------:R-:W-:Y:S02]  /*518d0*/  IMAD.X R45, RZ, RZ, RZ, P1 ;  /* 0x000000ffff2d7224 */ /* 0x000fe400008e06ff */
[----:B------:R-:W-:-:S04]  /*518e0*/  IMAD.WIDE.U32 R2, R19, R78, R2 ;  /* 0x0000004e13027225 */ /* 0x000fc800078e0002 */
[----:B------:R-:W-:Y:S02]  /*518f0*/  IMAD R5, R79, R19, RZ ;  /* 0x000000134f057224 */ /* 0x000fe400078e02ff */
[----:B------:R-:W-:Y:S02]  /*51900*/  IMAD.IADD R19, R4, 0x1, R46 ;  /* 0x0000000104137824 */ /* 0x000fe400078e022e */
[----:B------:R-:W-:-:S04]  /*51910*/  IMAD.WIDE.U32 R44, R15, R38, R44 ;  /* 0x000000260f2c7225 */ /* 0x000fc800078e002c */
[----:B------:R-:W-:Y:S02]  /*51920*/  IMAD.IADD R5, R3, 0x1, R5 ;  /* 0x0000000103057824 */ /* 0x000fe400078e0205 */
[----:B------:R-:W-:Y:S02]  /*51930*/  IMAD R7, R39, R15, RZ ;  /* 0x0000000f27077224 */ /* 0x000fe400078e02ff */
        /* <DEDUP_REMOVED lines=13> */
[----:B------:R-:W-:-:S03]  /*51a10*/  IMAD.WIDE.U32 R4, R17, R78, R4 ;  /* 0x0000004e11047225 */ /* 0x000fc600078e0004 */
[----:B------:R-:W-:Y:S01]  /*51a20*/  IADD3 R40, P3, PT, R3, R40, RZ ;  /* 0x0000002803287210 */ /* 0x000fe20007f7e0ff */
[----:B------:R-:W-:Y:S02]  /*51a30*/  IMAD.X R45, RZ, RZ, RZ, P0 ;  /* 0x000000ffff2d7224 */ /* 0x000fe400000e06ff */
[----:B------:R-:W-:Y:S02]  /*51a40*/  IMAD R17, R79, R17, RZ ;  /* 0x000000114f117224 */ /* 0x000fe400078e02ff */
[----:B------:R-:W-:Y:S02]  /*51a50*/  IMAD.IADD R9, R43, 0x1, R9 ;  /* 0x000000012b097824 */ /* 0x000fe400078e0209 */
[----:B------:R-:W-:-:S04]  /*51a60*/  IMAD.WIDE.U32 R6, R13, R38, R44 ;  /* 0x000000260d067225 */ /* 0x000fc800078e002c */
[----:B------:R-:W-:Y:S01]  /*51a70*/  IMAD.IADD R43, R5, 0x1, R17 ;  /* 0x00000001052b7824 */ /* 0x000fe200078e0211 */
[----:B------:R-:W-:Y:S01]  /*51a80*/  IADD3.X R5, PT, PT, RZ, RZ, RZ, P1, P2 ;  /* 0x000000ffff057210 */ /* 0x000fe20000fe44ff */
[----:B------:R-:W-:Y:S02]  /*51a90*/  IMAD R17, R39, R13, RZ ;  /* 0x0000000d27117224 */ /* 0x000fe400078e02ff */
[----:B------:R-:W-:Y:S01]  /*51aa0*/  VIADD R46, R47, UR4 ;  /* 0x000000042f2e7c36 */ /* 0x000fe20008000000 */
[----:B------:R-:W-:Y:S01]  /*51ab0*/  IADD3 R42, P0, PT, R43, R6, RZ ;  /* 0x000000062b2a7210 */ /* 0x000fe20007f1e0ff */
[----:B------:R-:W-:Y:S01]  /*51ac0*/  IMAD.MOV.U32 R47, RZ, RZ, RZ ;  /* 0x000000ffff2f7224 */ /* 0x000fe200078e00ff */
[----:B------:R-:W-:Y:S01]  /*51ad0*/  IADD3 R6, PT, PT, R7, R17, RZ ;  /* 0x0000001107067210 */ /* 0x000fe20007ffe0ff */
[----:B------:R-:W-:Y:S02]  /*51ae0*/  IMAD.X R3, RZ, RZ, RZ, P3 ;  /* 0x000000ffff037224 */ /* 0x000fe400018e06ff */
[----:B------:R-:W-:-:S04]  /*51af0*/  IMAD.WIDE.U32 R44, R2, 0x3d1, R46 ;  /* 0x000003d1022c7825 */ /* 0x000fc800078e002e */
[----:B------:R-:W-:Y:S01]  /*51b00*/  IMAD.X R43, RZ, RZ, RZ, P0 ;  /* 0x000000ffff2b7224 */ /* 0x000fe200000e06ff */
[----:B------:R-:W-:Y:S01]  /*51b10*/  IADD3 R6, P0, PT, R6, R9, RZ ;  /* 0x0000000906067210 */ /* 0x000fe20007f1e0ff */
[----:B------:R-:W-:Y:S01]  /*51b20*/  IMAD R39, R39, R11, RZ ;  /* 0x0000000b27277224 */ /* 0x000fe200078e02ff */
[----:B------:R-:W-:Y:S01]  /*51b30*/  IADD3 R5, P1, P2, R44, R5, R8 ;  /* 0x000000052c057210 */ /* 0x000fe20007a3e008 */
[----:B------:R-:W-:-:S03]  /*51b40*/  IMAD.WIDE.U32 R8, R15, R78, R42 ;  /* 0x0000004e0f087225 */ /* 0x000fc600078e002a */
[----:B------:R-:W-:Y:S01]  /*51b50*/  IADD3 R22, P3, P4, R22, R3, R5 ;  /* 0x0000000316167210 */ /* 0x000fe20007c7e005 */
[----:B------:R-:W-:Y:S01]  /*51b60*/  IMAD.X R7, RZ, RZ, RZ, P0 ;  /* 0x000000ffff077224 */ /* 0x000fe200000e06ff */
[----:B------:R-:W-:Y:S01]  /*51b70*/  IADD3.X R29, PT, PT, RZ, RZ, RZ, P1, P2 ;  /* 0x000000ffff1d7210 */ /* 0x000fe20000fe44ff */
[----:B------:R-:W-:Y:S01]  /*51b80*/  IMAD R43, R79, R15, RZ ;  /* 0x0000000f4f2b7224 */ /* 0x000fe200078e02ff */
[----:B------:R-:W-:Y:S01]  /*51b90*/  IADD3.X R23, PT, PT, RZ, RZ, RZ, P3, P4 ;  /* 0x000000ffff177210 */ /* 0x000fe20001fe84ff */
[----:B------:R-:W-:Y:S02]  /*51ba0*/  VIADD R44, R45, UR4 ;  /* 0x000000042d2c7c36 */ /* 0x000fe40008000000 */
[----:B------:R-:W-:-:S04]  /*51bb0*/  IMAD.WIDE.U32 R6, R11, R38, R6 ;  /* 0x000000260b067225 */ /* 0x000fc800078e0006 */
[----:B------:R-:W-:Y:S02]  /*51bc0*/  IMAD.IADD R43, R9, 0x1, R43 ;  /* 0x00000001092b7824 */ /* 0x000fe400078e022b */
[----:B------:R-:W-:Y:S02]  /*51bd0*/  IMAD.MOV.U32 R45, RZ, RZ, RZ ;  /* 0x000000ffff2d7224 */ /* 0x000fe400078e00ff */
[----:B------:R-:W-:Y:S01]  /*51be0*/  IMAD.IADD R7, R7, 0x1, R39 ;  /* 0x0000000107077824 */ /* 0x000fe200078e0227 */
[----:B------:R-:W-:Y:S01]  /*51bf0*/  IADD3 R42, P0, PT, R43, R6, RZ ;  /* 0x000000062b2a7210 */ /* 0x000fe20007f1e0ff */
[----:B------:R-:W-:-:S04]  /*51c00*/  IMAD.WIDE.U32 R44, R4, 0x3d1, R44 ;  /* 0x000003d1042c7825 */ /* 0x000fc800078e002c */
[----:B------:R-:W-:Y:S01]  /*51c10*/  IMAD.X R43, RZ, RZ, RZ, P0 ;  /* 0x000000ffff2b7224 */ /* 0x000fe200000e06ff */
[----:B------:R-:W-:Y:S01]  /*51c20*/  IADD3 R29, P2, P3, R44, R29, R28 ;  /* 0x0000001d2c1d7210 */ /* 0x000fe20007b5e01c */
[----:B------:R-:W-:Y:S02]  /*51c30*/  VIADD R28, R45, UR4 ;  /* 0x000000042d1c7c36 */ /* 0x000fe40008000000 */
[----:B------:R-:W-:Y:S01]  /*51c40*/  IMAD.MOV.U32 R39, RZ, RZ, RZ ;  /* 0x000000ffff277224 */ /* 0x000fe200078e00ff */
[----:B------:R-:W-:Y:S01]  /*51c50*/  IADD3 R23, P0, P1, R2, R23, R29 ;  /* 0x0000001702177210 */ /* 0x000fe2000791e01d */
[----:B------:R-:W-:Y:S01]  /*51c60*/  IMAD.WIDE.U32 R2, R13, R78, R42 ;  /* 0x0000004e0d027225 */ /* 0x000fe200078e002a */
[----:B------:R-:W-:Y:S02]  /*51c70*/  IADD3.X R5, PT, PT, RZ, RZ, RZ, P2, P3 ;  /* 0x000000ffff057210 */ /* 0x000fe400017e64ff */
[----:B------:R-:W-:Y:S01]  /*51c80*/  IADD3.X R21, PT, PT, RZ, RZ, RZ, P0, P1 ;  /* 0x000000ffff157210 */ /* 0x000fe200007e24ff */
[----:B------:R-:W-:-:S02]  /*51c90*/  IMAD R13, R79, R13, RZ ;  /* 0x0000000d4f0d7224 */ /* 0x000fc400078e02ff */
[----:B------:R-:W-:Y:S02]  /*51ca0*/  IMAD.MOV.U32 R29, RZ, RZ, RZ ;  /* 0x000000ffff1d7224 */ /* 0x000fe400078e00ff */
[----:B------:R-:W-:Y:S02]  /*51cb0*/  IMAD.IADD R6, R3, 0x1, R13 ;  /* 0x0000000103067824 */ /* 0x000fe400078e020d */
[----:B------:R-:W-:-:S03]  /*51cc0*/  IMAD.WIDE.U32 R28, R8, 0x3d1, R28 ;  /* 0x000003d1081c7825 */ /* 0x000fc600078e001c */
[----:B------:R-:W-:Y:S01]  /*51cd0*/  IADD3 R6, P4, PT, R6, R7, RZ ;  /* 0x0000000706067210 */ /* 0x000fe20007f9e0ff */
[----:B------:R-:W-:Y:S01]  /*51ce0*/  VIADD R38, R29, UR4 ;  /* 0x000000041d267c36 */ /* 0x000fe20008000000 */
[----:B------:R-:W-:Y:S01]  /*51cf0*/  IADD3 R30, P3, P2, R28, R5, R30 ;  /* 0x000000051c1e7210 */ /* 0x000fe20007a7e01e */
[----:B------:R-:W-:Y:S02]  /*51d00*/  IMAD.MOV.U32 R31, RZ, RZ, RZ ;  /* 0x000000ffff1f7224 */ /* 0x000fe400078e00ff */
        /* <DEDUP_REMOVED lines=21> */
[----:B------:R-:W-:-:S04]  /*51e60*/  IADD3 R36, P0, P1, R2, R5, R36 ;  /* 0x0000000502247210 */ /* 0x000fc8000791e024 */
[----:B------:R-:W-:Y:S01]  /*51e70*/  IADD3 R11, P2, P3, R4, R11, R36 ;  /* 0x0000000b040b7210 */ /* 0x000fe20007b5e024 */
[----:B------:R-:W-:Y:S01]  /*51e80*/  VIADD R4, R3, UR4 ;  /* 0x0000000403047c36 */ /* 0x000fe20008000000 */
        /* <DEDUP_REMOVED lines=30> */
.L_x_1471:
[----:B------:R-:W-:Y:S05]  /*52070*/  BSYNC.RECONVERGENT B1 ;  /* 0x0000000000017941 */ /* 0x000fea0003800200 */
.L_x_1470:
        /* <DEDUP_REMOVED lines=41> */
.L_x_1474:
[----:B------:R-:W-:Y:S05]  /*52310*/  BSYNC.RELIABLE B2 ;  /* 0x0000000000027941 */ /* 0x000fea0003800100 */
.L_x_1473:
        /* <DEDUP_REMOVED lines=27> */
[C---:B-1----:R-:W-:Y:S02]  /*524d0*/  ISETP.GE.U32.AND P0, PT, R21.reuse, UR20, PT ;  /* 0x0000001415007c0c */ /* 0x042fe4000bf06070 */
        /* <DEDUP_REMOVED lines=16> */
.L_x_1475:
[----:B------:R-:W-:Y:S05]  /*525e0*/  BSYNC.RECONVERGENT B1 ;  /* 0x0000000000017941 */ /* 0x000fea0003800200 */
.L_x_1472:
        /* <DEDUP_REMOVED lines=41> */
.L_x_1477:
[----:B------:R-:W-:Y:S05]  /*52880*/  BSYNC.RELIABLE B1 ;  /* 0x0000000000017941 */ /* 0x000fea0003800100 */
.L_x_1476:
[----:B------:R-:W0:Y:S01]  /*52890*/  LDCU.128 UR16, c[0x3][URZ] ;  /* 0x00c00000ff1077ac */ /* 0x000e220008000c00 */
[----:B------:R-:W-:Y:S01]  /*528a0*/  PRMT R13, RZ, 0x7610, R13 ;  /* 0x00007610ff0d7816 */ /* 0x000fe2000000000d */
        /* <DEDUP_REMOVED lines=43> */
.L_x_1416:
[----:B-123--:R-:W-:Y:S05]  /*52b60*/  BSYNC.RECONVERGENT B3 ;  /* 0x0000000000037941 */ /* 0x00efea0003800200 */
.L_x_1415:
[----:B------:R-:W-:Y:S05]  /*52b70*/  WARPSYNC.ALL ;  /* 0x0000000000007948 */ /* 0x000fea0003800000 */
[----:B------:R-:W0:Y:S01]  /*52b80*/  S2R R0, SR_TID.X ;  /* 0x0000000000007919 */ /* 0x000e220000002100 */
[----:B------:R-:W0:Y:S08]  /*52b90*/  S2UR UR4, SR_CTAID.X ;  /* 0x00000000000479c3 */ /* 0x000e300000002500 */
[----:B------:R-:W0:Y:S08]  /*52ba0*/  LDC R5, c[0x0][0x360] ;  /* 0x0000d800ff057b82 */ /* 0x000e300000000800 */
[----:B------:R-:W1:Y:S01]  /*52bb0*/  LDC.64 R2, c[0x0][0x388] ;  /* 0x0000e200ff027b82 */ /* 0x000e620000000a00 */
[----:B0-----:R-:W-:-:S04]  /*52bc0*/  IMAD R5, R5, UR4, R0 ;  /* 0x0000000405057c24 */ /* 0x001fc8000f8e0200 */
[----:B-1----:R-:W-:-:S05]  /*52bd0*/  IMAD.WIDE R2, R5, 0x44, R2 ;  /* 0x0000004405027825 */ /* 0x002fca00078e0202 */
[----:B------:R-:W-:Y:S04]  /*52be0*/  STG.E desc[UR6][R2.64], R25 ;  /* 0x0000001902007986 */ /* 0x000fe8000c101906 */
        /* <DEDUP_REMOVED lines=15> */
[----:B------:R-:W-:Y:S01]  /*52ce0*/  STG.E.U8 desc[UR6][R2.64+0x40], R13 ;  /* 0x0000400d02007986 */ /* 0x000fe2000c101106 */
[----:B------:R-:W-:Y:S05]  /*52cf0*/  EXIT ;  /* 0x000000000000794d */ /* 0x000fea0003800000 */
.L_x_1478:
        /* <DEDUP_REMOVED lines=16> */
.L_x_1554:


//--------------------- .text.precompute_G_table_kernel --------------------------
	.section	.text.precompute_G_table_kernel,"ax",@progbits
	.align	128
        .global         precompute_G_table_kernel
        .type           precompute_G_table_kernel,@function
        .size           precompute_G_table_kernel,(.L_x_1555 - precompute_G_table_kernel)
        .other          precompute_G_table_kernel,@"STO_CUDA_ENTRY STV_DEFAULT"
precompute_G_table_kernel:
.text.precompute_G_table_kernel:
[----:B------:R-:W-:Y:S01]  /*0000*/  LDC R1, c[0x0][0x37c] ;  /* 0x0000df00ff017b82 */ /* 0x000fe20000000800 */
[----:B------:R-:W0:Y:S02]  /*0010*/  S2R R0, SR_TID.X ;  /* 0x0000000000007919 */ /* 0x000e240000002100 */
[----:B0-----:R-:W-:-:S13]  /*0020*/  ISETP.NE.AND P0, PT, R0, RZ, PT ;  /* 0x000000ff0000720c */ /* 0x001fda0003f05270 */
[----:B------:R-:W-:Y:S05]  /*0030*/  @P0 EXIT ;  /* 0x000000000000094d */ /* 0x000fea0003800000 */
[----:B------:R-:W0:Y:S01]  /*0040*/  LDC.64 R2, c[0x4][RZ] ;  /* 0x01000000ff027b82 */ /* 0x000e220000000a00 */
[----:B------:R-:W0:Y:S01]  /*0050*/  LDCU.64 UR6, c[0x0][0x358] ;  /* 0x00006b00ff0677ac */ /* 0x000e220008000a00 */
[----:B------:R-:W1:Y:S06]  /*0060*/  LDCU.64 UR4, c[0x4][URZ] ;  /* 0x01000000ff0477ac */ /* 0x000e6c0008000a00 */
[----:B------:R-:W0:Y:S01]  /*0070*/  LDC.64 R4, c[0x3][0x20] ;  /* 0x00c00800ff047b82 */ /* 0x000e220000000a00 */
[----:B------:R-:W2:Y:S01]  /*0080*/  LDCU UR13, c[0x3][0x20] ;  /* 0x00c00400ff0d77ac */ /* 0x000ea20008000800 */
[----:B------:R-:W3:Y:S06]  /*0090*/  LDCU UR16, c[0x3][0x60] ;  /* 0x00c00c00ff1077ac */ /* 0x000eec0008000800 */
[----:B------:R-:W4:Y:S01]  /*00a0*/  LDC.64 R6, c[0x3][0x28] ;  /* 0x00c00a00ff067b82 */ /* 0x000f220000000a00 */
[----:B------:R-:W5:Y:S01]  /*00b0*/  LDCU UR8, c[0x3][0x18] ;  /* 0x00c00300ff0877ac */ /* 0x000f620008000800 */
[----:B------:R-:W0:Y:S06]  /*00c0*/  LDCU UR9, c[0x3][0x14] ;  /* 0x00c00280ff0977ac */ /* 0x000e2c0008000800 */
[----:B------:R-:W5:Y:S01]  /*00d0*/  LDC.64 R8, c[0x3][0x30] ;  /* 0x00c00c00ff087b82 */ /* 0x000f620000000a00 */
[----:B-1----:R-:W-:Y:S01]  /*00e0*/  UIADD3 UR4, UP0, UPT, UR4, 0xc4, URZ ;  /* 0x000000c404047890 */ /* 0x002fe2000ff1e0ff */
[----:B--2---:R-:W-:Y:S01]  /*00f0*/  IMAD.U32 R46, RZ, RZ, UR13 ;  /* 0x0000000dff2e7e24 */ /* 0x004fe2000f8e00ff */
[----:B------:R-:W1:Y:S01]  /*0100*/  LDCU UR10, c[0x3][0x10] ;  /* 0x00c00200ff0a77ac */ /* 0x000e620008000800 */
[----:B---3--:R-:W-:-:S04]  /*0110*/  IMAD.U32 R39, RZ, RZ, UR16 ;  /* 0x00000010ff277e24 */ /* 0x008fc8000f8e00ff */
[----:B------:R-:W2:Y:S01]  /*0120*/  LDC.64 R10, c[0x3][0x38] ;  /* 0x00c00e00ff0a7b82 */ /* 0x000ea20000000a00 */
[----:B0-----:R-:W-:Y:S01]  /*0130*/  STG.E desc[UR6][R2.64], R4 ;  /* 0x0000000402007986 */ /* 0x001fe2000c101906 */
[----:B------:R-:W-:Y:S01]  /*0140*/  UIADD3.X UR5, UPT, UPT, URZ, UR5, URZ, UP0, !UPT ;  /* 0x00000005ff057290 */ /* 0x000fe200087fe4ff */
[----:B------:R-:W0:Y:S02]  /*0150*/  LDCU UR11, c[0x3][0xc] ;  /* 0x00c00180ff0b77ac */ /* 0x000e240008000800 */
[----:B------:R-:W-:Y:S03]  /*0160*/  STG.E desc[UR6][R2.64+0x4], R5 ;  /* 0x0000040502007986 */ /* 0x000fe6000c101906 */
[----:B------:R-:W3:Y:S01]  /*0170*/  LDC.64 R12, c[0x3][0x40] ;  /* 0x00c01000ff0c7b82 */ /* 0x000ee20000000a00 */
[----:B----4-:R-:W-:Y:S01]  /*0180*/  STG.E desc[UR6][R2.64+0x8], R6 ;  /* 0x0000080602007986 */ /* 0x010fe2000c101906 */
[----:B------:R-:W4:Y:S03]  /*0190*/  LDCU UR12, c[0x3][0x8] ;  /* 0x00c00100ff0c77ac */ /* 0x000f260008000800 */
[----:B------:R1:W-:Y:S01]  /*01a0*/  STG.E desc[UR6][R2.64+0xc], R7 ;  /* 0x00000c0702007986 */ /* 0x0003e2000c101906 */
[----:B------:R-:W0:Y:S02]  /*01b0*/  LDCU.64 UR14, c[0x3][URZ] ;  /* 0x00c00000ff0e77ac */ /* 0x000e240008000a00 */
[----:B------:R-:W4:Y:S01]  /*01c0*/  LDC.64 R14, c[0x3][0x48] ;  /* 0x00c01200ff0e7b82 */ /* 0x000f220000000a00 */
[----:B-----5:R5:W-:Y:S04]  /*01d0*/  STG.E desc[UR6][R2.64+0x10], R8 ;  /* 0x0000100802007986 */ /* 0x020be8000c101906 */
[----:B------:R-:W-:Y:S03]  /*01e0*/  STG.E desc[UR6][R2.64+0x14], R9 ;  /* 0x0000140902007986 */ /* 0x000fe6000c101906 */
[----:B------:R-:W0:Y:S01]  /*01f0*/  LDC.64 R16, c[0x3][0x50] ;  /* 0x00c01400ff107b82 */ /* 0x000e220000000a00 */
[----:B--2---:R-:W-:Y:S01]  /*0200*/  STG.E desc[UR6][R2.64+0x18], R10 ;  /* 0x0000180a02007986 */ /* 0x004fe2000c101906 */
[----:B-1----:R-:W-:Y:S01]  /*0210*/  IMAD.U32 R7, RZ, RZ, UR4 ;  /* 0x00000004ff077e24 */ /* 0x002fe2000f8e00ff */
[----:B------:R-:W-:-:S02]  /*0220*/  UMOV UR4, URZ ;  /* 0x000000ff00047c82 */ /* 0x000fc40008000000 */
[----:B------:R-:W-:Y:S01]  /*0230*/  STG.E desc[UR6][R2.64+0x1c], R11 ;  /* 0x00001c0b02007986 */ /* 0x000fe2000c101906 */
[----:B-----5:R-:W-:Y:S02]  /*0240*/  IMAD.U32 R8, RZ, RZ, UR5 ;  /* 0x00000005ff087e24 */ /* 0x020fe4000f8e00ff */
[----:B------:R-:W1:Y:S01]  /*0250*/  LDC.64 R18, c[0x3][0x58] ;  /* 0x00c01600ff127b82 */ /* 0x000e620000000a00 */
[----:B---3--:R-:W-:Y:S04]  /*0260*/  STG.E desc[UR6][R2.64+0x20], R12 ;  /* 0x0000200c02007986 */ /* 0x008fe8000c101906 */
[----:B------:R-:W-:Y:S03]  /*0270*/  STG.E desc[UR6][R2.64+0x24], R13 ;  /* 0x0000240d02007986 */ /* 0x000fe6000c101906 */
[----:B------:R-:W2:Y:S01]  /*0280*/  LDC.64 R22, c[0x3][0x60] ;  /* 0x00c01800ff167b82 */ /* 0x000ea20000000a00 */
[----:B----4-:R-:W-:Y:S04]  /*0290*/  STG.E desc[UR6][R2.64+0x28], R14 ;  /* 0x0000280e02007986 */ /* 0x010fe8000c101906 */
[----:B------:R-:W-:Y:S03]  /*02a0*/  STG.E desc[UR6][R2.64+0x2c], R15 ;  /* 0x00002c0f02007986 */ /* 0x000fe6000c101906 */
[----:B------:R-:W3:Y:S01]  /*02b0*/  LDC.64 R24, c[0x3][0x68] ;  /* 0x00c01a00ff187b82 */ /* 0x000ee20000000a00 */
[----:B0-----:R-:W-:Y:S04]  /*02c0*/  STG.E desc[UR6][R2.64+0x30], R16 ;  /* 0x0000301002007986 */ /* 0x001fe8000c101906 */
[----:B------:R-:W-:Y:S03]  /*02d0*/  STG.E desc[UR6][R2.64+0x34], R17 ;  /* 0x0000341102007986 */ /* 0x000fe6000c101906 */
[----:B------:R-:W0:Y:S01]  /*02e0*/  LDC.64 R26, c[0x3][0x70] ;  /* 0x00c01c00ff1a7b82 */ /* 0x000e220000000a00 */
[----:B-1----:R1:W-:Y:S04]  /*02f0*/  STG.E desc[UR6][R2.64+0x38], R18 ;  /* 0x0000381202007986 */ /* 0x0023e8000c101906 */
[----:B------:R4:W-:Y:S03]  /*0300*/  STG.E desc[UR6][R2.64+0x3c], R19 ;  /* 0x00003c1302007986 */ /* 0x0009e6000c101906 */
[----:B------:R-:W5:Y:S01]  /*0310*/  LDC.64 R28, c[0x3][0x78] ;  /* 0x00c01e00ff1c7b82 */ /* 0x000f620000000a00 */
[----:B--2---:R-:W-:Y:S04]  /*0320*/  STG.E desc[UR6][R2.64+0x40], R22 ;  /* 0x0000401602007986 */ /* 0x004fe8000c101906 */
[----:B------:R-:W-:Y:S03]  /*0330*/  STG.E desc[UR6][R2.64+0x44], R23 ;  /* 0x0000441702007986 */ /* 0x000fe6000c101906 */
[----:B------:R-:W2:Y:S01]  /*0340*/  LDC.U8 R21, c[0x3][0x80] ;  /* 0x00c02000ff157b82 */ /* 0x000ea20000000000 */
[----:B---3--:R-:W-:Y:S04]  /*0350*/  STG.E desc[UR6][R2.64+0x48], R24 ;  /* 0x0000481802007986 */ /* 0x008fe8000c101906 */
[----:B------:R-:W-:Y:S03]  /*0360*/  STG.E desc[UR6][R2.64+0x4c], R25 ;  /* 0x00004c1902007986 */ /* 0x000fe6000c101906 */
[----:B------:R-:W3:Y:S01]  /*0370*/  LDC R47, c[0x3][0x24] ;  /* 0x00c00900ff2f7b82 */ /* 0x000ee20000000800 */
[----:B0-----:R-:W-:Y:S04]  /*0380*/  STG.E desc[UR6][R2.64+0x50], R26 ;  /* 0x0000501a02007986 */ /* 0x001fe8000c101906 */
[----:B------:R0:W-:Y:S03]  /*0390*/  STG.E desc[UR6][R2.64+0x54], R27 ;  /* 0x0000541b02007986 */ /* 0x0001e6000c101906 */
[----:B------:R-:W0:Y:S01]  /*03a0*/  LDC R40, c[0x3][0x28] ;  /* 0x00c00a00ff287b82 */ /* 0x000e220000000800 */
[----:B-----5:R-:W-:Y:S04]  /*03b0*/  STG.E desc[UR6][R2.64+0x58], R28 ;  /* 0x0000581c02007986 */ /* 0x020fe8000c101906 */
[----:B------:R-:W-:Y:S03]  /*03c0*/  STG.E desc[UR6][R2.64+0x5c], R29 ;  /* 0x00005c1d02007986 */ /* 0x000fe6000c101906 */
[----:B------:R-:W5:Y:S01]  /*03d0*/  LDC R41, c[0x3][0x2c] ;  /* 0x00c00b00ff297b82 */ /* 0x000f620000000800 */
[----:B--2---:R2:W-:Y:S07]  /*03e0*/  STG.E.U8 desc[UR6][R2.64+0x60], R21 ;  /* 0x0000601502007986 */ /* 0x0045ee000c101106 */
[----:B------:R-:W0:Y:S08]  /*03f0*/  LDC R42, c[0x3][0x30] ;  /* 0x00c00c00ff2a7b82 */ /* 0x000e300000000800 */
[----:B------:R-:W0:Y:S08]  /*0400*/  LDC R43, c[0x3][0x34] ;  /* 0x00c00d00ff2b7b82 */ /* 0x000e300000000800 */
[----:B------:R-:W0:Y:S08]  /*0410*/  LDC R45, c[0x3][0x38] ;  /* 0x00c00e00ff2d7b82 */ /* 0x000e300000000800 */
[----:B------:R-:W0:Y:S08]  /*0420*/  LDC R44, c[0x3][0x3c] ;  /* 0x00c00f00ff2c7b82 */ /* 0x000e300000000800 */
[----:B------:R-:W2:Y:S08]  /*0430*/  LDC R57, c[0x3][0x40] ;  /* 0x00c01000ff397b82 */ /* 0x000eb00000000800 */
[----:B-1----:R-:W1:Y:S08]  /*0440*/  LDC R18, c[0x3][0x44] ;  /* 0x00c01100ff127b82 */ /* 0x002e700000000800 */
[----:B------:R-:W1:Y:S08]  /*0450*/  LDC R55, c[0x3][0x48] ;  /* 0x00c01200ff377b82 */ /* 0x000e700000000800 */
[----:B------:R-:W1:Y:S08]  /*0460*/  LDC R16, c[0x3][0x4c] ;  /* 0x00c01300ff107b82 */ /* 0x000e700000000800 */
[----:B----4-:R-:W4:Y:S08]  /*0470*/  LDC R19, c[0x3][0x50] ;  /* 0x00c01400ff137b82 */ /* 0x010f300000000800 */
[----:B0-----:R-:W0:Y:S08]  /*0480*/  LDC R27, c[0x3][0x54] ;  /* 0x00c01500ff1b7b82 */ /* 0x001e300000000800 */
[----:B------:R-:W0:Y:S08]  /*0490*/  LDC R25, c[0x3][0x58] ;  /* 0x00c01600ff197b82 */ /* 0x000e300000000800 */
[----:B------:R-:W0:Y:S08]  /*04a0*/  LDC R17, c[0x3][0x5c] ;  /* 0x00c01700ff117b82 */ /* 0x000e300000000800 */
[----:B------:R-:W0:Y:S08]  /*04b0*/  LDC R38, c[0x3][0x64] ;  /* 0x00c01900ff267b82 */ /* 0x000e300000000800 */
[----:B------:R-:W0:Y:S08]  /*04c0*/  LDC R0, c[0x3][0x68] ;  /* 0x00c01a00ff007b82 */ /* 0x000e300000000800 */
[----:B--2---:R-:W2:Y:S08]  /*04d0*/  LDC R2, c[0x3][0x6c] ;  /* 0x00c01b00ff027b82 */ /* 0x004eb00000000800 */
[----:B------:R-:W0:Y:S08]  /*04e0*/  LDC R3, c[0x3][0x70] ;  /* 0x00c01c00ff037b82 */ /* 0x000e300000000800 */
[----:B------:R-:W0:Y:S08]  /*04f0*/  LDC R4, c[0x3][0x74] ;  /* 0x00c01d00ff047b82 */ /* 0x000e300000000800 */
[----:B------:R-:W0:Y:S08]  /*0500*/  LDC R5, c[0x3][0x78] ;  /* 0x00c01e00ff057b82 */ /* 0x000e300000000800 */
[----:B-1-345:R-:W0:Y:S02]  /*0510*/  LDC R6, c[0x3][0x7c] ;  /* 0x00c01f00ff067b82 */ /* 0x03ae240000000800 */
.L_x_1548:
[----:B------:R-:W-:Y:S01]  /*0520*/  LOP3.LUT P0, RZ, R21, 0xff, RZ, 0xc0, !PT ;  /* 0x000000ff15ff7812 */ /* 0x000fe2000780c0ff */
[----:B-1----:R-:W-:Y:S02]  /*0530*/  IMAD.MOV.U32 R21, RZ, RZ, 0x1 ;  /* 0x00000001ff157424 */ /* 0x002fe400078e00ff */
[----:B------:R-:W-:Y:S02]  /*0540*/  IMAD.MOV.U32 R48, RZ, RZ, R7 ;  /* 0x000000ffff307224 */ /* 0x000fe400078e0007 */
[----:B------:R-:W-:-:S08]  /*0550*/  IMAD.MOV.U32 R49, RZ, RZ, R8 ;  /* 0x000000ffff317224 */ /* 0x000fd000078e0008 */
[----:B------:R-:W-:Y:S05]  /*0560*/  @P0 BRA `(.L_x_1479) ;  /* 0x0000011400280947 */ /* 0x000fea0003800000 */
[----:B------:R-:W-:Y:S01]  /*0570*/  LOP3.LUT R7, R55, R57, R18, 0xfe, !PT ;  /* 0x0000003937077212 */ /* 0x000fe200078efe12 */
[----:B------:R-:W-:Y:S02]  /*0580*/  IMAD.MOV.U32 R9, RZ, RZ, R55 ;  /* 0x000000ffff097224 */ /* 0x000fe400078e0037 */
[----:B------:R-:W-:Y:S01]  /*0590*/  IMAD.MOV.U32 R11, RZ, RZ, R19 ;  /* 0x000000ffff0b7224 */ /* 0x000fe200078e0013 */
[----:B------:R-:W-:Y:S01]  /*05a0*/  LOP3.LUT R8, R19, R7, R16, 0xfe, !PT ;  /* 0x0000000713087212 */ /* 0x000fe200078efe10 */
[----:B------:R-:W-:Y:S02]  /*05b0*/  IMAD.MOV.U32 R7, RZ, RZ, R57 ;  /* 0x000000ffff077224 */ /* 0x000fe400078e0039 */
[--C-:B0-----:R-:W-:Y:S01]  /*05c0*/  IMAD.MOV.U32 R12, RZ, RZ, R27.reuse ;  /* 0x000000ffff0c7224 */ /* 0x101fe200078e001b */
[----:B------:R-:W-:Y:S01]  /*05d0*/  LOP3.LUT R10, R25, R8, R27, 0xfe, !PT ;  /* 0x00000008190a7212 */ /* 0x000fe200078efe1b */
[----:B------:R-:W-:Y:S01]  /*05e0*/  IMAD.MOV.U32 R8, RZ, RZ, R18 ;  /* 0x000000ffff087224 */ /* 0x000fe200078e0012 */
[----:B------:R-:W-:Y:S01]  /*05f0*/  CS2R R18, SRZ ;  /* 0x0000000000127805 */ /* 0x000fe2000001ff00 */
[----:B------:R-:W-:Y:S01]  /*0600*/  IMAD.MOV.U32 R13, RZ, RZ, R25 ;  /* 0x000000ffff0d7224 */ /* 0x000fe200078e0019 */
[----:B------:R-:W-:Y:S01]  /*0610*/  LOP3.LUT P0, RZ, R10, R17, RZ, 0xfc, !PT ;  /* 0x000000110aff7212 */ /* 0x000fe2000780fcff */
[----:B------:R-:W-:-:S02]  /*0620*/  IMAD.MOV.U32 R10, RZ, RZ, R16 ;  /* 0x000000ffff0a7224 */ /* 0x000fc400078e0010 */
[----:B------:R-:W-:Y:S01]  /*0630*/  IMAD.MOV.U32 R14, RZ, RZ, R17 ;  /* 0x000000ffff0e7224 */ /* 0x000fe200078e0011 */
[----:B------:R-:W-:Y:S01]  /*0640*/  CS2R R16, SRZ ;  /* 0x0000000000107805 */ /* 0x000fe2000001ff00 */
[----:B------:R-:W-:Y:S02]  /*0650*/  IMAD.MOV.U32 R55, RZ, RZ, RZ ;  /* 0x000000ffff377224 */ /* 0x000fe400078e00ff */
[----:B------:R-:W-:Y:S02]  /*0660*/  IMAD.MOV.U32 R57, RZ, RZ, RZ ;  /* 0x000000ffff397224 */ /* 0x000fe400078e00ff */
[----:B------:R-:W-:Y:S02]  /*0670*/  IMAD.MOV.U32 R25, RZ, RZ, RZ ;  /* 0x000000ffff197224 */ /* 0x000fe400078e00ff */
[----:B------:R-:W-:Y:S02]  /*0680*/  IMAD.MOV.U32 R27, RZ, RZ, RZ ;  /* 0x000000ffff1b7224 */ /* 0x000fe400078e00ff */
[----:B------:R-:W-:Y:S05]  /*0690*/  @!P0 BRA `(.L_x_1479) ;  /* 0x0000011000dc8947 */ /* 0x000fea0003800000 */
[----:B------:R-:W-:-:S04]  /*06a0*/  IMAD.WIDE.U32 R54, R7, R7, RZ ;  /* 0x0000000707367225 */ /* 0x000fc800078e00ff */
        /* <DEDUP_REMOVED lines=179> */
[----:B------:R-:W-:Y:S01]  /*11e0*/  IADD3 R30, P0, PT, R32, R25, RZ ;  /* 0x00000019201e7210 */ /* 0x000fe20007f1e0ff */
[----:B------:R-:W-:Y:S01]  /*11f0*/  IMAD.MOV.U32 R19, RZ, RZ, RZ ;  /* 0x000000ffff137224 */ /* 0x000fe200078e00ff */
[----:B------:R-:W-:Y:S01]  /*1200*/  IADD3 R24, P1, PT, R24, R55, RZ ;  /* 0x0000003718187210 */ /* 0x000fe20007f3e0ff */
[----:B------:R-:W-:Y:S01]  /*1210*/  IMAD.WIDE.U32 R26, R54, 0x3d1, R26 ;  /* 0x000003d1361a7825 */ /* 0x000fe200078e001a */
[----:B------:R-:W-:Y:S02]  /*1220*/  IADD3 R35, P4, PT, R22, R31, RZ ;  /* 0x0000001f16237210 */ /* 0x000fe40007f9e0ff */
[----:B------:R-:W-:Y:S01]  /*1230*/  IADD3.X R15, PT, PT, RZ, RZ, RZ, P2, P3 ;  /* 0x000000ffff0f7210 */ /* 0x000fe200017e64ff */
[----:B------:R-:W-:-:S02]  /*1240*/  IMAD.X R25, RZ, RZ, RZ, P1 ;  /* 0x000000ffff197224 */ /* 0x000fc400008e06ff */
[----:B------:R-:W-:Y:S01]  /*1250*/  IMAD.X R31, RZ, RZ, RZ, P0 ;  /* 0x000000ffff1f7224 */ /* 0x000fe200000e06ff */
[----:B------:R-:W-:Y:S01]  /*1260*/  IADD3 R50, P2, P3, R26, R15, R50 ;  /* 0x0000000f1a327210 */ /* 0x000fe20007b5e032 */
[----:B------:R-:W-:-:S04]  /*1270*/  IMAD.WIDE.U32 R24, R11, R14, R24 ;  /* 0x0000000e0b187225 */ /* 0x000fc800078e0018 */
[----:B------:R-:W-:-:S04]  /*1280*/  IMAD.WIDE.U32 R30, R13, R13, R30 ;  /* 0x0000000d0d1e7225 */ /* 0x000fc800078e001e */
[----:B------:R-:W-:Y:S01]  /*1290*/  IMAD.X R15, RZ, RZ, RZ, P4 ;  /* 0x000000ffff0f7224 */ /* 0x000fe200020e06ff */
[----:B------:R-:W-:Y:S01]  /*12a0*/  IADD3 R32, P4, PT, R33, R31, RZ ;  /* 0x0000001f21207210 */ /* 0x000fe20007f9e0ff */
[----:B------:R-:W-:Y:S01]  /*12b0*/  IMAD.MOV.U32 R26, RZ, RZ, RZ ;  /* 0x000000ffff1a7224 */ /* 0x000fe200078e00ff */
[----:B------:R-:W-:Y:S02]  /*12c0*/  IADD3 R30, P5, PT, R30, R25, RZ ;  /* 0x000000191e1e7210 */ /* 0x000fe40007fbe0ff */
[----:B------:R-:W-:Y:S01]  /*12d0*/  IADD3 R28, P0, P1, R28, R15, R50 ;  /* 0x0000000f1c1c7210 */ /* 0x000fe2000791e032 */
[----:B------:R-:W-:Y:S01]  /*12e0*/  IMAD.IADD R26, R27, 0x1, R26 ;  /* 0x000000011b1a7824 */ /* 0x000fe200078e021a */
[----:B------:R-:W-:Y:S01]  /*12f0*/  IADD3.X R15, PT, PT, RZ, RZ, RZ, P2, P3 ;  /* 0x000000ffff0f7210 */ /* 0x000fe200017e64ff */
        /* <DEDUP_REMOVED lines=14> */
[----:B------:R-:W-:-:S02]  /*13e0*/  IADD3.X R15, PT, PT, RZ, RZ, RZ, P2, P3 ;  /* 0x000000ffff0f7210 */ /* 0x000fc400017e64ff */
[----:B------:R-:W-:Y:S01]  /*13f0*/  IADD3.X R25, PT, PT, RZ, RZ, RZ, P1, P0 ;  /* 0x000000ffff197210 */ /* 0x000fe20000fe04ff */
[----:B------:R-:W-:Y:S01]  /*1400*/  IMAD.WIDE.U32 R22, R13, R14, R22 ;  /* 0x0000000e0d167225 */ /* 0x000fe200078e0016 */
[----:B------:R-:W-:-:S03]  /*1410*/  IADD3 R34, P2, P3, R26, R15, R34 ;  /* 0x0000000f1a227210 */ /* 0x000fc60007b5e022 */
[----:B------:R-:W-:Y:S01]  /*1420*/  IMAD.IADD R26, R27, 0x1, R17 ;  /* 0x000000011b1a7824 */ /* 0x000fe200078e0211 */
[----:B------:R-:W-:Y:S01]  /*1430*/  IADD3 R32, P4, PT, R33, R23, RZ ;  /* 0x0000001721207210 */ /* 0x000fe20007f9e0ff */
[----:B------:R-:W-:Y:S01]  /*1440*/  IMAD.MOV.U32 R27, RZ, RZ, RZ ;  /* 0x000000ffff1b7224 */ /* 0x000fe200078e00ff */
[----:B------:R-:W-:Y:S02]  /*1450*/  IADD3.X R15, PT, PT, RZ, RZ, RZ, P2, P3 ;  /* 0x000000ffff0f7210 */ /* 0x000fe400017e64ff */
[----:B------:R-:W-:Y:S01]  /*1460*/  IADD3 R25, P1, P0, R24, R25, R34 ;  /* 0x0000001918197210 */ /* 0x000fe2000783e022 */
[----:B------:R-:W-:-:S04]  /*1470*/  IMAD.WIDE.U32 R26, R22, 0x3d1, R26 ;  /* 0x000003d1161a7825 */ /* 0x000fc800078e001a */
[----:B------:R-:W-:Y:S01]  /*1480*/  IMAD.X R33, RZ, RZ, RZ, P4 ;  /* 0x000000ffff217224 */ /* 0x000fe200020e06ff */
[----:B------:R-:W-:Y:S01]  /*1490*/  IADD3 R20, P2, P3, R26, R15, R20 ;  /* 0x0000000f1a147210 */ /* 0x000fe20007b5e014 */
[----:B------:R-:W-:Y:S01]  /*14a0*/  IMAD.IADD R26, R27, 0x1, R17 ;  /* 0x000000011b1a7824 */ /* 0x000fe200078e0211 */
        /* <DEDUP_REMOVED lines=15> */
[----:B------:R-:W-:-:S03]  /*15a0*/  IMAD.MOV.U32 R26, RZ, RZ, RZ ;  /* 0x000000ffff1a7224 */ /* 0x000fc600078e00ff */
[----:B------:R-:W-:Y:S01]  /*15b0*/  IADD3 R32, P2, P3, R32, R15, R18 ;  /* 0x0000000f20207210 */ /* 0x000fe20007b5e012 */
[----:B------:R-:W-:Y:S01]  /*15c0*/  IMAD.IADD R26, R27, 0x1, R26 ;  /* 0x000000011b1a7824 */ /* 0x000fe200078e021a */
        /* <DEDUP_REMOVED lines=31> */
.L_x_1480:
[----:B0-----:R-:W-:-:S13]  /*17c0*/  ISETP.GT.U32.OR P0, PT, R32, R15, P0 ;  /* 0x0000000f2000720c */ /* 0x001fda0000704470 */
[----:B------:R-:W-:Y:S05]  /*17d0*/  @P0 BRA `(.L_x_1481) ;  /* 0x0000000000700947 */ /* 0x000fea0003800000 */
[----:B------:R-:W-:Y:S01]  /*17e0*/  ISETP.GE.U32.AND P0, PT, R32, R15, PT ;  /* 0x0000000f2000720c */ /* 0x000fe20003f06070 */
[----:B------:R-:W-:Y:S02]  /*17f0*/  IMAD.MOV.U32 R36, RZ, RZ, R28 ;  /* 0x000000ffff247224 */ /* 0x000fe400078e001c */
[----:B------:R-:W-:Y:S02]  /*1800*/  IMAD.MOV.U32 R23, RZ, RZ, R54 ;  /* 0x000000ffff177224 */ /* 0x000fe400078e0036 */
[----:B------:R-:W-:-:S08]  /*1810*/  IMAD.MOV.U32 R33, RZ, RZ, R20 ;  /* 0x000000ffff217224 */ /* 0x000fd000078e0014 */
        /* <DEDUP_REMOVED lines=24> */
.L_x_1481:
[----:B------:R-:W0:Y:S08]  /*19a0*/  LDC.64 R18, c[0x3][RZ] ;  /* 0x00c00000ff127b82 */ /* 0x000e300000000a00 */
[----:B------:R-:W1:Y:S01]  /*19b0*/  LDC.64 R22, c[0x3][0x8] ;  /* 0x00c00200ff167b82 */ /* 0x000e620000000a00 */
[C---:B0-----:R-:W-:Y:S01]  /*19c0*/  ISETP.GE.U32.AND P0, PT, R37.reuse, R18, PT ;  /* 0x000000122500720c */ /* 0x041fe20003f06070 */
[----:B------:R-:W-:-:S03]  /*19d0*/  IMAD.IADD R37, R37, 0x1, -R18 ;  /* 0x0000000125257824 */ /* 0x000fc600078e0a12 */
[----:B------:R-:W-:-:S04]  /*19e0*/  SEL R16, RZ, 0xffffffff, P0 ;  /* 0xffffffffff107807 */ /* 0x000fc80000000000 */
[----:B------:R-:W-:-:S05]  /*19f0*/  IADD3 R26, P0, PT, R35, R16, RZ ;  /* 0x00000010231a7210 */ /* 0x000fca0007f1e0ff */
[----:B------:R-:W-:Y:S01]  /*1a00*/  IMAD.X R16, RZ, RZ, R16, P0 ;  /* 0x000000ffff107224 */ /* 0x000fe200000e0610 */
[C---:B------:R-:W-:Y:S01]  /*1a10*/  ISETP.GE.U32.AND P0, PT, R26.reuse, R19, PT ;  /* 0x000000131a00720c */ /* 0x040fe20003f06070 */
[----:B------:R-:W-:-:S03]  /*1a20*/  IMAD.IADD R35, R26, 0x1, -R19 ;  /* 0x000000011a237824 */ /* 0x000fc600078e0a13 */
[----:B------:R-:W-:-:S04]  /*1a30*/  ISETP.GE.U32.AND.EX P0, PT, R16, RZ, PT, P0 ;  /* 0x000000ff1000720c */ /* 0x000fc80003f06100 */
[----:B------:R-:W-:-:S04]  /*1a40*/  SEL R17, RZ, 0xffffffff, P0 ;  /* 0xffffffffff117807 */ /* 0x000fc80000000000 */
[----:B------:R-:W-:-:S05]  /*1a50*/  IADD3 R27, P0, PT, R28, R17, RZ ;  /* 0x000000111c1b7210 */ /* 0x000fca0007f1e0ff */
[----:B------:R-:W-:Y:S01]  /*1a60*/  IMAD.X R16, RZ, RZ, R17, P0 ;  /* 0x000000ffff107224 */ /* 0x000fe200000e0611 */
[C---:B-1----:R-:W-:Y:S01]  /*1a70*/  ISETP.GE.U32.AND P0, PT, R27.reuse, R22, PT ;  /* 0x000000161b00720c */ /* 0x042fe20003f06070 */
[----:B------:R-:W-:-:S03]  /*1a80*/  IMAD.IADD R36, R27, 0x1, -R22 ;  /* 0x000000011b247824 */ /* 0x000fc600078e0a16 */
[----:B------:R-:W-:Y:S02]  /*1a90*/  ISETP.GE.U32.AND.EX P0, PT, R16, RZ, PT, P0 ;  /* 0x000000ff1000720c */ /* 0x000fe40003f06100 */
[----:B------:R-:W0:Y:S02]  /*1aa0*/  LDC.64 R16, c[0x3][0x10] ;  /* 0x00c00400ff107b82 */ /* 0x000e240000000a00 */
        /* <DEDUP_REMOVED lines=9> */
[C---:B0-----:R-:W-:Y:S01]  /*1b40*/  ISETP.GE.U32.AND P0, PT, R25.reuse, R16, PT ;  /* 0x000000101900720c */ /* 0x041fe20003f06070 */
[----:B------:R-:W0:Y:S01]  /*1b50*/  LDC R24, c[0x3][0x18] ;  /* 0x00c00600ff187b82 */ /* 0x000e220000000800 */
[----:B------:R-:W-:Y:S02]  /*1b60*/  IMAD.IADD R25, R25, 0x1, -R16 ;  /* 0x0000000119197824 */ /* 0x000fe400078e0a10 */
[----:B------:R-:W-:-:S04]  /*1b70*/  ISETP.GE.U32.AND.EX P0, PT, R21, RZ, PT, P0 ;  /* 0x000000ff1500720c */ /* 0x000fc80003f06100 */
        /* <DEDUP_REMOVED lines=10> */
[----:B------:R-:W-:-:S03]  /*1c20*/  IMAD.IADD R33, R33, 0x1, -R24 ;  /* 0x0000000121217824 */ /* 0x000fc600078e0a18 */
[----:B------:R-:W-:Y:S01]  /*1c30*/  ISETP.GE.U32.AND.EX P0, PT, R20, RZ, PT, P0 ;  /* 0x000000ff1400720c */ /* 0x000fe20003f06100 */
[----:B------:R-:W-:-:S12]  /*1c40*/  VIADD R20, R32, 0xffffffff ;  /* 0xffffffff20147836 */ /* 0x000fd80000000000 */
[----:B------:R-:W-:-:S04]  /*1c50*/  @P0 IMAD.MOV R20, RZ, RZ, R32 ;  /* 0x000000ffff140224 */ /* 0x000fc800078e0220 */
[----:B------:R-:W-:-:S07]  /*1c60*/  IMAD.IADD R32, R20, 0x1, -R15 ;  /* 0x0000000114207824 */ /* 0x000fce00078e0a0f */
.L_x_1482:
        /* <DEDUP_REMOVED lines=27> */
.L_x_1483:
[----:B------:R-:W0:Y:S08]  /*1e20*/  LDC.64 R16, c[0x3][RZ] ;  /* 0x00c00000ff107b82 */ /* 0x000e300000000a00 */
[----:B------:R-:W1:Y:S08]  /*1e30*/  LDC.64 R18, c[0x3][0x8] ;  /* 0x00c00200ff127b82 */ /* 0x000e700000000a00 */
[----:B------:R-:W3:Y:S01]  /*1e40*/  LDC R28, c[0x3][0x18] ;  /* 0x00c00600ff1c7b82 */ /* 0x000ee20000000800 */
        /* <DEDUP_REMOVED lines=23> */
[C---:B0-----:R-:W-:Y:S01]  /*1fc0*/  ISETP.GE.U32.AND P0, PT, R25.reuse, R20, PT ;  /* 0x000000141900720c */ /* 0x041fe20003f06070 */
[----:B------:R-:W-:-:S03]  /*1fd0*/  IMAD.IADD R25, R25, 0x1, -R20 ;  /* 0x0000000119197824 */ /* 0x000fc600078e0a14 */
[----:B------:R-:W-:-:S04]  /*1fe0*/  ISETP.GE.U32.AND.EX P0, PT, R22, RZ, PT, P0 ;  /* 0x000000ff1600720c */ /* 0x000fc80003f06100 */
[----:B------:R-:W-:-:S04]  /*1ff0*/  SEL R23, RZ, 0xffffffff, P0 ;  /* 0xffffffffff177807 */ /* 0x000fc80000000000 */
[----:B------:R-:W-:-:S05]  /*2000*/  IADD3 R34, P0, PT, R34, R23, RZ ;  /* 0x0000001722227210 */ /* 0x000fca0007f1e0ff */
[----:B------:R-:W-:Y:S01]  /*2010*/  IMAD.X R22, RZ, RZ, R23, P0 ;  /* 0x000000ffff167224 */ /* 0x000fe200000e0617 */
[----:B------:R-:W-:Y:S01]  /*2020*/  ISETP.GE.U32.AND P0, PT, R34, R21, PT ;  /* 0x000000152200720c */ /* 0x000fe20003f06070 */
[----:B------:R-:W-:Y:S02]  /*2030*/  IMAD.IADD R23, R24, 0x1, -R19 ;  /* 0x0000000118177824 */ /* 0x000fe400078e0a13 */
[----:B------:R-:W-:Y:S01]  /*2040*/  IMAD.IADD R34, R34, 0x1, -R21 ;  /* 0x0000000122227824 */ /* 0x000fe200078e0a15 */
[----:B------:R-:W-:-:S04]  /*2050*/  ISETP.GE.U32.AND.EX P0, PT, R22, RZ, PT, P0 ;  /* 0x000000ff1600720c */ /* 0x000fc80003f06100 */
[----:B------:R-:W-:-:S04]  /*2060*/  SEL R22, RZ, 0xffffffff, P0 ;  /* 0xffffffffff167807 */ /* 0x000fc80000000000 */
[----:B------:R-:W-:-:S05]  /*2070*/  IADD3 R33, P0, PT, R33, R22, RZ ;  /* 0x0000001621217210 */ /* 0x000fca0007f1e0ff */
[----:B------:R-:W-:Y:S01]  /*2080*/  IMAD.X R22, RZ, RZ, R22, P0 ;  /* 0x000000ffff167224 */ /* 0x000fe200000e0616 */
[C---:B---3--:R-:W-:Y:S01]  /*2090*/  ISETP.GE.U32.AND P0, PT, R33.reuse, R28, PT ;  /* 0x0000001c2100720c */ /* 0x048fe20003f06070 */
[----:B------:R-:W-:-:S03]  /*20a0*/  IMAD.IADD R33, R33, 0x1, -R28 ;  /* 0x0000000121217824 */ /* 0x000fc600078e0a1c */
[----:B------:R-:W-:Y:S01]  /*20b0*/  ISETP.GE.U32.AND.EX P0, PT, R22, RZ, PT, P0 ;  /* 0x000000ff1600720c */ /* 0x000fe20003f06100 */
[----:B------:R-:W-:-:S12]  /*20c0*/  VIADD R22, R32, 0xffffffff ;  /* 0xffffffff20167836 */ /* 0x000fd80000000000 */
[----:B------:R-:W-:-:S04]  /*20d0*/  @P0 IMAD.MOV R22, RZ, RZ, R32 ;  /* 0x000000ffff160224 */ /* 0x000fc800078e0220 */
[----:B------:R-:W-:-:S07]  /*20e0*/  IMAD.IADD R32, R22, 0x1, -R15 ;  /* 0x0000000116207824 */ /* 0x000fce00078e0a0f */
.L_x_1484:
[----:B------:R-:W-:-:S04]  /*20f0*/  IMAD.WIDE.U32 R16, R37, R46, RZ ;  /* 0x0000002e25107225 */ /* 0x000fc800078e00ff */
        /* <DEDUP_REMOVED lines=160> */
[----:B------:R-:W-:Y:S01]  /*2b00*/  IMAD.IADD R18, R19, 0x1, R17 ;  /* 0x0000000113127824 */ /* 0x000fe200078e0211 */
[----:B------:R-:W-:Y:S01]  /*2b10*/  IADD3 R54, P1, PT, R55, R51, RZ ;  /* 0x0000003337367210 */ /* 0x000fe20007f3e0ff */
[----:B------:R-:W-:Y:S01]  /*2b20*/  IMAD.MOV.U32 R19, RZ, RZ, RZ ;  /* 0x000000ffff137224 */ /* 0x000fe200078e00ff */
[----:B------:R-:W-:Y:S01]  /*2b30*/  ISETP.GE.U32.AND P0, PT, R29, R16, PT ;  /* 0x000000101d00720c */ /* 0x000fe20003f06070 */
[----:B------:R-:W-:Y:S02]  /*2b40*/  IMAD.MOV.U32 R27, RZ, RZ, RZ ;  /* 0x000000ffff1b7224 */ /* 0x000fe400078e00ff */
[----:B------:R-:W-:Y:S01]  /*2b50*/  IMAD.X R21, RZ, RZ, RZ, P3 ;  /* 0x000000ffff157224 */ /* 0x000fe200018e06ff */
[----:B------:R-:W-:Y:S01]  /*2b60*/  SEL R17, RZ, 0x1, P0 ;  /* 0x00000001ff117807 */ /* 0x000fe20000000000 */
[----:B------:R-:W-:-:S04]  /*2b70*/  IMAD.WIDE.U32 R18, R26, 0x3d1, R18 ;  /* 0x000003d11a127825 */ /* 0x000fc800078e0012 */
[----:B------:R-:W-:Y:S02]  /*2b80*/  IMAD.X R51, RZ, RZ, RZ, P2 ;  /* 0x000000ffff337224 */ /* 0x000fe400010e06ff */
[----:B------:R-:W-:Y:S02]  /*2b90*/  IMAD.X R55, RZ, RZ, RZ, P1 ;  /* 0x000000ffff377224 */ /* 0x000fe400008e06ff */
[----:B------:R-:W-:-:S04]  /*2ba0*/  IMAD.WIDE.U32 R20, R44, R23, R20 ;  /* 0x000000172c147225 */ /* 0x000fc800078e0014 */
[----:B------:R-:W-:Y:S01]  /*2bb0*/  IMAD.IADD R16, R19, 0x1, R27 ;  /* 0x0000000113107824 */ /* 0x000fe200078e021b */
[----:B------:R-:W-:Y:S01]  /*2bc0*/  IADD3 R19, P2, P3, R18, R64, R17 ;  /* 0x0000004012137210 */ /* 0x000fe20007b5e011 */
[----:B------:R-:W-:-:S03]  /*2bd0*/  IMAD.WIDE.U32 R50, R45, R34, R50 ;  /* 0x000000222d327225 */ /* 0x000fc600078e0032 */
[----:B------:R-:W-:Y:S01]  /*2be0*/  IADD3 R28, P4, PT, R28, R19, RZ ;  /* 0x000000131c1c7210 */ /* 0x000fe20007f9e0ff */
[----:B------:R-:W-:Y:S01]  /*2bf0*/  IMAD.WIDE.U32 R54, R43, R32, R54 ;  /* 0x000000202b367225 */ /* 0x000fe200078e0036 */
[----:B------:R-:W-:Y:S02]  /*2c00*/  IADD3 R50, P1, PT, R50, R21, RZ ;  /* 0x0000001532327210 */ /* 0x000fe40007f3e0ff */
[----:B------:R-:W-:Y:S01]  /*2c10*/  IADD3.X R21, PT, PT, RZ, RZ, RZ, P2, P3 ;  /* 0x000000ffff157210 */ /* 0x000fe200017e64ff */
[----:B------:R-:W-:Y:S01]  /*2c20*/  IMAD.MOV.U32 R17, RZ, RZ, RZ ;  /* 0x000000ffff117224 */ /* 0x000fe200078e00ff */
[----:B------:R-:W-:Y:S01]  /*2c30*/  IADD3 R18, P0, PT, R54, R51, RZ ;  /* 0x0000003336127210 */ /* 0x000fe20007f1e0ff */
[----:B------:R-:W-:Y:S02]  /*2c40*/  IMAD.X R51, RZ, RZ, RZ, P1 ;  /* 0x000000ffff337224 */ /* 0x000fe400008e06ff */
[----:B------:R-:W-:-:S04]  /*2c50*/  IMAD.WIDE.U32 R16, R20, 0x3d1, R16 ;  /* 0x000003d114107825 */ /* 0x000fc800078e0010 */
[----:B------:R-:W-:Y:S01]  /*2c60*/  IMAD.X R19, RZ, RZ, RZ, P0 ;  /* 0x000000ffff137224 */ /* 0x000fe200000e06ff */
[----:B------:R-:W-:Y:S01]  /*2c70*/  IADD3 R62, P2, P3, R16, R21, R62 ;  /* 0x00000015103e7210 */ /* 0x000fe20007b5e03e */
[----:B------:R-:W-:Y:S02]  /*2c80*/  IMAD.MOV.U32 R16, RZ, RZ, RZ ;  /* 0x000000ffff107224 */ /* 0x000fe400078e00ff */
[----:B------:R-:W-:-:S04]  /*2c90*/  IMAD.WIDE.U32 R50, R44, R25, R50 ;  /* 0x000000192c327225 */ /* 0x000fc800078e0032 */
[----:B------:R-:W-:Y:S02]  /*2ca0*/  IMAD.X R21, RZ, RZ, RZ, P4 ;  /* 0x000000ffff157224 */ /* 0x000fe400020e06ff */
[----:B------:R-:W-:-:S03]  /*2cb0*/  IMAD.WIDE.U32 R18, R45, R33, R18 ;  /* 0x000000212d127225 */ /* 0x000fc600078e0012 */
[----:B------:R-:W-:Y:S01]  /*2cc0*/  IADD3 R26, P0, P1, R26, R21, R62 ;  /* 0x000000151a1a7210 */ /* 0x000fe2000791e03e */
[----:B------:R-:W-:Y:S01]  /*2cd0*/  IMAD.IADD R16, R17, 0x1, R16 ;  /* 0x0000000111107824 */ /* 0x000fe200078e0210 */
[----:B------:R-:W-:Y:S01]  /*2ce0*/  IADD3 R54, P4, PT, R55, R19, RZ ;  /* 0x0000001337367210 */ /* 0x000fe20007f9e0ff */
[----:B------:R-:W-:Y:S01]  /*2cf0*/  IMAD.MOV.U32 R17, RZ, RZ, RZ ;  /* 0x000000ffff117224 */ /* 0x000fe200078e00ff */
[----:B------:R-:W-:Y:S02]  /*2d00*/  IADD3 R18, P5, PT, R18, R51, RZ ;  /* 0x0000003312127210 */ /* 0x000fe40007fbe0ff */
[----:B------:R-:W-:Y:S01]  /*2d10*/  IADD3.X R21, PT, PT, RZ, RZ, RZ, P2, P3 ;  /* 0x000000ffff157210 */ /* 0x000fe200017e64ff */
[----:B------:R-:W-:-:S04]  /*2d20*/  IMAD.WIDE.U32 R16, R50, 0x3d1, R16 ;  /* 0x000003d132107825 */ /* 0x000fc800078e0010 */
[----:B------:R-:W-:Y:S01]  /*2d30*/  IMAD.X R55, RZ, RZ, RZ, P4 ;  /* 0x000000ffff377224 */ /* 0x000fe200020e06ff */
[----:B------:R-:W-:Y:S01]  /*2d40*/  IADD3 R22, P2, P3, R16, R21, R60 ;  /* 0x0000001510167210 */ /* 0x000fe20007b5e03c */
[----:B------:R-:W-:Y:S02]  /*2d50*/  IMAD.X R19, RZ, RZ, RZ, P5 ;  /* 0x000000ffff137224 */ /* 0x000fe400028e06ff */
[----:B------:R-:W-:Y:S01]  /*2d60*/  IMAD.IADD R16, R17, 0x1, R27 ;  /* 0x0000000111107824 */ /* 0x000fe200078e021b */
[----:B------:R-:W-:Y:S01]  /*2d70*/  IADD3.X R17, PT, PT, RZ, RZ, RZ, P0, P1 ;  /* 0x000000ffff117210 */ /* 0x000fe200007e24ff */
[----:B------:R-:W-:-:S03]  /*2d80*/  IMAD.WIDE.U32 R54, R45, R32, R54 ;  /* 0x000000202d367225 */ /* 0x000fc600078e0036 */
[----:B------:R-:W-:Y:S01]  /*2d90*/  IADD3 R22, P1, P0, R20, R17, R22 ;  /* 0x0000001114167210 */ /* 0x000fe2000783e016 */
[----:B------:R-:W-:-:S04]  /*2da0*/  IMAD.WIDE.U32 R18, R44, R34, R18 ;  /* 0x000000222c127225 */ /* 0x000fc800078e0012 */
[----:B------:R-:W-:Y:S01]  /*2db0*/  IMAD.MOV.U32 R17, RZ, RZ, RZ ;  /* 0x000000ffff117224 */ /* 0x000fe200078e00ff */
[----:B------:R-:W-:Y:S02]  /*2dc0*/  IADD3 R20, P4, PT, R54, R19, RZ ;  /* 0x0000001336147210 */ /* 0x000fe40007f9e0ff */
[----:B------:R-:W-:Y:S01]  /*2dd0*/  IADD3.X R19, PT, PT, RZ, RZ, RZ, P2, P3 ;  /* 0x000000ffff137210 */ /* 0x000fe200017e64ff */
        /* <DEDUP_REMOVED lines=8> */
[----:B------:R-:W-:Y:S01]  /*2e60*/  IMAD.MOV.U32 R17, RZ, RZ, RZ ;  /* 0x000000ffff117224 */ /* 0x000fe200078e00ff */
[----:B------:R-:W-:Y:S01]  /*2e70*/  IADD3 R54, P4, PT, R55, R21, RZ ;  /* 0x0000001537367210 */ /* 0x000fe20007f9e0ff */
[----:B------:R-:W-:Y:S01]  /*2e80*/  IMAD.MOV.U32 R21, RZ, RZ, RZ ;  /* 0x000000ffff157224 */ /* 0x000fe200078e00ff */
[----:B------:R-:W-:Y:S01]  /*2e90*/  IADD3.X R27, PT, PT, RZ, RZ, RZ, P1, P0 ;  /* 0x000000ffff1b7210 */ /* 0x000fe20000fe04ff */
[----:B------:R-:W-:-:S04]  /*2ea0*/  IMAD.WIDE.U32 R16, R20, 0x3d1, R16 ;  /* 0x000003d114107825 */ /* 0x000fc800078e0010 */
        /* <DEDUP_REMOVED lines=50> */
.L_x_1485:
        /* <DEDUP_REMOVED lines=29> */
.L_x_1486:
        /* <DEDUP_REMOVED lines=12> */
[----:B------:R-:W-:Y:S01]  /*3460*/  IADD3 R55, P0, PT, R26, R21, RZ ;  /* 0x000000151a377210 */ /* 0x000fe20007f1e0ff */
[----:B------:R-:W-:-:S04]  /*3470*/  VIADD R26, R52, 0xffffffff ;  /* 0xffffffff341a7836 */ /* 0x000fc80000000000 */
        /* <DEDUP_REMOVED lines=25> */
[C---:B---3--:R-:W-:Y:S01]  /*3610*/  ISETP.GE.U32.AND P0, PT, R51.reuse, R56, PT ;  /* 0x000000383300720c */ /* 0x048fe20003f06070 */
[----:B------:R-:W-:-:S03]  /*3620*/  IMAD.IADD R51, R51, 0x1, -R56 ;  /* 0x0000000133337824 */ /* 0x000fc600078e0a38 */
[----:B------:R-:W-:Y:S01]  /*3630*/  ISETP.GE.U32.AND.EX P0, PT, R22, RZ, PT, P0 ;  /* 0x000000ff1600720c */ /* 0x000fe20003f06100 */
[----:B------:R-:W-:-:S12]  /*3640*/  IMAD.IADD R22, R54, 0x1, -R19 ;  /* 0x0000000136167824 */ /* 0x000fd800078e0a13 */
[----:B------:R-:W-:-:S04]  /*3650*/  @P0 IMAD.MOV R26, RZ, RZ, R52 ;  /* 0x000000ffff1a0224 */ /* 0x000fc800078e0234 */
[----:B------:R-:W-:-:S07]  /*3660*/  IMAD.IADD R52, R26, 0x1, -R15 ;  /* 0x000000011a347824 */ /* 0x000fce00078e0a0f */
.L_x_1487:
        /* <DEDUP_REMOVED lines=27> */
.L_x_1488:
[----:B------:R-:W0:Y:S01]  /*3820*/  LDC.64 R16, c[0x3][RZ] ;  /* 0x00c00000ff107b82 */ /* 0x000e220000000a00 */
[----:B------:R-:W-:-:S07]  /*3830*/  VIADD R26, R52, 0xffffffff ;  /* 0xffffffff341a7836 */ /* 0x000fce0000000000 */
        /* <DEDUP_REMOVED lines=43> */
.L_x_1489:
[----:B------:R-:W-:-:S04]  /*3af0*/  IMAD.WIDE.U32 R30, R22, 0x4, RZ ;  /* 0x00000004161e7825 */ /* 0x000fc800078e00ff */
        /* <DEDUP_REMOVED lines=72> */
.L_x_1490:
[----:B------:R-:W-:Y:S01]  /*3f80*/  ISETP.GT.U32.OR P0, PT, R20, R15, P0 ;  /* 0x0000000f1400720c */ /* 0x000fe20000704470 */
[----:B------:R-:W-:-:S12]  /*3f90*/  IMAD.MOV.U32 R16, RZ, RZ, R20 ;  /* 0x000000ffff107224 */ /* 0x000fd800078e0014 */
[----:B------:R-:W-:Y:S05]  /*3fa0*/  @P0 BRA `(.L_x_1491) ;  /* 0x0000000000740947 */ /* 0x000fea0003800000 */
[----:B------:R-:W-:Y:S01]  /*3fb0*/  ISETP.GE.U32.AND P0, PT, R16, R15, PT ;  /* 0x0000000f1000720c */ /* 0x000fe20003f06070 */
[----:B------:R-:W-:Y:S02]  /*3fc0*/  IMAD.MOV.U32 R18, RZ, RZ, R28 ;  /* 0x000000ffff127224 */ /* 0x000fe400078e001c */
[----:B------:R-:W-:Y:S02]  /*3fd0*/  IMAD.MOV.U32 R20, RZ, RZ, R29 ;  /* 0x000000ffff147224 */ /* 0x000fe400078e001d */
[----:B------:R-:W-:Y:S02]  /*3fe0*/  IMAD.MOV.U32 R19, RZ, RZ, R30 ;  /* 0x000000ffff137224 */ /* 0x000fe400078e001e */
[----:B------:R-:W-:-:S06]  /*3ff0*/  IMAD.MOV.U32 R21, RZ, RZ, R27 ;  /* 0x000000ffff157224 */ /* 0x000fcc00078e001b */
        /* <DEDUP_REMOVED lines=24> */
.L_x_1491:
        /* <DEDUP_REMOVED lines=8> */
[----:B------:R-:W-:-:S04]  /*4200*/  ISETP.GE.U32.AND P0, PT, R52, R21, PT ;  /* 0x000000153400720c */ /* 0x000fc80003f06070 */
[----:B------:R-:W-:-:S04]  /*4210*/  ISETP.GE.U32.AND.EX P0, PT, R24, RZ, PT, P0 ;  /* 0x000000ff1800720c */ /* 0x000fc80003f06100 */
[----:B------:R-:W-:-:S04]  /*4220*/  SEL R24, RZ, 0xffffffff, P0 ;  /* 0xffffffffff187807 */ /* 0x000fc80000000000 */
[----:B------:R-:W-:Y:S02]  /*4230*/  IADD3 R53, P0, PT, R27, R24, RZ ;  /* 0x000000181b357210 */ /* 0x000fe40007f1e0ff */
[----:B------:R-:W0:Y:S03]  /*4240*/  LDC.64 R26, c[0x3][0x10] ;  /* 0x00c00400ff1a7b82 */ /* 0x000e260000000a00 */
[----:B------:R-:W-:Y:S01]  /*4250*/  IMAD.X R24, RZ, RZ, R24, P0 ;  /* 0x000000ffff187224 */ /* 0x000fe200000e0618 */
[----:B-1----:R-:W-:-:S04]  /*4260*/  ISETP.GE.U32.AND P0, PT, R53, R18, PT ;  /* 0x000000123500720c */ /* 0x002fc80003f06070 */
[----:B------:R-:W-:Y:S01]  /*4270*/  ISETP.GE.U32.AND.EX P0, PT, R24, RZ, PT, P0 ;  /* 0x000000ff1800720c */ /* 0x000fe20003f06100 */
[----:B------:R-:W-:Y:S02]  /*4280*/  IMAD.IADD R24, R52, 0x1, -R21 ;  /* 0x0000000134187824 */ /* 0x000fe400078e0a15 */
[----:B------:R-:W-:Y:S01]  /*4290*/  IMAD.IADD R21, R53, 0x1, -R18 ;  /* 0x0000000135157824 */ /* 0x000fe200078e0a12 */
        /* <DEDUP_REMOVED lines=8> */
[----:B0-----:R-:W-:-:S04]  /*4320*/  ISETP.GE.U32.AND P0, PT, R51, R26, PT ;  /* 0x0000001a3300720c */ /* 0x001fc80003f06070 */
        /* <DEDUP_REMOVED lines=11> */
[C---:B---3--:R-:W-:Y:S01]  /*43e0*/  ISETP.GE.U32.AND P0, PT, R29.reuse, R54, PT ;  /* 0x000000361d00720c */ /* 0x048fe20003f06070 */
[----:B------:R-:W-:-:S03]  /*43f0*/  IMAD.IADD R18, R29, 0x1, -R54 ;  /* 0x000000011d127824 */ /* 0x000fc600078e0a36 */
[----:B------:R-:W-:Y:S01]  /*4400*/  ISETP.GE.U32.AND.EX P0, PT, R22, RZ, PT, P0 ;  /* 0x000000ff1600720c */ /* 0x000fe20003f06100 */
[----:B------:R-:W-:Y:S02]  /*4410*/  IMAD.IADD R22, R50, 0x1, -R19 ;  /* 0x0000000132167824 */ /* 0x000fe400078e0a13 */
[----:B------:R-:W-:-:S10]  /*4420*/  IMAD.IADD R19, R51, 0x1, -R26 ;  /* 0x0000000133137824 */ /* 0x000fd400078e0a1a */
[----:B------:R-:W-:-:S04]  /*4430*/  @P0 IMAD.MOV R28, RZ, RZ, R16 ;  /* 0x000000ffff1c0224 */ /* 0x000fc800078e0210 */
[----:B------:R-:W-:-:S07]  /*4440*/  IMAD.IADD R16, R28, 0x1, -R15 ;  /* 0x000000011c107824 */ /* 0x000fce00078e0a0f */
.L_x_1492:
        /* <DEDUP_REMOVED lines=27> */
.L_x_1493:
        /* <DEDUP_REMOVED lines=9> */
[----:B------:R-:W-:Y:S01]  /*4690*/  ISETP.GE.U32.AND P0, PT, R54, R27, PT ;  /* 0x0000001b3600720c */ /* 0x000fe20003f06070 */
[----:B------:R-:W0:Y:S03]  /*46a0*/  LDC.64 R30, c[0x3][0x10] ;  /* 0x00c00400ff1e7b82 */ /* 0x000e260000000a00 */
[----:B------:R-:W-:-:S04]  /*46b0*/  ISETP.GE.U32.AND.EX P0, PT, R24, RZ, PT, P0 ;  /* 0x000000ff1800720c */ /* 0x000fc80003f06100 */
[----:B------:R-:W-:-:S04]  /*46c0*/  SEL R24, RZ, 0xffffffff, P0 ;  /* 0xffffffffff187807 */ /* 0x000fc80000000000 */
[----:B------:R-:W-:-:S05]  /*46d0*/  IADD3 R53, P0, PT, R21, R24, RZ ;  /* 0x0000001815357210 */ /* 0x000fca0007f1e0ff */
[----:B------:R-:W-:Y:S01]  /*46e0*/  IMAD.X R21, RZ, RZ, R24, P0 ;  /* 0x000000ffff157224 */ /* 0x000fe200000e0618 */
[----:B-1----:R-:W-:Y:S01]  /*46f0*/  ISETP.GE.U32.AND P0, PT, R53, R28, PT ;  /* 0x0000001c3500720c */ /* 0x002fe20003f06070 */
[----:B------:R-:W-:-:S03]  /*4700*/  IMAD.IADD R24, R54, 0x1, -R27 ;  /* 0x0000000136187824 */ /* 0x000fc600078e0a1b */
[----:B------:R-:W-:-:S04]  /*4710*/  ISETP.GE.U32.AND.EX P0, PT, R21, RZ, PT, P0 ;  /* 0x000000ff1500720c */ /* 0x000fc80003f06100 */
[----:B------:R-:W-:-:S04]  /*4720*/  SEL R21, RZ, 0xffffffff, P0 ;  /* 0xffffffffff157807 */ /* 0x000fc80000000000 */
[----:B------:R-:W-:-:S05]  /*4730*/  IADD3 R52, P0, PT, R22, R21, RZ ;  /* 0x0000001516347210 */ /* 0x000fca0007f1e0ff */
[----:B------:R-:W-:Y:S01]  /*4740*/  IMAD.X R21, RZ, RZ, R21, P0 ;  /* 0x000000ffff157224 */ /* 0x000fe200000e0615 */
[----:B------:R-:W-:-:S04]  /*4750*/  ISETP.GE.U32.AND P0, PT, R52, R29, PT ;  /* 0x0000001d3400720c */ /* 0x000fc80003f06070 */
[----:B------:R-:W-:Y:S01]  /*4760*/  ISETP.GE.U32.AND.EX P0, PT, R21, RZ, PT, P0 ;  /* 0x000000ff1500720c */ /* 0x000fe20003f06100 */
[----:B------:R-:W-:-:S03]  /*4770*/  IMAD.IADD R21, R53, 0x1, -R28 ;  /* 0x0000000135157824 */ /* 0x000fc600078e0a1c */
[----:B------:R-:W-:-:S04]  /*4780*/  SEL R22, RZ, 0xffffffff, P0 ;  /* 0xffffffffff167807 */ /* 0x000fc80000000000 */
[----:B------:R-:W-:-:S05]  /*4790*/  IADD3 R51, P0, PT, R19, R22, RZ ;  /* 0x0000001613337210 */ /* 0x000fca0007f1e0ff */
[----:B------:R-:W-:Y:S01]  /*47a0*/  IMAD.X R19, RZ, RZ, R22, P0 ;  /* 0x000000ffff137224 */ /* 0x000fe200000e0616 */
[----:B0-----:R-:W-:Y:S01]  /*47b0*/  ISETP.GE.U32.AND P0, PT, R51, R30, PT ;  /* 0x0000001e3300720c */ /* 0x001fe20003f06070 */
        /* <DEDUP_REMOVED lines=17> */
.L_x_1494:
        /* <DEDUP_REMOVED lines=168> */
[----:B------:R-:W-:Y:S02]  /*5350*/  IMAD.MOV.U32 R31, RZ, RZ, RZ ;  /* 0x000000ffff1f7224 */ /* 0x000fe400078e00ff */
[----:B------:R-:W-:Y:S01]  /*5360*/  IMAD.IADD R35, R66, 0x1, R58 ;  /* 0x0000000142237824 */ /* 0x000fe200078e023a */
[----:B------:R-:W-:Y:S01]  /*5370*/  IADD3 R58, P1, PT, R70, R51, RZ ;  /* 0x00000033463a7210 */ /* 0x000fe20007f3e0ff */
[----:B------:R-:W-:Y:S02]  /*5380*/  IMAD.IADD R30, R59, 0x1, R31 ;  /* 0x000000013b1e7824 */ /* 0x000fe400078e021f */
        /* <DEDUP_REMOVED lines=9> */
[----:B------:R-:W-:Y:S02]  /*5420*/  IADD3 R23, P3, PT, R28, R23, RZ ;  /* 0x000000171c177210 */ /* 0x000fe40007f7e0ff */
[----:B------:R-:W-:Y:S01]  /*5430*/  IADD3.X R25, PT, PT, RZ, RZ, RZ, P1, P2 ;  /* 0x000000ffff197210 */ /* 0x000fe20000fe44ff */
[----:B------:R-:W-:Y:S01]  /*5440*/  IMAD.MOV.U32 R30, RZ, RZ, RZ ;  /* 0x000000ffff1e7224 */ /* 0x000fe200078e00ff */
[----:B------:R-:W-:Y:S01]  /*5450*/  IADD3 R64, P0, PT, R58, R51, RZ ;  /* 0x000000333a407210 */ /* 0x000fe20007f1e0ff */
[----:B------:R-:W-:Y:S02]  /*5460*/  IMAD.MOV.U32 R37, RZ, RZ, RZ ;  /* 0x000000ffff257224 */ /* 0x000fe400078e00ff */
[----:B------:R-:W-:Y:S02]  /*5470*/  IMAD.IADD R30, R31, 0x1, R30 ;  /* 0x000000011f1e7824 */ /* 0x000fe400078e021e */
[----:B------:R-:W-:Y:S01]  /*5480*/  IMAD.X R65, RZ, RZ, RZ, P0 ;  /* 0x000000ffff417224 */ /* 0x000fe200000e06ff */
[----:B------:R-:W-:Y:S01]  /*5490*/  IADD3 R58, P0, PT, R71, R59, RZ ;  /* 0x0000003b473a7210 */ /* 0x000fe20007f1e0ff */
[----:B------:R-:W-:-:S02]  /*54a0*/  IMAD.MOV.U32 R31, RZ, RZ, RZ ;  /* 0x000000ffff1f7224 */ /* 0x000fc400078e00ff */
[----:B------:R-:W-:-:S04]  /*54b0*/  IMAD.WIDE.U32 R64, R32, R34, R64 ;  /* 0x0000002220407225 */ /* 0x000fc800078e0040 */
        /* <DEDUP_REMOVED lines=11> */
[----:B------:R-:W-:Y:S02]  /*5570*/  IMAD.IADD R36, R29, 0x1, R37 ;  /* 0x000000011d247824 */ /* 0x000fe400078e0225 */
[----:B------:R-:W-:Y:S01]  /*5580*/  IMAD.X R31, RZ, RZ, RZ, P0 ;  /* 0x000000ffff1f7224 */ /* 0x000fe200000e06ff */
        /* <DEDUP_REMOVED lines=9> */
[----:B------:R-:W-:Y:S01]  /*5620*/  IMAD.MOV.U32 R33, RZ, RZ, RZ ;  /* 0x000000ffff217224 */ /* 0x000fe200078e00ff */
[----:B------:R-:W-:Y:S01]  /*5630*/  IADD3 R36, P1, P2, R36, R29, R56 ;  /* 0x0000001d24247210 */ /* 0x000fe20007a3e038 */
[----:B------:R-:W-:Y:S02]  /*5640*/  IMAD.MOV.U32 R29, RZ, RZ, RZ ;  /* 0x000000ffff1d7224 */ /* 0x000fe400078e00ff */
[----:B------:R-:W-:Y:S01]  /*5650*/  IMAD.IADD R28, R37, 0x1, R33 ;  /* 0x00000001251c7824 */ /* 0x000fe200078e0221 */
[----:B------:R-:W-:Y:S01]  /*5660*/  IADD3.X R31, PT, PT, RZ, RZ, RZ, P1, P2 ;  /* 0x000000ffff1f7210 */ /* 0x000fe20000fe44ff */
[----:B------:R-:W-:Y:S01]  /*5670*/  IMAD.X R59, RZ, RZ, RZ, P0 ;  /* 0x000000ffff3b7224 */ /* 0x000fe200000e06ff */
[----:B------:R-:W-:Y:S01]  /*5680*/  IADD3 R50, P2, P3, R50, R27, R36 ;  /* 0x0000001b32327210 */ /* 0x000fe20007b5e024 */
[----:B------:R-:W-:-:S03]  /*5690*/  IMAD.WIDE.U32 R28, R30, 0x3d1, R28 ;  /* 0x000003d11e1c7825 */ /* 0x000fc600078e001c */
[----:B------:R-:W-:Y:S01]  /*56a0*/  IADD3.X R27, PT, PT, RZ, RZ, RZ, P2, P3 ;  /* 0x000000ffff1b7210 */ /* 0x000fe200017e64ff */
[----:B------:R-:W-:Y:S01]  /*56b0*/  IMAD.WIDE.U32 R58, R32, R32, R58 ;  /* 0x00000020203a7225 */ /* 0x000fe200078e003a */
[----:B------:R-:W-:-:S03]  /*56c0*/  IADD3 R54, P0, P1, R28, R31, R54 ;  /* 0x0000001f1c367210 */ /* 0x000fc6000791e036 */
[----:B------:R-:W-:Y:S01]  /*56d0*/  IMAD.IADD R28, R29, 0x1, R33 ;  /* 0x000000011d1c7824 */ /* 0x000fe200078e0221 */
[----:B------:R-:W-:Y:S01]  /*56e0*/  IADD3 R64, P2, P3, R64, R27, R54 ;  /* 0x0000001b40407210 */ /* 0x000fe20007b5e036 */
[----:B------:R-:W-:Y:S01]  /*56f0*/  IMAD.MOV.U32 R29, RZ, RZ, RZ ;  /* 0x000000ffff1d7224 */ /* 0x000fe200078e00ff */
        /* <DEDUP_REMOVED lines=45> */
.L_x_1495:
[----:B------:R-:W-:-:S13]  /*59d0*/  ISETP.GT.U32.OR P0, PT, R34, R15, P0 ;  /* 0x0000000f2200720c */ /* 0x000fda0000704470 */
[----:B------:R-:W-:Y:S05]  /*59e0*/  @P0 BRA `(.L_x_1496) ;  /* 0x0000000000680947 */ /* 0x000fea0003800000 */
[----:B------:R-:W-:Y:S01]  /*59f0*/  ISETP.GE.U32.AND P0, PT, R34, R15, PT ;  /* 0x0000000f2200720c */ /* 0x000fe20003f06070 */
[----:B------:R-:W-:-:S12]  /*5a00*/  IMAD.MOV.U32 R51, RZ, RZ, R23 ;  /* 0x000000ffff337224 */ /* 0x000fd800078e0017 */
        /* <DEDUP_REMOVED lines=24> */
.L_x_1496:
        /* <DEDUP_REMOVED lines=15> */
[----:B------:R-:W0:Y:S01]  /*5c80*/  LDC.64 R30, c[0x3][0x10] ;  /* 0x00c00400ff1e7b82 */ /* 0x000e220000000a00 */
        /* <DEDUP_REMOVED lines=24> */
[----:B------:R-:W-:Y:S02]  /*5e10*/  VIADD R32, R34, 0xffffffff ;  /* 0xffffffff22207836 */ /* 0x000fe40000000000 */
[----:B------:R-:W-:Y:S01]  /*5e20*/  IMAD.IADD R53, R53, 0x1, -R52 ;  /* 0x0000000135357824 */ /* 0x000fe200078e0a34 */
[----:B------:R-:W-:-:S13]  /*5e30*/  ISETP.GE.U32.AND.EX P0, PT, R23, RZ, PT, P0 ;  /* 0x000000ff1700720c */ /* 0x000fda0003f06100 */
[----:B------:R-:W-:-:S04]  /*5e40*/  @P0 IMAD.MOV R32, RZ, RZ, R34 ;  /* 0x000000ffff200224 */ /* 0x000fc800078e0222 */
[----:B------:R-:W-:-:S07]  /*5e50*/  IMAD.IADD R34, R32, 0x1, -R15 ;  /* 0x0000000120227824 */ /* 0x000fce00078e0a0f */
.L_x_1497:
        /* <DEDUP_REMOVED lines=27> */
.L_x_1498:
        /* <DEDUP_REMOVED lines=45> */
.L_x_1499:
        /* <DEDUP_REMOVED lines=73> */
.L_x_1500:
        /* <DEDUP_REMOVED lines=32> */
.L_x_1501:
        /* <DEDUP_REMOVED lines=38> */
[C---:B---3--:R-:W-:Y:S01]  /*6bd0*/  ISETP.GE.U32.AND P0, PT, R25.reuse, R54, PT ;  /* 0x000000361900720c */ /* 0x048fe20003f06070 */
[----:B------:R-:W-:Y:S02]  /*6be0*/  VIADD R34, R26, 0xffffffff ;  /* 0xffffffff1a227836 */ /* 0x000fe40000000000 */
[----:B------:R-:W-:Y:S01]  /*6bf0*/  IMAD.IADD R25, R25, 0x1, -R54 ;  /* 0x0000000119197824 */ /* 0x000fe200078e0a36 */
[----:B------:R-:W-:Y:S01]  /*6c00*/  ISETP.GE.U32.AND.EX P0, PT, R27, RZ, PT, P0 ;  /* 0x000000ff1b00720c */ /* 0x000fe20003f06100 */
[----:B------:R-:W-:-:S12]  /*6c10*/  IMAD.IADD R27, R36, 0x1, -R33 ;  /* 0x00000001241b7824 */ /* 0x000fd800078e0a21 */
[----:B------:R-:W-:-:S04]  /*6c20*/  @P0 IMAD.MOV R34, RZ, RZ, R26 ;  /* 0x000000ffff220224 */ /* 0x000fc800078e021a */
[----:B------:R-:W-:-:S07]  /*6c30*/  IMAD.IADD R26, R34, 0x1, -R15 ;  /* 0x00000001221a7824 */ /* 0x000fce00078e0a0f */
.L_x_1502:
        /* <DEDUP_REMOVED lines=27> */
.L_x_1503:
        /* <DEDUP_REMOVED lines=21> */
[----:B------:R-:W-:Y:S01]  /*6f40*/  ISETP.GE.U32.AND P0, PT, R54, R35, PT ;  /* 0x000000233600720c */ /* 0x000fe20003f06070 */
[----:B------:R-:W-:-:S03]  /*6f50*/  IMAD.IADD R30, R53, 0x1, -R34 ;  /* 0x00000001351e7824 */ /* 0x000fc600078e0a22 */
[----:B------:R-:W-:-:S04]  /*6f60*/  ISETP.GE.U32.AND.EX P0, PT, R29, RZ, PT, P0 ;  /* 0x000000ff1d00720c */ /* 0x000fc80003f06100 */
        /* <DEDUP_REMOVED lines=14> */
[----:B---3--:R-:W-:Y:S01]  /*7050*/  ISETP.GE.U32.AND P0, PT, R25, R58, PT ;  /* 0x0000003a1900720c */ /* 0x008fe20003f06070 */
[----:B------:R-:W-:Y:S02]  /*7060*/  IMAD.IADD R28, R51, 0x1, -R36 ;  /* 0x00000001331c7824 */ /* 0x000fe400078e0a24 */
[----:B------:R-:W-:Y:S01]  /*7070*/  IMAD.IADD R25, R25, 0x1, -R58 ;  /* 0x0000000119197824 */ /* 0x000fe200078e0a3a */
[----:B------:R-:W-:Y:S01]  /*7080*/  ISETP.GE.U32.AND.EX P0, PT, R27, RZ, PT, P0 ;  /* 0x000000ff1b00720c */ /* 0x000fe20003f06100 */
[----:B------:R-:W-:-:S12]  /*7090*/  IMAD.IADD R27, R52, 0x1, -R37 ;  /* 0x00000001341b7824 */ /* 0x000fd800078e0a25 */
[----:B------:R-:W-:-:S04]  /*70a0*/  @P0 IMAD.MOV R50, RZ, RZ, R26 ;  /* 0x000000ffff320224 */ /* 0x000fc800078e021a */
[----:B------:R-:W-:-:S07]  /*70b0*/  IMAD.IADD R26, R50, 0x1, -R15 ;  /* 0x00000001321a7824 */ /* 0x000fce00078e0a0f */
.L_x_1504:
        /* <DEDUP_REMOVED lines=185> */
[----:B------:R-:W-:Y:S02]  /*7c50*/  IMAD.X R51, RZ, RZ, RZ, P3 ;  /* 0x000000ffff337224 */ /* 0x000fe400018e06ff */
        /* <DEDUP_REMOVED lines=13> */
[----:B------:R-:W-:Y:S01]  /*7d30*/  IMAD.MOV.U32 R47, RZ, RZ, RZ ;  /* 0x000000ffff2f7224 */ /* 0x000fe200078e00ff */
[----:B------:R-:W-:Y:S01]  /*7d40*/  IADD3 R36, P2, P3, R36, R51, R46 ;  /* 0x0000003324247210 */ /* 0x000fe20007b5e02e */
[----:B------:R-:W-:-:S04]  /*7d50*/  IMAD.WIDE.U32 R34, R50, 0x3d1, R34 ;  /* 0x000003d132227825 */ /* 0x000fc800078e0022 */
        /* <DEDUP_REMOVED lines=23> */
[----:B------:R-:W-:Y:S01]  /*7ed0*/  IADD3.X R33, PT, PT, RZ, RZ, RZ, P0, P1 ;  /* 0x000000ffff217210 */ /* 0x000fe200007e24ff */
[----:B------:R-:W-:Y:S01]  /*7ee0*/  IMAD.MOV.U32 R35, RZ, RZ, RZ ;  /* 0x000000ffff237224 */ /* 0x000fe200078e00ff */
[----:B------:R-:W-:Y:S01]  /*7ef0*/  IADD3 R55, P2, P3, R64, R55, R54 ;  /* 0x0000003740377210 */ /* 0x000fe20007b5e036 */
[----:B------:R-:W-:Y:S02]  /*7f00*/  IMAD.MOV.U32 R43, RZ, RZ, RZ ;  /* 0x000000ffff2b7224 */ /* 0x000fe400078e00ff */
[----:B------:R-:W-:Y:S01]  /*7f10*/  IMAD.WIDE.U32 R34, R58, 0x3d1, R34 ;  /* 0x000003d13a227825 */ /* 0x000fe200078e0022 */
[----:B------:R-:W-:Y:S02]  /*7f20*/  IADD3.X R53, PT, PT, RZ, RZ, RZ, P2, P3 ;  /* 0x000000ffff357210 */ /* 0x000fe400017e64ff */
[----:B------:R-:W-:Y:S01]  /*7f30*/  IADD3 R52, P0, P1, R34, R33, R52 ;  /* 0x0000002122347210 */ /* 0x000fe2000791e034 */
[----:B------:R-:W-:-:S02]  /*7f40*/  IMAD.IADD R34, R35, 0x1, R43 ;  /* 0x0000000123227824 */ /* 0x000fc400078e022b */
        /* <DEDUP_REMOVED lines=39> */
.L_x_1505:
[----:B------:R-:W-:-:S13]  /*81c0*/  ISETP.GT.U32.OR P0, PT, R52, R15, P0 ;  /* 0x0000000f3400720c */ /* 0x000fda0000704470 */
        /* <DEDUP_REMOVED lines=29> */
.L_x_1506:
[----:B------:R-:W0:Y:S08]  /*83a0*/  LDC.64 R32, c[0x3][RZ] ;  /* 0x00c00000ff207b82 */ /* 0x000e300000000a00 */
[----:B------:R-:W1:Y:S01]  /*83b0*/  LDC.64 R34, c[0x3][0x8] ;  /* 0x00c00200ff227b82 */ /* 0x000e620000000a00 */
[C---:B0-----:R-:W-:Y:S01]  /*83c0*/  ISETP.GE.U32.AND P0, PT, R41.reuse, R32, PT ;  /* 0x000000202900720c */ /* 0x041fe20003f06070 */
[----:B------:R-:W-:-:S03]  /*83d0*/  IMAD.IADD R41, R41, 0x1, -R32 ;  /* 0x0000000129297824 */ /* 0x000fc600078e0a20 */
[----:B------:R-:W-:-:S04]  /*83e0*/  SEL R42, RZ, 0xffffffff, P0 ;  /* 0xffffffffff2a7807 */ /* 0x000fc80000000000 */
[----:B------:R-:W-:-:S05]  /*83f0*/  IADD3 R54, P0, PT, R37, R42, RZ ;  /* 0x0000002a25367210 */ /* 0x000fca0007f1e0ff */
[----:B------:R-:W-:Y:S01]  /*8400*/  IMAD.X R37, RZ, RZ, R42, P0 ;  /* 0x000000ffff257224 */ /* 0x000fe200000e062a */
[----:B------:R-:W-:Y:S01]  /*8410*/  ISETP.GE.U32.AND P0, PT, R54, R33, PT ;  /* 0x000000213600720c */ /* 0x000fe20003f06070 */
[----:B------:R-:W-:Y:S02]  /*8420*/  VIADD R42, R52, 0xffffffff ;  /* 0xffffffff342a7836 */ /* 0x000fe40000000000 */
[----:B------:R-:W-:Y:S01]  /*8430*/  IMAD.IADD R45, R54, 0x1, -R33 ;  /* 0x00000001362d7824 */ /* 0x000fe200078e0a21 */
[----:B------:R-:W-:-:S04]  /*8440*/  ISETP.GE.U32.AND.EX P0, PT, R37, RZ, PT, P0 ;  /* 0x000000ff2500720c */ /* 0x000fc80003f06100 */
[----:B------:R-:W-:-:S04]  /*8450*/  SEL R37, RZ, 0xffffffff, P0 ;  /* 0xffffffffff257807 */ /* 0x000fc80000000000 */
[----:B------:R-:W-:-:S05]  /*8460*/  IADD3 R47, P0, PT, R36, R37, RZ ;  /* 0x00000025242f7210 */ /* 0x000fca0007f1e0ff */
[----:B------:R-:W-:Y:S01]  /*8470*/  IMAD.X R36, RZ, RZ, R37, P0 ;  /* 0x000000ffff247224 */ /* 0x000fe200000e0625 */
[----:B-1----:R-:W-:-:S04]  /*8480*/  ISETP.GE.U32.AND P0, PT, R47, R34, PT ;  /* 0x000000222f00720c */ /* 0x002fc80003f06070 */
        /* <DEDUP_REMOVED lines=8> */
[----:B------:R-:W-:Y:S02]  /*8510*/  IADD3 R57, P0, PT, R50, R43, RZ ;  /* 0x0000002b32397210 */ /* 0x000fe40007f1e0ff */
[----:B------:R-:W1:Y:S03]  /*8520*/  LDC R50, c[0x3][0x18] ;  /* 0x00c00600ff327b82 */ /* 0x000e660000000800 */
[----:B------:R-:W-:Y:S01]  /*8530*/  IMAD.X R40, RZ, RZ, R43, P0 ;  /* 0x000000ffff287224 */ /* 0x000fe200000e062b */
[----:B0-----:R-:W-:Y:S01]  /*8540*/  ISETP.GE.U32.AND P0, PT, R57, R36, PT ;  /* 0x000000243900720c */ /* 0x001fe20003f06070 */
[----:B------:R-:W-:Y:S02]  /*8550*/  IMAD.IADD R43, R47, 0x1, -R34 ;  /* 0x000000012f2b7824 */ /* 0x000fe400078e0a22 */
[----:B------:R-:W-:Y:S01]  /*8560*/  IMAD.IADD R57, R57, 0x1, -R36 ;  /* 0x0000000139397824 */ /* 0x000fe200078e0a24 */
        /* <DEDUP_REMOVED lines=12> */
[----:B------:R-:W-:Y:S01]  /*8630*/  ISETP.GE.U32.AND.EX P0, PT, R40, RZ, PT, P0 ;  /* 0x000000ff2800720c */ /* 0x000fe20003f06100 */
[----:B------:R-:W-:-:S12]  /*8640*/  IMAD.IADD R40, R46, 0x1, -R35 ;  /* 0x000000012e287824 */ /* 0x000fd800078e0a23 */
[----:B------:R-:W-:-:S04]  /*8650*/  @P0 IMAD.MOV R42, RZ, RZ, R52 ;  /* 0x000000ffff2a0224 */ /* 0x000fc800078e0234 */
[----:B------:R-:W-:-:S07]  /*8660*/  IMAD.IADD R52, R42, 0x1, -R15 ;  /* 0x000000012a347824 */ /* 0x000fce00078e0a0f */
.L_x_1507:
        /* <DEDUP_REMOVED lines=27> */
.L_x_1508:
        /* <DEDUP_REMOVED lines=45> */
.L_x_1509:
[----:B------:R-:W-:-:S04]  /*8af0*/  IMAD.WIDE.U32 R50, R41, 0x3, RZ ;  /* 0x0000000329327825 */ /* 0x000fc800078e00ff */
        /* <DEDUP_REMOVED lines=75> */
.L_x_1510:
        /* <DEDUP_REMOVED lines=27> */
.L_x_1511:
        /* <DEDUP_REMOVED lines=45> */
.L_x_1512:
        /* <DEDUP_REMOVED lines=27> */
.L_x_1513:
        /* <DEDUP_REMOVED lines=45> */
.L_x_1514:
[----:B------:R-:W-:Y:S01]  /*98b0*/  IMAD.WIDE.U32 R70, R51, R51, RZ ;  /* 0x0000003333467225 */ /* 0x000fe200078e00ff */
[----:B------:R-:W-:-:S03]  /*98c0*/  CS2R R64, SRZ ;  /* 0x0000000000407805 */ /* 0x000fc6000001ff00 */
        /* <DEDUP_REMOVED lines=137> */
[----:B------:R-:W-:Y:S02]  /*a160*/  IADD3 R36, P0, PT, R37, R33, RZ ;  /* 0x0000002125247210 */ /* 0x000fe40007f1e0ff */
[----:B------:R-:W-:Y:S01]  /*a170*/  IADD3 R32, P1, PT, R32, R41, RZ ;  /* 0x0000002920207210 */ /* 0x000fe20007f3e0ff */
[----:B------:R-:W-:-:S04]  /*a180*/  IMAD.WIDE.U32 R66, R52, R50, R66 ;  /* 0x0000003234427225 */ /* 0x000fc800078e0042 */
[----:B------:R-:W-:Y:S02]  /*a190*/  IMAD.X R41, RZ, RZ, RZ, P2 ;  /* 0x000000ffff297224 */ /* 0x000fe400010e06ff */
[----:B------:R-:W-:Y:S02]  /*a1a0*/  IMAD.X R37, RZ, RZ, RZ, P0 ;  /* 0x000000ffff257224 */ /* 0x000fe400000e06ff */
[----:B------:R-:W-:Y:S02]  /*a1b0*/  IMAD.X R33, RZ, RZ, RZ, P1 ;  /* 0x000000ffff217224 */ /* 0x000fe400008e06ff */
[----:B------:R-:W-:-:S04]  /*a1c0*/  IMAD.WIDE.U32 R40, R54, R57, R40 ;  /* 0x0000003936287225 */ /* 0x000fc800078e0028 */
[----:B------:R-:W-:Y:S01]  /*a1d0*/  IMAD.WIDE.U32 R36, R55, R50, R36 ;  /* 0x0000003237247225 */ /* 0x000fe200078e0024 */
[----:B------:R-:W-:-:S03]  /*a1e0*/  IADD3 R40, P3, PT, R40, R67, RZ ;  /* 0x0000004328287210 */ /* 0x000fc60007f7e0ff */
[----:B------:R-:W-:-:S04]  /*a1f0*/  IMAD.WIDE.U32 R32, R56, R56, R32 ;  /* 0x0000003838207225 */ /* 0x000fc800078e0020 */
[----:B------:R-:W-:Y:S01]  /*a200*/  IMAD.WIDE.U32 R34, R66, 0x3d1, RZ ;  /* 0x000003d142227825 */ /* 0x000fe200078e00ff */
[----:B------:R-:W-:-:S03]  /*a210*/  IADD3 R32, P2, PT, R32, R41, RZ ;  /* 0x0000002920207210 */ /* 0x000fc60007f5e0ff */
[----:B------:R-:W-:Y:S01]  /*a220*/  IMAD.IADD R59, R70, 0x1, R34 ;  /* 0x00000001463b7824 */ /* 0x000fe200078e0222 */
[----:B------:R-:W-:Y:S01]  /*a230*/  IADD3 R34, P1, PT, R36, R33, RZ ;  /* 0x0000002124227210 */ /* 0x000fe20007f3e0ff */
[----:B------:R-:W-:Y:S02]  /*a240*/  IMAD.IADD R64, R35, 0x1, R64 ;  /* 0x0000000123407824 */ /* 0x000fe400078e0240 */
[----:B------:R-:W-:Y:S01]  /*a250*/  IMAD.X R41, RZ, RZ, RZ, P3 ;  /* 0x000000ffff297224 */ /* 0x000fe200018e06ff */
[----:B------:R-:W-:Y:S01]  /*a260*/  ISETP.GE.U32.AND P0, PT, R59, R70, PT ;  /* 0x000000463b00720c */ /* 0x000fe20003f06070 */
[----:B------:R-:W-:Y:S02]  /*a270*/  IMAD.X R35, RZ, RZ, RZ, P1 ;  /* 0x000000ffff237224 */ /* 0x000fe400008e06ff */
[----:B------:R-:W-:Y:S02]  /*a280*/  IMAD.X R33, RZ, RZ, RZ, P2 ;  /* 0x000000ffff217224 */ /* 0x000fe400010e06ff */
[----:B------:R-:W-:-:S04]  /*a290*/  IMAD.WIDE.U32 R40, R53, R50, R40 ;  /* 0x0000003235287225 */ /* 0x000fc800078e0028 */
[----:B------:R-:W-:-:S04]  /*a2a0*/  IMAD.WIDE.U32 R34, R56, R57, R34 ;  /* 0x0000003938227225 */ /* 0x000fc800078e0022 */
[----:B------:R-:W-:Y:S01]  /*a2b0*/  IMAD.WIDE.U32 R32, R55, R57, R32 ;  /* 0x0000003937207225 */ /* 0x000fe200078e0020 */
[----:B------:R-:W-:-:S03]  /*a2c0*/  IADD3 R36, P1, PT, R37, R35, RZ ;  /* 0x0000002325247210 */ /* 0x000fc60007f3e0ff */
[----:B------:R-:W-:Y:S01]  /*a2d0*/  IMAD.WIDE.U32 R64, R40, 0x3d1, R64 ;  /* 0x000003d128407825 */ /* 0x000fe200078e0040 */
[----:B------:R-:W-:Y:S02]  /*a2e0*/  IADD3 R34, P2, PT, R34, R33, RZ ;  /* 0x0000002122227210 */ /* 0x000fe40007f5e0ff */
[----:B------:R-:W-:Y:S01]  /*a2f0*/  IADD3 R32, P3, PT, R32, R41, RZ ;  /* 0x0000002920207210 */ /* 0x000fe20007f7e0ff */
[----:B------:R-:W-:Y:S01]  /*a300*/  IMAD.MOV.U32 R35, RZ, RZ, RZ ;  /* 0x000000ffff237224 */ /* 0x000fe200078e00ff */
[----:B------:R-:W-:Y:S01]  /*a310*/  SEL R33, RZ, 0x1, P0 ;  /* 0x00000001ff217807 */ /* 0x000fe20000000000 */
[----:B------:R-:W-:-:S03]  /*a320*/  IMAD.X R37, RZ, RZ, RZ, P1 ;  /* 0x000000ffff257224 */ /* 0x000fc600008e06ff */
[----:B------:R-:W-:Y:S01]  /*a330*/  IADD3 R47, P4, P5, R64, R68, R33 ;  /* 0x00000044402f7210 */ /* 0x000fe20007d9e021 */
[----:B------:R-:W-:Y:S02]  /*a340*/  IMAD.X R33, RZ, RZ, RZ, P3 ;  /* 0x000000ffff217224 */ /* 0x000fe400018e06ff */
[----:B------:R-:W-:Y:S01]  /*a350*/  IMAD.IADD R64, R65, 0x1, R35 ;  /* 0x0000000141407824 */ /* 0x000fe200078e0223 */
[----:B------:R-:W-:Y:S01]  /*a360*/  IADD3 R47, P0, PT, R66, R47, RZ ;  /* 0x0000002f422f7210 */ /* 0x000fe20007f1e0ff */
[----:B------:R-:W-:Y:S02]  /*a370*/  IMAD.X R35, RZ, RZ, RZ, P2 ;  /* 0x000000ffff237224 */ /* 0x000fe400010e06ff */
[----:B------:R-:W-:-:S04]  /*a380*/  IMAD.WIDE.U32 R32, R54, R50, R32 ;  /* 0x0000003236207225 */ /* 0x000fc800078e0020 */
[----:B------:R-:W-:Y:S01]  /*a390*/  IMAD.WIDE.U32 R66, R56, R57, R34 ;  /* 0x0000003938427225 */ /* 0x000fe200078e0022 */
[----:B------:R-:W-:-:S03]  /*a3a0*/  IADD3.X R35, PT, PT, RZ, RZ, RZ, P4, P5 ;  /* 0x000000ffff237210 */ /* 0x000fc600027ea4ff */
[----:B------:R-:W-:Y:S01]  /*a3b0*/  IMAD.MOV.U32 R65, RZ, RZ, RZ ;  /* 0x000000ffff417224 */ /* 0x000fe200078e00ff */
[----:B------:R-:W-:Y:S01]  /*a3c0*/  IADD3 R34, P4, PT, R66, R33, RZ ;  /* 0x0000002142227210 */ /* 0x000fe20007f9e0ff */
[----:B------:R-:W-:-:S04]  /*a3d0*/  IMAD.WIDE.U32 R36, R56, R50, R36 ;  /* 0x0000003238247225 */ /* 0x000fc800078e0024 */
[----:B------:R-:W-:Y:S01]  /*a3e0*/  IMAD.WIDE.U32 R64, R32, 0x3d1, R64 ;  /* 0x000003d120407825 */ /* 0x000fe200078e0040 */
[----:B------:R-:W-:-:S03]  /*a3f0*/  IADD3 R66, P1, PT, R36, R67, RZ ;  /* 0x0000004324427210 */ /* 0x000fc60007f3e0ff */
[----:B------:R-:W-:Y:S01]  /*a400*/  IMAD.X R33, RZ, RZ, RZ, P0 ;  /* 0x000000ffff217224 */ /* 0x000fe200000e06ff */
[----:B------:R-:W-:Y:S01]  /*a410*/  IADD3 R41, P3, P2, R64, R35, R62 ;  /* 0x0000002340297210 */ /* 0x000fe20007a7e03e */
[----:B------:R-:W-:Y:S02]  /*a420*/  IMAD.X R35, RZ, RZ, RZ, P4 ;  /* 0x000000ffff237224 */ /* 0x000fe400020e06ff */
[----:B------:R-:W-:Y:S01]  /*a430*/  IMAD.X R67, RZ, RZ, RZ, P1 ;  /* 0x000000ffff437224 */ /* 0x000fe200008e06ff */
[----:B------:R-:W-:Y:S01]  /*a440*/  IADD3 R41, P0, P1, R40, R33, R41 ;  /* 0x0000002128297210 */ /* 0x000fe2000791e029 */
[----:B------:R-:W-:Y:S01]  /*a450*/  IMAD.MOV.U32 R64, RZ, RZ, RZ ;  /* 0x000000ffff407224 */ /* 0x000fe200078e00ff */
[----:B------:R-:W-:Y:S01]  /*a460*/  IADD3.X R33, PT, PT, RZ, RZ, RZ, P3, P2 ;  /* 0x000000ffff217210 */ /* 0x000fe20001fe44ff */
[----:B------:R-:W-:-:S04]  /*a470*/  IMAD.WIDE.U32 R66, R57, R57, R66 ;  /* 0x0000003939427225 */ /* 0x000fc800078e0042 */
[----:B------:R-:W-:Y:S01]  /*a480*/  IMAD.WIDE.U32 R34, R55, R50, R34 ;  /* 0x0000003237227225 */ /* 0x000fe200078e0022 */
[----:B------:R-:W-:-:S03]  /*a490*/  IADD3 R36, P4, PT, R37, R67, RZ ;  /* 0x0000004325247210 */ /* 0x000fc60007f9e0ff */
[----:B------:R-:W-:Y:S01]  /*a4a0*/  IMAD.IADD R64, R65, 0x1, R64 ;  /* 0x0000000141407824 */ /* 0x000fe200078e0240 */
[----:B------:R-:W-:Y:S01]  /*a4b0*/  IADD3 R66, P5, PT, R66, R35, RZ ;  /* 0x0000002342427210 */ /* 0x000fe20007fbe0ff */
[----:B------:R-:W-:Y:S02]  /*a4c0*/  IMAD.MOV.U32 R65, RZ, RZ, RZ ;  /* 0x000000ffff417224 */ /* 0x000fe400078e00ff */
[----:B------:R-:W-:Y:S02]  /*a4d0*/  IMAD.X R37, RZ, RZ, RZ, P4 ;  /* 0x000000ffff257224 */ /* 0x000fe400020e06ff */
[----:B------:R-:W-:-:S04]  /*a4e0*/  IMAD.WIDE.U32 R62, R34, 0x3d1, R64 ;  /* 0x000003d1223e7825 */ /* 0x000fc800078e0040 */
[----:B------:R-:W-:Y:S01]  /*a4f0*/  IMAD.X R67, RZ, RZ, RZ, P5 ;  /* 0x000000ffff437224 */ /* 0x000fe200028e06ff */
[----:B------:R-:W-:Y:S01]  /*a500*/  IADD3 R60, P2, P3, R62, R33, R60 ;  /* 0x000000213e3c7210 */ /* 0x000fe20007b5e03c */
[-C--:B------:R-:W-:Y:S01]  /*a510*/  IMAD.WIDE.U32 R36, R57, R50.reuse, R36 ;  /* 0x0000003239247225 */ /* 0x080fe200078e0024 */
[----:B------:R-:W-:Y:S02]  /*a520*/  IADD3.X R33, PT, PT, RZ, RZ, RZ, P0, P1 ;  /* 0x000000ffff217210 */ /* 0x000fe400007e24ff */
[----:B------:R-:W-:Y:S01]  /*a530*/  IADD3.X R43, PT, PT, RZ, RZ, RZ, P2, P3 ;  /* 0x000000ffff2b7210 */ /* 0x000fe200017e64ff */
[----:B------:R-:W-:Y:S01]  /*a540*/  IMAD.WIDE.U32 R66, R56, R50, R66 ;  /* 0x0000003238427225 */ /* 0x000fe200078e0042 */
[----:B------:R-:W-:-:S03]  /*a550*/  IADD3 R60, P1, P0, R32, R33, R60 ;  /* 0x00000021203c7210 */ /* 0x000fc6000783e03c */
[----:B------:R-:W-:Y:S01]  /*a560*/  IMAD.MOV.U32 R35, RZ, RZ, RZ ;  /* 0x000000ffff237224 */ /* 0x000fe200078e00ff */
[----:B------:R-:W-:-:S03]  /*a570*/  IADD3 R32, P4, PT, R36, R67, RZ ;  /* 0x0000004324207210 */ /* 0x000fc60007f9e0ff */
[----:B------:R-:W-:Y:S02]  /*a580*/  IMAD.IADD R62, R63, 0x1, R35 ;  /* 0x000000013f3e7824 */ /* 0x000fe400078e0223 */
[----:B------:R-:W-:Y:S02]  /*a590*/  IMAD.MOV.U32 R63, RZ, RZ, RZ ;  /* 0x000000ffff3f7224 */ /* 0x000fe400078e00ff */
[----:B------:R-:W-:Y:S02]  /*a5a0*/  IMAD.X R33, RZ, RZ, RZ, P4 ;  /* 0x000000ffff217224 */ /* 0x000fe400020e06ff */
[----:B------:R-:W-:-:S04]  /*a5b0*/  IMAD.WIDE.U32 R62, R66, 0x3d1, R62 ;  /* 0x000003d1423e7825 */ /* 0x000fc800078e003e */
[----:B------:R-:W-:Y:S01]  /*a5c0*/  IMAD.WIDE.U32 R32, R57, R50, R32 ;  /* 0x0000003239207225 */ /* 0x000fe200078e0020 */
[----:B------:R-:W-:-:S03]  /*a5d0*/  IADD3 R43, P2, P3, R62, R43, R58 ;  /* 0x0000002b3e2b7210 */ /* 0x000fc60007b5e03a */
[----:B------:R-:W-:Y:S01]  /*a5e0*/  IMAD.IADD R62, R63, 0x1, R35 ;  /* 0x000000013f3e7824 */ /* 0x000fe200078e0223 */
        /* <DEDUP_REMOVED lines=8> */
[----:B------:R-:W-:Y:S01]  /*a670*/  IMAD.MOV.U32 R35, RZ, RZ, RZ ;  /* 0x000000ffff237224 */ /* 0x000fe200078e00ff */
[----:B------:R-:W-:Y:S01]  /*a680*/  IADD3.X R33, PT, PT, RZ, RZ, RZ, P1, P0 ;  /* 0x000000ffff217210 */ /* 0x000fe20000fe04ff */
[----:B------:R-:W-:-:S03]  /*a690*/  IMAD.WIDE.U32 R36, R50, R50, R36 ;  /* 0x0000003232247225 */ /* 0x000fc600078e0024 */
[----:B------:R-:W-:Y:S01]  /*a6a0*/  IADD3 R46, P0, P1, R66, R33, R46 ;  /* 0x00000021422e7210 */ /* 0x000fe2000791e02e */
[----:B------:R-:W-:Y:S01]  /*a6b0*/  IMAD.IADD R62, R63, 0x1, R35 ;  /* 0x000000013f3e7824 */ /* 0x000fe200078e0223 */
        /* <DEDUP_REMOVED lines=45> */
.L_x_1515:
[----:B------:R-:W-:-:S13]  /*a990*/  ISETP.GT.U32.OR P0, PT, R40, R15, P0 ;  /* 0x0000000f2800720c */ /* 0x000fda0000704470 */
[----:B------:R-:W-:Y:S05]  /*a9a0*/  @P0 BRA `(.L_x_1516) ;  /* 0x00000000006c0947 */ /* 0x000fea0003800000 */
[----:B------:R-:W-:Y:S01]  /*a9b0*/  ISETP.GE.U32.AND P0, PT, R40, R15, PT ;  /* 0x0000000f2800720c */ /* 0x000fe20003f06070 */
[----:B------:R-:W-:Y:S02]  /*a9c0*/  IMAD.MOV.U32 R44, RZ, RZ, R60 ;  /* 0x000000ffff2c7224 */ /* 0x000fe400078e003c */
[----:B------:R-:W-:-:S10]  /*a9d0*/  IMAD.MOV.U32 R42, RZ, RZ, R47 ;  /* 0x000000ffff2a7224 */ /* 0x000fd400078e002f */
[----:B------:R-:W-:Y:S05]  /*a9e0*/  @!P0 BRA `(.L_x_1517) ;  /* 0x0000000400108947 */ /* 0x000fea0003800000 */
[----:B------:R-:W-:-:S13]  /*a9f0*/  ISETP.GT.U32.AND P0, PT, R45, UR8, PT ;  /* 0x000000082d007c0c */ /* 0x000fda000bf04070 */
[----:B------:R-:W-:Y:S05]  /*aa00*/  @P0 BRA `(.L_x_1516) ;  /* 0x0000000000540947 */ /* 0x000fea0003800000 */
[----:B------:R-:W-:-:S13]  /*aa10*/  ISETP.GE.U32.AND P0, PT, R45, UR8, PT ;  /* 0x000000082d007c0c */ /* 0x000fda000bf06070 */
[----:B------:R-:W-:Y:S05]  /*aa20*/  @!P0 BRA `(.L_x_1517) ;  /* 0x0000000400008947 */ /* 0x000fea0003800000 */
[----:B------:R-:W-:-:S13]  /*aa30*/  ISETP.GT.U32.AND P0, PT, R46, UR9, PT ;  /* 0x000000092e007c0c */ /* 0x000fda000bf04070 */
[----:B------:R-:W-:Y:S05]  /*aa40*/  @P0 BRA `(.L_x_1516) ;  /* 0x0000000000440947 */ /* 0x000fea0003800000 */
        /* <DEDUP_REMOVED lines=10> */
[----:B------:R-:W-:-:S13]  /*aaf0*/  ISETP.GT.U32.AND P0, PT, R41, UR12, PT ;  /* 0x0000000c29007c0c */ /* 0x000fda000bf04070 */
[----:B------:R-:W-:Y:S05]  /*ab00*/  @P0 BRA `(.L_x_1516) ;  /* 0x0000000000140947 */ /* 0x000fea0003800000 */
[----:B------:R-:W-:-:S04]  /*ab10*/  ISETP.GE.U32.AND P0, PT, R59, UR14, PT ;  /* 0x0000000e3b007c0c */ /* 0x000fc8000bf06070 */
[----:B------:R-:W-:-:S04]  /*ab20*/  ISETP.LT.U32.OR P0, PT, R42, UR15, !P0 ;  /* 0x0000000f2a007c0c */ /* 0x000fc8000c701470 */
[----:B------:R-:W-:-:S04]  /*ab30*/  ISETP.LE.U32.AND P0, PT, R42, UR15, P0 ;  /* 0x0000000f2a007c0c */ /* 0x000fc80008703070 */
[----:B------:R-:W-:-:S13]  /*ab40*/  ISETP.LT.U32.OR P0, PT, R41, UR12, P0 ;  /* 0x0000000c29007c0c */ /* 0x000fda0008701470 */
[----:B------:R-:W-:Y:S05]  /*ab50*/  @P0 BRA `(.L_x_1517) ;  /* 0x0000000000b40947 */ /* 0x000fea0003800000 */
.L_x_1516:
        /* <DEDUP_REMOVED lines=27> */
[----:B------:R-:W-:Y:S02]  /*ad10*/  VIADD R58, R40, 0xffffffff ;  /* 0xffffffff283a7836 */ /* 0x000fe40000000000 */
[----:B------:R-:W-:Y:S01]  /*ad20*/  IMAD.IADD R43, R43, 0x1, -R36 ;  /* 0x000000012b2b7824 */ /* 0x000fe200078e0a24 */
[----:B------:R-:W-:Y:S02]  /*ad30*/  ISETP.GE.U32.AND.EX P0, PT, R47, RZ, PT, P0 ;  /* 0x000000ff2f00720c */ /* 0x000fe40003f06100 */
[----:B------:R-:W0:Y:S02]  /*ad40*/  LDC R47, c[0x3][0x18] ;  /* 0x00c00600ff2f7b82 */ /* 0x000e240000000800 */
        /* <DEDUP_REMOVED lines=8> */
[----:B0-----:R-:W-:Y:S01]  /*add0*/  ISETP.GE.U32.AND P0, PT, R60, R47, PT ;  /* 0x0000002f3c00720c */ /* 0x001fe20003f06070 */
[----:B------:R-:W-:-:S03]  /*ade0*/  IMAD.IADD R46, R62, 0x1, -R37 ;  /* 0x000000013e2e7824 */ /* 0x000fc600078e0a25 */
[----:B------:R-:W-:Y:S01]  /*adf0*/  ISETP.GE.U32.AND.EX P0, PT, R45, RZ, PT, P0 ;  /* 0x000000ff2d00720c */ /* 0x000fe20003f06100 */
[----:B------:R-:W-:-:S12]  /*ae00*/  IMAD.IADD R45, R60, 0x1, -R47 ;  /* 0x000000013c2d7824 */ /* 0x000fd800078e0a2f */
[----:B------:R-:W-:-:S04]  /*ae10*/  @P0 IMAD.MOV R58, RZ, RZ, R40 ;  /* 0x000000ffff3a0224 */ /* 0x000fc800078e0228 */
[----:B------:R-:W-:-:S07]  /*ae20*/  IMAD.IADD R40, R58, 0x1, -R15 ;  /* 0x000000013a287824 */ /* 0x000fce00078e0a0f */
.L_x_1517:
        /* <DEDUP_REMOVED lines=27> */
.L_x_1518:
        /* <DEDUP_REMOVED lines=45> */
.L_x_1519:
        /* <DEDUP_REMOVED lines=73> */
.L_x_1520:
[----:B------:R-:W-:-:S13]  /*b740*/  ISETP.GT.U32.OR P0, PT, R60, R15, P0 ;  /* 0x0000000f3c00720c */ /* 0x000fda0000704470 */
[----:B------:R-:W-:Y:S05]  /*b750*/  @P0 BRA `(.L_x_1521) ;  /* 0x0000000000900947 */ /* 0x000fea0003800000 */
[----:B------:R-:W-:Y:S01]  /*b760*/  ISETP.GE.U32.AND P0, PT, R60, R15, PT ;  /* 0x0000000f3c00720c */ /* 0x000fe20003f06070 */
[----:B------:R-:W-:Y:S02]  /*b770*/  IMAD.MOV.U32 R62, RZ, RZ, R66 ;  /* 0x000000ffff3e7224 */ /* 0x000fe400078e0042 */
[----:B------:R-:W-:Y:S02]  /*b780*/  IMAD.MOV.U32 R65, RZ, RZ, R68 ;  /* 0x000000ffff417224 */ /* 0x000fe400078e0044 */
[----:B------:R-:W-:Y:S02]  /*b790*/  IMAD.MOV.U32 R64, RZ, RZ, R67 ;  /* 0x000000ffff407224 */ /* 0x000fe400078e0043 */
[----:B------:R-:W-:Y:S02]  /*b7a0*/  IMAD.MOV.U32 R58, RZ, RZ, R36 ;  /* 0x000000ffff3a7224 */ /* 0x000fe400078e0024 */
[----:B------:R-:W-:-:S04]  /*b7b0*/  IMAD.MOV.U32 R63, RZ, RZ, R69 ;  /* 0x000000ffff3f7224 */ /* 0x000fc800078e0045 */
[----:B------:R-:W-:Y:S05]  /*b7c0*/  @!P0 BRA `(.L_x_1522) ;  /* 0x0000000400288947 */ /* 0x000fea0003800000 */
[----:B------:R-:W-:-:S13]  /*b7d0*/  ISETP.GT.U32.AND P0, PT, R67, UR8, PT ;  /* 0x0000000843007c0c */ /* 0x000fda000bf04070 */
[----:B------:R-:W-:Y:S05]  /*b7e0*/  @P0 BRA `(.L_x_1521) ;  /* 0x00000000006c0947 */ /* 0x000fea0003800000 */
[----:B------:R-:W-:-:S05]  /*b7f0*/  IMAD.MOV.U32 R64, RZ, RZ, R67 ;  /* 0x000000ffff407224 */ /* 0x000fca00078e0043 */
[----:B------:R-:W-:-:S13]  /*b800*/  ISETP.GE.U32.AND P0, PT, R64, UR8, PT ;  /* 0x0000000840007c0c */ /* 0x000fda000bf06070 */
        /* <DEDUP_REMOVED lines=9> */
[----:B------:R-:W-:-:S13]  /*b8a0*/  ISETP.LT.U32.AND P0, PT, R62, UR10, PT ;  /* 0x0000000a3e007c0c */ /* 0x000fda000bf01070 */
[----:B------:R-:W-:Y:S05]  /*b8b0*/  @P0 BRA `(.L_x_1522) ;  /* 0x0000000000ec0947 */ /* 0x000fea0003800000 */
        /* <DEDUP_REMOVED lines=10> */
[----:B------:R-:W-:Y:S02]  /*b960*/  ISETP.GE.U32.AND P0, PT, R61, UR14, PT ;  /* 0x0000000e3d007c0c */ /* 0x000fe4000bf06070 */
[C---:B------:R-:W-:Y:S02]  /*b970*/  ISETP.LE.U32.AND P1, PT, R47.reuse, UR15, PT ;  /* 0x0000000f2f007c0c */ /* 0x040fe4000bf23070 */
[----:B------:R-:W-:-:S13]  /*b980*/  ISETP.LT.U32.OR P0, PT, R47, UR15, !P0 ;  /* 0x0000000f2f007c0c */ /* 0x000fda000c701470 */
[----:B------:R-:W-:Y:S05]  /*b990*/  @P0 BRA P1, `(.L_x_1522) ;  /* 0x0000000000b40947 */ /* 0x000fea0000800000 */
.L_x_1521:
[----:B------:R-:W0:Y:S08]  /*b9a0*/  LDC.64 R32, c[0x3][RZ] ;  /* 0x00c00000ff207b82 */ /* 0x000e300000000a00 */
[----:B------:R-:W1:Y:S01]  /*b9b0*/  LDC.64 R34, c[0x3][0x8] ;  /* 0x00c00200ff227b82 */ /* 0x000e620000000a00 */
        /* <DEDUP_REMOVED lines=17> */
[----:B------:R-:W1:Y:S03]  /*bad0*/  LDC R64, c[0x3][0x18] ;  /* 0x00c00600ff407b82 */ /* 0x000e660000000800 */
        /* <DEDUP_REMOVED lines=14> */
[C---:B-1----:R-:W-:Y:S01]  /*bbc0*/  ISETP.GE.U32.AND P0, PT, R67.reuse, R64, PT ;  /* 0x000000404300720c */ /* 0x042fe20003f06070 */
[----:B------:R-:W-:Y:S02]  /*bbd0*/  VIADD R66, R60, 0xffffffff ;  /* 0xffffffff3c427836 */ /* 0x000fe40000000000 */
[----:B------:R-:W-:Y:S01]  /*bbe0*/  IMAD.IADD R64, R67, 0x1, -R64 ;  /* 0x0000000143407824 */ /* 0x000fe200078e0a40 */
[----:B------:R-:W-:Y:S01]  /*bbf0*/  ISETP.GE.U32.AND.EX P0, PT, R47, RZ, PT, P0 ;  /* 0x000000ff2f00720c */ /* 0x000fe20003f06100 */
[----:B------:R-:W-:Y:S02]  /*bc00*/  IMAD.IADD R47, R58, 0x1, -R33 ;  /* 0x000000013a2f7824 */ /* 0x000fe400078e0a21 */
[----:B------:R-:W-:Y:S02]  /*bc10*/  IMAD.IADD R58, R63, 0x1, -R34 ;  /* 0x000000013f3a7824 */ /* 0x000fe400078e0a22 */
[----:B------:R-:W-:-:S02]  /*bc20*/  IMAD.IADD R63, R62, 0x1, -R35 ;  /* 0x000000013e3f7824 */ /* 0x000fc400078e0a23 */
[----:B------:R-:W-:Y:S02]  /*bc30*/  IMAD.IADD R62, R65, 0x1, -R36 ;  /* 0x00000001413e7824 */ /* 0x000fe400078e0a24 */
[----:B------:R-:W-:-:S04]  /*bc40*/  IMAD.IADD R65, R68, 0x1, -R37 ;  /* 0x0000000144417824 */ /* 0x000fc800078e0a25 */
[----:B------:R-:W-:-:S04]  /*bc50*/  @P0 IMAD.MOV R66, RZ, RZ, R60 ;  /* 0x000000ffff420224 */ /* 0x000fc800078e023c */
[----:B------:R-:W-:-:S07]  /*bc60*/  IMAD.IADD R60, R66, 0x1, -R15 ;  /* 0x00000001423c7824 */ /* 0x000fce00078e0a0f */
.L_x_1522:
        /* <DEDUP_REMOVED lines=24> */
[----:B------:R-:W-:Y:S02]  /*bdf0*/  ISETP.GE.U32.AND P0, PT, R61, UR14, PT ;  /* 0x0000000e3d007c0c */ /* 0x000fe4000bf06070 */
[C---:B------:R-:W-:Y:S02]  /*be00*/  ISETP.LE.U32.AND P1, PT, R47.reuse, UR15, PT ;  /* 0x0000000f2f007c0c */ /* 0x040fe4000bf23070 */
[----:B------:R-:W-:-:S13]  /*be10*/  ISETP.LT.U32.OR P0, PT, R47, UR15, !P0 ;  /* 0x0000000f2f007c0c */ /* 0x000fda000c701470 */
[----:B------:R-:W-:Y:S05]  /*be20*/  @P0 BRA P1, `(.L_x_1524) ;  /* 0x0000000000b40947 */ /* 0x000fea0000800000 */
.L_x_1523:
        /* <DEDUP_REMOVED lines=45> */
.L_x_1524:
[----:B------:R-:W-:-:S13]  /*c100*/  ISETP.GT.U32.AND P0, PT, R40, R60, PT ;  /* 0x0000003c2800720c */ /* 0x000fda0003f04070 */
[----:B------:R-:W-:Y:S05]  /*c110*/  @P0 BRA `(.L_x_1525) ;  /* 0x0000000000640947 */ /* 0x000fea0003800000 */
[----:B------:R-:W-:-:S13]  /*c120*/  ISETP.GE.U32.AND P0, PT, R40, R60, PT ;  /* 0x0000003c2800720c */ /* 0x000fda0003f06070 */
[----:B------:R-:W-:Y:S05]  /*c130*/  @!P0 BRA `(.L_x_1526) ;  /* 0x0000000000e48947 */ /* 0x000fea0003800000 */
        /* <DEDUP_REMOVED lines=18> */
[----:B------:R-:W-:-:S04]  /*c260*/  ISETP.GE.U32.AND P0, PT, R59, R61, PT ;  /* 0x0000003d3b00720c */ /* 0x000fc80003f06070 */
[----:B------:R-:W-:-:S04]  /*c270*/  ISETP.LT.U32.OR P0, PT, R42, R47, !P0 ;  /* 0x0000002f2a00720c */ /* 0x000fc80004701470 */
[----:B------:R-:W-:-:S04]  /*c280*/  ISETP.LE.U32.AND P0, PT, R42, R47, P0 ;  /* 0x0000002f2a00720c */ /* 0x000fc80000703070 */
[----:B------:R-:W-:-:S13]  /*c290*/  ISETP.LT.U32.OR P0, PT, R41, R58, P0 ;  /* 0x0000003a2900720c */ /* 0x000fda0000701470 */
[----:B------:R-:W-:Y:S05]  /*c2a0*/  @P0 BRA `(.L_x_1526) ;  /* 0x0000000000880947 */ /* 0x000fea0003800000 */
.L_x_1525:
        /* <DEDUP_REMOVED lines=34> */
.L_x_1526:
[----:B------:R-:W0:Y:S08]  /*c4d0*/  LDC.64 R34, c[0x3][RZ] ;  /* 0x00c00000ff227b82 */ /* 0x000e300000000a00 */
[----:B------:R-:W1:Y:S01]  /*c4e0*/  LDC.64 R32, c[0x3][0x8] ;  /* 0x00c00200ff207b82 */ /* 0x000e620000000a00 */
[----:B0-----:R-:W-:-:S05]  /*c4f0*/  IMAD.IADD R66, R59, 0x1, R34 ;  /* 0x000000013b427824 */ /* 0x001fca00078e0222 */
[C---:B------:R-:W-:Y:S01]  /*c500*/  ISETP.GE.U32.AND P0, PT, R66.reuse, R59, PT ;  /* 0x0000003b4200720c */ /* 0x040fe20003f06070 */
[----:B------:R-:W-:Y:S01]  /*c510*/  IMAD.MOV.U32 R59, RZ, RZ, R66 ;  /* 0x000000ffff3b7224 */ /* 0x000fe200078e0042 */
[----:B------:R-:W-:Y:S02]  /*c520*/  ISETP.GE.U32.AND P1, PT, R66, R61, PT ;  /* 0x0000003d4200720c */ /* 0x000fe40003f26070 */
[----:B------:R-:W-:Y:S02]  /*c530*/  SEL R36, RZ, 0x1, P0 ;  /* 0x00000001ff247807 */ /* 0x000fe40000000000 */
[----:B------:R-:W-:Y:S02]  /*c540*/  SEL R34, RZ, 0xffffffff, P1 ;  /* 0xffffffffff227807 */ /* 0x000fe40000800000 */
[----:B------:R-:W-:-:S04]  /*c550*/  IADD3 R35, P1, P2, R35, R36, R42 ;  /* 0x0000002423237210 */ /* 0x000fc80007a3e02a */
[----:B------:R-:W-:Y:S02]  /*c560*/  IADD3 R36, P0, PT, R34, R35, RZ ;  /* 0x0000002322247210 */ /* 0x000fe40007f1e0ff */
[----:B------:R-:W-:-:S03]  /*c570*/  IADD3.X R37, PT, PT, RZ, RZ, RZ, P1, P2 ;  /* 0x000000ffff257210 */ /* 0x000fc60000fe44ff */
[----:B------:R-:W-:Y:S01]  /*c580*/  IMAD.X R34, RZ, RZ, R34, P0 ;  /* 0x000000ffff227224 */ /* 0x000fe200000e0622 */
[----:B------:R-:W-:Y:S02]  /*c590*/  ISETP.GE.U32.AND P0, PT, R36, R47, PT ;  /* 0x0000002f2400720c */ /* 0x000fe40003f06070 */
[----:B-1----:R-:W-:Y:S02]  /*c5a0*/  IADD3 R37, P1, P2, R32, R37, R41 ;  /* 0x0000002520257210 */ /* 0x002fe40007a3e029 */
[----:B------:R-:W-:Y:S02]  /*c5b0*/  ISETP.GE.U32.AND.EX P0, PT, R34, RZ, PT, P0 ;  /* 0x000000ff2200720c */ /* 0x000fe40003f06100 */
[----:B------:R-:W0:Y:S01]  /*c5c0*/  LDC.64 R34, c[0x3][0x10] ;  /* 0x00c00400ff227b82 */ /* 0x000e220000000a00 */
[----:B------:R-:W-:Y:S02]  /*c5d0*/  IADD3.X R41, PT, PT, RZ, RZ, RZ, P1, P2 ;  /* 0x000000ffff297210 */ /* 0x000fe40000fe44ff */
[----:B------:R-:W-:-:S04]  /*c5e0*/  SEL R32, RZ, 0xffffffff, P0 ;  /* 0xffffffffff207807 */ /* 0x000fc80000000000 */
[----:B------:R-:W-:-:S05]  /*c5f0*/  IADD3 R37, P0, PT, R32, R37, RZ ;  /* 0x0000002520257210 */ /* 0x000fca0007f1e0ff */
[----:B------:R-:W-:Y:S01]  /*c600*/  IMAD.X R32, RZ, RZ, R32, P0 ;  /* 0x000000ffff207224 */ /* 0x000fe200000e0620 */
[----:B------:R-:W-:-:S04]  /*c610*/  ISETP.GE.U32.AND P0, PT, R37, R58, PT ;  /* 0x0000003a2500720c */ /* 0x000fc80003f06070 */
[----:B------:R-:W-:Y:S02]  /*c620*/  ISETP.GE.U32.AND.EX P0, PT, R32, RZ, PT, P0 ;  /* 0x000000ff2000720c */ /* 0x000fe40003f06100 */
[----:B------:R-:W-:Y:S02]  /*c630*/  IADD3 R32, P1, P2, R33, R41, R44 ;  /* 0x0000002921207210 */ /* 0x000fe40007a3e02c */
[----:B------:R-:W-:Y:S02]  /*c640*/  SEL R33, RZ, 0xffffffff, P0 ;  /* 0xffffffffff217807 */ /* 0x000fe40000000000 */
[----:B------:R-:W-:Y:S02]  /*c650*/  IADD3.X R41, PT, PT, RZ, RZ, RZ, P1, P2 ;  /* 0x000000ffff297210 */ /* 0x000fe40000fe44ff */
[----:B------:R-:W-:-:S05]  /*c660*/  IADD3 R32, P0, PT, R33, R32, RZ ;  /* 0x0000002021207210 */ /* 0x000fca0007f1e0ff */
[----:B------:R-:W-:Y:S01]  /*c670*/  IMAD.X R33, RZ, RZ, R33, P0 ;  /* 0x000000ffff217224 */ /* 0x000fe200000e0621 */
[----:B------:R-:W-:-:S04]  /*c680*/  ISETP.GE.U32.AND P0, PT, R32, R63, PT ;  /* 0x0000003f2000720c */ /* 0x000fc80003f06070 */
[----:B------:R-:W-:Y:S02]  /*c690*/  ISETP.GE.U32.AND.EX P0, PT, R33, RZ, PT, P0 ;  /* 0x000000ff2100720c */ /* 0x000fe40003f06100 */
[----:B0-----:R-:W-:Y:S02]  /*c6a0*/  IADD3 R33, P1, P2, R34, R41, R43 ;  /* 0x0000002922217210 */ /* 0x001fe40007a3e02b */
[----:B------:R-:W-:Y:S01]  /*c6b0*/  SEL R34, RZ, 0xffffffff, P0 ;  /* 0xffffffffff227807 */ /* 0x000fe20000000000 */
[----:B------:R-:W0:Y:S01]  /*c6c0*/  LDC R43, c[0x3][0x18] ;  /* 0x00c00600ff2b7b82 */ /* 0x000e220000000800 */
[----:B------:R-:W-:Y:S02]  /*c6d0*/  IADD3.X R41, PT, PT, RZ, RZ, RZ, P1, P2 ;  /* 0x000000ffff297210 */ /* 0x000fe40000fe44ff */
[----:B------:R-:W-:Y:S02]  /*c6e0*/  IADD3 R33, P0, PT, R34, R33, RZ ;  /* 0x0000002122217210 */ /* 0x000fe40007f1e0ff */
[----:B------:R-:W-:-:S03]  /*c6f0*/  IADD3 R35, P1, P2, R35, R41, R46 ;  /* 0x0000002923237210 */ /* 0x000fc60007a3e02e */
[----:B------:R-:W-:Y:S01]  /*c700*/  IMAD.X R34, RZ, RZ, R34, P0 ;  /* 0x000000ffff227224 */ /* 0x000fe200000e0622 */
[----:B------:R-:W-:Y:S02]  /*c710*/  ISETP.GE.U32.AND P0, PT, R33, R62, PT ;  /* 0x0000003e2100720c */ /* 0x000fe40003f06070 */
[----:B------:R-:W-:Y:S02]  /*c720*/  IADD3.X R42, PT, PT, RZ, RZ, RZ, P1, P2 ;  /* 0x000000ffff2a7210 */ /* 0x000fe40000fe44ff */
[----:B------:R-:W-:-:S04]  /*c730*/  ISETP.GE.U32.AND.EX P0, PT, R34, RZ, PT, P0 ;  /* 0x000000ff2200720c */ /* 0x000fc80003f06100 */
[----:B------:R-:W-:-:S04]  /*c740*/  SEL R34, RZ, 0xffffffff, P0 ;  /* 0xffffffffff227807 */ /* 0x000fc80000000000 */
[----:B------:R-:W-:Y:S02]  /*c750*/  IADD3 R46, P0, PT, R34, R35, RZ ;  /* 0x00000023222e7210 */ /* 0x000fe40007f1e0ff */
[----:B0-----:R-:W-:-:S03]  /*c760*/  IADD3 R45, P1, P2, R43, R42, R45 ;  /* 0x0000002a2b2d7210 */ /* 0x001fc60007a3e02d */
        /* <DEDUP_REMOVED lines=12> */
.L_x_1527:
[----:B------:R-:W-:Y:S02]  /*c830*/  IMAD.IADD R44, R35, 0x1, -R60 ;  /* 0x00000001232c7824 */ /* 0x000fe400078e0a3c */
        /* <DEDUP_REMOVED lines=34> */
.L_x_1528:
        /* <DEDUP_REMOVED lines=34> */
.L_x_1529:
[----:B------:R-:W0:Y:S08]  /*cc80*/  LDC.64 R32, c[0x3][RZ] ;  /* 0x00c00000ff207b82 */ /* 0x000e300000000a00 */
[----:B------:R-:W1:Y:S01]  /*cc90*/  LDC.64 R34, c[0x3][0x8] ;  /* 0x00c00200ff227b82 */ /* 0x000e620000000a00 */
[----:B0-----:R-:W-:-:S05]  /*cca0*/  IMAD.IADD R60, R17, 0x1, R32 ;  /* 0x00000001113c7824 */ /* 0x001fca00078e0220 */
[C---:B------:R-:W-:Y:S02]  /*ccb0*/  ISETP.GE.U32.AND P0, PT, R60.reuse, R17, PT ;  /* 0x000000113c00720c */ /* 0x040fe40003f06070 */
[----:B------:R-:W-:Y:S02]  /*ccc0*/  ISETP.GE.U32.AND P1, PT, R60, R46, PT ;  /* 0x0000002e3c00720c */ /* 0x000fe40003f26070 */
[----:B------:R-:W-:Y:S02]  /*ccd0*/  SEL R32, RZ, 0x1, P0 ;  /* 0x00000001ff207807 */ /* 0x000fe40000000000 */
[----:B------:R-:W-:Y:S02]  /*cce0*/  SEL R17, RZ, 0xffffffff, P1 ;  /* 0xffffffffff117807 */ /* 0x000fe40000800000 */
[----:B------:R-:W-:Y:S02]  /*ccf0*/  IADD3 R24, P1, P2, R33, R32, R24 ;  /* 0x0000002021187210 */ /* 0x000fe40007a3e018 */
[----:B------:R-:W0:Y:S02]  /*cd00*/  LDC.64 R32, c[0x3][0x10] ;  /* 0x00c00400ff207b82 */ /* 0x000e240000000a00 */
[----:B------:R-:W-:-:S02]  /*cd10*/  IADD3 R58, P0, PT, R17, R24, RZ ;  /* 0x00000018113a7210 */ /* 0x000fc40007f1e0ff */
[----:B------:R-:W-:-:S03]  /*cd20*/  IADD3.X R24, PT, PT, RZ, RZ, RZ, P1, P2 ;  /* 0x000000ffff187210 */ /* 0x000fc60000fe44ff */
[----:B------:R-:W-:Y:S01]  /*cd30*/  IMAD.X R17, RZ, RZ, R17, P0 ;  /* 0x000000ffff117224 */ /* 0x000fe200000e0611 */
[----:B------:R-:W-:Y:S02]  /*cd40*/  ISETP.GE.U32.AND P0, PT, R58, R47, PT ;  /* 0x0000002f3a00720c */ /* 0x000fe40003f06070 */
[----:B-1----:R-:W-:Y:S02]  /*cd50*/  IADD3 R34, P1, P2, R34, R24, R21 ;  /* 0x0000001822227210 */ /* 0x002fe40007a3e015 */
[----:B------:R-:W-:Y:S02]  /*cd60*/  ISETP.GE.U32.AND.EX P0, PT, R17, RZ, PT, P0 ;  /* 0x000000ff1100720c */ /* 0x000fe40003f06100 */
[----:B------:R-:W-:Y:S02]  /*cd70*/  IADD3.X R21, PT, PT, RZ, RZ, RZ, P1, P2 ;  /* 0x000000ffff157210 */ /* 0x000fe40000fe44ff */
[----:B------:R-:W-:Y:S02]  /*cd80*/  SEL R17, RZ, 0xffffffff, P0 ;  /* 0xffffffffff117807 */ /* 0x000fe40000000000 */
[----:B------:R-:W-:-:S02]  /*cd90*/  IADD3 R22, P1, P2, R35, R21, R22 ;  /* 0x0000001523167210 */ /* 0x000fc40007a3e016 */
[----:B------:R-:W-:Y:S02]  /*cda0*/  IADD3 R59, P0, PT, R17, R34, RZ ;  /* 0x00000022113b7210 */ /* 0x000fe40007f1e0ff */
[----:B------:R-:W-:-:S03]  /*cdb0*/  IADD3.X R21, PT, PT, RZ, RZ, RZ, P1, P2 ;  /* 0x000000ffff157210 */ /* 0x000fc60000fe44ff */
[----:B------:R-:W-:Y:S01]  /*cdc0*/  IMAD.X R17, RZ, RZ, R17, P0 ;  /* 0x000000ffff117224 */ /* 0x000fe200000e0611 */
[----:B------:R-:W-:Y:S02]  /*cdd0*/  ISETP.GE.U32.AND P0, PT, R59, R40, PT ;  /* 0x000000283b00720c */ /* 0x000fe40003f06070 */
[----:B0-----:R-:W-:Y:S02]  /*cde0*/  IADD3 R32, P1, P2, R32, R21, R19 ;  /* 0x0000001520207210 */ /* 0x001fe40007a3e013 */
[----:B------:R-:W-:Y:S01]  /*cdf0*/  ISETP.GE.U32.AND.EX P0, PT, R17, RZ, PT, P0 ;  /* 0x000000ff1100720c */ /* 0x000fe20003f06100 */
[----:B------:R-:W0:Y:S01]  /*ce00*/  LDC R21, c[0x3][0x18] ;  /* 0x00c00600ff157b82 */ /* 0x000e220000000800 */
[----:B------:R-:W-:Y:S02]  /*ce10*/  IADD3.X R19, PT, PT, RZ, RZ, RZ, P1, P2 ;  /* 0x000000ffff137210 */ /* 0x000fe40000fe44ff */
[----:B------:R-:W-:Y:S02]  /*ce20*/  SEL R17, RZ, 0xffffffff, P0 ;  /* 0xffffffffff117807 */ /* 0x000fe40000000000 */
[----:B------:R-:W-:-:S02]  /*ce30*/  IADD3 R20, P1, P2, R33, R19, R20 ;  /* 0x0000001321147210 */ /* 0x000fc40007a3e014 */
[----:B------:R-:W-:Y:S02]  /*ce40*/  IADD3 R24, P0, PT, R17, R22, RZ ;  /* 0x0000001611187210 */ /* 0x000fe40007f1e0ff */
[----:B------:R-:W-:-:S03]  /*ce50*/  IADD3.X R19, PT, PT, RZ, RZ, RZ, P1, P2 ;  /* 0x000000ffff137210 */ /* 0x000fc60000fe44ff */
[----:B------:R-:W-:Y:S01]  /*ce60*/  IMAD.X R17, RZ, RZ, R17, P0 ;  /* 0x000000ffff117224 */ /* 0x000fe200000e0611 */
[----:B------:R-:W-:-:S04]  /*ce70*/  ISETP.GE.U32.AND P0, PT, R24, R41, PT ;  /* 0x000000291800720c */ /* 0x000fc80003f06070 */
[----:B------:R-:W-:-:S04]  /*ce80*/  ISETP.GE.U32.AND.EX P0, PT, R17, RZ, PT, P0 ;  /* 0x000000ff1100720c */ /* 0x000fc80003f06100 */
[----:B------:R-:W-:Y:S02]  /*ce90*/  SEL R17, RZ, 0xffffffff, P0 ;  /* 0xffffffffff117807 */ /* 0x000fe40000000000 */
[----:B0-----:R-:W-:Y:S02]  /*cea0*/  IADD3 R18, P1, P2, R21, R19, R18 ;  /* 0x0000001315127210 */ /* 0x001fe40007a3e012 */
        /* <DEDUP_REMOVED lines=19> */
.L_x_1530:
[----:B------:R-:W-:Y:S02]  /*cfe0*/  IMAD.IADD R66, R17, 0x1, -R46 ;  /* 0x0000000111427824 */ /* 0x000fe400078e0a2e */
[----:B------:R-:W-:Y:S02]  /*cff0*/  IMAD.IADD R65, R58, 0x1, -R47 ;  /* 0x000000013a417824 */ /* 0x000fe400078e0a2f */
        /* <DEDUP_REMOVED lines=47> */
[----:B------:R-:W-:Y:S01]  /*d2f0*/  IMAD.MOV.U32 R17, RZ, RZ, RZ ;  /* 0x000000ffff117224 */ /* 0x000fe200078e00ff */
[----:B------:R-:W-:Y:S01]  /*d300*/  IADD3 R36, P1, PT, R62, R35, RZ ;  /* 0x000000233e247210 */ /* 0x000fe20007f3e0ff */
[----:B------:R-:W-:Y:S02]  /*d310*/  IMAD.IADD R21, R37, 0x1, -R44 ;  /* 0x0000000125157824 */ /* 0x000fe400078e0a2c */
[----:B------:R-:W-:-:S04]  /*d320*/  IMAD.WIDE.U32 R16, R66, R54, R16 ;  /* 0x0000003642107225 */ /* 0x000fc800078e0010 */
[----:B------:R-:W-:Y:S01]  /*d330*/  IMAD.MOV.U32 R70, RZ, RZ, R71 ;  /* 0x000000ffff467224 */ /* 0x000fe200078e0047 */
[----:B------:R-:W-:Y:S01]  /*d340*/  IADD3 R34, P2, PT, R34, R17, RZ ;  /* 0x0000001122227210 */ /* 0x000fe20007f5e0ff */
[----:B------:R-:W-:Y:S02]  /*d350*/  IMAD.X R59, RZ, RZ, RZ, P0 ;  /* 0x000000ffff3b7224 */ /* 0x000fe400000e06ff */
[----:B------:R-:W-:Y:S02]  /*d360*/  IMAD.X R37, RZ, RZ, RZ, P1 ;  /* 0x000000ffff257224 */ /* 0x000fe400008e06ff */
[----:B------:R-:W-:Y:S02]  /*d370*/  IMAD.MOV.U32 R71, RZ, RZ, RZ ;  /* 0x000000ffff477224 */ /* 0x000fe400078e00ff */
        /* <DEDUP_REMOVED lines=20> */
[----:B------:R-:W-:Y:S01]  /*d4c0*/  IMAD.X R69, RZ, RZ, RZ, P1 ;  /* 0x000000ffff457224 */ /* 0x000fe200008e06ff */
[----:B------:R-:W-:Y:S01]  /*d4d0*/  IADD3 R36, P1, PT, R36, R35, RZ ;  /* 0x0000002324247210 */ /* 0x000fe20007f3e0ff */
[----:B------:R-:W-:-:S04]  /*d4e0*/  IMAD.WIDE.U32 R70, R21, R52, R70 ;  /* 0x0000003415467225 */ /* 0x000fc800078e0046 */
        /* <DEDUP_REMOVED lines=34> */
[----:B------:R-:W-:Y:S02]  /*d710*/  IMAD.MOV.U32 R53, RZ, RZ, RZ ;  /* 0x000000ffff357224 */ /* 0x000fe400078e00ff */
[----:B------:R-:W-:-:S02]  /*d720*/  IMAD.X R73, RZ, RZ, RZ, P2 ;  /* 0x000000ffff497224 */ /* 0x000fc400010e06ff */
[----:B------:R-:W-:-:S04]  /*d730*/  IMAD.WIDE.U32 R52, R66, R57, R52 ;  /* 0x0000003942347225 */ /* 0x000fc800078e0034 */
        /* <DEDUP_REMOVED lines=17> */
[----:B------:R-:W-:Y:S02]  /*d850*/  IMAD.MOV.U32 R73, RZ, RZ, RZ ;  /* 0x000000ffff497224 */ /* 0x000fe400078e00ff */
[----:B------:R-:W-:Y:S02]  /*d860*/  IMAD.X R71, RZ, RZ, RZ, P0 ;  /* 0x000000ffff477224 */ /* 0x000fe400000e06ff */
[----:B------:R-:W-:-:S04]  /*d870*/  IMAD.WIDE.U32 R58, R19, R55, R58 ;  /* 0x00000037133a7225 */ /* 0x000fc800078e003a */
[----:B------:R-:W-:Y:S01]  /*d880*/  IMAD.WIDE.U32 R66, R66, R50, R72 ;  /* 0x0000003242427225 */ /* 0x000fe200078e0048 */
[----:B------:R-:W-:Y:S02]  /*d890*/  IADD3 R72, P0, PT, R68, R59, RZ ;  /* 0x0000003b44487210 */ /* 0x000fe40007f1e0ff */
        /* <DEDUP_REMOVED lines=10> */
[----:B------:R-:W-:Y:S01]  /*d940*/  IADD3 R58, P0, PT, R58, R71, RZ ;  /* 0x000000473a3a7210 */ /* 0x000fe20007f1e0ff */
[----:B------:R-:W-:Y:S01]  /*d950*/  IMAD.MOV.U32 R69, RZ, RZ, RZ ;  /* 0x000000ffff457224 */ /* 0x000fe200078e00ff */
[----:B------:R-:W-:Y:S01]  /*d960*/  IADD3 R54, P2, PT, R72, R59, RZ ;  /* 0x0000003b48367210 */ /* 0x000fe20007f5e0ff */
[----:B------:R-:W-:Y:S02]  /*d970*/  IMAD.X R63, RZ, RZ, RZ, P1 ;  /* 0x000000ffff3f7224 */ /* 0x000fe400008e06ff */
[----:B------:R-:W-:-:S04]  /*d980*/  IMAD.WIDE.U32 R70, R64, 0x3d1, RZ ;  /* 0x000003d140467825 */ /* 0x000fc800078e00ff */
[----:B------:R-:W-:Y:S02]  /*d990*/  IMAD.X R59, RZ, RZ, RZ, P0 ;  /* 0x000000ffff3b7224 */ /* 0x000fe400000e06ff */
[----:B------:R-:W-:-:S04]  /*d9a0*/  IMAD.WIDE.U32 R62, R21, R55, R62 ;  /* 0x00000037153e7225 */ /* 0x000fc800078e003e */
[----:B------:R-:W-:Y:S02]  /*d9b0*/  IMAD.X R55, RZ, RZ, RZ, P2 ;  /* 0x000000ffff377224 */ /* 0x000fe400010e06ff */
[----:B------:R-:W-:Y:S02]  /*d9c0*/  IMAD.IADD R68, R71, 0x1, R17 ;  /* 0x0000000147447824 */ /* 0x000fe400078e0211 */
[----:B------:R-:W-:Y:S02]  /*d9d0*/  IMAD.IADD R33, R32, 0x1, R70 ;  /* 0x0000000120217824 */ /* 0x000fe400078e0246 */
[----:B------:R-:W-:-:S03]  /*d9e0*/  IMAD.WIDE.U32 R70, R61, R57, R58 ;  /* 0x000000393d467225 */ /* 0x000fc600078e003a */
[----:B------:R-:W-:Y:S01]  /*d9f0*/  ISETP.GE.U32.AND P0, PT, R33, R32, PT ;  /* 0x000000202100720c */ /* 0x000fe20003f06070 */
[----:B------:R-:W-:Y:S01]  /*da00*/  IMAD.WIDE.U32 R54, R19, R56, R54 ;  /* 0x0000003813367225 */ /* 0x000fe200078e0036 */
[----:B------:R-:W-:Y:S02]  /*da10*/  IADD3 R58, P1, PT, R70, R65, RZ ;  /* 0x00000041463a7210 */ /* 0x000fe40007f3e0ff */
[----:B------:R-:W-:Y:S02]  /*da20*/  SEL R17, RZ, 0x1, P0 ;  /* 0x00000001ff117807 */ /* 0x000fe40000000000 */
        /* <DEDUP_REMOVED lines=17> */
[----:B------:R-:W-:-:S04]  /*db40*/  IMAD.WIDE.U32 R68, R58, 0x3d1, R68 ;  /* 0x000003d13a447825 */ /* 0x000fc800078e0044 */
[----:B------:R-:W-:Y:S01]  /*db50*/  IMAD.WIDE.U32 R70, R61, R50, R70 ;  /* 0x000000323d467225 */ /* 0x000fe200078e0046 */
[----:B------:R-:W-:-:S03]  /*db60*/  IADD3 R17, P1, P0, R68, R20, R17 ;  /* 0x0000001444117210 */ /* 0x000fc6000783e011 */
[----:B------:R-:W-:Y:S01]  /*db70*/  IMAD.X R55, RZ, RZ, RZ, P2 ;  /* 0x000000ffff377224 */ /* 0x000fe200010e06ff */
[----:B------:R-:W-:Y:S01]  /*db80*/  IADD3 R72, P2, PT, R72, R71, RZ ;  /* 0x0000004748487210 */ /* 0x000fe20007f5e0ff */
[----:B------:R-:W-:Y:S01]  /*db90*/  IMAD.MOV.U32 R68, RZ, RZ, RZ ;  /* 0x000000ffff447224 */ /* 0x000fe200078e00ff */
[----:B------:R-:W-:Y:S01]  /*dba0*/  IADD3 R64, P3, PT, R64, R17, RZ ;  /* 0x0000001140407210 */ /* 0x000fe20007f7e0ff */
[----:B------:R-:W-:Y:S01]  /*dbb0*/  IMAD.WIDE.U32 R54, R22, R57, R54 ;  /* 0x0000003916367225 */ /* 0x000fe200078e0036 */
[----:B------:R-:W-:-:S03]  /*dbc0*/  IADD3.X R17, PT, PT, RZ, RZ, RZ, P1, P0 ;  /* 0x000000ffff117210 */ /* 0x000fc60000fe04ff */
[----:B------:R-:W-:Y:S01]  /*dbd0*/  IMAD.X R73, RZ, RZ, RZ, P2 ;  /* 0x000000ffff497224 */ /* 0x000fe200010e06ff */
[----:B------:R-:W-:Y:S01]  /*dbe0*/  IADD3 R62, P2, PT, R63, R55, RZ ;  /* 0x000000373f3e7210 */ /* 0x000fe20007f5e0ff */
[----:B------:R-:W-:Y:S02]  /*dbf0*/  IMAD.IADD R68, R69, 0x1, R68 ;  /* 0x0000000145447824 */ /* 0x000fe400078e0244 */
[----:B------:R-:W-:-:S04]  /*dc00*/  IMAD.WIDE.U32 R72, R24, R50, R72 ;  /* 0x0000003218487225 */ /* 0x000fc800078e0048 */
[----:B------:R-:W-:Y:S01]  /*dc10*/  IMAD.X R63, RZ, RZ, RZ, P2 ;  /* 0x000000ffff3f7224 */ /* 0x000fe200010e06ff */
[----:B------:R-:W-:Y:S01]  /*dc20*/  IADD3 R54, P2, PT, R54, R73, RZ ;  /* 0x0000004936367210 */ /* 0x000fe20007f5e0ff */
[----:B------:R-:W-:Y:S02]  /*dc30*/  IMAD.MOV.U32 R69, RZ, RZ, RZ ;  /* 0x000000ffff457224 */ /* 0x000fe400078e00ff */
        /* <DEDUP_REMOVED lines=10> */
[----:B------:R-:W-:Y:S02]  /*dce0*/  IMAD.MOV.U32 R17, RZ, RZ, RZ ;  /* 0x000000ffff117224 */ /* 0x000fe400078e00ff */
[----:B------:R-:W-:Y:S01]  /*dcf0*/  IMAD.WIDE.U32 R54, R72, 0x3d1, R54 ;  /* 0x000003d148367825 */ /* 0x000fe200078e0036 */
[----:B------:R-:W-:-:S03]  /*dd00*/  IADD3 R35, P2, P3, R58, R35, R68 ;  /* 0x000000233a237210 */ /* 0x000fc60007b5e044 */
        /* <DEDUP_REMOVED lines=14> */
[----:B------:R-:W-:Y:S01]  /*ddf0*/  IMAD.MOV.U32 R51, RZ, RZ, RZ ;  /* 0x000000ffff337224 */ /* 0x000fe200078e00ff */
[----:B------:R-:W-:Y:S01]  /*de00*/  IADD3.X R37, PT, PT, RZ, RZ, RZ, P1, P2 ;  /* 0x000000ffff257210 */ /* 0x000fe20000fe44ff */
[----:B------:R-:W-:Y:S01]  /*de10*/  IMAD.WIDE.U32 R16, R18, 0x3d1, R16 ;  /* 0x000003d112107825 */ /* 0x000fe200078e0010 */
[----:B------:R-:W-:-:S03]  /*de20*/  IADD3 R72, P2, P3, R72, R19, R34 ;  /* 0x0000001348487210 */ /* 0x000fc60007b5e022 */
[----:B------:R-:W-:Y:S01]  /*de30*/  IMAD.X R63, RZ, RZ, RZ, P0 ;  /* 0x000000ffff3f7224 */ /* 0x000fe200000e06ff */
[----:B------:R-:W-:Y:S01]  /*de40*/  IADD3 R36, P0, P1, R16, R37, R36 ;  /* 0x0000002510247210 */ /* 0x000fe2000791e024 */
[----:B------:R-:W-:Y:S01]  /*de50*/  IMAD.IADD R16, R17, 0x1, R51 ;  /* 0x0000000111107824 */ /* 0x000fe200078e0233 */
[----:B------:R-:W-:Y:S01]  /*de60*/  IADD3.X R17, PT, PT, RZ, RZ, RZ, P2, P3 ;  /* 0x000000ffff117210 */ /* 0x000fe200017e64ff */
[----:B------:R-:W-:Y:S01]  /*de70*/  IMAD.WIDE.U32 R62, R21, R50, R62 ;  /* 0x00000032153e7225 */ /* 0x000fe200078e003e */
[----:B------:R-:W-:Y:S02]  /*de80*/  IADD3.X R21, PT, PT, RZ, RZ, RZ, P0, P1 ;  /* 0x000000ffff157210 */ /* 0x000fe400007e24ff */
[----:B------:R-:W-:Y:S01]  /*de90*/  IADD3 R56, P2, P3, R56, R17, R36 ;  /* 0x0000001138387210 */ /* 0x000fe20007b5e024 */
[----:B------:R-:W-:Y:S02]  /*dea0*/  IMAD.MOV.U32 R17, RZ, RZ, RZ ;  /* 0x000000ffff117224 */ /* 0x000fe400078e00ff */
        /* <DEDUP_REMOVED lines=44> */
.L_x_1531:
        /* <DEDUP_REMOVED lines=27> */
.L_x_1532:
        /* <DEDUP_REMOVED lines=39> */
[----:B------:R-:W-:Y:S02]  /*e590*/  IMAD.IADD R35, R51, 0x1, -R18 ;  /* 0x0000000133237824 */ /* 0x000fe400078e0a12 */
[----:B------:R-:W-:Y:S01]  /*e5a0*/  IMAD.IADD R36, R36, 0x1, -R53 ;  /* 0x0000000124247824 */ /* 0x000fe200078e0a35 */
[----:B------:R-:W-:Y:S01]  /*e5b0*/  ISETP.GE.U32.AND.EX P0, PT, R22, RZ, PT, P0 ;  /* 0x000000ff1600720c */ /* 0x000fe20003f06100 */
[----:B------:R-:W-:-:S12]  /*e5c0*/  VIADD R22, R34, 0xffffffff ;  /* 0xffffffff22167836 */ /* 0x000fd80000000000 */
[----:B------:R-:W-:-:S04]  /*e5d0*/  @P0 IMAD.MOV R22, RZ, RZ, R34 ;  /* 0x000000ffff160224 */ /* 0x000fc800078e0222 */
[----:B------:R-:W-:-:S07]  /*e5e0*/  IMAD.IADD R34, R22, 0x1, -R15 ;  /* 0x0000000116227824 */ /* 0x000fce00078e0a0f */
.L_x_1533:
        /* <DEDUP_REMOVED lines=27> */
.L_x_1534:
        /* <DEDUP_REMOVED lines=45> */
.L_x_1535:
        /* <DEDUP_REMOVED lines=27> */
.L_x_1536:
        /* <DEDUP_REMOVED lines=34> */
.L_x_1537:
        /* <DEDUP_REMOVED lines=17> */
[----:B------:R-:W-:-:S02]  /*ef50*/  SEL R16, RZ, 0xffffffff, P0 ;  /* 0xffffffffff107807 */ /* 0x000fc40000000000 */
[----:B------:R-:W-:Y:S02]  /*ef60*/  IADD3 R17, P1, P2, R17, R21, R70 ;  /* 0x0000001511117210 */ /* 0x000fe40007a3e046 */
[----:B------:R-:W-:Y:S02]  /*ef70*/  IADD3 R55, P0, PT, R16, R35, RZ ;  /* 0x0000002310377210 */ /* 0x000fe40007f1e0ff */
[----:B------:R-:W-:-:S03]  /*ef80*/  IADD3.X R37, PT, PT, RZ, RZ, RZ, P1, P2 ;  /* 0x000000ffff257210 */ /* 0x000fc60000fe44ff */
[----:B------:R-:W-:Y:S01]  /*ef90*/  IMAD.X R16, RZ, RZ, R16, P0 ;  /* 0x000000ffff107224 */ /* 0x000fe200000e0610 */
[----:B------:R-:W-:-:S04]  /*efa0*/  ISETP.GE.U32.AND P0, PT, R55, R30, PT ;  /* 0x0000001e3700720c */ /* 0x000fc80003f06070 */
[----:B------:R-:W-:-:S04]  /*efb0*/  ISETP.GE.U32.AND.EX P0, PT, R16, RZ, PT, P0 ;  /* 0x000000ff1000720c */ /* 0x000fc80003f06100 */
[----:B------:R-:W-:Y:S02]  /*efc0*/  SEL R16, RZ, 0xffffffff, P0 ;  /* 0xffffffffff107807 */ /* 0x000fe40000000000 */
[----:B0-----:R-:W-:Y:S02]  /*efd0*/  IADD3 R37, P1, P2, R18, R37, R72 ;  /* 0x0000002512257210 */ /* 0x001fe40007a3e048 */
[----:B------:R-:W-:Y:S01]  /*efe0*/  IADD3 R24, P0, PT, R16, R17, RZ ;  /* 0x0000001110187210 */ /* 0x000fe20007f1e0ff */
[----:B------:R-:W0:Y:S01]  /*eff0*/  LDC R18, c[0x3][0x18] ;  /* 0x00c00600ff127b82 */ /* 0x000e220000000800 */
[----:B------:R-:W-:-:S03]  /*f000*/  IADD3.X R17, PT, PT, RZ, RZ, RZ, P1, P2 ;  /* 0x000000ffff117210 */ /* 0x000fc60000fe44ff */
[----:B------:R-:W-:Y:S01]  /*f010*/  IMAD.X R16, RZ, RZ, R16, P0 ;  /* 0x000000ffff107224 */ /* 0x000fe200000e0610 */
[----:B------:R-:W-:Y:S02]  /*f020*/  ISETP.GE.U32.AND P0, PT, R24, R29, PT ;  /* 0x0000001d1800720c */ /* 0x000fe40003f06070 */
[----:B------:R-:W-:Y:S02]  /*f030*/  IADD3 R19, P1, P2, R19, R17, R56 ;  /* 0x0000001113137210 */ /* 0x000fe40007a3e038 */
[----:B------:R-:W-:Y:S02]  /*f040*/  ISETP.GE.U32.AND.EX P0, PT, R16, RZ, PT, P0 ;  /* 0x000000ff1000720c */ /* 0x000fe40003f06100 */
[----:B------:R-:W-:Y:S02]  /*f050*/  IADD3.X R17, PT, PT, RZ, RZ, RZ, P1, P2 ;  /* 0x000000ffff117210 */ /* 0x000fe40000fe44ff */
[----:B------:R-:W-:-:S04]  /*f060*/  SEL R16, RZ, 0xffffffff, P0 ;  /* 0xffffffffff107807 */ /* 0x000fc80000000000 */
[----:B------:R-:W-:-:S05]  /*f070*/  IADD3 R37, P0, PT, R16, R37, RZ ;  /* 0x0000002510257210 */ /* 0x000fca0007f1e0ff */
[----:B------:R-:W-:Y:S01]  /*f080*/  IMAD.X R16, RZ, RZ, R16, P0 ;  /* 0x000000ffff107224 */ /* 0x000fe200000e0610 */
[----:B------:R-:W-:Y:S02]  /*f090*/  ISETP.GE.U32.AND P0, PT, R37, R28, PT ;  /* 0x0000001c2500720c */ /* 0x000fe40003f06070 */
[----:B0-----:R-:W-:Y:S02]  /*f0a0*/  IADD3 R17, P1, P2, R18, R17, R36 ;  /* 0x0000001112117210 */ /* 0x001fe40007a3e024 */
        /* <DEDUP_REMOVED lines=15> */
.L_x_1538:
[----:B------:R-:W-:-:S04]  /*f1a0*/  IMAD.WIDE.U32 R16, R10, 0x2, RZ ;  /* 0x000000020a107825 */ /* 0x000fc800078e00ff */
        /* <DEDUP_REMOVED lines=10> */
[----:B------:R-:W-:-:S04]  /*f250*/  IMAD.WIDE.U32 R12, R13, 0x2, R20 ;  /* 0x000000020d0c7825 */ /* 0x000fc800078e0014 */
[----:B------:R-:W-:Y:S02]  /*f260*/  IMAD.MOV.U32 R20, RZ, RZ, R13 ;  /* 0x000000ffff147224 */ /* 0x000fe400078e000d */
[----:B------:R-:W-:-:S04]  /*f270*/  IMAD.WIDE.U32 R8, R9, 0x2, RZ ;  /* 0x0000000209087825 */ /* 0x000fc800078e00ff */
[----:B------:R-:W-:Y:S01]  /*f280*/  IMAD.WIDE.U32 R20, R14, 0x2, R20 ;  /* 0x000000020e147825 */ /* 0x000fe200078e0014 */
[----:B------:R-:W-:Y:S02]  /*f290*/  LOP3.LUT R14, R34, R7, RZ, 0xfc, !PT ;  /* 0x00000007220e7212 */ /* 0x000fe400078efcff */
[----:B------:R-:W-:Y:S01]  /*f2a0*/  LOP3.LUT R35, R35, R8, RZ, 0xfc, !PT ;  /* 0x0000000823237212 */ /* 0x000fe200078efcff */
[----:B------:R-:W-:Y:S01]  /*f2b0*/  IMAD R65, R21, 0x3d1, R11 ;  /* 0x000003d115417824 */ /* 0x000fe200078e020b */
[----:B------:R-:W-:Y:S01]  /*f2c0*/  LOP3.LUT R16, R9, R16, RZ, 0xfc, !PT ;  /* 0x0000001009107212 */ /* 0x000fe200078efcff */
[----:B------:R-:W-:Y:S02]  /*f2d0*/  IMAD.IADD R17, R51, 0x1, -R26 ;  /* 0x0000000133117824 */ /* 0x000fe400078e0a1a */
[----:B------:R-:W-:Y:S01]  /*f2e0*/  IMAD.IADD R25, R36, 0x1, -R25 ;  /* 0x0000000124197824 */ /* 0x000fe200078e0a19 */
[----:B------:R-:W-:Y:S01]  /*f2f0*/  ISETP.GE.U32.AND P0, PT, R65, R11, PT ;  /* 0x0000000b4100720c */ /* 0x000fe20003f06070 */
[----:B------:R-:W-:-:S03]  /*f300*/  IMAD.IADD R27, R32, 0x1, -R27 ;  /* 0x00000001201b7824 */ /* 0x000fc600078e0a1b */
        /* <DEDUP_REMOVED lines=51> */
.L_x_1539:
[----:B------:R-:W-:Y:S01]  /*f640*/  ISETP.GT.U32.OR P0, PT, R14, R15, P0 ;  /* 0x0000000f0e00720c */ /* 0x000fe20000704470 */
[----:B------:R-:W-:Y:S02]  /*f650*/  IMAD.IADD R19, R37, 0x1, -R28 ;  /* 0x0000000125137824 */ /* 0x000fe400078e0a1c */
[----:B------:R-:W-:Y:S02]  /*f660*/  IMAD.IADD R16, R24, 0x1, -R29 ;  /* 0x0000000118107824 */ /* 0x000fe400078e0a1d */
[----:B------:R-:W-:Y:S02]  /*f670*/  IMAD.IADD R55, R55, 0x1, -R30 ;  /* 0x0000000137377824 */ /* 0x000fe400078e0a1e */
[----:B------:R-:W-:Y:S02]  /*f680*/  IMAD.IADD R18, R22, 0x1, -R31 ;  /* 0x0000000116127824 */ /* 0x000fe400078e0a1f */
[----:B------:R-:W-:Y:S02]  /*f690*/  IMAD.IADD R57, R33, 0x1, -R23 ;  /* 0x0000000121397824 */ /* 0x000fe400078e0a17 */
[----:B------:R-:W-:-:S02]  /*f6a0*/  IMAD.MOV.U32 R7, RZ, RZ, R14 ;  /* 0x000000ffff077224 */ /* 0x000fc400078e000e */
        /* <DEDUP_REMOVED lines=29> */
.L_x_1540:
[----:B------:R-:W0:Y:S08]  /*f880*/  LDC.64 R8, c[0x3][RZ] ;  /* 0x00c00000ff087b82 */ /* 0x000e300000000a00 */
[----:B------:R-:W1:Y:S08]  /*f890*/  LDC.64 R36, c[0x3][0x8] ;  /* 0x00c00200ff247b82 */ /* 0x000e700000000a00 */
[----:B------:R-:W3:Y:S01]  /*f8a0*/  LDC.64 R60, c[0x3][0x10] ;  /* 0x00c00400ff3c7b82 */ /* 0x000ee20000000a00 */
[----:B0-----:R-:W-:-:S07]  /*f8b0*/  ISETP.GE.U32.AND P0, PT, R65, R8, PT ;  /* 0x000000084100720c */ /* 0x001fce0003f06070 */
[----:B------:R-:W0:Y:S01]  /*f8c0*/  LDC R22, c[0x3][0x18] ;  /* 0x00c00600ff167b82 */ /* 0x000e220000000800 */
[----:B------:R-:W-:Y:S01]  /*f8d0*/  IMAD.IADD R65, R65, 0x1, -R8 ;  /* 0x0000000141417824 */ /* 0x000fe200078e0a08 */
        /* <DEDUP_REMOVED lines=39> */
.L_x_1541:
        /* <DEDUP_REMOVED lines=27> */
.L_x_1542:
        /* <DEDUP_REMOVED lines=45> */
.L_x_1543:
        /* <DEDUP_REMOVED lines=13> */
[----:B--2---:R-:W-:-:S04]  /*100a0*/  IMAD.WIDE.U32 R8, R2, R65, R8 ;  /* 0x0000004102087225 */ /* 0x004fc800078e0008 */
        /* <DEDUP_REMOVED lines=162> */
[----:B------:R-:W-:Y:S01]  /*10ad0*/  IMAD.MOV.U32 R37, RZ, RZ, RZ ;  /* 0x000000ffff257224 */ /* 0x000fe200078e00ff */
[----:B------:R-:W-:Y:S01]  /*10ae0*/  IADD3 R8, P1, PT, R9, R61, RZ ;  /* 0x0000003d09087210 */ /* 0x000fe20007f3e0ff */
[----:B------:R-:W-:-:S04]  /*10af0*/  IMAD.WIDE.U32 R64, R3, R7, R64 ;  /* 0x0000000703407225 */ /* 0x000fc800078e0040 */
[----:B------:R-:W-:Y:S01]  /*10b00*/  IMAD.WIDE.U32 R36, R50, 0x3d1, R36 ;  /* 0x000003d132247825 */ /* 0x000fe200078e0024 */
[----:B------:R-:W-:-:S03]  /*10b10*/  IADD3 R60, P0, PT, R60, R65, RZ ;  /* 0x000000413c3c7210 */ /* 0x000fc60007f1e0ff */
[----:B------:R-:W-:Y:S01]  /*10b20*/  IMAD.MOV.U32 R3, RZ, RZ, RZ ;  /* 0x000000ffff037224 */ /* 0x000fe200078e00ff */
[----:B------:R-:W-:Y:S01]  /*10b30*/  IADD3 R31, P2, P3, R36, R30, R31 ;  /* 0x0000001e241f7210 */ /* 0x000fe20007b5e01f */
[----:B------:R-:W-:Y:S02]  /*10b40*/  IMAD.X R9, RZ, RZ, RZ, P1 ;  /* 0x000000ffff097224 */ /* 0x000fe400008e06ff */
[----:B------:R-:W-:Y:S01]  /*10b50*/  IMAD.IADD R36, R37, 0x1, R3 ;  /* 0x0000000125247824 */ /* 0x000fe200078e0203 */
[----:B------:R-:W-:Y:S01]  /*10b60*/  IADD3.X R3, PT, PT, RZ, RZ, RZ, P2, P3 ;  /* 0x000000ffff037210 */ /* 0x000fe200017e64ff */
[----:B------:R-:W-:Y:S01]  /*10b70*/  IMAD.X R61, RZ, RZ, RZ, P0 ;  /* 0x000000ffff3d7224 */ /* 0x000fe200000e06ff */
[----:B------:R-:W-:Y:S01]  /*10b80*/  IADD3 R38, P4, PT, R52, R31, RZ ;  /* 0x0000001f34267210 */ /* 0x000fe20007f9e0ff */
[----:B------:R-:W-:Y:S02]  /*10b90*/  IMAD.MOV.U32 R37, RZ, RZ, RZ ;  /* 0x000000ffff257224 */ /* 0x000fe400078e00ff */
[----:B------:R-:W-:-:S04]  /*10ba0*/  IMAD.WIDE.U32 R8, R6, R59, R8 ;  /* 0x0000003b06087225 */ /* 0x000fc800078e0008 */
[----:B------:R-:W-:-:S04]  /*10bb0*/  IMAD.WIDE.U32 R60, R4, R7, R60 ;  /* 0x00000007043c7225 */ /* 0x000fc800078e003c */
[----:B------:R-:W-:Y:S01]  /*10bc0*/  IMAD.WIDE.U32 R36, R62, 0x3d1, R36 ;  /* 0x000003d13e247825 */ /* 0x000fe200078e0024 */
[----:B------:R-:W-:-:S03]  /*10bd0*/  IADD3 R12, P0, PT, R8, R61, RZ ;  /* 0x0000003d080c7210 */ /* 0x000fc60007f1e0ff */
[----:B------:R-:W-:Y:S01]  /*10be0*/  IMAD.IADD R2, R37, 0x1, R11 ;  /* 0x0000000125027824 */ /* 0x000fe200078e020b */
[----:B------:R-:W-:Y:S01]  /*10bf0*/  IADD3 R0, P1, P2, R36, R3, R32 ;  /* 0x0000000324007210 */ /* 0x000fe20007a3e020 */
[----:B------:R-:W-:Y:S02]  /*10c00*/  IMAD.MOV.U32 R3, RZ, RZ, RZ ;  /* 0x000000ffff037224 */ /* 0x000fe400078e00ff */
[----:B------:R-:W-:Y:S01]  /*10c10*/  IMAD.X R13, RZ, RZ, RZ, P0 ;  /* 0x000000ffff0d7224 */ /* 0x000fe200000e06ff */
[----:B------:R-:W-:Y:S01]  /*10c20*/  IADD3.X R21, PT, PT, RZ, RZ, RZ, P1, P2 ;  /* 0x000000ffff157210 */ /* 0x000fe20000fe44ff */
[----:B------:R-:W-:Y:S02]  /*10c30*/  IMAD.MOV.U32 R23, RZ, RZ, RZ ;  /* 0x000000ffff177224 */ /* 0x000fe400078e00ff */
[----:B------:R-:W-:Y:S02]  /*10c40*/  IMAD.X R11, RZ, RZ, RZ, P4 ;  /* 0x000000ffff0b7224 */ /* 0x000fe400020e06ff */
[----:B------:R-:W-:-:S03]  /*10c50*/  IMAD.WIDE.U32 R2, R64, 0x3d1, R2 ;  /* 0x000003d140027825 */ /* 0x000fc600078e0002 */
[----:B------:R-:W-:Y:S01]  /*10c60*/  IADD3 R0, P2, P3, R50, R11, R0 ;  /* 0x0000000b32007210 */ /* 0x000fe20007b5e000 */
[----:B------:R-:W-:Y:S01]  /*10c70*/  IMAD.WIDE.U32 R12, R5, R7, R12 ;  /* 0x00000007050c7225 */ /* 0x000fe200078e000c */
[----:B------:R-:W-:-:S03]  /*10c80*/  IADD3 R2, P0, P1, R2, R21, R20 ;  /* 0x0000001502027210 */ /* 0x000fc6000791e014 */
[----:B------:R-:W-:Y:S01]  /*10c90*/  IMAD.IADD R4, R3, 0x1, R23 ;  /* 0x0000000103047824 */ /* 0x000fe200078e0217 */
[----:B------:R-:W-:Y:S01]  /*10ca0*/  IADD3.X R3, PT, PT, RZ, RZ, RZ, P2, P3 ;  /* 0x000000ffff037210 */ /* 0x000fe200017e64ff */
[----:B------:R-:W-:Y:S01]  /*10cb0*/  IMAD.MOV.U32 R5, RZ, RZ, RZ ;  /* 0x000000ffff057224 */ /* 0x000fe200078e00ff */
[----:B------:R-:W-:Y:S01]  /*10cc0*/  IADD3.X R11, PT, PT, RZ, RZ, RZ, P0, P1 ;  /* 0x000000ffff0b7210 */ /* 0x000fe200007e24ff */
[----:B------:R-:W-:Y:S01]  /*10cd0*/  IMAD.MOV.U32 R21, RZ, RZ, RZ ;  /* 0x000000ffff157224 */ /* 0x000fe200078e00ff */
[----:B------:R-:W-:Y:S01]  /*10ce0*/  IADD3 R2, P3, P4, R62, R3, R2 ;  /* 0x000000033e027210 */ /* 0x000fe20007c7e002 */
[----:B------:R-:W-:Y:S01]  /*10cf0*/  IMAD.WIDE.U32 R4, R60, 0x3d1, R4 ;  /* 0x000003d13c047825 */ /* 0x000fe200078e0004 */
[----:B------:R-:W-:Y:S02]  /*10d00*/  IADD3 R8, P0, PT, R9, R13, RZ ;  /* 0x0000000d09087210 */ /* 0x000fe40007f1e0ff */
[----:B------:R-:W-:Y:S01]  /*10d10*/  IADD3.X R3, PT, PT, RZ, RZ, RZ, P3, P4 ;  /* 0x000000ffff037210 */ /* 0x000fe20001fe84ff */
[----:B------:R-:W-:Y:S01]  /*10d20*/  IMAD.IADD R20, R5, 0x1, R21 ;  /* 0x0000000105147824 */ /* 0x000fe200078e0215 */
[----:B------:R-:W-:Y:S01]  /*10d30*/  IADD3 R4, P1, P2, R4, R11, R34 ;  /* 0x0000000b04047210 */ /* 0x000fe20007a3e022 */
[----:B------:R-:W-:-:S02]  /*10d40*/  IMAD.MOV.U32 R21, RZ, RZ, RZ ;  /* 0x000000ffff157224 */ /* 0x000fc400078e00ff */
        /* <DEDUP_REMOVED lines=13> */
[----:B------:R-:W-:-:S04]  /*10e20*/  IMAD.WIDE.U32 R20, R8, 0x3d1, R20 ;  /* 0x000003d108147825 */ /* 0x000fc800078e0014 */
[----:B------:R-:W-:Y:S01]  /*10e30*/  IMAD.IADD R4, R21, 0x1, R11 ;  /* 0x0000000115047824 */ /* 0x000fe200078e020b */
[----:B------:R-:W-:-:S04]  /*10e40*/  IADD3 R28, P0, P1, R20, R7, R28 ;  /* 0x00000007141c7210 */ /* 0x000fc8000791e01c */
[----:B------:R-:W-:Y:S01]  /*10e50*/  IADD3 R12, P2, P3, R12, R5, R28 ;  /* 0x000000050c0c7210 */ /* 0x000fe20007b5e01c */
[----:B------:R-:W-:Y:S01]  /*10e60*/  IMAD.MOV.U32 R5, RZ, RZ, RZ ;  /* 0x000000ffff057224 */ /* 0x000fe200078e00ff */
[----:B------:R-:W-:Y:S02]  /*10e70*/  IADD3.X R11, PT, PT, RZ, RZ, RZ, P0, P1 ;  /* 0x000000ffff0b7210 */ /* 0x000fe400007e24ff */
[----:B------:R-:W-:Y:S01]  /*10e80*/  IADD3.X R7, PT, PT, RZ, RZ, RZ, P2, P3 ;  /* 0x000000ffff077210 */ /* 0x000fe200017e64ff */
[----:B------:R-:W-:-:S03]  /*10e90*/  IMAD.WIDE.U32 R4, R9, 0x3d1, R4 ;  /* 0x000003d109047825 */ /* 0x000fc600078e0004 */
        /* <DEDUP_REMOVED lines=34> */
.L_x_1544:
[----:B------:R-:W-:Y:S01]  /*110c0*/  ISETP.GT.U32.OR P0, PT, R8, R15, P0 ;  /* 0x0000000f0800720c */ /* 0x000fe20000704470 */
[----:B------:R-:W-:-:S12]  /*110d0*/  IMAD.MOV.U32 R6, RZ, RZ, R8 ;  /* 0x000000ffff067224 */ /* 0x000fd800078e0008 */
        /* <DEDUP_REMOVED lines=28> */
.L_x_1545:
[----:B------:R-:W0:Y:S08]  /*112a0*/  LDC.64 R10, c[0x3][RZ] ;  /* 0x00c00000ff0a7b82 */ /* 0x000e300000000a00 */
[----:B------:R-:W1:Y:S08]  /*112b0*/  LDC.64 R4, c[0x3][0x8] ;  /* 0x00c00200ff047b82 */ /* 0x000e700000000a00 */
[----:B------:R-:W2:Y:S01]  /*112c0*/  LDC.64 R8, c[0x3][0x10] ;  /* 0x00c00400ff087b82 */ /* 0x000ea20000000a00 */
        /* <DEDUP_REMOVED lines=23> */
[----:B--2---:R-:W-:-:S04]  /*11440*/  ISETP.GE.U32.AND P0, PT, R13, R8, PT ;  /* 0x000000080d00720c */ /* 0x004fc80003f06070 */
[----:B------:R-:W-:-:S04]  /*11450*/  ISETP.GE.U32.AND.EX P0, PT, R0, RZ, PT, P0 ;  /* 0x000000ff0000720c */ /* 0x000fc80003f06100 */
[----:B------:R-:W-:-:S04]  /*11460*/  SEL R3, RZ, 0xffffffff, P0 ;  /* 0xffffffffff037807 */ /* 0x000fc80000000000 */
[----:B------:R-:W-:-:S05]  /*11470*/  IADD3 R60, P0, PT, R60, R3, RZ ;  /* 0x000000033c3c7210 */ /* 0x000fca0007f1e0ff */
[----:B------:R-:W-:Y:S01]  /*11480*/  IMAD.X R0, RZ, RZ, R3, P0 ;  /* 0x000000ffff007224 */ /* 0x000fe200000e0603 */
[----:B------:R-:W-:-:S04]  /*11490*/  ISETP.GE.U32.AND P0, PT, R60, R9, PT ;  /* 0x000000093c00720c */ /* 0x000fc80003f06070 */
[----:B------:R-:W-:-:S04]  /*114a0*/  ISETP.GE.U32.AND.EX P0, PT, R0, RZ, PT, P0 ;  /* 0x000000ff0000720c */ /* 0x000fc80003f06100 */
[----:B------:R-:W-:-:S04]  /*114b0*/  SEL R3, RZ, 0xffffffff, P0 ;  /* 0xffffffffff037807 */ /* 0x000fc80000000000 */
[----:B------:R-:W-:Y:S01]  /*114c0*/  IADD3 R7, P0, PT, R12, R3, RZ ;  /* 0x000000030c077210 */ /* 0x000fe20007f1e0ff */
[----:B------:R-:W-:-:S04]  /*114d0*/  VIADD R12, R6, 0xffffffff ;  /* 0xffffffff060c7836 */ /* 0x000fc80000000000 */
[----:B------:R-:W-:Y:S01]  /*114e0*/  IMAD.X R0, RZ, RZ, R3, P0 ;  /* 0x000000ffff007224 */ /* 0x000fe200000e0603 */
[----:B0-----:R-:W-:Y:S01]  /*114f0*/  ISETP.GE.U32.AND P0, PT, R7, R14, PT ;  /* 0x0000000e0700720c */ /* 0x001fe20003f06070 */
[----:B------:R-:W-:Y:S02]  /*11500*/  IMAD.IADD R3, R13, 0x1, -R8 ;  /* 0x000000010d037824 */ /* 0x000fe400078e0a08 */
[----:B------:R-:W-:Y:S01]  /*11510*/  IMAD.IADD R5, R7, 0x1, -R14 ;  /* 0x0000000107057824 */ /* 0x000fe200078e0a0e */
[----:B------:R-:W-:Y:S01]  /*11520*/  ISETP.GE.U32.AND.EX P0, PT, R0, RZ, PT, P0 ;  /* 0x000000ff0000720c */ /* 0x000fe20003f06100 */
[----:B------:R-:W-:Y:S02]  /*11530*/  IMAD.IADD R0, R21, 0x1, -R4 ;  /* 0x0000000115007824 */ /* 0x000fe400078e0a04 */
[----:B------:R-:W-:-:S10]  /*11540*/  IMAD.IADD R4, R60, 0x1, -R9 ;  /* 0x000000013c047824 */ /* 0x000fd400078e0a09 */
[----:B------:R-:W-:-:S04]  /*11550*/  @P0 IMAD.MOV R12, RZ, RZ, R6 ;  /* 0x000000ffff0c0224 */ /* 0x000fc800078e0206 */
[----:B------:R-:W-:-:S07]  /*11560*/  IMAD.IADD R6, R12, 0x1, -R15 ;  /* 0x000000010c067824 */ /* 0x000fce00078e0a0f */
.L_x_1546:
[----:B------:R-:W-:-:S13]  /*11570*/  ISETP.GT.U32.AND P0, PT, R6, R15, PT ;  /* 0x0000000f0600720c */ /* 0x000fda0003f04070 */
[----:B------:R-:W-:Y:S05]  /*11580*/  @P0 BRA `(.L_x_1547) ;  /* 0x0000000000680947 */ /* 0x000fea0003800000 */
[----:B------:R-:W-:Y:S02]  /*11590*/  ISETP.GE.U32.AND P0, PT, R6, R15, PT ;  /* 0x0000000f0600720c */ /* 0x000fe40003f06070 */
[----:B------:R-:W-:-:S11]  /*115a0*/  PRMT R21, RZ, 0x7610, R21 ;  /* 0x00007610ff157816 */ /* 0x000fd60000000015 */
        /* <DEDUP_REMOVED lines=24> */
.L_x_1547:
[----:B------:R-:W0:Y:S01]  /*11730*/  LDC.64 R10, c[0x3][RZ] ;  /* 0x00c00000ff0a7b82 */ /* 0x000e220000000a00 */
[----:B------:R-:W-:-:S07]  /*11740*/  VIADD R14, R6, 0xffffffff ;  /* 0xffffffff060e7836 */ /* 0x000fce0000000000 */
        /* <DEDUP_REMOVED lines=30> */
[C---:B------:R-:W-:Y:S01]  /*11930*/  ISETP.GE.U32.AND P0, PT, R4.reuse, R13, PT ;  /* 0x0000000d0400720c */ /* 0x040fe20003f06070 */
[----:B------:R-:W-:Y:S02]  /*11940*/  IMAD.IADD R3, R7, 0x1, -R12 ;  /* 0x0000000107037824 */ /* 0x000fe400078e0a0c */
[----:B------:R-:W-:Y:S01]  /*11950*/  IMAD.IADD R4, R4, 0x1, -R13 ;  /* 0x0000000104047824 */ /* 0x000fe200078e0a0d */
[----:B------:R-:W-:-:S04]  /*11960*/  ISETP.GE.U32.AND.EX P0, PT, R0, RZ, PT, P0 ;  /* 0x000000ff0000720c */ /* 0x000fc80003f06100 */
[----:B------:R-:W-:-:S04]  /*11970*/  SEL R0, RZ, 0xffffffff, P0 ;  /* 0xffffffffff007807 */ /* 0x000fc80000000000 */
[----:B------:R-:W-:-:S05]  /*11980*/  IADD3 R5, P0, PT, R5, R0, RZ ;  /* 0x0000000005057210 */ /* 0x000fca0007f1e0ff */
[----:B------:R-:W-:Y:S01]  /*11990*/  IMAD.X R0, RZ, RZ, R0, P0 ;  /* 0x000000ffff007224 */ /* 0x000fe200000e0600 */
[C---:B0-----:R-:W-:Y:S01]  /*119a0*/  ISETP.GE.U32.AND P0, PT, R5.reuse, R20, PT ;  /* 0x000000140500720c */ /* 0x041fe20003f06070 */
[----:B------:R-:W-:-:S03]  /*119b0*/  IMAD.IADD R5, R5, 0x1, -R20 ;  /* 0x0000000105057824 */ /* 0x000fc600078e0a14 */
[----:B------:R-:W-:Y:S01]  /*119c0*/  ISETP.GE.U32.AND.EX P0, PT, R0, RZ, PT, P0 ;  /* 0x000000ff0000720c */ /* 0x000fe20003f06100 */
[----:B------:R-:W-:Y:S01]  /*119d0*/  IMAD.IADD R0, R21, 0x1, -R8 ;  /* 0x0000000115007824 */ /* 0x000fe200078e0a08 */
[----:B------:R-:W-:-:S11]  /*119e0*/  PRMT R21, RZ, 0x7610, R21 ;  /* 0x00007610ff157816 */ /* 0x000fd60000000015 */
[----:B------:R-:W-:-:S04]  /*119f0*/  @P0 IMAD.MOV R14, RZ, RZ, R6 ;  /* 0x000000ffff0e0224 */ /* 0x000fc800078e0206 */
[----:B------:R-:W-:-:S07]  /*11a00*/  IMAD.IADD R6, R14, 0x1, -R15 ;  /* 0x000000010e067824 */ /* 0x000fce00078e0a0f */
.L_x_1479:
[----:B------:R1:W-:Y:S01]  /*11a10*/  STG.E desc[UR6][R48.64+-0x60], R46 ;  /* 0xffffa02e30007986 */ /* 0x0003e2000c101906 */
[----:B------:R-:W-:Y:S01]  /*11a20*/  UIADD3 UR4, UPT, UPT, UR4, 0x1, URZ ;  /* 0x0000000104047890 */ /* 0x000fe2000fffe0ff */
[----:B------:R-:W-:Y:S02]  /*11a30*/  IADD3 R7, P0, PT, R48, 0x64, RZ ;  /* 0x0000006430077810 */ /* 0x000fe40007f1e0ff */
[----:B------:R1:W-:Y:S01]  /*11a40*/  STG.E desc[UR6][R48.64+-0x5c], R47 ;  /* 0xffffa42f30007986 */ /* 0x0003e2000c101906 */
[----:B------:R-:W-:Y:S02]  /*11a50*/  UISETP.NE.AND UP0, UPT, UR4, 0xff, UPT ;  /* 0x000000ff0400788c */ /* 0x000fe4000bf05270 */
[----:B------:R-:W-:Y:S01]  /*11a60*/  IMAD.X R8, RZ, RZ, R49, P0 ;  /* 0x000000ffff087224 */ /* 0x000fe200000e0631 */
[----:B------:R1:W-:Y:S04]  /*11a70*/  STG.E desc[UR6][R48.64+-0x58], R40 ;  /* 0xffffa82830007986 */ /* 0x0003e8000c101906 */
        /* <DEDUP_REMOVED lines=10> */
[----:B0-----:R1:W-:Y:S04]  /*11b20*/  STG.E desc[UR6][R48.64+-0x2c], R27 ;  /* 0xffffd41b30007986 */ /* 0x0013e8000c101906 */
[----:B------:R1:W-:Y:S04]  /*11b30*/  STG.E desc[UR6][R48.64+-0x28], R25 ;  /* 0xffffd81930007986 */ /* 0x0003e8000c101906 */
[----:B------:R1:W-:Y:S04]  /*11b40*/  STG.E desc[UR6][R48.64+-0x24], R17 ;  /* 0xffffdc1130007986 */ /* 0x0003e8000c101906 */
[----:B------:R1:W-:Y:S04]  /*11b50*/  STG.E desc[UR6][R48.64+-0x20], R39 ;  /* 0xffffe02730007986 */ /* 0x0003e8000c101906 */
[----:B------:R1:W-:Y:S04]  /*11b60*/  STG.E desc[UR6][R48.64+-0x1c], R38 ;  /* 0xffffe42630007986 */ /* 0x0003e8000c101906 */
[----:B------:R1:W-:Y:S04]  /*11b70*/  STG.E desc[UR6][R48.64+-0x18], R0 ;  /* 0xffffe80030007986 */ /* 0x0003e8000c101906 */
[----:B--2---:R1:W-:Y:S04]  /*11b80*/  STG.E desc[UR6][R48.64+-0x14], R2 ;  /* 0xffffec0230007986 */ /* 0x0043e8000c101906 */
[----:B------:R1:W-:Y:S04]  /*11b90*/  STG.E desc[UR6][R48.64+-0x10], R3 ;  /* 0xfffff00330007986 */ /* 0x0003e8000c101906 */
[----:B------:R1:W-:Y:S04]  /*11ba0*/  STG.E desc[UR6][R48.64+-0xc], R4 ;  /* 0xfffff40430007986 */ /* 0x0003e8000c101906 */
[----:B------:R1:W-:Y:S04]  /*11bb0*/  STG.E desc[UR6][R48.64+-0x8], R5 ;  /* 0xfffff80530007986 */ /* 0x0003e8000c101906 */
[----:B------:R1:W-:Y:S04]  /*11bc0*/  STG.E desc[UR6][R48.64+-0x4], R6 ;  /* 0xfffffc0630007986 */ /* 0x0003e8000c101906 */
[----:B------:R1:W-:Y:S01]  /*11bd0*/  STG.E.U8 desc[UR6][R48.64], R21 ;  /* 0x0000001530007986 */ /* 0x0003e2000c101106 */
[----:B------:R-:W-:Y:S05]  /*11be0*/  BRA.U UP0, `(.L_x_1548) ;  /* 0xfffffee9004c7547 */ /* 0x000fea000b83ffff */
[----:B------:R-:W-:Y:S05]  /*11bf0*/  EXIT ;  /* 0x000000000000794d */ /* 0x000fea0003800000 */
.L_x_1549:
        /* <DEDUP_REMOVED lines=16> */
.L_x_1555:


//--------------------- .nv.shared.reserved.0     --------------------------
	.section	.nv.shared.reserved.0,"aw",@nobits
	.weak		__nv_reservedSMEM_offset_0_alias
	.size		__nv_reservedSMEM_offset_0_alias, 0, 64
	.other		__nv_reservedSMEM_offset_0_alias,@"STO_CUDA_RESERVED_SHARED STV_DEFAULT"
__nv_reservedSMEM_offset_0_alias:
	.zero		0
	.zero		64


//--------------------- .nv.global                --------------------------
	.section	.nv.global,"aw",@nobits
	.align	4
.nv.global:
	.type		const_G_table,@object
	.size		const_G_table,(.L_3 - const_G_table)
const_G_table:
	.zero		25600
.L_3:


//--------------------- .nv.constant0._Z16find_hash_kernelPK6BigIntyS1_PKhiPS_Pi --------------------------
	.section	.nv.constant0._Z16find_hash_kernelPK6BigIntyS1_PKhiPS_Pi,"a",@progbits
	.sectionflags	@""
	.align	4
.nv.constant0._Z16find_hash_kernelPK6BigIntyS1_PKhiPS_Pi:
	.zero		952


//--------------------- .nv.constant0._Z26find_hash_kernel_optimizedPK6BigIntyS1_PKhiPS_Pi --------------------------
	.section	.nv.constant0._Z26find_hash_kernel_optimizedPK6BigIntyS1_PKhiPS_Pi,"a",@progbits
	.sectionflags	@""
	.align	4
.nv.constant0._Z26find_hash_kernel_optimizedPK6BigIntyS1_PKhiPS_Pi:
	.zero		952


//--------------------- .nv.constant0._Z34private_to_public_key_batch_kernelPK6BigIntP7ECPointi --------------------------
	.section	.nv.constant0._Z34private_to_public_key_batch_kernelPK6BigIntP7ECPointi,"a",@progbits
	.sectionflags	@""
	.align	4
.nv.constant0._Z34private_to_public_key_batch_kernelPK6BigIntP7ECPointi:
	.zero		916


//--------------------- .nv.constant0.precompute_G_table_kernel --------------------------
	.section	.nv.constant0.precompute_G_table_kernel,"a",@progbits
	.sectionflags	@""
	.align	4
.nv.constant0.precompute_G_table_kernel:
	.zero		896


//--------------------- SYMBOLS --------------------------

	.type		.nv.reservedSmem.offset0,@object
	.size		.nv.reservedSmem.offset0,0x4
